// Copyright (c) 2024, Jay Shah, Ganesh Bikshandi, Ying Zhang, Vijay Thakkar, Pradeep Ramani, Tri Dao.
// Splitting the different template instantiations to different files to speed up compilation.
// This file is auto-generated. See "generate_kernels.py"

#include "flash_fwd_launch_template.h"

#ifndef FLASHATTENTION_DISABLE_SM8x
#ifndef FLASHATTENTION_DISABLE_HDIM96
template void run_mha_fwd_<80, cutlass::half_t, 96, 96, true, true, false, true>(Flash_fwd_params &params, cudaStream_t stream);
template void run_mha_fwd_<86, cutlass::half_t, 96, 96, true, true, false, true>(Flash_fwd_params &params, cudaStream_t stream);
#endif
#endif


// ===== COMPILED SASS (sm_80) =====

	.target	sm_80

	.elftype	@"ET_EXEC"


//--------------------- .note.nv.tkinfo           --------------------------
	.section	.note.nv.tkinfo,"",@"SHT_NOTE"
	.sectionflags	@"SHF_NOTE_NV_TKINFO"
	.tkinfo
        /*0018*/ 	.word	0x00000002
        /*0030*/ 	.string	""
        /*0030*/ 	.string	"ptxas"
        /*0030*/ 	.string	"Cuda compilation tools, release 13.0, V13.0.88"
        /*0030*/ 	.string	"Build cuda_13.0.r13.0/compiler.36424714_0"
        /*0030*/ 	.string	"-arch sm_80 -m 64 "



//--------------------- .note.nv.cuinfo           --------------------------
	.section	.note.nv.cuinfo,"",@"SHT_NOTE"
	.sectionflags	@"SHF_NOTE_NV_CUINFO"
        /*0018*/ 	.short	0x0002
        /*001a*/ 	.short	0x0050
        /*001c*/ 	.short	0x0082
	.zero		2


//--------------------- .nv.info                  --------------------------
	.section	.nv.info,"",@"SHT_CUDA_INFO"
	.align	4


	//----- nvinfo : EIATTR_REGCOUNT
	.align		4
        /*0000*/ 	.byte	0x04, 0x2f
        /*0002*/ 	.short	(.L_12 - .L_11)
	.align		4
.L_11:
        /*0004*/ 	.word	index@(_ZN7cutlass13device_kernelIN5flash19enable_sm80_to_sm89INS1_16FlashAttnFwdSm80INS1_25CollectiveMainloopFwdSm80ILi4ELi1ELb0EN4cute5tupleIJNS5_1CILi128EEENS7_ILi48EEENS7_ILi96EEEEEELi96ENS_6half_tEfNS_4arch4Sm80ELb1ELb0ELb0ELb1ELb1ELb1ELb1ELb1EEENS1_21CollectiveEpilogueFwdINS6_IJS8_SA_S9_EEENS6_IJNS7_ILi1EEESI_SI_EEESC_SE_Li128ELb1ELb1ELb1ELb0EEENS1_36VarlenDynamicPersistentTileSchedulerILi128ELi48ELi128ELi128ELb1ELb1ELb0ELb1ELb1ELb1EEEEEEEEEvNT_6ParamsE)
        /*0008*/ 	.word	0x000000ff


	//----- nvinfo : EIATTR_FRAME_SIZE
	.align		4
.L_12:
        /*000c*/ 	.byte	0x04, 0x11
        /*000e*/ 	.short	(.L_14 - .L_13)
	.align		4
.L_13:
        /*0010*/ 	.word	index@($__internal_26_$__cuda_sm70_votesync_ballot)
        /*0014*/ 	.word	0x00000000


	//----- nvinfo : EIATTR_FRAME_SIZE
	.align		4
.L_14:
        /*0018*/ 	.byte	0x04, 0x11
        /*001a*/ 	.short	(.L_16 - .L_15)
	.align		4
.L_15:
        /*001c*/ 	.word	index@($__internal_25_$__cuda_sm70_shflsync_up_p)
        /*0020*/ 	.word	0x00000000


	//----- nvinfo : EIATTR_FRAME_SIZE
	.align		4
.L_16:
        /*0024*/ 	.byte	0x04, 0x11
        /*0026*/ 	.short	(.L_18 - .L_17)
	.align		4
.L_17:
        /*0028*/ 	.word	index@($__internal_24_$__cuda_sm70_shflsync_idx_p)
        /*002c*/ 	.word	0x00000000


	//----- nvinfo : EIATTR_FRAME_SIZE
	.align		4
.L_18:
        /*0030*/ 	.byte	0x04, 0x11
        /*0032*/ 	.short	(.L_20 - .L_19)
	.align		4
.L_19:
        /*0034*/ 	.word	index@($__internal_23_$__cuda_sm70_shflsync_bfly_p)
        /*0038*/ 	.word	0x00000000


	//----- nvinfo : EIATTR_FRAME_SIZE
	.align		4
.L_20:
        /*003c*/ 	.byte	0x04, 0x11
        /*003e*/ 	.short	(.L_22 - .L_21)
	.align		4
.L_21:
        /*0040*/ 	.word	index@(_ZN7cutlass13device_kernelIN5flash19enable_sm80_to_sm89INS1_16FlashAttnFwdSm80INS1_25CollectiveMainloopFwdSm80ILi4ELi1ELb0EN4cute5tupleIJNS5_1CILi128EEENS7_ILi48EEENS7_ILi96EEEEEELi96ENS_6half_tEfNS_4arch4Sm80ELb1ELb0ELb0ELb1ELb1ELb1ELb1ELb1EEENS1_21CollectiveEpilogueFwdINS6_IJS8_SA_S9_EEENS6_IJNS7_ILi1EEESI_SI_EEESC_SE_Li128ELb1ELb1ELb1ELb0EEENS1_36VarlenDynamicPersistentTileSchedulerILi128ELi48ELi128ELi128ELb1ELb1ELb0ELb1ELb1ELb1EEEEEEEEEvNT_6ParamsE)
        /*0044*/ 	.word	0x00000150


	//----- nvinfo : EIATTR_REGCOUNT
	.align		4
.L_22:
        /*0048*/ 	.byte	0x04, 0x2f
        /*004a*/ 	.short	(.L_24 - .L_23)
	.align		4
.L_23:
        /*004c*/ 	.word	index@(_ZN7cutlass13device_kernelIN5flash19enable_sm80_to_sm89INS1_16FlashAttnFwdSm80INS1_25CollectiveMainloopFwdSm80ILi4ELi1ELb0EN4cute5tupleIJNS5_1CILi128EEENS7_ILi48EEENS7_ILi96EEEEEELi96ENS_6half_tEfNS_4arch4Sm80ELb1ELb0ELb0ELb1ELb1ELb0ELb1ELb1EEENS1_21CollectiveEpilogueFwdINS6_IJS8_SA_S9_EEENS6_IJNS7_ILi1EEESI_SI_EEESC_SE_Li128ELb1ELb1ELb1ELb0EEENS1_36VarlenDynamicPersistentTileSchedulerILi128ELi48ELi128ELi128ELb1ELb1ELb0ELb1ELb1ELb1EEEEEEEEEvNT_6ParamsE)
        /*0050*/ 	.word	0x000000ff


	//----- nvinfo : EIATTR_FRAME_SIZE
	.align		4
.L_24:
        /*0054*/ 	.byte	0x04, 0x11
        /*0056*/ 	.short	(.L_26 - .L_25)
	.align		4
.L_25:
        /*0058*/ 	.word	index@($__internal_22_$__cuda_sm70_votesync_ballot)
        /*005c*/ 	.word	0x00000000


	//----- nvinfo : EIATTR_FRAME_SIZE
	.align		4
.L_26:
        /*0060*/ 	.byte	0x04, 0x11
        /*0062*/ 	.short	(.L_28 - .L_27)
	.align		4
.L_27:
        /*0064*/ 	.word	index@($__internal_21_$__cuda_sm70_shflsync_up_p)
        /*0068*/ 	.word	0x00000000


	//----- nvinfo : EIATTR_FRAME_SIZE
	.align		4
.L_28:
        /*006c*/ 	.byte	0x04, 0x11
        /*006e*/ 	.short	(.L_30 - .L_29)
	.align		4
.L_29:
        /*0070*/ 	.word	index@($__internal_20_$__cuda_sm70_shflsync_idx_p)
        /*0074*/ 	.word	0x00000000


	//----- nvinfo : EIATTR_FRAME_SIZE
	.align		4
.L_30:
        /*0078*/ 	.byte	0x04, 0x11
        /*007a*/ 	.short	(.L_32 - .L_31)
	.align		4
.L_31:
        /*007c*/ 	.word	index@($__internal_19_$__cuda_sm70_shflsync_bfly_p)
        /*0080*/ 	.word	0x00000000


	//----- nvinfo : EIATTR_FRAME_SIZE
	.align		4
.L_32:
        /*0084*/ 	.byte	0x04, 0x11
        /*0086*/ 	.short	(.L_34 - .L_33)
	.align		4
.L_33:
        /*0088*/ 	.word	index@(_ZN7cutlass13device_kernelIN5flash19enable_sm80_to_sm89INS1_16FlashAttnFwdSm80INS1_25CollectiveMainloopFwdSm80ILi4ELi1ELb0EN4cute5tupleIJNS5_1CILi128EEENS7_ILi48EEENS7_ILi96EEEEEELi96ENS_6half_tEfNS_4arch4Sm80ELb1ELb0ELb0ELb1ELb1ELb0ELb1ELb1EEENS1_21CollectiveEpilogueFwdINS6_IJS8_SA_S9_EEENS6_IJNS7_ILi1EEESI_SI_EEESC_SE_Li128ELb1ELb1ELb1ELb0EEENS1_36VarlenDynamicPersistentTileSchedulerILi128ELi48ELi128ELi128ELb1ELb1ELb0ELb1ELb1ELb1EEEEEEEEEvNT_6ParamsE)
        /*008c*/ 	.word	0x00000028


	//----- nvinfo : EIATTR_REGCOUNT
	.align		4
.L_34:
        /*0090*/ 	.byte	0x04, 0x2f
        /*0092*/ 	.short	(.L_36 - .L_35)
	.align		4
.L_35:
        /*0094*/ 	.word	index@(_ZN7cutlass13device_kernelIN5flash19enable_sm80_to_sm89INS1_16FlashAttnFwdSm80INS1_25CollectiveMainloopFwdSm80ILi4ELi1ELb0EN4cute5tupleIJNS5_1CILi128EEENS7_ILi64EEENS7_ILi96EEEEEELi96ENS_6half_tEfNS_4arch4Sm80ELb1ELb0ELb0ELb0ELb1ELb0ELb1ELb1EEENS1_21CollectiveEpilogueFwdINS6_IJS8_SA_S9_EEENS6_IJNS7_ILi1EEESI_SI_EEESC_SE_Li128ELb0ELb1ELb1ELb0EEENS1_30DynamicPersistentTileSchedulerILi128ELi128ELb1ELb1ELb0EEEEEEEEEvNT_6ParamsE)
        /*0098*/ 	.word	0x000000ff


	//----- nvinfo : EIATTR_FRAME_SIZE
	.align		4
.L_36:
        /*009c*/ 	.byte	0x04, 0x11
        /*009e*/ 	.short	(.L_38 - .L_37)
	.align		4
.L_37:
        /*00a0*/ 	.word	index@($__internal_18_$__cuda_sm70_shflsync_idx_p)
        /*00a4*/ 	.word	0x00000000


	//----- nvinfo : EIATTR_FRAME_SIZE
	.align		4
.L_38:
        /*00a8*/ 	.byte	0x04, 0x11
        /*00aa*/ 	.short	(.L_40 - .L_39)
	.align		4
.L_39:
        /*00ac*/ 	.word	index@($__internal_17_$__cuda_sm70_shflsync_bfly_p)
        /*00b0*/ 	.word	0x00000000


	//----- nvinfo : EIATTR_FRAME_SIZE
	.align		4
.L_40:
        /*00b4*/ 	.byte	0x04, 0x11
        /*00b6*/ 	.short	(.L_42 - .L_41)
	.align		4
.L_41:
        /*00b8*/ 	.word	index@(_ZN7cutlass13device_kernelIN5flash19enable_sm80_to_sm89INS1_16FlashAttnFwdSm80INS1_25CollectiveMainloopFwdSm80ILi4ELi1ELb0EN4cute5tupleIJNS5_1CILi128EEENS7_ILi64EEENS7_ILi96EEEEEELi96ENS_6half_tEfNS_4arch4Sm80ELb1ELb0ELb0ELb0ELb1ELb0ELb1ELb1EEENS1_21CollectiveEpilogueFwdINS6_IJS8_SA_S9_EEENS6_IJNS7_ILi1EEESI_SI_EEESC_SE_Li128ELb0ELb1ELb1ELb0EEENS1_30DynamicPersistentTileSchedulerILi128ELi128ELb1ELb1ELb0EEEEEEEEEvNT_6ParamsE)
        /*00bc*/ 	.word	0x000000c0


	//----- nvinfo : EIATTR_REGCOUNT
	.align		4
.L_42:
        /*00c0*/ 	.byte	0x04, 0x2f
        /*00c2*/ 	.short	(.L_44 - .L_43)
	.align		4
.L_43:
        /*00c4*/ 	.word	index@(_ZN7cutlass13device_kernelIN5flash19enable_sm80_to_sm89INS1_16FlashAttnFwdSm80INS1_25CollectiveMainloopFwdSm80ILi4ELi1ELb0EN4cute5tupleIJNS5_1CILi128EEENS7_ILi48EEENS7_ILi96EEEEEELi96ENS_6half_tEfNS_4arch4Sm80ELb0ELb1ELb0ELb1ELb1ELb1ELb1ELb1EEENS1_21CollectiveEpilogueFwdINS6_IJS8_SA_S9_EEENS6_IJNS7_ILi1EEESI_SI_EEESC_SE_Li128ELb1ELb1ELb1ELb0EEENS1_36VarlenDynamicPersistentTileSchedulerILi128ELi48ELi128ELi128ELb1ELb1ELb0ELb1ELb0ELb1EEEEEEEEEvNT_6ParamsE)
        /*00c8*/ 	.word	0x000000ff


	//----- nvinfo : EIATTR_FRAME_SIZE
	.align		4
.L_44:
        /*00cc*/ 	.byte	0x04, 0x11
        /*00ce*/ 	.short	(.L_46 - .L_45)
	.align		4
.L_45:
        /*00d0*/ 	.word	index@($__internal_16_$__cuda_sm70_votesync_ballot)
        /*00d4*/ 	.word	0x00000000


	//----- nvinfo : EIATTR_FRAME_SIZE
	.align		4
.L_46:
        /*00d8*/ 	.byte	0x04, 0x11
        /*00da*/ 	.short	(.L_48 - .L_47)
	.align		4
.L_47:
        /*00dc*/ 	.word	index@($__internal_15_$__cuda_sm70_shflsync_up_p)
        /*00e0*/ 	.word	0x00000000


	//----- nvinfo : EIATTR_FRAME_SIZE
	.align		4
.L_48:
        /*00e4*/ 	.byte	0x04, 0x11
        /*00e6*/ 	.short	(.L_50 - .L_49)
	.align		4
.L_49:
        /*00e8*/ 	.word	index@($__internal_14_$__cuda_sm70_shflsync_idx_p)
        /*00ec*/ 	.word	0x00000000


	//----- nvinfo : EIATTR_FRAME_SIZE
	.align		4
.L_50:
        /*00f0*/ 	.byte	0x04, 0x11
        /*00f2*/ 	.short	(.L_52 - .L_51)
	.align		4
.L_51:
        /*00f4*/ 	.word	index@($__internal_13_$__cuda_sm70_shflsync_bfly_p)
        /*00f8*/ 	.word	0x00000000


	//----- nvinfo : EIATTR_FRAME_SIZE
	.align		4
.L_52:
        /*00fc*/ 	.byte	0x04, 0x11
        /*00fe*/ 	.short	(.L_54 - .L_53)
	.align		4
.L_53:
        /*0100*/ 	.word	index@(_ZN7cutlass13device_kernelIN5flash19enable_sm80_to_sm89INS1_16FlashAttnFwdSm80INS1_25CollectiveMainloopFwdSm80ILi4ELi1ELb0EN4cute5tupleIJNS5_1CILi128EEENS7_ILi48EEENS7_ILi96EEEEEELi96ENS_6half_tEfNS_4arch4Sm80ELb0ELb1ELb0ELb1ELb1ELb1ELb1ELb1EEENS1_21CollectiveEpilogueFwdINS6_IJS8_SA_S9_EEENS6_IJNS7_ILi1EEESI_SI_EEESC_SE_Li128ELb1ELb1ELb1ELb0EEENS1_36VarlenDynamicPersistentTileSchedulerILi128ELi48ELi128ELi128ELb1ELb1ELb0ELb1ELb0ELb1EEEEEEEEEvNT_6ParamsE)
        /*0104*/ 	.word	0x000000e8


	//----- nvinfo : EIATTR_REGCOUNT
	.align		4
.L_54:
        /*0108*/ 	.byte	0x04, 0x2f
        /*010a*/ 	.short	(.L_56 - .L_55)
	.align		4
.L_55:
        /*010c*/ 	.word	index@(_ZN7cutlass13device_kernelIN5flash19enable_sm80_to_sm89INS1_16FlashAttnFwdSm80INS1_25CollectiveMainloopFwdSm80ILi4ELi1ELb0EN4cute5tupleIJNS5_1CILi128EEENS7_ILi48EEENS7_ILi96EEEEEELi96ENS_6half_tEfNS_4arch4Sm80ELb0ELb1ELb0ELb1ELb1ELb0ELb1ELb1EEENS1_21CollectiveEpilogueFwdINS6_IJS8_SA_S9_EEENS6_IJNS7_ILi1EEESI_SI_EEESC_SE_Li128ELb1ELb1ELb1ELb0EEENS1_36VarlenDynamicPersistentTileSchedulerILi128ELi48ELi128ELi128ELb1ELb1ELb0ELb1ELb0ELb1EEEEEEEEEvNT_6ParamsE)
        /*0110*/ 	.word	0x000000ff


	//----- nvinfo : EIATTR_FRAME_SIZE
	.align		4
.L_56:
        /*0114*/ 	.byte	0x04, 0x11
        /*0116*/ 	.short	(.L_58 - .L_57)
	.align		4
.L_57:
        /*0118*/ 	.word	index@($__internal_12_$__cuda_sm70_votesync_ballot)
        /*011c*/ 	.word	0x00000000


	//----- nvinfo : EIATTR_FRAME_SIZE
	.align		4
.L_58:
        /*0120*/ 	.byte	0x04, 0x11
        /*0122*/ 	.short	(.L_60 - .L_59)
	.align		4
.L_59:
        /*0124*/ 	.word	index@($__internal_11_$__cuda_sm70_shflsync_up_p)
        /*0128*/ 	.word	0x00000000


	//----- nvinfo : EIATTR_FRAME_SIZE
	.align		4
.L_60:
        /*012c*/ 	.byte	0x04, 0x11
        /*012e*/ 	.short	(.L_62 - .L_61)
	.align		4
.L_61:
        /*0130*/ 	.word	index@($__internal_10_$__cuda_sm70_shflsync_idx_p)
        /*0134*/ 	.word	0x00000000


	//----- nvinfo : EIATTR_FRAME_SIZE
	.align		4
.L_62:
        /*0138*/ 	.byte	0x04, 0x11
        /*013a*/ 	.short	(.L_64 - .L_63)
	.align		4
.L_63:
        /*013c*/ 	.word	index@($__internal_9_$__cuda_sm70_shflsync_bfly_p)
        /*0140*/ 	.word	0x00000000


	//----- nvinfo : EIATTR_FRAME_SIZE
	.align		4
.L_64:
        /*0144*/ 	.byte	0x04, 0x11
        /*0146*/ 	.short	(.L_66 - .L_65)
	.align		4
.L_65:
        /*0148*/ 	.word	index@(_ZN7cutlass13device_kernelIN5flash19enable_sm80_to_sm89INS1_16FlashAttnFwdSm80INS1_25CollectiveMainloopFwdSm80ILi4ELi1ELb0EN4cute5tupleIJNS5_1CILi128EEENS7_ILi48EEENS7_ILi96EEEEEELi96ENS_6half_tEfNS_4arch4Sm80ELb0ELb1ELb0ELb1ELb1ELb0ELb1ELb1EEENS1_21CollectiveEpilogueFwdINS6_IJS8_SA_S9_EEENS6_IJNS7_ILi1EEESI_SI_EEESC_SE_Li128ELb1ELb1ELb1ELb0EEENS1_36VarlenDynamicPersistentTileSchedulerILi128ELi48ELi128ELi128ELb1ELb1ELb0ELb1ELb0ELb1EEEEEEEEEvNT_6ParamsE)
        /*014c*/ 	.word	0x00000040


	//----- nvinfo : EIATTR_REGCOUNT
	.align		4
.L_66:
        /*0150*/ 	.byte	0x04, 0x2f
        /*0152*/ 	.short	(.L_68 - .L_67)
	.align		4
.L_67:
        /*0154*/ 	.word	index@(_ZN7cutlass13device_kernelIN5flash19enable_sm80_to_sm89INS1_16FlashAttnFwdSm80INS1_25CollectiveMainloopFwdSm80ILi4ELi1ELb0EN4cute5tupleIJNS5_1CILi128EEENS7_ILi48EEENS7_ILi96EEEEEELi96ENS_6half_tEfNS_4arch4Sm80ELb0ELb1ELb0ELb0ELb1ELb0ELb1ELb1EEENS1_21CollectiveEpilogueFwdINS6_IJS8_SA_S9_EEENS6_IJNS7_ILi1EEESI_SI_EEESC_SE_Li128ELb0ELb1ELb1ELb0EEENS1_19SingleTileSchedulerILb0ELb1ELb1ELi128EEEEEEEEEvNT_6ParamsE)
        /*0158*/ 	.word	0x000000ff


	//----- nvinfo : EIATTR_FRAME_SIZE
	.align		4
.L_68:
        /*015c*/ 	.byte	0x04, 0x11
        /*015e*/ 	.short	(.L_70 - .L_69)
	.align		4
.L_69:
        /*0160*/ 	.word	index@($__internal_8_$__cuda_sm70_shflsync_idx_p)
        /*0164*/ 	.word	0x00000000


	//----- nvinfo : EIATTR_FRAME_SIZE
	.align		4
.L_70:
        /*0168*/ 	.byte	0x04, 0x11
        /*016a*/ 	.short	(.L_72 - .L_71)
	.align		4
.L_71:
        /*016c*/ 	.word	index@(_ZN7cutlass13device_kernelIN5flash19enable_sm80_to_sm89INS1_16FlashAttnFwdSm80INS1_25CollectiveMainloopFwdSm80ILi4ELi1ELb0EN4cute5tupleIJNS5_1CILi128EEENS7_ILi48EEENS7_ILi96EEEEEELi96ENS_6half_tEfNS_4arch4Sm80ELb0ELb1ELb0ELb0ELb1ELb0ELb1ELb1EEENS1_21CollectiveEpilogueFwdINS6_IJS8_SA_S9_EEENS6_IJNS7_ILi1EEESI_SI_EEESC_SE_Li128ELb0ELb1ELb1ELb0EEENS1_19SingleTileSchedulerILb0ELb1ELb1ELi128EEEEEEEEEvNT_6ParamsE)
        /*0170*/ 	.word	0x00000000


	//----- nvinfo : EIATTR_REGCOUNT
	.align		4
.L_72:
        /*0174*/ 	.byte	0x04, 0x2f
        /*0176*/ 	.short	(.L_74 - .L_73)
	.align		4
.L_73:
        /*0178*/ 	.word	index@(_ZN7cutlass13device_kernelIN5flash19enable_sm80_to_sm89INS1_16FlashAttnFwdSm80INS1_25CollectiveMainloopFwdSm80ILi4ELi1ELb0EN4cute5tupleIJNS5_1CILi128EEENS7_ILi48EEENS7_ILi96EEEEEELi96ENS_6half_tEfNS_4arch4Sm80ELb0ELb0ELb0ELb1ELb1ELb1ELb1ELb1EEENS1_21CollectiveEpilogueFwdINS6_IJS8_SA_S9_EEENS6_IJNS7_ILi1EEESI_SI_EEESC_SE_Li128ELb1ELb1ELb1ELb0EEENS1_36VarlenDynamicPersistentTileSchedulerILi128ELi48ELi128ELi128ELb1ELb1ELb0ELb0ELb1ELb1EEEEEEEEEvNT_6ParamsE)
        /*017c*/ 	.word	0x000000ff


	//----- nvinfo : EIATTR_FRAME_SIZE
	.align		4
.L_74:
        /*0180*/ 	.byte	0x04, 0x11
        /*0182*/ 	.short	(.L_76 - .L_75)
	.align		4
.L_75:
        /*0184*/ 	.word	index@($__internal_7_$__cuda_sm70_votesync_ballot)
        /*0188*/ 	.word	0x00000000


	//----- nvinfo : EIATTR_FRAME_SIZE
	.align		4
.L_76:
        /*018c*/ 	.byte	0x04, 0x11
        /*018e*/ 	.short	(.L_78 - .L_77)
	.align		4
.L_77:
        /*0190*/ 	.word	index@($__internal_6_$__cuda_sm70_shflsync_up_p)
        /*0194*/ 	.word	0x00000000


	//----- nvinfo : EIATTR_FRAME_SIZE
	.align		4
.L_78:
        /*0198*/ 	.byte	0x04, 0x11
        /*019a*/ 	.short	(.L_80 - .L_79)
	.align		4
.L_79:
        /*019c*/ 	.word	index@($__internal_5_$__cuda_sm70_shflsync_idx_p)
        /*01a0*/ 	.word	0x00000000


	//----- nvinfo : EIATTR_FRAME_SIZE
	.align		4
.L_80:
        /*01a4*/ 	.byte	0x04, 0x11
        /*01a6*/ 	.short	(.L_82 - .L_81)
	.align		4
.L_81:
        /*01a8*/ 	.word	index@($__internal_4_$__cuda_sm70_shflsync_bfly_p)
        /*01ac*/ 	.word	0x00000000


	//----- nvinfo : EIATTR_FRAME_SIZE
	.align		4
.L_82:
        /*01b0*/ 	.byte	0x04, 0x11
        /*01b2*/ 	.short	(.L_84 - .L_83)
	.align		4
.L_83:
        /*01b4*/ 	.word	index@(_ZN7cutlass13device_kernelIN5flash19enable_sm80_to_sm89INS1_16FlashAttnFwdSm80INS1_25CollectiveMainloopFwdSm80ILi4ELi1ELb0EN4cute5tupleIJNS5_1CILi128EEENS7_ILi48EEENS7_ILi96EEEEEELi96ENS_6half_tEfNS_4arch4Sm80ELb0ELb0ELb0ELb1ELb1ELb1ELb1ELb1EEENS1_21CollectiveEpilogueFwdINS6_IJS8_SA_S9_EEENS6_IJNS7_ILi1EEESI_SI_EEESC_SE_Li128ELb1ELb1ELb1ELb0EEENS1_36VarlenDynamicPersistentTileSchedulerILi128ELi48ELi128ELi128ELb1ELb1ELb0ELb0ELb1ELb1EEEEEEEEEvNT_6ParamsE)
        /*01b8*/ 	.word	0x00000138


	//----- nvinfo : EIATTR_REGCOUNT
	.align		4
.L_84:
        /*01bc*/ 	.byte	0x04, 0x2f
        /*01be*/ 	.short	(.L_86 - .L_85)
	.align		4
.L_85:
        /*01c0*/ 	.word	index@(_ZN7cutlass13device_kernelIN5flash19enable_sm80_to_sm89INS1_16FlashAttnFwdSm80INS1_25CollectiveMainloopFwdSm80ILi4ELi1ELb0EN4cute5tupleIJNS5_1CILi128EEENS7_ILi48EEENS7_ILi96EEEEEELi96ENS_6half_tEfNS_4arch4Sm80ELb0ELb0ELb0ELb1ELb1ELb0ELb1ELb1EEENS1_21CollectiveEpilogueFwdINS6_IJS8_SA_S9_EEENS6_IJNS7_ILi1EEESI_SI_EEESC_SE_Li128ELb1ELb1ELb1ELb0EEENS1_36VarlenDynamicPersistentTileSchedulerILi128ELi48ELi128ELi128ELb1ELb1ELb0ELb0ELb1ELb1EEEEEEEEEvNT_6ParamsE)
        /*01c4*/ 	.word	0x000000ff


	//----- nvinfo : EIATTR_FRAME_SIZE
	.align		4
.L_86:
        /*01c8*/ 	.byte	0x04, 0x11
        /*01ca*/ 	.short	(.L_88 - .L_87)
	.align		4
.L_87:
        /*01cc*/ 	.word	index@($__internal_3_$__cuda_sm70_votesync_ballot)
        /*01d0*/ 	.word	0x00000000


	//----- nvinfo : EIATTR_FRAME_SIZE
	.align		4
.L_88:
        /*01d4*/ 	.byte	0x04, 0x11
        /*01d6*/ 	.short	(.L_90 - .L_89)
	.align		4
.L_89:
        /*01d8*/ 	.word	index@($__internal_2_$__cuda_sm70_shflsync_up_p)
        /*01dc*/ 	.word	0x00000000


	//----- nvinfo : EIATTR_FRAME_SIZE
	.align		4
.L_90:
        /*01e0*/ 	.byte	0x04, 0x11
        /*01e2*/ 	.short	(.L_92 - .L_91)
	.align		4
.L_91:
        /*01e4*/ 	.word	index@($__internal_1_$__cuda_sm70_shflsync_idx_p)
        /*01e8*/ 	.word	0x00000000


	//----- nvinfo : EIATTR_FRAME_SIZE
	.align		4
.L_92:
        /*01ec*/ 	.byte	0x04, 0x11
        /*01ee*/ 	.short	(.L_94 - .L_93)
	.align		4
.L_93:
        /*01f0*/ 	.word	index@($__internal_0_$__cuda_sm70_shflsync_bfly_p)
        /*01f4*/ 	.word	0x00000000


	//----- nvinfo : EIATTR_FRAME_SIZE
	.align		4
.L_94:
        /*01f8*/ 	.byte	0x04, 0x11
        /*01fa*/ 	.short	(.L_96 - .L_95)
	.align		4
.L_95:
        /*01fc*/ 	.word	index@(_ZN7cutlass13device_kernelIN5flash19enable_sm80_to_sm89INS1_16FlashAttnFwdSm80INS1_25CollectiveMainloopFwdSm80ILi4ELi1ELb0EN4cute5tupleIJNS5_1CILi128EEENS7_ILi48EEENS7_ILi96EEEEEELi96ENS_6half_tEfNS_4arch4Sm80ELb0ELb0ELb0ELb1ELb1ELb0ELb1ELb1EEENS1_21CollectiveEpilogueFwdINS6_IJS8_SA_S9_EEENS6_IJNS7_ILi1EEESI_SI_EEESC_SE_Li128ELb1ELb1ELb1ELb0EEENS1_36VarlenDynamicPersistentTileSchedulerILi128ELi48ELi128ELi128ELb1ELb1ELb0ELb0ELb1ELb1EEEEEEEEEvNT_6ParamsE)
        /*0200*/ 	.word	0x00000068


	//----- nvinfo : EIATTR_REGCOUNT
	.align		4
.L_96:
        /*0204*/ 	.byte	0x04, 0x2f
        /*0206*/ 	.short	(.L_98 - .L_97)
	.align		4
.L_97:
        /*0208*/ 	.word	index@(_ZN7cutlass13device_kernelIN5flash19enable_sm80_to_sm89INS1_16FlashAttnFwdSm80INS1_25CollectiveMainloopFwdSm80ILi4ELi1ELb0EN4cute5tupleIJNS5_1CILi128EEENS7_ILi64EEENS7_ILi96EEEEEELi96ENS_6half_tEfNS_4arch4Sm80ELb0ELb0ELb0ELb0ELb1ELb0ELb1ELb1EEENS1_21CollectiveEpilogueFwdINS6_IJS8_SA_S9_EEENS6_IJNS7_ILi1EEESI_SI_EEESC_SE_Li128ELb0ELb1ELb1ELb0EEENS1_19SingleTileSchedulerILb0ELb1ELb1ELi128EEEEEEEEEvNT_6ParamsE)
        /*020c*/ 	.word	0x000000ff


	//----- nvinfo : EIATTR_FRAME_SIZE
	.align		4
.L_98:
        /*0210*/ 	.byte	0x04, 0x11
        /*0212*/ 	.short	(.L_100 - .L_99)
	.align		4
.L_99:
        /*0214*/ 	.word	index@(_ZN7cutlass13device_kernelIN5flash19enable_sm80_to_sm89INS1_16FlashAttnFwdSm80INS1_25CollectiveMainloopFwdSm80ILi4ELi1ELb0EN4cute5tupleIJNS5_1CILi128EEENS7_ILi64EEENS7_ILi96EEEEEELi96ENS_6half_tEfNS_4arch4Sm80ELb0ELb0ELb0ELb0ELb1ELb0ELb1ELb1EEENS1_21CollectiveEpilogueFwdINS6_IJS8_SA_S9_EEENS6_IJNS7_ILi1EEESI_SI_EEESC_SE_Li128ELb0ELb1ELb1ELb0EEENS1_19SingleTileSchedulerILb0ELb1ELb1ELi128EEEEEEEEEvNT_6ParamsE)
        /*0218*/ 	.word	0x00000028


	//----- nvinfo : EIATTR_MIN_STACK_SIZE
	.align		4
.L_100:
        /*021c*/ 	.byte	0x04, 0x12
        /*021e*/ 	.short	(.L_102 - .L_101)
	.align		4
.L_101:
        /*0220*/ 	.word	index@(_ZN7cutlass13device_kernelIN5flash19enable_sm80_to_sm89INS1_16FlashAttnFwdSm80INS1_25CollectiveMainloopFwdSm80ILi4ELi1ELb0EN4cute5tupleIJNS5_1CILi128EEENS7_ILi64EEENS7_ILi96EEEEEELi96ENS_6half_tEfNS_4arch4Sm80ELb0ELb0ELb0ELb0ELb1ELb0ELb1ELb1EEENS1_21CollectiveEpilogueFwdINS6_IJS8_SA_S9_EEENS6_IJNS7_ILi1EEESI_SI_EEESC_SE_Li128ELb0ELb1ELb1ELb0EEENS1_19SingleTileSchedulerILb0ELb1ELb1ELi128EEEEEEEEEvNT_6ParamsE)
        /*0224*/ 	.word	0x00000028


	//----- nvinfo : EIATTR_MIN_STACK_SIZE
	.align		4
.L_102:
        /*0228*/ 	.byte	0x04, 0x12
        /*022a*/ 	.short	(.L_104 - .L_103)
	.align		4
.L_103:
        /*022c*/ 	.word	index@(_ZN7cutlass13device_kernelIN5flash19enable_sm80_to_sm89INS1_16FlashAttnFwdSm80INS1_25CollectiveMainloopFwdSm80ILi4ELi1ELb0EN4cute5tupleIJNS5_1CILi128EEENS7_ILi48EEENS7_ILi96EEEEEELi96ENS_6half_tEfNS_4arch4Sm80ELb0ELb0ELb0ELb1ELb1ELb0ELb1ELb1EEENS1_21CollectiveEpilogueFwdINS6_IJS8_SA_S9_EEENS6_IJNS7_ILi1EEESI_SI_EEESC_SE_Li128ELb1ELb1ELb1ELb0EEENS1_36VarlenDynamicPersistentTileSchedulerILi128ELi48ELi128ELi128ELb1ELb1ELb0ELb0ELb1ELb1EEEEEEEEEvNT_6ParamsE)
        /*0230*/ 	.word	0x00000068


	//----- nvinfo : EIATTR_MIN_STACK_SIZE
	.align		4
.L_104:
        /*0234*/ 	.byte	0x04, 0x12
        /*0236*/ 	.short	(.L_106 - .L_105)
	.align		4
.L_105:
        /*0238*/ 	.word	index@(_ZN7cutlass13device_kernelIN5flash19enable_sm80_to_sm89INS1_16FlashAttnFwdSm80INS1_25CollectiveMainloopFwdSm80ILi4ELi1ELb0EN4cute5tupleIJNS5_1CILi128EEENS7_ILi48EEENS7_ILi96EEEEEELi96ENS_6half_tEfNS_4arch4Sm80ELb0ELb0ELb0ELb1ELb1ELb1ELb1ELb1EEENS1_21CollectiveEpilogueFwdINS6_IJS8_SA_S9_EEENS6_IJNS7_ILi1EEESI_SI_EEESC_SE_Li128ELb1ELb1ELb1ELb0EEENS1_36VarlenDynamicPersistentTileSchedulerILi128ELi48ELi128ELi128ELb1ELb1ELb0ELb0ELb1ELb1EEEEEEEEEvNT_6ParamsE)
        /*023c*/ 	.word	0x00000138


	//----- nvinfo : EIATTR_MIN_STACK_SIZE
	.align		4
.L_106:
        /*0240*/ 	.byte	0x04, 0x12
        /*0242*/ 	.short	(.L_108 - .L_107)
	.align		4
.L_107:
        /*0244*/ 	.word	index@(_ZN7cutlass13device_kernelIN5flash19enable_sm80_to_sm89INS1_16FlashAttnFwdSm80INS1_25CollectiveMainloopFwdSm80ILi4ELi1ELb0EN4cute5tupleIJNS5_1CILi128EEENS7_ILi48EEENS7_ILi96EEEEEELi96ENS_6half_tEfNS_4arch4Sm80ELb0ELb1ELb0ELb0ELb1ELb0ELb1ELb1EEENS1_21CollectiveEpilogueFwdINS6_IJS8_SA_S9_EEENS6_IJNS7_ILi1EEESI_SI_EEESC_SE_Li128ELb0ELb1ELb1ELb0EEENS1_19SingleTileSchedulerILb0ELb1ELb1ELi128EEEEEEEEEvNT_6ParamsE)
        /*0248*/ 	.word	0x00000000


	//----- nvinfo : EIATTR_MIN_STACK_SIZE
	.align		4
.L_108:
        /*024c*/ 	.byte	0x04, 0x12
        /*024e*/ 	.short	(.L_110 - .L_109)
	.align		4
.L_109:
        /*0250*/ 	.word	index@(_ZN7cutlass13device_kernelIN5flash19enable_sm80_to_sm89INS1_16FlashAttnFwdSm80INS1_25CollectiveMainloopFwdSm80ILi4ELi1ELb0EN4cute5tupleIJNS5_1CILi128EEENS7_ILi48EEENS7_ILi96EEEEEELi96ENS_6half_tEfNS_4arch4Sm80ELb0ELb1ELb0ELb1ELb1ELb0ELb1ELb1EEENS1_21CollectiveEpilogueFwdINS6_IJS8_SA_S9_EEENS6_IJNS7_ILi1EEESI_SI_EEESC_SE_Li128ELb1ELb1ELb1ELb0EEENS1_36VarlenDynamicPersistentTileSchedulerILi128ELi48ELi128ELi128ELb1ELb1ELb0ELb1ELb0ELb1EEEEEEEEEvNT_6ParamsE)
        /*0254*/ 	.word	0x00000040


	//----- nvinfo : EIATTR_MIN_STACK_SIZE
	.align		4
.L_110:
        /*0258*/ 	.byte	0x04, 0x12
        /*025a*/ 	.short	(.L_112 - .L_111)
	.align		4
.L_111:
        /*025c*/ 	.word	index@(_ZN7cutlass13device_kernelIN5flash19enable_sm80_to_sm89INS1_16FlashAttnFwdSm80INS1_25CollectiveMainloopFwdSm80ILi4ELi1ELb0EN4cute5tupleIJNS5_1CILi128EEENS7_ILi48EEENS7_ILi96EEEEEELi96ENS_6half_tEfNS_4arch4Sm80ELb0ELb1ELb0ELb1ELb1ELb1ELb1ELb1EEENS1_21CollectiveEpilogueFwdINS6_IJS8_SA_S9_EEENS6_IJNS7_ILi1EEESI_SI_EEESC_SE_Li128ELb1ELb1ELb1ELb0EEENS1_36VarlenDynamicPersistentTileSchedulerILi128ELi48ELi128ELi128ELb1ELb1ELb0ELb1ELb0ELb1EEEEEEEEEvNT_6ParamsE)
        /*0260*/ 	.word	0x000000e8


	//----- nvinfo : EIATTR_MIN_STACK_SIZE
	.align		4
.L_112:
        /*0264*/ 	.byte	0x04, 0x12
        /*0266*/ 	.short	(.L_114 - .L_113)
	.align		4
.L_113:
        /*0268*/ 	.word	index@(_ZN7cutlass13device_kernelIN5flash19enable_sm80_to_sm89INS1_16FlashAttnFwdSm80INS1_25CollectiveMainloopFwdSm80ILi4ELi1ELb0EN4cute5tupleIJNS5_1CILi128EEENS7_ILi64EEENS7_ILi96EEEEEELi96ENS_6half_tEfNS_4arch4Sm80ELb1ELb0ELb0ELb0ELb1ELb0ELb1ELb1EEENS1_21CollectiveEpilogueFwdINS6_IJS8_SA_S9_EEENS6_IJNS7_ILi1EEESI_SI_EEESC_SE_Li128ELb0ELb1ELb1ELb0EEENS1_30DynamicPersistentTileSchedulerILi128ELi128ELb1ELb1ELb0EEEEEEEEEvNT_6ParamsE)
        /*026c*/ 	.word	0x000000c0


	//----- nvinfo : EIATTR_MIN_STACK_SIZE
	.align		4
.L_114:
        /*0270*/ 	.byte	0x04, 0x12
        /*0272*/ 	.short	(.L_116 - .L_115)
	.align		4
.L_115:
        /*0274*/ 	.word	index@(_ZN7cutlass13device_kernelIN5flash19enable_sm80_to_sm89INS1_16FlashAttnFwdSm80INS1_25CollectiveMainloopFwdSm80ILi4ELi1ELb0EN4cute5tupleIJNS5_1CILi128EEENS7_ILi48EEENS7_ILi96EEEEEELi96ENS_6half_tEfNS_4arch4Sm80ELb1ELb0ELb0ELb1ELb1ELb0ELb1ELb1EEENS1_21CollectiveEpilogueFwdINS6_IJS8_SA_S9_EEENS6_IJNS7_ILi1EEESI_SI_EEESC_SE_Li128ELb1ELb1ELb1ELb0EEENS1_36VarlenDynamicPersistentTileSchedulerILi128ELi48ELi128ELi128ELb1ELb1ELb0ELb1ELb1ELb1EEEEEEEEEvNT_6ParamsE)
        /*0278*/ 	.word	0x00000028


	//----- nvinfo : EIATTR_MIN_STACK_SIZE
	.align		4
.L_116:
        /*027c*/ 	.byte	0x04, 0x12
        /*027e*/ 	.short	(.L_118 - .L_117)
	.align		4
.L_117:
        /*0280*/ 	.word	index@(_ZN7cutlass13device_kernelIN5flash19enable_sm80_to_sm89INS1_16FlashAttnFwdSm80INS1_25CollectiveMainloopFwdSm80ILi4ELi1ELb0EN4cute5tupleIJNS5_1CILi128EEENS7_ILi48EEENS7_ILi96EEEEEELi96ENS_6half_tEfNS_4arch4Sm80ELb1ELb0ELb0ELb1ELb1ELb1ELb1ELb1EEENS1_21CollectiveEpilogueFwdINS6_IJS8_SA_S9_EEENS6_IJNS7_ILi1EEESI_SI_EEESC_SE_Li128ELb1ELb1ELb1ELb0EEENS1_36VarlenDynamicPersistentTileSchedulerILi128ELi48ELi128ELi128ELb1ELb1ELb0ELb1ELb1ELb1EEEEEEEEEvNT_6ParamsE)
        /*0284*/ 	.word	0x00000150
.L_118:


//--------------------- .nv.info._ZN7cutlass13device_kernelIN5flash19enable_sm80_to_sm89INS1_16FlashAttnFwdSm80INS1_25CollectiveMainloopFwdSm80ILi4ELi1ELb0EN4cute5tupleIJNS5_1CILi128EEENS7_ILi64EEENS7_ILi96EEEEEELi96ENS_6half_tEfNS_4arch4Sm80ELb0ELb0ELb0ELb0ELb1ELb0ELb1ELb1EEENS1_21CollectiveEpilogueFwdINS6_IJS8_SA_S9_EEENS6_IJNS7_ILi1EEESI_SI_EEESC_SE_Li128ELb0ELb1ELb1ELb0EEENS1_19SingleTileSchedulerILb0ELb1ELb1ELi128EEEEEEEEEvNT_6ParamsE --------------------------
	.section	.nv.info._ZN7cutlass13device_kernelIN5flash19enable_sm80_to_sm89INS1_16FlashAttnFwdSm80INS1_25CollectiveMainloopFwdSm80ILi4ELi1ELb0EN4cute5tupleIJNS5_1CILi128EEENS7_ILi64EEENS7_ILi96EEEEEELi96ENS_6half_tEfNS_4arch4Sm80ELb0ELb0ELb0ELb0ELb1ELb0ELb1ELb1EEENS1_21CollectiveEpilogueFwdINS6_IJS8_SA_S9_EEENS6_IJNS7_ILi1EEESI_SI_EEESC_SE_Li128ELb0ELb1ELb1ELb0EEENS1_19SingleTileSchedulerILb0ELb1ELb1ELi128EEEEEEEEEvNT_6ParamsE,"",@"SHT_CUDA_INFO"
	.sectionflags	@""
	.align	4


	//----- nvinfo : EIATTR_CUDA_API_VERSION
	.align		4
        /*0000*/ 	.byte	0x04, 0x37
        /*0002*/ 	.short	(.L_120 - .L_119)
.L_119:
        /*0004*/ 	.word	0x00000082


	//----- nvinfo : EIATTR_SW2861232_WAR
	.align		4
.L_120:
        /*0008*/ 	.byte	0x01, 0x35
	.zero		2


	//----- nvinfo : EIATTR_PARAM_CBANK
	.align		4
        /*000c*/ 	.byte	0x04, 0x0a
        /*000e*/ 	.short	(.L_122 - .L_121)
	.align		4
.L_121:
        /*0010*/ 	.word	index@(.nv.constant0._ZN7cutlass13device_kernelIN5flash19enable_sm80_to_sm89INS1_16FlashAttnFwdSm80INS1_25CollectiveMainloopFwdSm80ILi4ELi1ELb0EN4cute5tupleIJNS5_1CILi128EEENS7_ILi64EEENS7_ILi96EEEEEELi96ENS_6half_tEfNS_4arch4Sm80ELb0ELb0ELb0ELb0ELb1ELb0ELb1ELb1EEENS1_21CollectiveEpilogueFwdINS6_IJS8_SA_S9_EEENS6_IJNS7_ILi1EEESI_SI_EEESC_SE_Li128ELb0ELb1ELb1ELb0EEENS1_19SingleTileSchedulerILb0ELb1ELb1ELi128EEEEEEEEEvNT_6ParamsE)
        /*0014*/ 	.short	0x0160
        /*0016*/ 	.short	0x0418


	//----- nvinfo : EIATTR_CBANK_PARAM_SIZE
	.align		4
.L_122:
        /*0018*/ 	.byte	0x03, 0x19
        /*001a*/ 	.short	0x0418


	//----- nvinfo : EIATTR_KPARAM_INFO
	.align		4
        /*001c*/ 	.byte	0x04, 0x17
        /*001e*/ 	.short	(.L_124 - .L_123)
.L_123:
        /*0020*/ 	.word	0x00000000
        /*0024*/ 	.short	0x0000
        /*0026*/ 	.short	0x0000
        /*0028*/ 	.byte	0x00, 0xf0, 0x61, 0x10


	//----- nvinfo : EIATTR_MAXREG_COUNT
	.align		4
.L_124:
        /*002c*/ 	.byte	0x03, 0x1b
        /*002e*/ 	.short	0x00ff


	//----- nvinfo : EIATTR_NUM_BARRIERS
	.align		4
        /*0030*/ 	.byte	0x02, 0x4c
        /*0032*/ 	.byte	0x02
	.zero		1


	//----- nvinfo : EIATTR_ANNOTATIONS
	.align		4
        /*0034*/ 	.byte	0x04, 0x55
        /*0036*/ 	.short	(.L_126 - .L_125)


	//   ....[0]....
.L_125:
        /*0038*/ 	.word	0x00000001
        /*003c*/ 	.byte	0x30, 0x12, 0x00, 0x00, 0x01, 0x00, 0x00, 0x00, 0xa0, 0x13, 0x00, 0x00, 0x01, 0x00, 0x00, 0x00
        /*004c*/ 	.byte	0xa0, 0x14, 0x00, 0x00, 0x01, 0x00, 0x00, 0x00, 0x80, 0x15, 0x00, 0x00, 0x01, 0x00, 0x00, 0x00
        /*005c*/ 	.byte	0x90, 0x15, 0x00, 0x00, 0x01, 0x00, 0x00, 0x00, 0x40, 0x17, 0x00, 0x00, 0x01, 0x00, 0x00, 0x00
        /*006c*/ 	.byte	0x60, 0x4e, 0x00, 0x00, 0x01, 0x00, 0x00, 0x00, 0x90, 0x4e, 0x00, 0x00, 0x01, 0x00, 0x00, 0x00
        /*007c*/ 	.byte	0xa0, 0x4e, 0x00, 0x00, 0x01, 0x00, 0x00, 0x00, 0xc0, 0x4e, 0x00, 0x00, 0x01, 0x00, 0x00, 0x00
        /*008c*/ 	.byte	0xb0, 0x51, 0x00, 0x00, 0x01, 0x00, 0x00, 0x00, 0xe0, 0x51, 0x00, 0x00


	//----- nvinfo : EIATTR_MERCURY_ISA_VERSION
	.align		4
.L_126:
        /*0098*/ 	.byte	0x03, 0x5f
        /*009a*/ 	.short	0x0000


	//----- nvinfo : EIATTR_COOP_GROUP_MASK_REGIDS
	.align		4
        /*009c*/ 	.byte	0x04, 0x29
        /*009e*/ 	.short	(.L_128 - .L_127)


	//   ....[0]....
.L_127:
        /*00a0*/ 	.word	0xffffffff


	//   ....[1]....
        /*00a4*/ 	.word	0xffffffff


	//   ....[2]....
        /*00a8*/ 	.word	0xffffffff


	//   ....[3]....
        /*00ac*/ 	.word	0xffffffff


	//   ....[4]....
        /*00b0*/ 	.word	0xffffffff


	//   ....[5]....
        /*00b4*/ 	.word	0xffffffff


	//   ....[6]....
        /*00b8*/ 	.word	0xffffffff


	//   ....[7]....
        /*00bc*/ 	.word	0xffffffff


	//   ....[8]....
        /*00c0*/ 	.word	0xffffffff


	//   ....[9]....
        /*00c4*/ 	.word	0xffffffff


	//   ....[10]....
        /*00c8*/ 	.word	0xffffffff


	//   ....[11]....
        /*00cc*/ 	.word	0xffffffff


	//   ....[12]....
        /*00d0*/ 	.word	0xffffffff


	//   ....[13]....
        /*00d4*/ 	.word	0xffffffff


	//   ....[14]....
        /*00d8*/ 	.word	0xffffffff


	//   ....[15]....
        /*00dc*/ 	.word	0xffffffff


	//   ....[16]....
        /*00e0*/ 	.word	0xffffffff


	//   ....[17]....
        /*00e4*/ 	.word	0xffffffff


	//   ....[18]....
        /*00e8*/ 	.word	0xffffffff


	//   ....[19]....
        /*00ec*/ 	.word	0xffffffff


	//   ....[20]....
        /*00f0*/ 	.word	0xffffffff


	//   ....[21]....
        /*00f4*/ 	.word	0xffffffff


	//   ....[22]....
        /*00f8*/ 	.word	0xffffffff


	//   ....[23]....
        /*00fc*/ 	.word	0xffffffff


	//   ....[24]....
        /*0100*/ 	.word	0xffffffff


	//   ....[25]....
        /*0104*/ 	.word	0xffffffff


	//   ....[26]....
        /*0108*/ 	.word	0xffffffff


	//   ....[27]....
        /*010c*/ 	.word	0xffffffff


	//   ....[28]....
        /*0110*/ 	.word	0xffffffff


	//   ....[29]....
        /*0114*/ 	.word	0xffffffff


	//   ....[30]....
        /*0118*/ 	.word	0xffffffff


	//   ....[31]....
        /*011c*/ 	.word	0xffffffff


	//   ....[32]....
        /*0120*/ 	.word	0xffffffff


	//   ....[33]....
        /*0124*/ 	.word	0xffffffff


	//   ....[34]....
        /*0128*/ 	.word	0xffffffff


	//   ....[35]....
        /*012c*/ 	.word	0xffffffff


	//   ....[36]....
        /*0130*/ 	.word	0xffffffff


	//   ....[37]....
        /*0134*/ 	.word	0xffffffff


	//   ....[38]....
        /*0138*/ 	.word	0xffffffff


	//   ....[39]....
        /*013c*/ 	.word	0xffffffff


	//   ....[40]....
        /*0140*/ 	.word	0xffffffff


	//   ....[41]....
        /*0144*/ 	.word	0xffffffff


	//   ....[42]....
        /*0148*/ 	.word	0xffffffff


	//   ....[43]....
        /*014c*/ 	.word	0xffffffff


	//   ....[44]....
        /*0150*/ 	.word	0xffffffff


	//   ....[45]....
        /*0154*/ 	.word	0xffffffff


	//   ....[46]....
        /*0158*/ 	.word	0xffffffff


	//   ....[47]....
        /*015c*/ 	.word	0xffffffff


	//   ....[48]....
        /*0160*/ 	.word	0xffffffff


	//   ....[49]....
        /*0164*/ 	.word	0xffffffff


	//   ....[50]....
        /*0168*/ 	.word	0xffffffff


	//   ....[51]....
        /*016c*/ 	.word	0xffffffff


	//   ....[52]....
        /*0170*/ 	.word	0xffffffff


	//   ....[53]....
        /*0174*/ 	.word	0xffffffff


	//   ....[54]....
        /*0178*/ 	.word	0xffffffff


	//   ....[55]....
        /*017c*/ 	.word	0xffffffff


	//   ....[56]....
        /*0180*/ 	.word	0xffffffff


	//   ....[57]....
        /*0184*/ 	.word	0xffffffff


	//   ....[58]....
        /*0188*/ 	.word	0xffffffff


	//   ....[59]....
        /*018c*/ 	.word	0xffffffff


	//   ....[60]....
        /*0190*/ 	.word	0xffffffff


	//   ....[61]....
        /*0194*/ 	.word	0xffffffff


	//   ....[62]....
        /*0198*/ 	.word	0xffffffff


	//   ....[63]....
        /*019c*/ 	.word	0xffffffff


	//   ....[64]....
        /*01a0*/ 	.word	0xffffffff


	//   ....[65]....
        /*01a4*/ 	.word	0xffffffff


	//   ....[66]....
        /*01a8*/ 	.word	0xffffffff


	//   ....[67]....
        /*01ac*/ 	.word	0xffffffff


	//   ....[68]....
        /*01b0*/ 	.word	0xffffffff


	//----- nvinfo : EIATTR_COOP_GROUP_INSTR_OFFSETS
	.align		4
.L_128:
        /*01b4*/ 	.byte	0x04, 0x28
        /*01b6*/ 	.short	(.L_130 - .L_129)


	//   ....[0]....
.L_129:
        /*01b8*/ 	.word	0x00000060


	//   ....[1]....
        /*01bc*/ 	.word	0x00000c80


	//   ....[2]....
        /*01c0*/ 	.word	0x00000cb0


	//   ....[3]....
        /*01c4*/ 	.word	0x00000e60


	//   ....[4]....
        /*01c8*/ 	.word	0x00000e90


	//   ....[5]....
        /*01cc*/ 	.word	0x00000fb0


	//   ....[6]....
        /*01d0*/ 	.word	0x00000fe0


	//   ....[7]....
        /*01d4*/ 	.word	0x00001110


	//   ....[8]....
        /*01d8*/ 	.word	0x00001150


	//   ....[9]....
        /*01dc*/ 	.word	0x00001690


	//   ....[10]....
        /*01e0*/ 	.word	0x000016c0


	//   ....[11]....
        /*01e4*/ 	.word	0x000017a0


	//   ....[12]....
        /*01e8*/ 	.word	0x000017d0


	//   ....[13]....
        /*01ec*/ 	.word	0x00001800


	//   ....[14]....
        /*01f0*/ 	.word	0x00001860


	//   ....[15]....
        /*01f4*/ 	.word	0x000018d0


	//   ....[16]....
        /*01f8*/ 	.word	0x00001900


	//   ....[17]....
        /*01fc*/ 	.word	0x000027d0


	//   ....[18]....
        /*0200*/ 	.word	0x000027e0


	//   ....[19]....
        /*0204*/ 	.word	0x000027f0


	//   ....[20]....
        /*0208*/ 	.word	0x00002800


	//   ....[21]....
        /*020c*/ 	.word	0x000030f0


	//   ....[22]....
        /*0210*/ 	.word	0x000031e0


	//   ....[23]....
        /*0214*/ 	.word	0x00003240


	//   ....[24]....
        /*0218*/ 	.word	0x00003330


	//   ....[25]....
        /*021c*/ 	.word	0x00003360


	//   ....[26]....
        /*0220*/ 	.word	0x00003480


	//   ....[27]....
        /*0224*/ 	.word	0x000034b0


	//   ....[28]....
        /*0228*/ 	.word	0x000035e0


	//   ....[29]....
        /*022c*/ 	.word	0x00005040


	//   ....[30]....
        /*0230*/ 	.word	0x00005050


	//   ....[31]....
        /*0234*/ 	.word	0x00005060


	//   ....[32]....
        /*0238*/ 	.word	0x00005070


	//   ....[33]....
        /*023c*/ 	.word	0x00005400


	//   ....[34]....
        /*0240*/ 	.word	0x00005420


	//   ....[35]....
        /*0244*/ 	.word	0x00005440


	//   ....[36]....
        /*0248*/ 	.word	0x00005460


	//   ....[37]....
        /*024c*/ 	.word	0x00005f40


	//   ....[38]....
        /*0250*/ 	.word	0x00005fa0


	//   ....[39]....
        /*0254*/ 	.word	0x000060a0


	//   ....[40]....
        /*0258*/ 	.word	0x000060f0


	//   ....[41]....
        /*025c*/ 	.word	0x00006120


	//   ....[42]....
        /*0260*/ 	.word	0x00006230


	//   ....[43]....
        /*0264*/ 	.word	0x000062f0


	//   ....[44]....
        /*0268*/ 	.word	0x00006620


	//   ....[45]....
        /*026c*/ 	.word	0x00007ef0


	//   ....[46]....
        /*0270*/ 	.word	0x00007f20


	//   ....[47]....
        /*0274*/ 	.word	0x00007f50


	//   ....[48]....
        /*0278*/ 	.word	0x00007f70


	//   ....[49]....
        /*027c*/ 	.word	0x00007fa0


	//   ....[50]....
        /*0280*/ 	.word	0x00007fc0


	//   ....[51]....
        /*0284*/ 	.word	0x00007fe0


	//   ....[52]....
        /*0288*/ 	.word	0x00007ff0


	//   ....[53]....
        /*028c*/ 	.word	0x00008dc0


	//   ....[54]....
        /*0290*/ 	.word	0x00008e10


	//   ....[55]....
        /*0294*/ 	.word	0x00008e40


	//   ....[56]....
        /*0298*/ 	.word	0x00008e70


	//   ....[57]....
        /*029c*/ 	.word	0x00008ea0


	//   ....[58]....
        /*02a0*/ 	.word	0x00008ed0


	//   ....[59]....
        /*02a4*/ 	.word	0x00008f00


	//   ....[60]....
        /*02a8*/ 	.word	0x00008f20


	//   ....[61]....
        /*02ac*/ 	.word	0x00008f40


	//   ....[62]....
        /*02b0*/ 	.word	0x00008f50


	//   ....[63]....
        /*02b4*/ 	.word	0x00009480


	//   ....[64]....
        /*02b8*/ 	.word	0x000094a0


	//   ....[65]....
        /*02bc*/ 	.word	0x00009920


	//   ....[66]....
        /*02c0*/ 	.word	0x00009940


	//   ....[67]....
        /*02c4*/ 	.word	0x00009dc0


	//   ....[68]....
        /*02c8*/ 	.word	0x00009dd0


	//----- nvinfo : EIATTR_EXIT_INSTR_OFFSETS
	.align		4
.L_130:
        /*02cc*/ 	.byte	0x04, 0x1c
        /*02ce*/ 	.short	(.L_132 - .L_131)


	//   ....[0]....
.L_131:
        /*02d0*/ 	.word	0x00000180


	//   ....[1]....
        /*02d4*/ 	.word	0x00009de0


	//   ....[2]....
        /*02d8*/ 	.word	0x0000a200


	//   ....[3]....
        /*02dc*/ 	.word	0x0000a250


	//   ....[4]....
        /*02e0*/ 	.word	0x0000a280


	//   ....[5]....
        /*02e4*/ 	.word	0x0000a2e0


	//   ....[6]....
        /*02e8*/ 	.word	0x0000a530


	//----- nvinfo : EIATTR_CTAIDZ_USED
	.align		4
.L_132:
        /*02ec*/ 	.byte	0x01, 0x04
	.zero		2


	//----- nvinfo : EIATTR_MAX_THREADS
	.align		4
        /*02f0*/ 	.byte	0x04, 0x05
        /*02f2*/ 	.short	(.L_134 - .L_133)
.L_133:
        /*02f4*/ 	.word	0x00000080
        /*02f8*/ 	.word	0x00000001
        /*02fc*/ 	.word	0x00000001


	//----- nvinfo : EIATTR_CRS_STACK_SIZE
	.align		4
.L_134:
        /*0300*/ 	.byte	0x04, 0x1e
        /*0302*/ 	.short	(.L_136 - .L_135)
.L_135:
        /*0304*/ 	.word	0x00000000
.L_136:


//--------------------- .nv.info._ZN7cutlass13device_kernelIN5flash19enable_sm80_to_sm89INS1_16FlashAttnFwdSm80INS1_25CollectiveMainloopFwdSm80ILi4ELi1ELb0EN4cute5tupleIJNS5_1CILi128EEENS7_ILi48EEENS7_ILi96EEEEEELi96ENS_6half_tEfNS_4arch4Sm80ELb0ELb0ELb0ELb1ELb1ELb0ELb1ELb1EEENS1_21CollectiveEpilogueFwdINS6_IJS8_SA_S9_EEENS6_IJNS7_ILi1EEESI_SI_EEESC_SE_Li128ELb1ELb1ELb1ELb0EEENS1_36VarlenDynamicPersistentTileSchedulerILi128ELi48ELi128ELi128ELb1ELb1ELb0ELb0ELb1ELb1EEEEEEEEEvNT_6ParamsE --------------------------
	.section	.nv.info._ZN7cutlass13device_kernelIN5flash19enable_sm80_to_sm89INS1_16FlashAttnFwdSm80INS1_25CollectiveMainloopFwdSm80ILi4ELi1ELb0EN4cute5tupleIJNS5_1CILi128EEENS7_ILi48EEENS7_ILi96EEEEEELi96ENS_6half_tEfNS_4arch4Sm80ELb0ELb0ELb0ELb1ELb1ELb0ELb1ELb1EEENS1_21CollectiveEpilogueFwdINS6_IJS8_SA_S9_EEENS6_IJNS7_ILi1EEESI_SI_EEESC_SE_Li128ELb1ELb1ELb1ELb0EEENS1_36VarlenDynamicPersistentTileSchedulerILi128ELi48ELi128ELi128ELb1ELb1ELb0ELb0ELb1ELb1EEEEEEEEEvNT_6ParamsE,"",@"SHT_CUDA_INFO"
	.sectionflags	@""
	.align	4


	//----- nvinfo : EIATTR_CUDA_API_VERSION
	.align		4
        /*0000*/ 	.byte	0x04, 0x37
        /*0002*/ 	.short	(.L_138 - .L_137)
.L_137:
        /*0004*/ 	.word	0x00000082


	//----- nvinfo : EIATTR_SW2861232_WAR
	.align		4
.L_138:
        /*0008*/ 	.byte	0x01, 0x35
	.zero		2


	//----- nvinfo : EIATTR_PARAM_CBANK
	.align		4
        /*000c*/ 	.byte	0x04, 0x0a
        /*000e*/ 	.short	(.L_140 - .L_139)
	.align		4
.L_139:
        /*0010*/ 	.word	index@(.nv.constant0._ZN7cutlass13device_kernelIN5flash19enable_sm80_to_sm89INS1_16FlashAttnFwdSm80INS1_25CollectiveMainloopFwdSm80ILi4ELi1ELb0EN4cute5tupleIJNS5_1CILi128EEENS7_ILi48EEENS7_ILi96EEEEEELi96ENS_6half_tEfNS_4arch4Sm80ELb0ELb0ELb0ELb1ELb1ELb0ELb1ELb1EEENS1_21CollectiveEpilogueFwdINS6_IJS8_SA_S9_EEENS6_IJNS7_ILi1EEESI_SI_EEESC_SE_Li128ELb1ELb1ELb1ELb0EEENS1_36VarlenDynamicPersistentTileSchedulerILi128ELi48ELi128ELi128ELb1ELb1ELb0ELb0ELb1ELb1EEEEEEEEEvNT_6ParamsE)
        /*0014*/ 	.short	0x0160
        /*0016*/ 	.short	0x0438


	//----- nvinfo : EIATTR_CBANK_PARAM_SIZE
	.align		4
.L_140:
        /*0018*/ 	.byte	0x03, 0x19
        /*001a*/ 	.short	0x0438


	//----- nvinfo : EIATTR_KPARAM_INFO
	.align		4
        /*001c*/ 	.byte	0x04, 0x17
        /*001e*/ 	.short	(.L_142 - .L_141)
.L_141:
        /*0020*/ 	.word	0x00000000
        /*0024*/ 	.short	0x0000
        /*0026*/ 	.short	0x0000
        /*0028*/ 	.byte	0x00, 0xf0, 0xe1, 0x10


	//----- nvinfo : EIATTR_MAXREG_COUNT
	.align		4
.L_142:
        /*002c*/ 	.byte	0x03, 0x1b
        /*002e*/ 	.short	0x00ff


	//----- nvinfo : EIATTR_NUM_BARRIERS
	.align		4
        /*0030*/ 	.byte	0x02, 0x4c
        /*0032*/ 	.byte	0x06
	.zero		1


	//----- nvinfo : EIATTR_ANNOTATIONS
	.align		4
        /*0034*/ 	.byte	0x04, 0x55
        /*0036*/ 	.short	(.L_144 - .L_143)


	//   ....[0]....
.L_143:
        /*0038*/ 	.word	0x00000001
        /*003c*/ 	.byte	0x70, 0x00, 0x00, 0x00, 0x01, 0x00, 0x00, 0x00, 0xe0, 0x0e, 0x00, 0x00, 0x01, 0x00, 0x00, 0x00
        /* <DEDUP_REMOVED lines=52> */
        /*038c*/ 	.byte	0xf0, 0xb7, 0x00, 0x00, 0x01, 0x00, 0x00, 0x00, 0xb0, 0xc2, 0x00, 0x00


	//----- nvinfo : EIATTR_MERCURY_ISA_VERSION
	.align		4
.L_144:
        /*0398*/ 	.byte	0x03, 0x5f
        /*039a*/ 	.short	0x0000


	//----- nvinfo : EIATTR_INT_WARP_WIDE_INSTR_OFFSETS
	.align		4
        /*039c*/ 	.byte	0x04, 0x31
        /*039e*/ 	.short	(.L_146 - .L_145)


	//   ....[0]....
.L_145:
        /*03a0*/ 	.word	0x00008a80


	//   ....[1]....
        /*03a4*/ 	.word	0x00008b00


	//----- nvinfo : EIATTR_COOP_GROUP_MASK_REGIDS
	.align		4
.L_146:
        /*03a8*/ 	.byte	0x04, 0x29
        /*03aa*/ 	.short	(.L_148 - .L_147)


	//   ....[0]....
.L_147:
        /*03ac*/ 	.word	0xffffffff


	//   ....[1]....
        /*03b0*/ 	.word	0xffffffff


	//   ....[2]....
        /*03b4*/ 	.word	0xffffffff


	//   ....[3]....
        /*03b8*/ 	.word	0xffffffff


	//   ....[4]....
        /*03bc*/ 	.word	0xffffffff


	//   ....[5]....
        /*03c0*/ 	.word	0xffffffff


	//   ....[6]....
        /*03c4*/ 	.word	0xffffffff


	//   ....[7]....
        /*03c8*/ 	.word	0xffffffff


	//   ....[8]....
        /*03cc*/ 	.word	0xffffffff


	//   ....[9]....
        /*03d0*/ 	.word	0xffffffff


	//   ....[10]....
        /*03d4*/ 	.word	0xffffffff


	//   ....[11]....
        /*03d8*/ 	.word	0xffffffff


	//   ....[12]....
        /*03dc*/ 	.word	0xffffffff


	//   ....[13]....
        /*03e0*/ 	.word	0xffffffff


	//   ....[14]....
        /*03e4*/ 	.word	0xffffffff


	//   ....[15]....
        /*03e8*/ 	.word	0xffffffff


	//   ....[16]....
        /*03ec*/ 	.word	0xffffffff


	//   ....[17]....
        /*03f0*/ 	.word	0xffffffff


	//   ....[18]....
        /*03f4*/ 	.word	0xffffffff


	//   ....[19]....
        /*03f8*/ 	.word	0xffffffff


	//   ....[20]....
        /*03fc*/ 	.word	0xffffffff


	//   ....[21]....
        /*0400*/ 	.word	0xffffffff


	//   ....[22]....
        /*0404*/ 	.word	0xffffffff


	//   ....[23]....
        /*0408*/ 	.word	0xffffffff


	//   ....[24]....
        /*040c*/ 	.word	0xffffffff


	//   ....[25]....
        /*0410*/ 	.word	0xffffffff


	//   ....[26]....
        /*0414*/ 	.word	0xffffffff


	//   ....[27]....
        /*0418*/ 	.word	0xffffffff


	//   ....[28]....
        /*041c*/ 	.word	0xffffffff


	//   ....[29]....
        /*0420*/ 	.word	0xffffffff


	//   ....[30]....
        /*0424*/ 	.word	0xffffffff


	//   ....[31]....
        /*0428*/ 	.word	0xffffffff


	//   ....[32]....
        /*042c*/ 	.word	0xffffffff


	//   ....[33]....
        /*0430*/ 	.word	0xffffffff


	//   ....[34]....
        /*0434*/ 	.word	0xffffffff


	//   ....[35]....
        /*0438*/ 	.word	0xffffffff


	//   ....[36]....
        /*043c*/ 	.word	0xffffffff


	//   ....[37]....
        /*0440*/ 	.word	0xffffffff


	//   ....[38]....
        /*0444*/ 	.word	0xffffffff


	//   ....[39]....
        /*0448*/ 	.word	0xffffffff


	//   ....[40]....
        /*044c*/ 	.word	0xffffffff


	//   ....[41]....
        /*0450*/ 	.word	0xffffffff


	//   ....[42]....
        /*0454*/ 	.word	0xffffffff


	//   ....[43]....
        /*0458*/ 	.word	0xffffffff


	//   ....[44]....
        /*045c*/ 	.word	0xffffffff


	//   ....[45]....
        /*0460*/ 	.word	0xffffffff


	//   ....[46]....
        /*0464*/ 	.word	0xffffffff


	//   ....[47]....
        /*0468*/ 	.word	0xffffffff


	//   ....[48]....
        /*046c*/ 	.word	0xffffffff


	//   ....[49]....
        /*0470*/ 	.word	0xffffffff


	//   ....[50]....
        /*0474*/ 	.word	0xffffffff


	//   ....[51]....
        /*0478*/ 	.word	0xffffffff


	//   ....[52]....
        /*047c*/ 	.word	0xffffffff


	//   ....[53]....
        /*0480*/ 	.word	0xffffffff


	//   ....[54]....
        /*0484*/ 	.word	0xffffffff


	//   ....[55]....
        /*0488*/ 	.word	0xffffffff


	//   ....[56]....
        /*048c*/ 	.word	0xffffffff


	//   ....[57]....
        /*0490*/ 	.word	0xffffffff


	//   ....[58]....
        /*0494*/ 	.word	0xffffffff


	//   ....[59]....
        /*0498*/ 	.word	0xffffffff


	//   ....[60]....
        /*049c*/ 	.word	0xffffffff


	//   ....[61]....
        /*04a0*/ 	.word	0xffffffff


	//   ....[62]....
        /*04a4*/ 	.word	0xffffffff


	//   ....[63]....
        /*04a8*/ 	.word	0xffffffff


	//   ....[64]....
        /*04ac*/ 	.word	0xffffffff


	//   ....[65]....
        /*04b0*/ 	.word	0xffffffff


	//   ....[66]....
        /*04b4*/ 	.word	0xffffffff


	//   ....[67]....
        /*04b8*/ 	.word	0xffffffff


	//   ....[68]....
        /*04bc*/ 	.word	0xffffffff


	//   ....[69]....
        /*04c0*/ 	.word	0xffffffff


	//   ....[70]....
        /*04c4*/ 	.word	0xffffffff


	//   ....[71]....
        /*04c8*/ 	.word	0xffffffff


	//   ....[72]....
        /*04cc*/ 	.word	0xffffffff


	//   ....[73]....
        /*04d0*/ 	.word	0xffffffff


	//   ....[74]....
        /*04d4*/ 	.word	0xffffffff


	//   ....[75]....
        /*04d8*/ 	.word	0xffffffff


	//   ....[76]....
        /*04dc*/ 	.word	0xffffffff


	//   ....[77]....
        /*04e0*/ 	.word	0xffffffff


	//   ....[78]....
        /*04e4*/ 	.word	0xffffffff


	//   ....[79]....
        /*04e8*/ 	.word	0xffffffff


	//   ....[80]....
        /*04ec*/ 	.word	0xffffffff


	//   ....[81]....
        /*04f0*/ 	.word	0xffffffff


	//   ....[82]....
        /*04f4*/ 	.word	0xffffffff


	//   ....[83]....
        /*04f8*/ 	.word	0xffffffff


	//   ....[84]....
        /*04fc*/ 	.word	0xffffffff


	//   ....[85]....
        /*0500*/ 	.word	0xffffffff


	//   ....[86]....
        /*0504*/ 	.word	0xffffffff


	//   ....[87]....
        /*0508*/ 	.word	0xffffffff


	//   ....[88]....
        /*050c*/ 	.word	0xffffffff


	//   ....[89]....
        /*0510*/ 	.word	0xffffffff


	//   ....[90]....
        /*0514*/ 	.word	0xffffffff


	//   ....[91]....
        /*0518*/ 	.word	0xffffffff


	//   ....[92]....
        /*051c*/ 	.word	0xffffffff


	//   ....[93]....
        /*0520*/ 	.word	0xffffffff


	//   ....[94]....
        /*0524*/ 	.word	0xffffffff


	//   ....[95]....
        /*0528*/ 	.word	0xffffffff


	//   ....[96]....
        /*052c*/ 	.word	0xffffffff


	//   ....[97]....
        /*0530*/ 	.word	0xffffffff


	//   ....[98]....
        /*0534*/ 	.word	0xffffffff


	//   ....[99]....
        /*0538*/ 	.word	0xffffffff


	//   ....[100]....
        /*053c*/ 	.word	0xffffffff


	//   ....[101]....
        /*0540*/ 	.word	0xffffffff


	//   ....[102]....
        /*0544*/ 	.word	0xffffffff


	//   ....[103]....
        /*0548*/ 	.word	0xffffffff


	//   ....[104]....
        /*054c*/ 	.word	0xffffffff


	//   ....[105]....
        /*0550*/ 	.word	0xffffffff


	//   ....[106]....
        /*0554*/ 	.word	0xffffffff


	//   ....[107]....
        /*0558*/ 	.word	0xffffffff


	//   ....[108]....
        /*055c*/ 	.word	0xffffffff


	//   ....[109]....
        /*0560*/ 	.word	0xffffffff


	//   ....[110]....
        /*0564*/ 	.word	0xffffffff


	//   ....[111]....
        /*0568*/ 	.word	0xffffffff


	//   ....[112]....
        /*056c*/ 	.word	0xffffffff


	//   ....[113]....
        /*0570*/ 	.word	0xffffffff


	//   ....[114]....
        /*0574*/ 	.word	0xffffffff


	//   ....[115]....
        /*0578*/ 	.word	0xffffffff


	//   ....[116]....
        /*057c*/ 	.word	0xffffffff


	//   ....[117]....
        /*0580*/ 	.word	0xffffffff


	//   ....[118]....
        /*0584*/ 	.word	0xffffffff


	//   ....[119]....
        /*0588*/ 	.word	0xffffffff


	//   ....[120]....
        /*058c*/ 	.word	0xffffffff


	//   ....[121]....
        /*0590*/ 	.word	0xffffffff


	//   ....[122]....
        /*0594*/ 	.word	0xffffffff


	//   ....[123]....
        /*0598*/ 	.word	0xffffffff


	//   ....[124]....
        /*059c*/ 	.word	0xffffffff


	//   ....[125]....
        /*05a0*/ 	.word	0xffffffff


	//   ....[126]....
        /*05a4*/ 	.word	0xffffffff


	//   ....[127]....
        /*05a8*/ 	.word	0xffffffff


	//   ....[128]....
        /*05ac*/ 	.word	0xffffffff


	//   ....[129]....
        /*05b0*/ 	.word	0xffffffff


	//   ....[130]....
        /*05b4*/ 	.word	0xffffffff


	//   ....[131]....
        /*05b8*/ 	.word	0xffffffff


	//   ....[132]....
        /*05bc*/ 	.word	0xffffffff


	//   ....[133]....
        /*05c0*/ 	.word	0xffffffff


	//   ....[134]....
        /*05c4*/ 	.word	0xffffffff


	//   ....[135]....
        /*05c8*/ 	.word	0xffffffff


	//   ....[136]....
        /*05cc*/ 	.word	0xffffffff


	//   ....[137]....
        /*05d0*/ 	.word	0xffffffff


	//   ....[138]....
        /*05d4*/ 	.word	0xffffffff


	//   ....[139]....
        /*05d8*/ 	.word	0xffffffff


	//   ....[140]....
        /*05dc*/ 	.word	0xffffffff


	//   ....[141]....
        /*05e0*/ 	.word	0xffffffff


	//   ....[142]....
        /*05e4*/ 	.word	0xffffffff


	//   ....[143]....
        /*05e8*/ 	.word	0xffffffff


	//   ....[144]....
        /*05ec*/ 	.word	0xffffffff


	//   ....[145]....
        /*05f0*/ 	.word	0xffffffff


	//   ....[146]....
        /*05f4*/ 	.word	0xffffffff


	//   ....[147]....
        /*05f8*/ 	.word	0xffffffff


	//   ....[148]....
        /*05fc*/ 	.word	0xffffffff


	//   ....[149]....
        /*0600*/ 	.word	0xffffffff


	//   ....[150]....
        /*0604*/ 	.word	0xffffffff


	//   ....[151]....
        /*0608*/ 	.word	0xffffffff


	//   ....[152]....
        /*060c*/ 	.word	0xffffffff


	//   ....[153]....
        /*0610*/ 	.word	0xffffffff


	//   ....[154]....
        /*0614*/ 	.word	0xffffffff


	//   ....[155]....
        /*0618*/ 	.word	0xffffffff


	//   ....[156]....
        /*061c*/ 	.word	0xffffffff


	//   ....[157]....
        /*0620*/ 	.word	0xffffffff


	//   ....[158]....
        /*0624*/ 	.word	0xffffffff


	//   ....[159]....
        /*0628*/ 	.word	0xffffffff


	//   ....[160]....
        /*062c*/ 	.word	0xffffffff


	//   ....[161]....
        /*0630*/ 	.word	0xffffffff


	//   ....[162]....
        /*0634*/ 	.word	0xffffffff


	//   ....[163]....
        /*0638*/ 	.word	0xffffffff


	//   ....[164]....
        /*063c*/ 	.word	0xffffffff


	//   ....[165]....
        /*0640*/ 	.word	0xffffffff


	//   ....[166]....
        /*0644*/ 	.word	0xffffffff


	//   ....[167]....
        /*0648*/ 	.word	0xffffffff


	//   ....[168]....
        /*064c*/ 	.word	0xffffffff


	//   ....[169]....
        /*0650*/ 	.word	0xffffffff


	//   ....[170]....
        /*0654*/ 	.word	0xffffffff


	//   ....[171]....
        /*0658*/ 	.word	0xffffffff


	//   ....[172]....
        /*065c*/ 	.word	0xffffffff


	//   ....[173]....
        /*0660*/ 	.word	0xffffffff


	//   ....[174]....
        /*0664*/ 	.word	0xffffffff


	//   ....[175]....
        /*0668*/ 	.word	0xffffffff


	//   ....[176]....
        /*066c*/ 	.word	0xffffffff


	//   ....[177]....
        /*0670*/ 	.word	0xffffffff


	//   ....[178]....
        /*0674*/ 	.word	0xffffffff


	//   ....[179]....
        /*0678*/ 	.word	0xffffffff


	//   ....[180]....
        /*067c*/ 	.word	0xffffffff


	//   ....[181]....
        /*0680*/ 	.word	0xffffffff


	//   ....[182]....
        /*0684*/ 	.word	0xffffffff


	//   ....[183]....
        /*0688*/ 	.word	0xffffffff


	//   ....[184]....
        /*068c*/ 	.word	0xffffffff


	//   ....[185]....
        /*0690*/ 	.word	0xffffffff


	//   ....[186]....
        /*0694*/ 	.word	0xffffffff


	//   ....[187]....
        /*0698*/ 	.word	0xffffffff


	//   ....[188]....
        /*069c*/ 	.word	0xffffffff


	//   ....[189]....
        /*06a0*/ 	.word	0xffffffff


	//   ....[190]....
        /*06a4*/ 	.word	0xffffffff


	//   ....[191]....
        /*06a8*/ 	.word	0xffffffff


	//   ....[192]....
        /*06ac*/ 	.word	0xffffffff


	//   ....[193]....
        /*06b0*/ 	.word	0xffffffff


	//   ....[194]....
        /*06b4*/ 	.word	0xffffffff


	//   ....[195]....
        /*06b8*/ 	.word	0xffffffff


	//   ....[196]....
        /*06bc*/ 	.word	0xffffffff


	//   ....[197]....
        /*06c0*/ 	.word	0xffffffff


	//   ....[198]....
        /*06c4*/ 	.word	0xffffffff


	//   ....[199]....
        /*06c8*/ 	.word	0xffffffff


	//   ....[200]....
        /*06cc*/ 	.word	0xffffffff


	//   ....[201]....
        /*06d0*/ 	.word	0xffffffff


	//   ....[202]....
        /*06d4*/ 	.word	0xffffffff


	//   ....[203]....
        /*06d8*/ 	.word	0xffffffff


	//   ....[204]....
        /*06dc*/ 	.word	0xffffffff


	//   ....[205]....
        /*06e0*/ 	.word	0xffffffff


	//   ....[206]....
        /*06e4*/ 	.word	0xffffffff


	//   ....[207]....
        /*06e8*/ 	.word	0xffffffff


	//   ....[208]....
        /*06ec*/ 	.word	0xffffffff


	//   ....[209]....
        /*06f0*/ 	.word	0xffffffff


	//   ....[210]....
        /*06f4*/ 	.word	0xffffffff


	//   ....[211]....
        /*06f8*/ 	.word	0xffffffff


	//   ....[212]....
        /*06fc*/ 	.word	0xffffffff


	//   ....[213]....
        /*0700*/ 	.word	0xffffffff


	//   ....[214]....
        /*0704*/ 	.word	0xffffffff


	//   ....[215]....
        /*0708*/ 	.word	0xffffffff


	//----- nvinfo : EIATTR_COOP_GROUP_INSTR_OFFSETS
	.align		4
.L_148:
        /*070c*/ 	.byte	0x04, 0x28
        /*070e*/ 	.short	(.L_150 - .L_149)


	//   ....[0]....
.L_149:
        /*0710*/ 	.word	0x00000050


	//   ....[1]....
        /*0714*/ 	.word	0x000001e0


	//   ....[2]....
        /*0718*/ 	.word	0x00000210


	//   ....[3]....
        /*071c*/ 	.word	0x00000240


	//   ....[4]....
        /*0720*/ 	.word	0x00000270


	//   ....[5]....
        /*0724*/ 	.word	0x000002a0


	//   ....[6]....
        /*0728*/ 	.word	0x000002d0


	//   ....[7]....
        /*072c*/ 	.word	0x00000440


	//   ....[8]....
        /*0730*/ 	.word	0x00000480


	//   ....[9]....
        /*0734*/ 	.word	0x000004b0


	//   ....[10]....
        /*0738*/ 	.word	0x000004e0


	//   ....[11]....
        /*073c*/ 	.word	0x00000510


	//   ....[12]....
        /*0740*/ 	.word	0x00000540


	//   ....[13]....
        /*0744*/ 	.word	0x000005d0


	//   ....[14]....
        /*0748*/ 	.word	0x00000600


	//   ....[15]....
        /*074c*/ 	.word	0x00000620


	//   ....[16]....
        /*0750*/ 	.word	0x00000680


	//   ....[17]....
        /*0754*/ 	.word	0x000022e0


	//   ....[18]....
        /*0758*/ 	.word	0x00002300


	//   ....[19]....
        /*075c*/ 	.word	0x00002490


	//   ....[20]....
        /*0760*/ 	.word	0x000024a0


	//   ....[21]....
        /*0764*/ 	.word	0x00002620


	//   ....[22]....
        /*0768*/ 	.word	0x00002640


	//   ....[23]....
        /*076c*/ 	.word	0x000027c0


	//   ....[24]....
        /*0770*/ 	.word	0x000027d0


	//   ....[25]....
        /*0774*/ 	.word	0x00002c60


	//   ....[26]....
        /*0778*/ 	.word	0x00002c90


	//   ....[27]....
        /*077c*/ 	.word	0x00002cb0


	//   ....[28]....
        /*0780*/ 	.word	0x00002cd0


	//   ....[29]....
        /*0784*/ 	.word	0x00002d50


	//   ....[30]....
        /*0788*/ 	.word	0x00002da0


	//   ....[31]....
        /*078c*/ 	.word	0x00003100


	//   ....[32]....
        /*0790*/ 	.word	0x00003110


	//   ....[33]....
        /*0794*/ 	.word	0x00003aa0


	//   ....[34]....
        /*0798*/ 	.word	0x00003ac0


	//   ....[35]....
        /*079c*/ 	.word	0x00003c10


	//   ....[36]....
        /*07a0*/ 	.word	0x00003c20


	//   ....[37]....
        /*07a4*/ 	.word	0x00004400


	//   ....[38]....
        /*07a8*/ 	.word	0x00004430


	//   ....[39]....
        /*07ac*/ 	.word	0x00004440


	//   ....[40]....
        /*07b0*/ 	.word	0x00004450


	//   ....[41]....
        /*07b4*/ 	.word	0x00004460


	//   ....[42]....
        /*07b8*/ 	.word	0x00004490


	//   ....[43]....
        /*07bc*/ 	.word	0x000044b0


	//   ....[44]....
        /*07c0*/ 	.word	0x000044d0


	//   ....[45]....
        /*07c4*/ 	.word	0x00005800


	//   ....[46]....
        /*07c8*/ 	.word	0x00005820


	//   ....[47]....
        /*07cc*/ 	.word	0x00005960


	//   ....[48]....
        /*07d0*/ 	.word	0x00005970


	//   ....[49]....
        /*07d4*/ 	.word	0x000062c0


	//   ....[50]....
        /*07d8*/ 	.word	0x000062e0


	//   ....[51]....
        /*07dc*/ 	.word	0x00006400


	//   ....[52]....
        /*07e0*/ 	.word	0x00006410


	//   ....[53]....
        /*07e4*/ 	.word	0x00006840


	//   ....[54]....
        /*07e8*/ 	.word	0x00006870


	//   ....[55]....
        /*07ec*/ 	.word	0x00006880


	//   ....[56]....
        /*07f0*/ 	.word	0x00006890


	//   ....[57]....
        /*07f4*/ 	.word	0x000068a0


	//   ....[58]....
        /*07f8*/ 	.word	0x000068f0


	//   ....[59]....
        /*07fc*/ 	.word	0x00006900


	//   ....[60]....
        /*0800*/ 	.word	0x00006910


	//   ....[61]....
        /*0804*/ 	.word	0x000080e0


	//   ....[62]....
        /*0808*/ 	.word	0x000080f0


	//   ....[63]....
        /*080c*/ 	.word	0x00008100


	//   ....[64]....
        /*0810*/ 	.word	0x00008110


	//   ....[65]....
        /*0814*/ 	.word	0x00008140


	//   ....[66]....
        /*0818*/ 	.word	0x00008160


	//   ....[67]....
        /*081c*/ 	.word	0x00008180


	//   ....[68]....
        /*0820*/ 	.word	0x00008190


	//   ....[69]....
        /*0824*/ 	.word	0x000096e0


	//   ....[70]....
        /*0828*/ 	.word	0x000096f0


	//   ....[71]....
        /*082c*/ 	.word	0x00009700


	//   ....[72]....
        /*0830*/ 	.word	0x00009710


	//   ....[73]....
        /*0834*/ 	.word	0x00009720


	//   ....[74]....
        /*0838*/ 	.word	0x00009730


	//   ....[75]....
        /*083c*/ 	.word	0x00009740


	//   ....[76]....
        /*0840*/ 	.word	0x00009760


	//   ....[77]....
        /*0844*/ 	.word	0x00009b60


	//   ....[78]....
        /*0848*/ 	.word	0x00009b80


	//   ....[79]....
        /*084c*/ 	.word	0x00009ce0


	//   ....[80]....
        /*0850*/ 	.word	0x00009cf0


	//   ....[81]....
        /*0854*/ 	.word	0x00009e50


	//   ....[82]....
        /*0858*/ 	.word	0x00009e70


	//   ....[83]....
        /*085c*/ 	.word	0x00009fd0


	//   ....[84]....
        /*0860*/ 	.word	0x00009fe0


	//   ....[85]....
        /*0864*/ 	.word	0x0000a330


	//   ....[86]....
        /*0868*/ 	.word	0x0000a350


	//   ....[87]....
        /*086c*/ 	.word	0x0000a7e0


	//   ....[88]....
        /*0870*/ 	.word	0x0000a7f0


	//   ....[89]....
        /*0874*/ 	.word	0x0000ac80


	//   ....[90]....
        /*0878*/ 	.word	0x0000aca0


	//   ....[91]....
        /*087c*/ 	.word	0x0000b130


	//   ....[92]....
        /*0880*/ 	.word	0x0000b140


	//   ....[93]....
        /*0884*/ 	.word	0x0000bce0


	//   ....[94]....
        /*0888*/ 	.word	0x0000bd00


	//   ....[95]....
        /*088c*/ 	.word	0x0000be70


	//   ....[96]....
        /*0890*/ 	.word	0x0000be80


	//   ....[97]....
        /*0894*/ 	.word	0x0000bfe0


	//   ....[98]....
        /*0898*/ 	.word	0x0000c000


	//   ....[99]....
        /*089c*/ 	.word	0x0000c160


	//   ....[100]....
        /*08a0*/ 	.word	0x0000c170


	//   ....[101]....
        /*08a4*/ 	.word	0x0000c370


	//   ....[102]....
        /*08a8*/ 	.word	0x0000c390


	//   ....[103]....
        /*08ac*/ 	.word	0x0000c4b0


	//   ....[104]....
        /*08b0*/ 	.word	0x0000c4f0


	//   ....[105]....
        /*08b4*/ 	.word	0x0000c520


	//   ....[106]....
        /*08b8*/ 	.word	0x0000c550


	//   ....[107]....
        /*08bc*/ 	.word	0x0000c580


	//   ....[108]....
        /*08c0*/ 	.word	0x0000c5b0


	//   ....[109]....
        /*08c4*/ 	.word	0x0000c700


	//   ....[110]....
        /*08c8*/ 	.word	0x0000c740


	//   ....[111]....
        /*08cc*/ 	.word	0x0000c770


	//   ....[112]....
        /*08d0*/ 	.word	0x0000c7a0


	//   ....[113]....
        /*08d4*/ 	.word	0x0000c7d0


	//   ....[114]....
        /*08d8*/ 	.word	0x0000c800


	//   ....[115]....
        /*08dc*/ 	.word	0x0000c890


	//   ....[116]....
        /*08e0*/ 	.word	0x0000c8c0


	//   ....[117]....
        /*08e4*/ 	.word	0x0000c8d0


	//   ....[118]....
        /*08e8*/ 	.word	0x0000c930


	//   ....[119]....
        /*08ec*/ 	.word	0x0000ce60


	//   ....[120]....
        /*08f0*/ 	.word	0x0000cec0


	//   ....[121]....
        /*08f4*/ 	.word	0x0000cf10


	//   ....[122]....
        /*08f8*/ 	.word	0x0000cf60


	//   ....[123]....
        /*08fc*/ 	.word	0x0000cfb0


	//   ....[124]....
        /*0900*/ 	.word	0x0000d020


	//   ....[125]....
        /*0904*/ 	.word	0x0000d070


	//   ....[126]....
        /*0908*/ 	.word	0x0000d0d0


	//   ....[127]....
        /*090c*/ 	.word	0x0000d140


	//   ....[128]....
        /*0910*/ 	.word	0x0000d1a0


	//   ....[129]....
        /*0914*/ 	.word	0x0000d210


	//   ....[130]....
        /*0918*/ 	.word	0x0000d280


	//   ....[131]....
        /*091c*/ 	.word	0x0000d2f0


	//   ....[132]....
        /*0920*/ 	.word	0x0000d350


	//   ....[133]....
        /*0924*/ 	.word	0x0000d3c0


	//   ....[134]....
        /*0928*/ 	.word	0x0000d430


	//   ....[135]....
        /*092c*/ 	.word	0x0000d4a0


	//   ....[136]....
        /*0930*/ 	.word	0x0000d500


	//   ....[137]....
        /*0934*/ 	.word	0x0000d570


	//   ....[138]....
        /*0938*/ 	.word	0x0000d5d0


	//   ....[139]....
        /*093c*/ 	.word	0x0000d640


	//   ....[140]....
        /*0940*/ 	.word	0x0000d6b0


	//   ....[141]....
        /*0944*/ 	.word	0x0000d720


	//   ....[142]....
        /*0948*/ 	.word	0x0000d780


	//   ....[143]....
        /*094c*/ 	.word	0x0000d7e0


	//   ....[144]....
        /*0950*/ 	.word	0x0000d840


	//   ....[145]....
        /*0954*/ 	.word	0x0000d890


	//   ....[146]....
        /*0958*/ 	.word	0x0000d8e0


	//   ....[147]....
        /*095c*/ 	.word	0x0000d930


	//   ....[148]....
        /*0960*/ 	.word	0x0000d980


	//   ....[149]....
        /*0964*/ 	.word	0x0000d9d0


	//   ....[150]....
        /*0968*/ 	.word	0x0000da20


	//   ....[151]....
        /*096c*/ 	.word	0x0000da90


	//   ....[152]....
        /*0970*/ 	.word	0x0000db00


	//   ....[153]....
        /*0974*/ 	.word	0x0000db60


	//   ....[154]....
        /*0978*/ 	.word	0x0000dbd0


	//   ....[155]....
        /*097c*/ 	.word	0x0000dc40


	//   ....[156]....
        /*0980*/ 	.word	0x0000dcb0


	//   ....[157]....
        /*0984*/ 	.word	0x0000dd10


	//   ....[158]....
        /*0988*/ 	.word	0x0000dd60


	//   ....[159]....
        /*098c*/ 	.word	0x0000ddc0


	//   ....[160]....
        /*0990*/ 	.word	0x0000de10


	//   ....[161]....
        /*0994*/ 	.word	0x0000de50


	//   ....[162]....
        /*0998*/ 	.word	0x0000dea0


	//   ....[163]....
        /*099c*/ 	.word	0x0000dee0


	//   ....[164]....
        /*09a0*/ 	.word	0x0000df30


	//   ....[165]....
        /*09a4*/ 	.word	0x0000df70


	//   ....[166]....
        /*09a8*/ 	.word	0x0000dfd0


	//   ....[167]....
        /*09ac*/ 	.word	0x0000e010


	//   ....[168]....
        /*09b0*/ 	.word	0x0000e060


	//   ....[169]....
        /*09b4*/ 	.word	0x0000e0b0


	//   ....[170]....
        /*09b8*/ 	.word	0x0000e100


	//   ....[171]....
        /*09bc*/ 	.word	0x0000e150


	//   ....[172]....
        /*09c0*/ 	.word	0x0000e1a0


	//   ....[173]....
        /*09c4*/ 	.word	0x0000e1f0


	//   ....[174]....
        /*09c8*/ 	.word	0x0000e260


	//   ....[175]....
        /*09cc*/ 	.word	0x0000e2d0


	//   ....[176]....
        /*09d0*/ 	.word	0x0000e340


	//   ....[177]....
        /*09d4*/ 	.word	0x0000e3a0


	//   ....[178]....
        /*09d8*/ 	.word	0x0000e410


	//   ....[179]....
        /*09dc*/ 	.word	0x0000e480


	//   ....[180]....
        /*09e0*/ 	.word	0x0000e4f0


	//   ....[181]....
        /*09e4*/ 	.word	0x0000e550


	//   ....[182]....
        /*09e8*/ 	.word	0x0000e5c0


	//   ....[183]....
        /*09ec*/ 	.word	0x0000e630


	//   ....[184]....
        /*09f0*/ 	.word	0x0000e6a0


	//   ....[185]....
        /*09f4*/ 	.word	0x0000e700


	//   ....[186]....
        /*09f8*/ 	.word	0x0000e770


	//   ....[187]....
        /*09fc*/ 	.word	0x0000e7e0


	//   ....[188]....
        /*0a00*/ 	.word	0x0000e850


	//   ....[189]....
        /*0a04*/ 	.word	0x0000e8b0


	//   ....[190]....
        /*0a08*/ 	.word	0x0000e920


	//   ....[191]....
        /*0a0c*/ 	.word	0x0000e990


	//   ....[192]....
        /*0a10*/ 	.word	0x0000ea00


	//   ....[193]....
        /*0a14*/ 	.word	0x0000ea60


	//   ....[194]....
        /*0a18*/ 	.word	0x0000ead0


	//   ....[195]....
        /*0a1c*/ 	.word	0x0000eb40


	//   ....[196]....
        /*0a20*/ 	.word	0x0000ebb0


	//   ....[197]....
        /*0a24*/ 	.word	0x0000ec10


	//   ....[198]....
        /*0a28*/ 	.word	0x0000ec80


	//   ....[199]....
        /*0a2c*/ 	.word	0x0000ecf0


	//   ....[200]....
        /*0a30*/ 	.word	0x0000ed40


	//   ....[201]....
        /*0a34*/ 	.word	0x0000ed80


	//   ....[202]....
        /*0a38*/ 	.word	0x0000edd0


	//   ....[203]....
        /*0a3c*/ 	.word	0x0000ee20


	//   ....[204]....
        /*0a40*/ 	.word	0x0000ee70


	//   ....[205]....
        /*0a44*/ 	.word	0x0000eee0


	//   ....[206]....
        /*0a48*/ 	.word	0x0000ef30


	//   ....[207]....
        /*0a4c*/ 	.word	0x0000ef80


	//   ....[208]....
        /*0a50*/ 	.word	0x0000efd0


	//   ....[209]....
        /*0a54*/ 	.word	0x0000f020


	//   ....[210]....
        /*0a58*/ 	.word	0x0000f070


	//   ....[211]....
        /*0a5c*/ 	.word	0x0000f0e0


	//   ....[212]....
        /*0a60*/ 	.word	0x0000f130


	//   ....[213]....
        /*0a64*/ 	.word	0x0000f190


	//   ....[214]....
        /*0a68*/ 	.word	0x0000f1f0


	//   ....[215]....
        /*0a6c*/ 	.word	0x0000f260


	//----- nvinfo : EIATTR_EXIT_INSTR_OFFSETS
	.align		4
.L_150:
        /*0a70*/ 	.byte	0x04, 0x1c
        /*0a72*/ 	.short	(.L_152 - .L_151)


	//   ....[0]....
.L_151:
        /*0a74*/ 	.word	0x00000b40


	//   ....[1]....
        /*0a78*/ 	.word	0x0000ce20


	//----- nvinfo : EIATTR_MAX_THREADS
	.align		4
.L_152:
        /*0a7c*/ 	.byte	0x04, 0x05
        /*0a7e*/ 	.short	(.L_154 - .L_153)
.L_153:
        /*0a80*/ 	.word	0x00000080
        /*0a84*/ 	.word	0x00000001
        /*0a88*/ 	.word	0x00000001


	//----- nvinfo : EIATTR_CRS_STACK_SIZE
	.align		4
.L_154:
        /*0a8c*/ 	.byte	0x04, 0x1e
        /*0a8e*/ 	.short	(.L_156 - .L_155)
.L_155:
        /*0a90*/ 	.word	0x00000000
.L_156:


//--------------------- .nv.info._ZN7cutlass13device_kernelIN5flash19enable_sm80_to_sm89INS1_16FlashAttnFwdSm80INS1_25CollectiveMainloopFwdSm80ILi4ELi1ELb0EN4cute5tupleIJNS5_1CILi128EEENS7_ILi48EEENS7_ILi96EEEEEELi96ENS_6half_tEfNS_4arch4Sm80ELb0ELb0ELb0ELb1ELb1ELb1ELb1ELb1EEENS1_21CollectiveEpilogueFwdINS6_IJS8_SA_S9_EEENS6_IJNS7_ILi1EEESI_SI_EEESC_SE_Li128ELb1ELb1ELb1ELb0EEENS1_36VarlenDynamicPersistentTileSchedulerILi128ELi48ELi128ELi128ELb1ELb1ELb0ELb0ELb1ELb1EEEEEEEEEvNT_6ParamsE --------------------------
	.section	.nv.info._ZN7cutlass13device_kernelIN5flash19enable_sm80_to_sm89INS1_16FlashAttnFwdSm80INS1_25CollectiveMainloopFwdSm80ILi4ELi1ELb0EN4cute5tupleIJNS5_1CILi128EEENS7_ILi48EEENS7_ILi96EEEEEELi96ENS_6half_tEfNS_4arch4Sm80ELb0ELb0ELb0ELb1ELb1ELb1ELb1ELb1EEENS1_21CollectiveEpilogueFwdINS6_IJS8_SA_S9_EEENS6_IJNS7_ILi1EEESI_SI_EEESC_SE_Li128ELb1ELb1ELb1ELb0EEENS1_36VarlenDynamicPersistentTileSchedulerILi128ELi48ELi128ELi128ELb1ELb1ELb0ELb0ELb1ELb1EEEEEEEEEvNT_6ParamsE,"",@"SHT_CUDA_INFO"
	.sectionflags	@""
	.align	4


	//----- nvinfo : EIATTR_CUDA_API_VERSION
	.align		4
        /*0000*/ 	.byte	0x04, 0x37
        /*0002*/ 	.short	(.L_158 - .L_157)
.L_157:
        /*0004*/ 	.word	0x00000082


	//----- nvinfo : EIATTR_SW2861232_WAR
	.align		4
.L_158:
        /*0008*/ 	.byte	0x01, 0x35
	.zero		2


	//----- nvinfo : EIATTR_PARAM_CBANK
	.align		4
        /*000c*/ 	.byte	0x04, 0x0a
        /*000e*/ 	.short	(.L_160 - .L_159)
	.align		4
.L_159:
        /*0010*/ 	.word	index@(.nv.constant0._ZN7cutlass13device_kernelIN5flash19enable_sm80_to_sm89INS1_16FlashAttnFwdSm80INS1_25CollectiveMainloopFwdSm80ILi4ELi1ELb0EN4cute5tupleIJNS5_1CILi128EEENS7_ILi48EEENS7_ILi96EEEEEELi96ENS_6half_tEfNS_4arch4Sm80ELb0ELb0ELb0ELb1ELb1ELb1ELb1ELb1EEENS1_21CollectiveEpilogueFwdINS6_IJS8_SA_S9_EEENS6_IJNS7_ILi1EEESI_SI_EEESC_SE_Li128ELb1ELb1ELb1ELb0EEENS1_36VarlenDynamicPersistentTileSchedulerILi128ELi48ELi128ELi128ELb1ELb1ELb0ELb0ELb1ELb1EEEEEEEEEvNT_6ParamsE)
        /*0014*/ 	.short	0x0160
        /*0016*/ 	.short	0x0438


	//----- nvinfo : EIATTR_CBANK_PARAM_SIZE
	.align		4
.L_160:
        /*0018*/ 	.byte	0x03, 0x19
        /*001a*/ 	.short	0x0438


	//----- nvinfo : EIATTR_KPARAM_INFO
	.align		4
        /*001c*/ 	.byte	0x04, 0x17
        /*001e*/ 	.short	(.L_162 - .L_161)
.L_161:
        /*0020*/ 	.word	0x00000000
        /*0024*/ 	.short	0x0000
        /*0026*/ 	.short	0x0000
        /*0028*/ 	.byte	0x00, 0xf0, 0xe1, 0x10


	//----- nvinfo : EIATTR_MAXREG_COUNT
	.align		4
.L_162:
        /*002c*/ 	.byte	0x03, 0x1b
        /*002e*/ 	.short	0x00ff


	//----- nvinfo : EIATTR_NUM_BARRIERS
	.align		4
        /*0030*/ 	.byte	0x02, 0x4c
        /*0032*/ 	.byte	0x06
	.zero		1


	//----- nvinfo : EIATTR_ANNOTATIONS
	.align		4
        /*0034*/ 	.byte	0x04, 0x55
        /*0036*/ 	.short	(.L_164 - .L_163)


	//   ....[0]....
.L_163:
        /* <DEDUP_REMOVED lines=149> */
        /*097c*/ 	.byte	0x60, 0x8b, 0x01, 0x00


	//----- nvinfo : EIATTR_MERCURY_ISA_VERSION
	.align		4
.L_164:
        /*0980*/ 	.byte	0x03, 0x5f
        /*0982*/ 	.short	0x0000


	//----- nvinfo : EIATTR_INT_WARP_WIDE_INSTR_OFFSETS
	.align		4
        /*0984*/ 	.byte	0x04, 0x31
        /*0986*/ 	.short	(.L_166 - .L_165)


	//   ....[0]....
.L_165:
        /*0988*/ 	.word	0x00014590


	//   ....[1]....
        /*098c*/ 	.word	0x00014610


	//----- nvinfo : EIATTR_COOP_GROUP_MASK_REGIDS
	.align		4
.L_166:
        /*0990*/ 	.byte	0x04, 0x29
        /*0992*/ 	.short	(.L_168 - .L_167)


	//   ....[0]....
.L_167:
        /*0994*/ 	.word	0xffffffff


	//   ....[1]....
        /*0998*/ 	.word	0xffffffff


	//   ....[2]....
        /*099c*/ 	.word	0xffffffff


	//   ....[3]....
        /*09a0*/ 	.word	0xffffffff


	//   ....[4]....
        /*09a4*/ 	.word	0xffffffff


	//   ....[5]....
        /*09a8*/ 	.word	0xffffffff


	//   ....[6]....
        /*09ac*/ 	.word	0xffffffff


	//   ....[7]....
        /*09b0*/ 	.word	0xffffffff


	//   ....[8]....
        /*09b4*/ 	.word	0xffffffff


	//   ....[9]....
        /*09b8*/ 	.word	0xffffffff


	//   ....[10]....
        /*09bc*/ 	.word	0xffffffff


	//   ....[11]....
        /*09c0*/ 	.word	0xffffffff


	//   ....[12]....
        /*09c4*/ 	.word	0xffffffff


	//   ....[13]....
        /*09c8*/ 	.word	0xffffffff


	//   ....[14]....
        /*09cc*/ 	.word	0xffffffff


	//   ....[15]....
        /*09d0*/ 	.word	0xffffffff


	//   ....[16]....
        /*09d4*/ 	.word	0xffffffff


	//   ....[17]....
        /*09d8*/ 	.word	0xffffffff


	//   ....[18]....
        /*09dc*/ 	.word	0xffffffff


	//   ....[19]....
        /*09e0*/ 	.word	0xffffffff


	//   ....[20]....
        /*09e4*/ 	.word	0xffffffff


	//   ....[21]....
        /*09e8*/ 	.word	0xffffffff


	//   ....[22]....
        /*09ec*/ 	.word	0xffffffff


	//   ....[23]....
        /*09f0*/ 	.word	0xffffffff


	//   ....[24]....
        /*09f4*/ 	.word	0xffffffff


	//   ....[25]....
        /*09f8*/ 	.word	0xffffffff


	//   ....[26]....
        /*09fc*/ 	.word	0xffffffff


	//   ....[27]....
        /*0a00*/ 	.word	0xffffffff


	//   ....[28]....
        /*0a04*/ 	.word	0xffffffff


	//   ....[29]....
        /*0a08*/ 	.word	0xffffffff


	//   ....[30]....
        /*0a0c*/ 	.word	0xffffffff


	//   ....[31]....
        /*0a10*/ 	.word	0xffffffff


	//   ....[32]....
        /*0a14*/ 	.word	0xffffffff


	//   ....[33]....
        /*0a18*/ 	.word	0xffffffff


	//   ....[34]....
        /*0a1c*/ 	.word	0xffffffff


	//   ....[35]....
        /*0a20*/ 	.word	0xffffffff


	//   ....[36]....
        /*0a24*/ 	.word	0xffffffff


	//   ....[37]....
        /*0a28*/ 	.word	0xffffffff


	//   ....[38]....
        /*0a2c*/ 	.word	0xffffffff


	//   ....[39]....
        /*0a30*/ 	.word	0xffffffff


	//   ....[40]....
        /*0a34*/ 	.word	0xffffffff


	//   ....[41]....
        /*0a38*/ 	.word	0xffffffff


	//   ....[42]....
        /*0a3c*/ 	.word	0xffffffff


	//   ....[43]....
        /*0a40*/ 	.word	0xffffffff


	//   ....[44]....
        /*0a44*/ 	.word	0xffffffff


	//   ....[45]....
        /*0a48*/ 	.word	0xffffffff


	//   ....[46]....
        /*0a4c*/ 	.word	0xffffffff


	//   ....[47]....
        /*0a50*/ 	.word	0xffffffff


	//   ....[48]....
        /*0a54*/ 	.word	0xffffffff


	//   ....[49]....
        /*0a58*/ 	.word	0xffffffff


	//   ....[50]....
        /*0a5c*/ 	.word	0xffffffff


	//   ....[51]....
        /*0a60*/ 	.word	0xffffffff


	//   ....[52]....
        /*0a64*/ 	.word	0xffffffff


	//   ....[53]....
        /*0a68*/ 	.word	0xffffffff


	//   ....[54]....
        /*0a6c*/ 	.word	0xffffffff


	//   ....[55]....
        /*0a70*/ 	.word	0xffffffff


	//   ....[56]....
        /*0a74*/ 	.word	0xffffffff


	//   ....[57]....
        /*0a78*/ 	.word	0xffffffff


	//   ....[58]....
        /*0a7c*/ 	.word	0xffffffff


	//   ....[59]....
        /*0a80*/ 	.word	0xffffffff


	//   ....[60]....
        /*0a84*/ 	.word	0xffffffff


	//   ....[61]....
        /*0a88*/ 	.word	0xffffffff


	//   ....[62]....
        /*0a8c*/ 	.word	0xffffffff


	//   ....[63]....
        /*0a90*/ 	.word	0xffffffff


	//   ....[64]....
        /*0a94*/ 	.word	0xffffffff


	//   ....[65]....
        /*0a98*/ 	.word	0xffffffff


	//   ....[66]....
        /*0a9c*/ 	.word	0xffffffff


	//   ....[67]....
        /*0aa0*/ 	.word	0xffffffff


	//   ....[68]....
        /*0aa4*/ 	.word	0xffffffff


	//   ....[69]....
        /*0aa8*/ 	.word	0xffffffff


	//   ....[70]....
        /*0aac*/ 	.word	0xffffffff


	//   ....[71]....
        /*0ab0*/ 	.word	0xffffffff


	//   ....[72]....
        /*0ab4*/ 	.word	0xffffffff


	//   ....[73]....
        /*0ab8*/ 	.word	0xffffffff


	//   ....[74]....
        /*0abc*/ 	.word	0xffffffff


	//   ....[75]....
        /*0ac0*/ 	.word	0xffffffff


	//   ....[76]....
        /*0ac4*/ 	.word	0xffffffff


	//   ....[77]....
        /*0ac8*/ 	.word	0xffffffff


	//   ....[78]....
        /*0acc*/ 	.word	0xffffffff


	//   ....[79]....
        /*0ad0*/ 	.word	0xffffffff


	//   ....[80]....
        /*0ad4*/ 	.word	0xffffffff


	//   ....[81]....
        /*0ad8*/ 	.word	0xffffffff


	//   ....[82]....
        /*0adc*/ 	.word	0xffffffff


	//   ....[83]....
        /*0ae0*/ 	.word	0xffffffff


	//   ....[84]....
        /*0ae4*/ 	.word	0xffffffff


	//   ....[85]....
        /*0ae8*/ 	.word	0xffffffff


	//   ....[86]....
        /*0aec*/ 	.word	0xffffffff


	//   ....[87]....
        /*0af0*/ 	.word	0xffffffff


	//   ....[88]....
        /*0af4*/ 	.word	0xffffffff


	//   ....[89]....
        /*0af8*/ 	.word	0xffffffff


	//   ....[90]....
        /*0afc*/ 	.word	0xffffffff


	//   ....[91]....
        /*0b00*/ 	.word	0xffffffff


	//   ....[92]....
        /*0b04*/ 	.word	0xffffffff


	//   ....[93]....
        /*0b08*/ 	.word	0xffffffff


	//   ....[94]....
        /*0b0c*/ 	.word	0xffffffff


	//   ....[95]....
        /*0b10*/ 	.word	0xffffffff


	//   ....[96]....
        /*0b14*/ 	.word	0xffffffff


	//   ....[97]....
        /*0b18*/ 	.word	0xffffffff


	//   ....[98]....
        /*0b1c*/ 	.word	0xffffffff


	//   ....[99]....
        /*0b20*/ 	.word	0xffffffff


	//   ....[100]....
        /*0b24*/ 	.word	0xffffffff


	//   ....[101]....
        /*0b28*/ 	.word	0xffffffff


	//   ....[102]....
        /*0b2c*/ 	.word	0xffffffff


	//   ....[103]....
        /*0b30*/ 	.word	0xffffffff


	//   ....[104]....
        /*0b34*/ 	.word	0xffffffff


	//   ....[105]....
        /*0b38*/ 	.word	0xffffffff


	//   ....[106]....
        /*0b3c*/ 	.word	0xffffffff


	//   ....[107]....
        /*0b40*/ 	.word	0xffffffff


	//   ....[108]....
        /*0b44*/ 	.word	0xffffffff


	//   ....[109]....
        /*0b48*/ 	.word	0xffffffff


	//   ....[110]....
        /*0b4c*/ 	.word	0xffffffff


	//   ....[111]....
        /*0b50*/ 	.word	0xffffffff


	//   ....[112]....
        /*0b54*/ 	.word	0xffffffff


	//   ....[113]....
        /*0b58*/ 	.word	0xffffffff


	//   ....[114]....
        /*0b5c*/ 	.word	0xffffffff


	//   ....[115]....
        /*0b60*/ 	.word	0xffffffff


	//   ....[116]....
        /*0b64*/ 	.word	0xffffffff


	//   ....[117]....
        /*0b68*/ 	.word	0xffffffff


	//   ....[118]....
        /*0b6c*/ 	.word	0xffffffff


	//   ....[119]....
        /*0b70*/ 	.word	0xffffffff


	//   ....[120]....
        /*0b74*/ 	.word	0xffffffff


	//   ....[121]....
        /*0b78*/ 	.word	0xffffffff


	//   ....[122]....
        /*0b7c*/ 	.word	0xffffffff


	//   ....[123]....
        /*0b80*/ 	.word	0xffffffff


	//   ....[124]....
        /*0b84*/ 	.word	0xffffffff


	//   ....[125]....
        /*0b88*/ 	.word	0xffffffff


	//   ....[126]....
        /*0b8c*/ 	.word	0xffffffff


	//   ....[127]....
        /*0b90*/ 	.word	0xffffffff


	//   ....[128]....
        /*0b94*/ 	.word	0xffffffff


	//   ....[129]....
        /*0b98*/ 	.word	0xffffffff


	//   ....[130]....
        /*0b9c*/ 	.word	0xffffffff


	//   ....[131]....
        /*0ba0*/ 	.word	0xffffffff


	//   ....[132]....
        /*0ba4*/ 	.word	0xffffffff


	//   ....[133]....
        /*0ba8*/ 	.word	0xffffffff


	//   ....[134]....
        /*0bac*/ 	.word	0xffffffff


	//   ....[135]....
        /*0bb0*/ 	.word	0xffffffff


	//   ....[136]....
        /*0bb4*/ 	.word	0xffffffff


	//   ....[137]....
        /*0bb8*/ 	.word	0xffffffff


	//   ....[138]....
        /*0bbc*/ 	.word	0xffffffff


	//   ....[139]....
        /*0bc0*/ 	.word	0xffffffff


	//   ....[140]....
        /*0bc4*/ 	.word	0xffffffff


	//   ....[141]....
        /*0bc8*/ 	.word	0xffffffff


	//   ....[142]....
        /*0bcc*/ 	.word	0xffffffff


	//   ....[143]....
        /*0bd0*/ 	.word	0xffffffff


	//   ....[144]....
        /*0bd4*/ 	.word	0xffffffff


	//   ....[145]....
        /*0bd8*/ 	.word	0xffffffff


	//   ....[146]....
        /*0bdc*/ 	.word	0xffffffff


	//   ....[147]....
        /*0be0*/ 	.word	0xffffffff


	//   ....[148]....
        /*0be4*/ 	.word	0xffffffff


	//   ....[149]....
        /*0be8*/ 	.word	0xffffffff


	//   ....[150]....
        /*0bec*/ 	.word	0xffffffff


	//   ....[151]....
        /*0bf0*/ 	.word	0xffffffff


	//   ....[152]....
        /*0bf4*/ 	.word	0xffffffff


	//   ....[153]....
        /*0bf8*/ 	.word	0xffffffff


	//   ....[154]....
        /*0bfc*/ 	.word	0xffffffff


	//   ....[155]....
        /*0c00*/ 	.word	0xffffffff


	//   ....[156]....
        /*0c04*/ 	.word	0xffffffff


	//   ....[157]....
        /*0c08*/ 	.word	0xffffffff


	//   ....[158]....
        /*0c0c*/ 	.word	0xffffffff


	//   ....[159]....
        /*0c10*/ 	.word	0xffffffff


	//   ....[160]....
        /*0c14*/ 	.word	0xffffffff


	//   ....[161]....
        /*0c18*/ 	.word	0xffffffff


	//   ....[162]....
        /*0c1c*/ 	.word	0xffffffff


	//   ....[163]....
        /*0c20*/ 	.word	0xffffffff


	//   ....[164]....
        /*0c24*/ 	.word	0xffffffff


	//   ....[165]....
        /*0c28*/ 	.word	0xffffffff


	//   ....[166]....
        /*0c2c*/ 	.word	0xffffffff


	//   ....[167]....
        /*0c30*/ 	.word	0xffffffff


	//   ....[168]....
        /*0c34*/ 	.word	0xffffffff


	//   ....[169]....
        /*0c38*/ 	.word	0xffffffff


	//   ....[170]....
        /*0c3c*/ 	.word	0xffffffff


	//   ....[171]....
        /*0c40*/ 	.word	0xffffffff


	//   ....[172]....
        /*0c44*/ 	.word	0xffffffff


	//   ....[173]....
        /*0c48*/ 	.word	0xffffffff


	//   ....[174]....
        /*0c4c*/ 	.word	0xffffffff


	//   ....[175]....
        /*0c50*/ 	.word	0xffffffff


	//   ....[176]....
        /*0c54*/ 	.word	0xffffffff


	//   ....[177]....
        /*0c58*/ 	.word	0xffffffff


	//   ....[178]....
        /*0c5c*/ 	.word	0xffffffff


	//   ....[179]....
        /*0c60*/ 	.word	0xffffffff


	//   ....[180]....
        /*0c64*/ 	.word	0xffffffff


	//   ....[181]....
        /*0c68*/ 	.word	0xffffffff


	//   ....[182]....
        /*0c6c*/ 	.word	0xffffffff


	//   ....[183]....
        /*0c70*/ 	.word	0xffffffff


	//   ....[184]....
        /*0c74*/ 	.word	0xffffffff


	//   ....[185]....
        /*0c78*/ 	.word	0xffffffff


	//   ....[186]....
        /*0c7c*/ 	.word	0xffffffff


	//   ....[187]....
        /*0c80*/ 	.word	0xffffffff


	//   ....[188]....
        /*0c84*/ 	.word	0xffffffff


	//   ....[189]....
        /*0c88*/ 	.word	0xffffffff


	//   ....[190]....
        /*0c8c*/ 	.word	0xffffffff


	//   ....[191]....
        /*0c90*/ 	.word	0xffffffff


	//   ....[192]....
        /*0c94*/ 	.word	0xffffffff


	//   ....[193]....
        /*0c98*/ 	.word	0xffffffff


	//   ....[194]....
        /*0c9c*/ 	.word	0xffffffff


	//   ....[195]....
        /*0ca0*/ 	.word	0xffffffff


	//   ....[196]....
        /*0ca4*/ 	.word	0xffffffff


	//   ....[197]....
        /*0ca8*/ 	.word	0xffffffff


	//   ....[198]....
        /*0cac*/ 	.word	0xffffffff


	//   ....[199]....
        /*0cb0*/ 	.word	0xffffffff


	//   ....[200]....
        /*0cb4*/ 	.word	0xffffffff


	//   ....[201]....
        /*0cb8*/ 	.word	0xffffffff


	//   ....[202]....
        /*0cbc*/ 	.word	0xffffffff


	//   ....[203]....
        /*0cc0*/ 	.word	0xffffffff


	//   ....[204]....
        /*0cc4*/ 	.word	0xffffffff


	//   ....[205]....
        /*0cc8*/ 	.word	0xffffffff


	//   ....[206]....
        /*0ccc*/ 	.word	0xffffffff


	//   ....[207]....
        /*0cd0*/ 	.word	0xffffffff


	//   ....[208]....
        /*0cd4*/ 	.word	0xffffffff


	//   ....[209]....
        /*0cd8*/ 	.word	0xffffffff


	//   ....[210]....
        /*0cdc*/ 	.word	0xffffffff


	//   ....[211]....
        /*0ce0*/ 	.word	0xffffffff


	//   ....[212]....
        /*0ce4*/ 	.word	0xffffffff


	//   ....[213]....
        /*0ce8*/ 	.word	0xffffffff


	//   ....[214]....
        /*0cec*/ 	.word	0xffffffff


	//   ....[215]....
        /*0cf0*/ 	.word	0xffffffff


	//   ....[216]....
        /*0cf4*/ 	.word	0xffffffff


	//   ....[217]....
        /*0cf8*/ 	.word	0xffffffff


	//   ....[218]....
        /*0cfc*/ 	.word	0xffffffff


	//   ....[219]....
        /*0d00*/ 	.word	0xffffffff


	//   ....[220]....
        /*0d04*/ 	.word	0xffffffff


	//   ....[221]....
        /*0d08*/ 	.word	0xffffffff


	//   ....[222]....
        /*0d0c*/ 	.word	0xffffffff


	//   ....[223]....
        /*0d10*/ 	.word	0xffffffff


	//   ....[224]....
        /*0d14*/ 	.word	0xffffffff


	//   ....[225]....
        /*0d18*/ 	.word	0xffffffff


	//   ....[226]....
        /*0d1c*/ 	.word	0xffffffff


	//   ....[227]....
        /*0d20*/ 	.word	0xffffffff


	//   ....[228]....
        /*0d24*/ 	.word	0xffffffff


	//   ....[229]....
        /*0d28*/ 	.word	0xffffffff


	//   ....[230]....
        /*0d2c*/ 	.word	0xffffffff


	//   ....[231]....
        /*0d30*/ 	.word	0xffffffff


	//----- nvinfo : EIATTR_COOP_GROUP_INSTR_OFFSETS
	.align		4
.L_168:
        /*0d34*/ 	.byte	0x04, 0x28
        /*0d36*/ 	.short	(.L_170 - .L_169)


	//   ....[0]....
.L_169:
        /*0d38*/ 	.word	0x00000050


	//   ....[1]....
        /*0d3c*/ 	.word	0x00000200


	//   ....[2]....
        /*0d40*/ 	.word	0x00000230


	//   ....[3]....
        /*0d44*/ 	.word	0x00000260


	//   ....[4]....
        /*0d48*/ 	.word	0x00000290


	//   ....[5]....
        /*0d4c*/ 	.word	0x000002c0


	//   ....[6]....
        /*0d50*/ 	.word	0x000002f0


	//   ....[7]....
        /*0d54*/ 	.word	0x00000460


	//   ....[8]....
        /*0d58*/ 	.word	0x000004a0


	//   ....[9]....
        /*0d5c*/ 	.word	0x000004d0


	//   ....[10]....
        /*0d60*/ 	.word	0x00000500


	//   ....[11]....
        /*0d64*/ 	.word	0x00000530


	//   ....[12]....
        /*0d68*/ 	.word	0x00000560


	//   ....[13]....
        /*0d6c*/ 	.word	0x000005f0


	//   ....[14]....
        /*0d70*/ 	.word	0x00000620


	//   ....[15]....
        /*0d74*/ 	.word	0x00000640


	//   ....[16]....
        /*0d78*/ 	.word	0x000006a0


	//   ....[17]....
        /*0d7c*/ 	.word	0x00003ac0


	//   ....[18]....
        /*0d80*/ 	.word	0x00003ad0


	//   ....[19]....
        /*0d84*/ 	.word	0x00005690


	//   ....[20]....
        /*0d88*/ 	.word	0x000056a0


	//   ....[21]....
        /*0d8c*/ 	.word	0x00007010


	//   ....[22]....
        /*0d90*/ 	.word	0x00007030


	//   ....[23]....
        /*0d94*/ 	.word	0x00007650


	//   ....[24]....
        /*0d98*/ 	.word	0x00007670


	//   ....[25]....
        /*0d9c*/ 	.word	0x00008590


	//   ....[26]....
        /*0da0*/ 	.word	0x000085b0


	//   ....[27]....
        /*0da4*/ 	.word	0x000086f0


	//   ....[28]....
        /*0da8*/ 	.word	0x00008700


	//   ....[29]....
        /*0dac*/ 	.word	0x00008840


	//   ....[30]....
        /*0db0*/ 	.word	0x00008860


	//   ....[31]....
        /*0db4*/ 	.word	0x000089a0


	//   ....[32]....
        /*0db8*/ 	.word	0x000089b0


	//   ....[33]....
        /*0dbc*/ 	.word	0x00008e80


	//   ....[34]....
        /*0dc0*/ 	.word	0x00008e90


	//   ....[35]....
        /*0dc4*/ 	.word	0x00008ea0


	//   ....[36]....
        /*0dc8*/ 	.word	0x00008eb0


	//   ....[37]....
        /*0dcc*/ 	.word	0x000091c0


	//   ....[38]....
        /*0dd0*/ 	.word	0x00009200


	//   ....[39]....
        /*0dd4*/ 	.word	0x00009240


	//   ....[40]....
        /*0dd8*/ 	.word	0x00009280


	//   ....[41]....
        /*0ddc*/ 	.word	0x0000bc30


	//   ....[42]....
        /*0de0*/ 	.word	0x0000bc70


	//   ....[43]....
        /*0de4*/ 	.word	0x0000bcb0


	//   ....[44]....
        /*0de8*/ 	.word	0x0000bcf0


	//   ....[45]....
        /*0dec*/ 	.word	0x0000e9c0


	//   ....[46]....
        /*0df0*/ 	.word	0x0000e9e0


	//   ....[47]....
        /*0df4*/ 	.word	0x0000eba0


	//   ....[48]....
        /*0df8*/ 	.word	0x0000ebb0


	//   ....[49]....
        /*0dfc*/ 	.word	0x0000f5b0


	//   ....[50]....
        /*0e00*/ 	.word	0x0000f5d0


	//   ....[51]....
        /*0e04*/ 	.word	0x0000f700


	//   ....[52]....
        /*0e08*/ 	.word	0x0000f710


	//   ....[53]....
        /*0e0c*/ 	.word	0x0000fed0


	//   ....[54]....
        /*0e10*/ 	.word	0x0000ff00


	//   ....[55]....
        /*0e14*/ 	.word	0x0000ff10


	//   ....[56]....
        /*0e18*/ 	.word	0x0000ff20


	//   ....[57]....
        /*0e1c*/ 	.word	0x0000ff30


	//   ....[58]....
        /*0e20*/ 	.word	0x0000ff60


	//   ....[59]....
        /*0e24*/ 	.word	0x0000ff80


	//   ....[60]....
        /*0e28*/ 	.word	0x0000ffa0


	//   ....[61]....
        /*0e2c*/ 	.word	0x00011300


	//   ....[62]....
        /*0e30*/ 	.word	0x00011310


	//   ....[63]....
        /*0e34*/ 	.word	0x00011420


	//   ....[64]....
        /*0e38*/ 	.word	0x00011430


	//   ....[65]....
        /*0e3c*/ 	.word	0x00011e00


	//   ....[66]....
        /*0e40*/ 	.word	0x00011e20


	//   ....[67]....
        /*0e44*/ 	.word	0x00011f10


	//   ....[68]....
        /*0e48*/ 	.word	0x00011f20


	//   ....[69]....
        /*0e4c*/ 	.word	0x00012320


	//   ....[70]....
        /*0e50*/ 	.word	0x00012350


	//   ....[71]....
        /*0e54*/ 	.word	0x00012370


	//   ....[72]....
        /*0e58*/ 	.word	0x00012390


	//   ....[73]....
        /*0e5c*/ 	.word	0x000123b0


	//   ....[74]....
        /*0e60*/ 	.word	0x000123d0


	//   ....[75]....
        /*0e64*/ 	.word	0x000123f0


	//   ....[76]....
        /*0e68*/ 	.word	0x00012410


	//   ....[77]....
        /*0e6c*/ 	.word	0x00013be0


	//   ....[78]....
        /*0e70*/ 	.word	0x00013bf0


	//   ....[79]....
        /*0e74*/ 	.word	0x00013c00


	//   ....[80]....
        /*0e78*/ 	.word	0x00013c10


	//   ....[81]....
        /*0e7c*/ 	.word	0x00013c40


	//   ....[82]....
        /*0e80*/ 	.word	0x00013c60


	//   ....[83]....
        /*0e84*/ 	.word	0x00013c80


	//   ....[84]....
        /*0e88*/ 	.word	0x00013c90


	//   ....[85]....
        /*0e8c*/ 	.word	0x00015270


	//   ....[86]....
        /*0e90*/ 	.word	0x00015280


	//   ....[87]....
        /*0e94*/ 	.word	0x000152a0


	//   ....[88]....
        /*0e98*/ 	.word	0x000152b0


	//   ....[89]....
        /*0e9c*/ 	.word	0x000152c0


	//   ....[90]....
        /*0ea0*/ 	.word	0x000152d0


	//   ....[91]....
        /*0ea4*/ 	.word	0x000152f0


	//   ....[92]....
        /*0ea8*/ 	.word	0x00015300


	//   ....[93]....
        /*0eac*/ 	.word	0x00015770


	//   ....[94]....
        /*0eb0*/ 	.word	0x00015790


	//   ....[95]....
        /*0eb4*/ 	.word	0x000158b0


	//   ....[96]....
        /*0eb8*/ 	.word	0x000158c0


	//   ....[97]....
        /*0ebc*/ 	.word	0x000159f0


	//   ....[98]....
        /*0ec0*/ 	.word	0x00015a10


	//   ....[99]....
        /*0ec4*/ 	.word	0x00015b40


	//   ....[100]....
        /*0ec8*/ 	.word	0x00015b50


	//   ....[101]....
        /*0ecc*/ 	.word	0x00015e70


	//   ....[102]....
        /*0ed0*/ 	.word	0x00015e90


	//   ....[103]....
        /*0ed4*/ 	.word	0x00016360


	//   ....[104]....
        /*0ed8*/ 	.word	0x00016370


	//   ....[105]....
        /*0edc*/ 	.word	0x00016840


	//   ....[106]....
        /*0ee0*/ 	.word	0x00016860


	//   ....[107]....
        /*0ee4*/ 	.word	0x00016d40


	//   ....[108]....
        /*0ee8*/ 	.word	0x00016d50


	//   ....[109]....
        /*0eec*/ 	.word	0x00017a30


	//   ....[110]....
        /*0ef0*/ 	.word	0x00017a50


	//   ....[111]....
        /*0ef4*/ 	.word	0x00017b80


	//   ....[112]....
        /*0ef8*/ 	.word	0x00017b90


	//   ....[113]....
        /*0efc*/ 	.word	0x00017cc0


	//   ....[114]....
        /*0f00*/ 	.word	0x00017ce0


	//   ....[115]....
        /*0f04*/ 	.word	0x00017e10


	//   ....[116]....
        /*0f08*/ 	.word	0x00017e20


	//   ....[117]....
        /*0f0c*/ 	.word	0x00018010


	//   ....[118]....
        /*0f10*/ 	.word	0x00018030


	//   ....[119]....
        /*0f14*/ 	.word	0x00018160


	//   ....[120]....
        /*0f18*/ 	.word	0x000181a0


	//   ....[121]....
        /*0f1c*/ 	.word	0x000181d0


	//   ....[122]....
        /*0f20*/ 	.word	0x00018200


	//   ....[123]....
        /*0f24*/ 	.word	0x00018230


	//   ....[124]....
        /*0f28*/ 	.word	0x00018260


	//   ....[125]....
        /*0f2c*/ 	.word	0x000183d0


	//   ....[126]....
        /*0f30*/ 	.word	0x00018410


	//   ....[127]....
        /*0f34*/ 	.word	0x00018440


	//   ....[128]....
        /*0f38*/ 	.word	0x00018470


	//   ....[129]....
        /*0f3c*/ 	.word	0x000184a0


	//   ....[130]....
        /*0f40*/ 	.word	0x000184d0


	//   ....[131]....
        /*0f44*/ 	.word	0x00018560


	//   ....[132]....
        /*0f48*/ 	.word	0x00018590


	//   ....[133]....
        /*0f4c*/ 	.word	0x000185a0


	//   ....[134]....
        /*0f50*/ 	.word	0x00018600


	//   ....[135]....
        /*0f54*/ 	.word	0x00018be0


	//   ....[136]....
        /*0f58*/ 	.word	0x00018c40


	//   ....[137]....
        /*0f5c*/ 	.word	0x00018c90


	//   ....[138]....
        /*0f60*/ 	.word	0x00018ce0


	//   ....[139]....
        /*0f64*/ 	.word	0x00018d30


	//   ....[140]....
        /*0f68*/ 	.word	0x00018da0


	//   ....[141]....
        /*0f6c*/ 	.word	0x00018df0


	//   ....[142]....
        /*0f70*/ 	.word	0x00018e50


	//   ....[143]....
        /*0f74*/ 	.word	0x00018ec0


	//   ....[144]....
        /*0f78*/ 	.word	0x00018f20


	//   ....[145]....
        /*0f7c*/ 	.word	0x00018f90


	//   ....[146]....
        /*0f80*/ 	.word	0x00019000


	//   ....[147]....
        /*0f84*/ 	.word	0x00019070


	//   ....[148]....
        /*0f88*/ 	.word	0x000190d0


	//   ....[149]....
        /*0f8c*/ 	.word	0x00019140


	//   ....[150]....
        /*0f90*/ 	.word	0x000191b0


	//   ....[151]....
        /*0f94*/ 	.word	0x00019220


	//   ....[152]....
        /*0f98*/ 	.word	0x00019280


	//   ....[153]....
        /*0f9c*/ 	.word	0x000192f0


	//   ....[154]....
        /*0fa0*/ 	.word	0x00019350


	//   ....[155]....
        /*0fa4*/ 	.word	0x000193c0


	//   ....[156]....
        /*0fa8*/ 	.word	0x00019430


	//   ....[157]....
        /*0fac*/ 	.word	0x000194a0


	//   ....[158]....
        /*0fb0*/ 	.word	0x00019500


	//   ....[159]....
        /*0fb4*/ 	.word	0x00019550


	//   ....[160]....
        /*0fb8*/ 	.word	0x00019590


	//   ....[161]....
        /*0fbc*/ 	.word	0x000195e0


	//   ....[162]....
        /*0fc0*/ 	.word	0x00019630


	//   ....[163]....
        /*0fc4*/ 	.word	0x00019680


	//   ....[164]....
        /*0fc8*/ 	.word	0x000196d0


	//   ....[165]....
        /*0fcc*/ 	.word	0x00019720


	//   ....[166]....
        /*0fd0*/ 	.word	0x00019770


	//   ....[167]....
        /*0fd4*/ 	.word	0x000197e0


	//   ....[168]....
        /*0fd8*/ 	.word	0x00019850


	//   ....[169]....
        /*0fdc*/ 	.word	0x000198b0


	//   ....[170]....
        /*0fe0*/ 	.word	0x00019920


	//   ....[171]....
        /*0fe4*/ 	.word	0x00019990


	//   ....[172]....
        /*0fe8*/ 	.word	0x00019a00


	//   ....[173]....
        /*0fec*/ 	.word	0x00019a60


	//   ....[174]....
        /*0ff0*/ 	.word	0x00019ab0


	//   ....[175]....
        /*0ff4*/ 	.word	0x00019af0


	//   ....[176]....
        /*0ff8*/ 	.word	0x00019b40


	//   ....[177]....
        /*0ffc*/ 	.word	0x00019b80


	//   ....[178]....
        /*1000*/ 	.word	0x00019bd0


	//   ....[179]....
        /*1004*/ 	.word	0x00019c10


	//   ....[180]....
        /*1008*/ 	.word	0x00019c60


	//   ....[181]....
        /*100c*/ 	.word	0x00019ca0


	//   ....[182]....
        /*1010*/ 	.word	0x00019cf0


	//   ....[183]....
        /*1014*/ 	.word	0x00019d30


	//   ....[184]....
        /*1018*/ 	.word	0x00019d80


	//   ....[185]....
        /*101c*/ 	.word	0x00019dd0


	//   ....[186]....
        /*1020*/ 	.word	0x00019e20


	//   ....[187]....
        /*1024*/ 	.word	0x00019e70


	//   ....[188]....
        /*1028*/ 	.word	0x00019ec0


	//   ....[189]....
        /*102c*/ 	.word	0x00019f00


	//   ....[190]....
        /*1030*/ 	.word	0x00019f70


	//   ....[191]....
        /*1034*/ 	.word	0x00019fe0


	//   ....[192]....
        /*1038*/ 	.word	0x0001a050


	//   ....[193]....
        /*103c*/ 	.word	0x0001a0b0


	//   ....[194]....
        /*1040*/ 	.word	0x0001a120


	//   ....[195]....
        /*1044*/ 	.word	0x0001a190


	//   ....[196]....
        /*1048*/ 	.word	0x0001a200


	//   ....[197]....
        /*104c*/ 	.word	0x0001a260


	//   ....[198]....
        /*1050*/ 	.word	0x0001a2d0


	//   ....[199]....
        /*1054*/ 	.word	0x0001a340


	//   ....[200]....
        /*1058*/ 	.word	0x0001a3b0


	//   ....[201]....
        /*105c*/ 	.word	0x0001a410


	//   ....[202]....
        /*1060*/ 	.word	0x0001a480


	//   ....[203]....
        /*1064*/ 	.word	0x0001a4f0


	//   ....[204]....
        /*1068*/ 	.word	0x0001a560


	//   ....[205]....
        /*106c*/ 	.word	0x0001a5c0


	//   ....[206]....
        /*1070*/ 	.word	0x0001a630


	//   ....[207]....
        /*1074*/ 	.word	0x0001a6a0


	//   ....[208]....
        /*1078*/ 	.word	0x0001a710


	//   ....[209]....
        /*107c*/ 	.word	0x0001a770


	//   ....[210]....
        /*1080*/ 	.word	0x0001a7e0


	//   ....[211]....
        /*1084*/ 	.word	0x0001a850


	//   ....[212]....
        /*1088*/ 	.word	0x0001a8c0


	//   ....[213]....
        /*108c*/ 	.word	0x0001a920


	//   ....[214]....
        /*1090*/ 	.word	0x0001a990


	//   ....[215]....
        /*1094*/ 	.word	0x0001aa00


	//   ....[216]....
        /*1098*/ 	.word	0x0001aa50


	//   ....[217]....
        /*109c*/ 	.word	0x0001aa90


	//   ....[218]....
        /*10a0*/ 	.word	0x0001aae0


	//   ....[219]....
        /*10a4*/ 	.word	0x0001ab30


	//   ....[220]....
        /*10a8*/ 	.word	0x0001ab80


	//   ....[221]....
        /*10ac*/ 	.word	0x0001abf0


	//   ....[222]....
        /*10b0*/ 	.word	0x0001ac40


	//   ....[223]....
        /*10b4*/ 	.word	0x0001ac90


	//   ....[224]....
        /*10b8*/ 	.word	0x0001ace0


	//   ....[225]....
        /*10bc*/ 	.word	0x0001ad30


	//   ....[226]....
        /*10c0*/ 	.word	0x0001ad80


	//   ....[227]....
        /*10c4*/ 	.word	0x0001adf0


	//   ....[228]....
        /*10c8*/ 	.word	0x0001ae40


	//   ....[229]....
        /*10cc*/ 	.word	0x0001aea0


	//   ....[230]....
        /*10d0*/ 	.word	0x0001af00


	//   ....[231]....
        /*10d4*/ 	.word	0x0001af70


	//----- nvinfo : EIATTR_EXIT_INSTR_OFFSETS
	.align		4
.L_170:
        /*10d8*/ 	.byte	0x04, 0x1c
        /*10da*/ 	.short	(.L_172 - .L_171)


	//   ....[0]....
.L_171:
        /*10dc*/ 	.word	0x00000c10


	//   ....[1]....
        /*10e0*/ 	.word	0x00018ba0


	//----- nvinfo : EIATTR_MAX_THREADS
	.align		4
.L_172:
        /*10e4*/ 	.byte	0x04, 0x05
        /*10e6*/ 	.short	(.L_174 - .L_173)
.L_173:
        /*10e8*/ 	.word	0x00000080
        /*10ec*/ 	.word	0x00000001
        /*10f0*/ 	.word	0x00000001


	//----- nvinfo : EIATTR_CRS_STACK_SIZE
	.align		4
.L_174:
        /*10f4*/ 	.byte	0x04, 0x1e
        /*10f6*/ 	.short	(.L_176 - .L_175)
.L_175:
        /*10f8*/ 	.word	0x00000000
.L_176:


//--------------------- .nv.info._ZN7cutlass13device_kernelIN5flash19enable_sm80_to_sm89INS1_16FlashAttnFwdSm80INS1_25CollectiveMainloopFwdSm80ILi4ELi1ELb0EN4cute5tupleIJNS5_1CILi128EEENS7_ILi48EEENS7_ILi96EEEEEELi96ENS_6half_tEfNS_4arch4Sm80ELb0ELb1ELb0ELb0ELb1ELb0ELb1ELb1EEENS1_21CollectiveEpilogueFwdINS6_IJS8_SA_S9_EEENS6_IJNS7_ILi1EEESI_SI_EEESC_SE_Li128ELb0ELb1ELb1ELb0EEENS1_19SingleTileSchedulerILb0ELb1ELb1ELi128EEEEEEEEEvNT_6ParamsE --------------------------
	.section	.nv.info._ZN7cutlass13device_kernelIN5flash19enable_sm80_to_sm89INS1_16FlashAttnFwdSm80INS1_25CollectiveMainloopFwdSm80ILi4ELi1ELb0EN4cute5tupleIJNS5_1CILi128EEENS7_ILi48EEENS7_ILi96EEEEEELi96ENS_6half_tEfNS_4arch4Sm80ELb0ELb1ELb0ELb0ELb1ELb0ELb1ELb1EEENS1_21CollectiveEpilogueFwdINS6_IJS8_SA_S9_EEENS6_IJNS7_ILi1EEESI_SI_EEESC_SE_Li128ELb0ELb1ELb1ELb0EEENS1_19SingleTileSchedulerILb0ELb1ELb1ELi128EEEEEEEEEvNT_6ParamsE,"",@"SHT_CUDA_INFO"
	.sectionflags	@""
	.align	4


	//----- nvinfo : EIATTR_CUDA_API_VERSION
	.align		4
        /*0000*/ 	.byte	0x04, 0x37
        /*0002*/ 	.short	(.L_178 - .L_177)
.L_177:
        /*0004*/ 	.word	0x00000082


	//----- nvinfo : EIATTR_SW2861232_WAR
	.align		4
.L_178:
        /*0008*/ 	.byte	0x01, 0x35
	.zero		2


	//----- nvinfo : EIATTR_PARAM_CBANK
	.align		4
        /*000c*/ 	.byte	0x04, 0x0a
        /*000e*/ 	.short	(.L_180 - .L_179)
	.align		4
.L_179:
        /*0010*/ 	.word	index@(.nv.constant0._ZN7cutlass13device_kernelIN5flash19enable_sm80_to_sm89INS1_16FlashAttnFwdSm80INS1_25CollectiveMainloopFwdSm80ILi4ELi1ELb0EN4cute5tupleIJNS5_1CILi128EEENS7_ILi48EEENS7_ILi96EEEEEELi96ENS_6half_tEfNS_4arch4Sm80ELb0ELb1ELb0ELb0ELb1ELb0ELb1ELb1EEENS1_21CollectiveEpilogueFwdINS6_IJS8_SA_S9_EEENS6_IJNS7_ILi1EEESI_SI_EEESC_SE_Li128ELb0ELb1ELb1ELb0EEENS1_19SingleTileSchedulerILb0ELb1ELb1ELi128EEEEEEEEEvNT_6ParamsE)
        /*0014*/ 	.short	0x0160
        /*0016*/ 	.short	0x0418


	//----- nvinfo : EIATTR_CBANK_PARAM_SIZE
	.align		4
.L_180:
        /*0018*/ 	.byte	0x03, 0x19
        /*001a*/ 	.short	0x0418


	//----- nvinfo : EIATTR_KPARAM_INFO
	.align		4
        /*001c*/ 	.byte	0x04, 0x17
        /*001e*/ 	.short	(.L_182 - .L_181)
.L_181:
        /*0020*/ 	.word	0x00000000
        /*0024*/ 	.short	0x0000
        /*0026*/ 	.short	0x0000
        /*0028*/ 	.byte	0x00, 0xf0, 0x61, 0x10


	//----- nvinfo : EIATTR_MAXREG_COUNT
	.align		4
.L_182:
        /*002c*/ 	.byte	0x03, 0x1b
        /*002e*/ 	.short	0x00ff


	//----- nvinfo : EIATTR_NUM_BARRIERS
	.align		4
        /*0030*/ 	.byte	0x02, 0x4c
        /*0032*/ 	.byte	0x02
	.zero		1


	//----- nvinfo : EIATTR_MERCURY_ISA_VERSION
	.align		4
        /*0034*/ 	.byte	0x03, 0x5f
        /*0036*/ 	.short	0x0000


	//----- nvinfo : EIATTR_COOP_GROUP_MASK_REGIDS
	.align		4
        /*0038*/ 	.byte	0x04, 0x29
        /*003a*/ 	.short	(.L_184 - .L_183)


	//   ....[0]....
.L_183:
        /*003c*/ 	.word	0xffffffff


	//   ....[1]....
        /*0040*/ 	.word	0xffffffff


	//   ....[2]....
        /*0044*/ 	.word	0xffffffff


	//   ....[3]....
        /*0048*/ 	.word	0xffffffff


	//   ....[4]....
        /*004c*/ 	.word	0xffffffff


	//   ....[5]....
        /*0050*/ 	.word	0xffffffff


	//   ....[6]....
        /*0054*/ 	.word	0xffffffff


	//   ....[7]....
        /*0058*/ 	.word	0xffffffff


	//   ....[8]....
        /*005c*/ 	.word	0xffffffff


	//   ....[9]....
        /*0060*/ 	.word	0xffffffff


	//   ....[10]....
        /*0064*/ 	.word	0xffffffff


	//   ....[11]....
        /*0068*/ 	.word	0xffffffff


	//   ....[12]....
        /*006c*/ 	.word	0xffffffff


	//   ....[13]....
        /*0070*/ 	.word	0xffffffff


	//   ....[14]....
        /*0074*/ 	.word	0xffffffff


	//   ....[15]....
        /*0078*/ 	.word	0xffffffff


	//   ....[16]....
        /*007c*/ 	.word	0xffffffff


	//   ....[17]....
        /*0080*/ 	.word	0xffffffff


	//   ....[18]....
        /*0084*/ 	.word	0xffffffff


	//   ....[19]....
        /*0088*/ 	.word	0xffffffff


	//   ....[20]....
        /*008c*/ 	.word	0xffffffff


	//   ....[21]....
        /*0090*/ 	.word	0xffffffff


	//   ....[22]....
        /*0094*/ 	.word	0xffffffff


	//   ....[23]....
        /*0098*/ 	.word	0xffffffff


	//   ....[24]....
        /*009c*/ 	.word	0xffffffff


	//   ....[25]....
        /*00a0*/ 	.word	0xffffffff


	//   ....[26]....
        /*00a4*/ 	.word	0xffffffff


	//   ....[27]....
        /*00a8*/ 	.word	0xffffffff


	//   ....[28]....
        /*00ac*/ 	.word	0xffffffff


	//   ....[29]....
        /*00b0*/ 	.word	0xffffffff


	//   ....[30]....
        /*00b4*/ 	.word	0xffffffff


	//   ....[31]....
        /*00b8*/ 	.word	0xffffffff


	//   ....[32]....
        /*00bc*/ 	.word	0xffffffff


	//   ....[33]....
        /*00c0*/ 	.word	0xffffffff


	//   ....[34]....
        /*00c4*/ 	.word	0xffffffff


	//   ....[35]....
        /*00c8*/ 	.word	0xffffffff


	//   ....[36]....
        /*00cc*/ 	.word	0xffffffff


	//   ....[37]....
        /*00d0*/ 	.word	0xffffffff


	//   ....[38]....
        /*00d4*/ 	.word	0xffffffff


	//   ....[39]....
        /*00d8*/ 	.word	0xffffffff


	//   ....[40]....
        /*00dc*/ 	.word	0xffffffff


	//   ....[41]....
        /*00e0*/ 	.word	0xffffffff


	//   ....[42]....
        /*00e4*/ 	.word	0xffffffff


	//   ....[43]....
        /*00e8*/ 	.word	0xffffffff


	//   ....[44]....
        /*00ec*/ 	.word	0xffffffff


	//   ....[45]....
        /*00f0*/ 	.word	0xffffffff


	//   ....[46]....
        /*00f4*/ 	.word	0xffffffff


	//   ....[47]....
        /*00f8*/ 	.word	0xffffffff


	//   ....[48]....
        /*00fc*/ 	.word	0xffffffff


	//   ....[49]....
        /*0100*/ 	.word	0xffffffff


	//   ....[50]....
        /*0104*/ 	.word	0xffffffff


	//   ....[51]....
        /*0108*/ 	.word	0xffffffff


	//   ....[52]....
        /*010c*/ 	.word	0xffffffff


	//   ....[53]....
        /*0110*/ 	.word	0xffffffff


	//   ....[54]....
        /*0114*/ 	.word	0xffffffff


	//   ....[55]....
        /*0118*/ 	.word	0xffffffff


	//   ....[56]....
        /*011c*/ 	.word	0xffffffff


	//   ....[57]....
        /*0120*/ 	.word	0xffffffff


	//   ....[58]....
        /*0124*/ 	.word	0xffffffff


	//   ....[59]....
        /*0128*/ 	.word	0xffffffff


	//   ....[60]....
        /*012c*/ 	.word	0xffffffff


	//   ....[61]....
        /*0130*/ 	.word	0xffffffff


	//   ....[62]....
        /*0134*/ 	.word	0xffffffff


	//   ....[63]....
        /*0138*/ 	.word	0xffffffff


	//   ....[64]....
        /*013c*/ 	.word	0xffffffff


	//   ....[65]....
        /*0140*/ 	.word	0xffffffff


	//   ....[66]....
        /*0144*/ 	.word	0xffffffff


	//   ....[67]....
        /*0148*/ 	.word	0xffffffff


	//   ....[68]....
        /*014c*/ 	.word	0xffffffff


	//   ....[69]....
        /*0150*/ 	.word	0xffffffff


	//   ....[70]....
        /*0154*/ 	.word	0xffffffff


	//   ....[71]....
        /*0158*/ 	.word	0xffffffff


	//   ....[72]....
        /*015c*/ 	.word	0xffffffff


	//   ....[73]....
        /*0160*/ 	.word	0xffffffff


	//   ....[74]....
        /*0164*/ 	.word	0xffffffff


	//   ....[75]....
        /*0168*/ 	.word	0xffffffff


	//   ....[76]....
        /*016c*/ 	.word	0xffffffff


	//   ....[77]....
        /*0170*/ 	.word	0xffffffff


	//   ....[78]....
        /*0174*/ 	.word	0xffffffff


	//   ....[79]....
        /*0178*/ 	.word	0xffffffff


	//   ....[80]....
        /*017c*/ 	.word	0xffffffff


	//   ....[81]....
        /*0180*/ 	.word	0xffffffff


	//   ....[82]....
        /*0184*/ 	.word	0xffffffff


	//   ....[83]....
        /*0188*/ 	.word	0xffffffff


	//   ....[84]....
        /*018c*/ 	.word	0xffffffff


	//   ....[85]....
        /*0190*/ 	.word	0xffffffff


	//   ....[86]....
        /*0194*/ 	.word	0xffffffff


	//   ....[87]....
        /*0198*/ 	.word	0xffffffff


	//   ....[88]....
        /*019c*/ 	.word	0xffffffff


	//   ....[89]....
        /*01a0*/ 	.word	0xffffffff


	//   ....[90]....
        /*01a4*/ 	.word	0xffffffff


	//   ....[91]....
        /*01a8*/ 	.word	0xffffffff


	//   ....[92]....
        /*01ac*/ 	.word	0xffffffff


	//   ....[93]....
        /*01b0*/ 	.word	0xffffffff


	//   ....[94]....
        /*01b4*/ 	.word	0xffffffff


	//   ....[95]....
        /*01b8*/ 	.word	0xffffffff


	//   ....[96]....
        /*01bc*/ 	.word	0xffffffff


	//   ....[97]....
        /*01c0*/ 	.word	0xffffffff


	//   ....[98]....
        /*01c4*/ 	.word	0xffffffff


	//   ....[99]....
        /*01c8*/ 	.word	0xffffffff


	//   ....[100]....
        /*01cc*/ 	.word	0xffffffff


	//   ....[101]....
        /*01d0*/ 	.word	0xffffffff


	//   ....[102]....
        /*01d4*/ 	.word	0xffffffff


	//   ....[103]....
        /*01d8*/ 	.word	0xffffffff


	//   ....[104]....
        /*01dc*/ 	.word	0xffffffff


	//   ....[105]....
        /*01e0*/ 	.word	0xffffffff


	//   ....[106]....
        /*01e4*/ 	.word	0xffffffff


	//   ....[107]....
        /*01e8*/ 	.word	0xffffffff


	//   ....[108]....
        /*01ec*/ 	.word	0xffffffff


	//   ....[109]....
        /*01f0*/ 	.word	0xffffffff


	//   ....[110]....
        /*01f4*/ 	.word	0xffffffff


	//   ....[111]....
        /*01f8*/ 	.word	0xffffffff


	//   ....[112]....
        /*01fc*/ 	.word	0xffffffff


	//   ....[113]....
        /*0200*/ 	.word	0xffffffff


	//   ....[114]....
        /*0204*/ 	.word	0xffffffff


	//   ....[115]....
        /*0208*/ 	.word	0xffffffff


	//   ....[116]....
        /*020c*/ 	.word	0xffffffff


	//   ....[117]....
        /*0210*/ 	.word	0xffffffff


	//   ....[118]....
        /*0214*/ 	.word	0xffffffff


	//   ....[119]....
        /*0218*/ 	.word	0xffffffff


	//   ....[120]....
        /*021c*/ 	.word	0xffffffff


	//----- nvinfo : EIATTR_COOP_GROUP_INSTR_OFFSETS
	.align		4
.L_184:
        /*0220*/ 	.byte	0x04, 0x28
        /*0222*/ 	.short	(.L_186 - .L_185)


	//   ....[0]....
.L_185:
        /*0224*/ 	.word	0x00000050


	//   ....[1]....
        /*0228*/ 	.word	0x00001250


	//   ....[2]....
        /*022c*/ 	.word	0x00001280


	//   ....[3]....
        /*0230*/ 	.word	0x000014b0


	//   ....[4]....
        /*0234*/ 	.word	0x000014e0


	//   ....[5]....
        /*0238*/ 	.word	0x00001600


	//   ....[6]....
        /*023c*/ 	.word	0x00001630


	//   ....[7]....
        /*0240*/ 	.word	0x00001750


	//   ....[8]....
        /*0244*/ 	.word	0x000017b0


	//   ....[9]....
        /*0248*/ 	.word	0x00001dd0


	//   ....[10]....
        /*024c*/ 	.word	0x00001e10


	//   ....[11]....
        /*0250*/ 	.word	0x00001e50


	//   ....[12]....
        /*0254*/ 	.word	0x00001e80


	//   ....[13]....
        /*0258*/ 	.word	0x00002000


	//   ....[14]....
        /*025c*/ 	.word	0x000020f0


	//   ....[15]....
        /*0260*/ 	.word	0x00002310


	//   ....[16]....
        /*0264*/ 	.word	0x00002320


	//   ....[17]....
        /*0268*/ 	.word	0x00002cf0


	//   ....[18]....
        /*026c*/ 	.word	0x00002d00


	//   ....[19]....
        /*0270*/ 	.word	0x00002de0


	//   ....[20]....
        /*0274*/ 	.word	0x00002e00


	//   ....[21]....
        /*0278*/ 	.word	0x00003120


	//   ....[22]....
        /*027c*/ 	.word	0x000032c0


	//   ....[23]....
        /*0280*/ 	.word	0x000037b0


	//   ....[24]....
        /*0284*/ 	.word	0x00003e30


	//   ....[25]....
        /*0288*/ 	.word	0x00004450


	//   ....[26]....
        /*028c*/ 	.word	0x00004560


	//   ....[27]....
        /*0290*/ 	.word	0x000046d0


	//   ....[28]....
        /*0294*/ 	.word	0x000047a0


	//   ....[29]....
        /*0298*/ 	.word	0x00004850


	//   ....[30]....
        /*029c*/ 	.word	0x00004a80


	//   ....[31]....
        /*02a0*/ 	.word	0x00004ac0


	//   ....[32]....
        /*02a4*/ 	.word	0x00004bf0


	//   ....[33]....
        /*02a8*/ 	.word	0x00005c50


	//   ....[34]....
        /*02ac*/ 	.word	0x00005c60


	//   ....[35]....
        /*02b0*/ 	.word	0x00005d40


	//   ....[36]....
        /*02b4*/ 	.word	0x00005d50


	//   ....[37]....
        /*02b8*/ 	.word	0x00006670


	//   ....[38]....
        /*02bc*/ 	.word	0x00006690


	//   ....[39]....
        /*02c0*/ 	.word	0x000066b0


	//   ....[40]....
        /*02c4*/ 	.word	0x00006750


	//   ....[41]....
        /*02c8*/ 	.word	0x000068b0


	//   ....[42]....
        /*02cc*/ 	.word	0x00006ae0


	//   ....[43]....
        /*02d0*/ 	.word	0x00006cd0


	//   ....[44]....
        /*02d4*/ 	.word	0x00007310


	//   ....[45]....
        /*02d8*/ 	.word	0x00007ad0


	//   ....[46]....
        /*02dc*/ 	.word	0x00007c30


	//   ....[47]....
        /*02e0*/ 	.word	0x00007c80


	//   ....[48]....
        /*02e4*/ 	.word	0x00007dd0


	//   ....[49]....
        /*02e8*/ 	.word	0x00007e20


	//   ....[50]....
        /*02ec*/ 	.word	0x00007f60


	//   ....[51]....
        /*02f0*/ 	.word	0x00008110


	//   ....[52]....
        /*02f4*/ 	.word	0x00008270


	//   ....[53]....
        /*02f8*/ 	.word	0x00009d00


	//   ....[54]....
        /*02fc*/ 	.word	0x00009d10


	//   ....[55]....
        /*0300*/ 	.word	0x00009df0


	//   ....[56]....
        /*0304*/ 	.word	0x00009e00


	//   ....[57]....
        /*0308*/ 	.word	0x0000a720


	//   ....[58]....
        /*030c*/ 	.word	0x0000a740


	//   ....[59]....
        /*0310*/ 	.word	0x0000a760


	//   ....[60]....
        /*0314*/ 	.word	0x0000a800


	//   ....[61]....
        /*0318*/ 	.word	0x0000aaa0


	//   ....[62]....
        /*031c*/ 	.word	0x0000ab10


	//   ....[63]....
        /*0320*/ 	.word	0x0000ab60


	//   ....[64]....
        /*0324*/ 	.word	0x0000abc0


	//   ....[65]....
        /*0328*/ 	.word	0x0000abf0


	//   ....[66]....
        /*032c*/ 	.word	0x0000ac00


	//   ....[67]....
        /*0330*/ 	.word	0x0000adb0


	//   ....[68]....
        /*0334*/ 	.word	0x0000aee0


	//   ....[69]....
        /*0338*/ 	.word	0x0000c640


	//   ....[70]....
        /*033c*/ 	.word	0x0000c660


	//   ....[71]....
        /*0340*/ 	.word	0x0000c7d0


	//   ....[72]....
        /*0344*/ 	.word	0x0000c7e0


	//   ....[73]....
        /*0348*/ 	.word	0x0000d110


	//   ....[74]....
        /*034c*/ 	.word	0x0000d120


	//   ....[75]....
        /*0350*/ 	.word	0x0000d130


	//   ....[76]....
        /*0354*/ 	.word	0x0000d1d0


	//   ....[77]....
        /*0358*/ 	.word	0x0000d360


	//   ....[78]....
        /*035c*/ 	.word	0x0000d540


	//   ....[79]....
        /*0360*/ 	.word	0x0000d8e0


	//   ....[80]....
        /*0364*/ 	.word	0x0000df80


	//   ....[81]....
        /*0368*/ 	.word	0x0000e660


	//   ....[82]....
        /*036c*/ 	.word	0x0000e760


	//   ....[83]....
        /*0370*/ 	.word	0x0000e7b0


	//   ....[84]....
        /*0374*/ 	.word	0x0000e8c0


	//   ....[85]....
        /*0378*/ 	.word	0x0000e900


	//   ....[86]....
        /*037c*/ 	.word	0x0000e9f0


	//   ....[87]....
        /*0380*/ 	.word	0x0000ebb0


	//   ....[88]....
        /*0384*/ 	.word	0x0000ed00


	//   ....[89]....
        /*0388*/ 	.word	0x00010290


	//   ....[90]....
        /*038c*/ 	.word	0x000102c0


	//   ....[91]....
        /*0390*/ 	.word	0x000102d0


	//   ....[92]....
        /*0394*/ 	.word	0x000102e0


	//   ....[93]....
        /*0398*/ 	.word	0x00010310


	//   ....[94]....
        /*039c*/ 	.word	0x00010330


	//   ....[95]....
        /*03a0*/ 	.word	0x00010350


	//   ....[96]....
        /*03a4*/ 	.word	0x00010360


	//   ....[97]....
        /*03a8*/ 	.word	0x000111c0


	//   ....[98]....
        /*03ac*/ 	.word	0x00011200


	//   ....[99]....
        /*03b0*/ 	.word	0x00011230


	//   ....[100]....
        /*03b4*/ 	.word	0x00011260


	//   ....[101]....
        /*03b8*/ 	.word	0x00011290


	//   ....[102]....
        /*03bc*/ 	.word	0x000112c0


	//   ....[103]....
        /*03c0*/ 	.word	0x000112f0


	//   ....[104]....
        /*03c4*/ 	.word	0x00011320


	//   ....[105]....
        /*03c8*/ 	.word	0x000113f0


	//   ....[106]....
        /*03cc*/ 	.word	0x00011420


	//   ....[107]....
        /*03d0*/ 	.word	0x000118b0


	//   ....[108]....
        /*03d4*/ 	.word	0x000118d0


	//   ....[109]....
        /*03d8*/ 	.word	0x00011d50


	//   ....[110]....
        /*03dc*/ 	.word	0x00011d70


	//   ....[111]....
        /*03e0*/ 	.word	0x00012200


	//   ....[112]....
        /*03e4*/ 	.word	0x00012210


	//   ....[113]....
        /*03e8*/ 	.word	0x000129f0


	//   ....[114]....
        /*03ec*/ 	.word	0x00012a50


	//   ....[115]....
        /*03f0*/ 	.word	0x00012aa0


	//   ....[116]....
        /*03f4*/ 	.word	0x00012b00


	//   ....[117]....
        /*03f8*/ 	.word	0x00012b50


	//   ....[118]....
        /*03fc*/ 	.word	0x00012bb0


	//   ....[119]....
        /*0400*/ 	.word	0x00012c00


	//   ....[120]....
        /*0404*/ 	.word	0x00012c60


	//----- nvinfo : EIATTR_EXIT_INSTR_OFFSETS
	.align		4
.L_186:
        /*0408*/ 	.byte	0x04, 0x1c
        /*040a*/ 	.short	(.L_188 - .L_187)


	//   ....[0]....
.L_187:
        /*040c*/ 	.word	0x000001b0


	//   ....[1]....
        /*0410*/ 	.word	0x00012220


	//   ....[2]....
        /*0414*/ 	.word	0x00012640


	//   ....[3]....
        /*0418*/ 	.word	0x00012690


	//   ....[4]....
        /*041c*/ 	.word	0x000126c0


	//   ....[5]....
        /*0420*/ 	.word	0x00012720


	//   ....[6]....
        /*0424*/ 	.word	0x000129b0


	//----- nvinfo : EIATTR_CTAIDZ_USED
	.align		4
.L_188:
        /*0428*/ 	.byte	0x01, 0x04
	.zero		2


	//----- nvinfo : EIATTR_MAX_THREADS
	.align		4
        /*042c*/ 	.byte	0x04, 0x05
        /*042e*/ 	.short	(.L_190 - .L_189)
.L_189:
        /*0430*/ 	.word	0x00000080
        /*0434*/ 	.word	0x00000001
        /*0438*/ 	.word	0x00000001


	//----- nvinfo : EIATTR_CRS_STACK_SIZE
	.align		4
.L_190:
        /*043c*/ 	.byte	0x04, 0x1e
        /*043e*/ 	.short	(.L_192 - .L_191)
.L_191:
        /*0440*/ 	.word	0x00000000
.L_192:


//--------------------- .nv.info._ZN7cutlass13device_kernelIN5flash19enable_sm80_to_sm89INS1_16FlashAttnFwdSm80INS1_25CollectiveMainloopFwdSm80ILi4ELi1ELb0EN4cute5tupleIJNS5_1CILi128EEENS7_ILi48EEENS7_ILi96EEEEEELi96ENS_6half_tEfNS_4arch4Sm80ELb0ELb1ELb0ELb1ELb1ELb0ELb1ELb1EEENS1_21CollectiveEpilogueFwdINS6_IJS8_SA_S9_EEENS6_IJNS7_ILi1EEESI_SI_EEESC_SE_Li128ELb1ELb1ELb1ELb0EEENS1_36VarlenDynamicPersistentTileSchedulerILi128ELi48ELi128ELi128ELb1ELb1ELb0ELb1ELb0ELb1EEEEEEEEEvNT_6ParamsE --------------------------
	.section	.nv.info._ZN7cutlass13device_kernelIN5flash19enable_sm80_to_sm89INS1_16FlashAttnFwdSm80INS1_25CollectiveMainloopFwdSm80ILi4ELi1ELb0EN4cute5tupleIJNS5_1CILi128EEENS7_ILi48EEENS7_ILi96EEEEEELi96ENS_6half_tEfNS_4arch4Sm80ELb0ELb1ELb0ELb1ELb1ELb0ELb1ELb1EEENS1_21CollectiveEpilogueFwdINS6_IJS8_SA_S9_EEENS6_IJNS7_ILi1EEESI_SI_EEESC_SE_Li128ELb1ELb1ELb1ELb0EEENS1_36VarlenDynamicPersistentTileSchedulerILi128ELi48ELi128ELi128ELb1ELb1ELb0ELb1ELb0ELb1EEEEEEEEEvNT_6ParamsE,"",@"SHT_CUDA_INFO"
	.sectionflags	@""
	.align	4


	//----- nvinfo : EIATTR_CUDA_API_VERSION
	.align		4
        /*0000*/ 	.byte	0x04, 0x37
        /*0002*/ 	.short	(.L_194 - .L_193)
.L_193:
        /*0004*/ 	.word	0x00000082


	//----- nvinfo : EIATTR_SW2861232_WAR
	.align		4
.L_194:
        /*0008*/ 	.byte	0x01, 0x35
	.zero		2


	//----- nvinfo : EIATTR_PARAM_CBANK
	.align		4
        /*000c*/ 	.byte	0x04, 0x0a
        /*000e*/ 	.short	(.L_196 - .L_195)
	.align		4
.L_195:
        /*0010*/ 	.word	index@(.nv.constant0._ZN7cutlass13device_kernelIN5flash19enable_sm80_to_sm89INS1_16FlashAttnFwdSm80INS1_25CollectiveMainloopFwdSm80ILi4ELi1ELb0EN4cute5tupleIJNS5_1CILi128EEENS7_ILi48EEENS7_ILi96EEEEEELi96ENS_6half_tEfNS_4arch4Sm80ELb0ELb1ELb0ELb1ELb1ELb0ELb1ELb1EEENS1_21CollectiveEpilogueFwdINS6_IJS8_SA_S9_EEENS6_IJNS7_ILi1EEESI_SI_EEESC_SE_Li128ELb1ELb1ELb1ELb0EEENS1_36VarlenDynamicPersistentTileSchedulerILi128ELi48ELi128ELi128ELb1ELb1ELb0ELb1ELb0ELb1EEEEEEEEEvNT_6ParamsE)
        /*0014*/ 	.short	0x0160
        /*0016*/ 	.short	0x0438


	//----- nvinfo : EIATTR_CBANK_PARAM_SIZE
	.align		4
.L_196:
        /*0018*/ 	.byte	0x03, 0x19
        /*001a*/ 	.short	0x0438


	//----- nvinfo : EIATTR_KPARAM_INFO
	.align		4
        /*001c*/ 	.byte	0x04, 0x17
        /*001e*/ 	.short	(.L_198 - .L_197)
.L_197:
        /*0020*/ 	.word	0x00000000
        /*0024*/ 	.short	0x0000
        /*0026*/ 	.short	0x0000
        /*0028*/ 	.byte	0x00, 0xf0, 0xe1, 0x10


	//----- nvinfo : EIATTR_MAXREG_COUNT
	.align		4
.L_198:
        /*002c*/ 	.byte	0x03, 0x1b
        /*002e*/ 	.short	0x00ff


	//----- nvinfo : EIATTR_NUM_BARRIERS
	.align		4
        /*0030*/ 	.byte	0x02, 0x4c
        /*0032*/ 	.byte	0x06
	.zero		1


	//----- nvinfo : EIATTR_ANNOTATIONS
	.align		4
        /*0034*/ 	.byte	0x04, 0x55
        /*0036*/ 	.short	(.L_200 - .L_199)


	//   ....[0]....
.L_199:
        /* <DEDUP_REMOVED lines=41> */


	//----- nvinfo : EIATTR_MERCURY_ISA_VERSION
	.align		4
.L_200:
        /*02b0*/ 	.byte	0x03, 0x5f
        /*02b2*/ 	.short	0x0000


	//----- nvinfo : EIATTR_INT_WARP_WIDE_INSTR_OFFSETS
	.align		4
        /*02b4*/ 	.byte	0x04, 0x31
        /*02b6*/ 	.short	(.L_202 - .L_201)


	//   ....[0]....
.L_201:
        /*02b8*/ 	.word	0x00013010


	//   ....[1]....
        /*02bc*/ 	.word	0x00013090


	//----- nvinfo : EIATTR_COOP_GROUP_MASK_REGIDS
	.align		4
.L_202:
        /*02c0*/ 	.byte	0x04, 0x29
        /*02c2*/ 	.short	(.L_204 - .L_203)


	//   ....[0]....
.L_203:
        /*02c4*/ 	.word	0xffffffff


	//   ....[1]....
        /*02c8*/ 	.word	0xffffffff


	//   ....[2]....
        /*02cc*/ 	.word	0xffffffff


	//   ....[3]....
        /*02d0*/ 	.word	0xffffffff


	//   ....[4]....
        /*02d4*/ 	.word	0xffffffff


	//   ....[5]....
        /*02d8*/ 	.word	0xffffffff


	//   ....[6]....
        /*02dc*/ 	.word	0xffffffff


	//   ....[7]....
        /*02e0*/ 	.word	0xffffffff


	//   ....[8]....
        /*02e4*/ 	.word	0xffffffff


	//   ....[9]....
        /*02e8*/ 	.word	0xffffffff


	//   ....[10]....
        /*02ec*/ 	.word	0xffffffff


	//   ....[11]....
        /*02f0*/ 	.word	0xffffffff


	//   ....[12]....
        /*02f4*/ 	.word	0xffffffff


	//   ....[13]....
        /*02f8*/ 	.word	0xffffffff


	//   ....[14]....
        /*02fc*/ 	.word	0xffffffff


	//   ....[15]....
        /*0300*/ 	.word	0xffffffff


	//   ....[16]....
        /*0304*/ 	.word	0xffffffff


	//   ....[17]....
        /*0308*/ 	.word	0xffffffff


	//   ....[18]....
        /*030c*/ 	.word	0xffffffff


	//   ....[19]....
        /*0310*/ 	.word	0xffffffff


	//   ....[20]....
        /*0314*/ 	.word	0xffffffff


	//   ....[21]....
        /*0318*/ 	.word	0xffffffff


	//   ....[22]....
        /*031c*/ 	.word	0xffffffff


	//   ....[23]....
        /*0320*/ 	.word	0xffffffff


	//   ....[24]....
        /*0324*/ 	.word	0xffffffff


	//   ....[25]....
        /*0328*/ 	.word	0xffffffff


	//   ....[26]....
        /*032c*/ 	.word	0xffffffff


	//   ....[27]....
        /*0330*/ 	.word	0xffffffff


	//   ....[28]....
        /*0334*/ 	.word	0xffffffff


	//   ....[29]....
        /*0338*/ 	.word	0xffffffff


	//   ....[30]....
        /*033c*/ 	.word	0xffffffff


	//   ....[31]....
        /*0340*/ 	.word	0xffffffff


	//   ....[32]....
        /*0344*/ 	.word	0xffffffff


	//   ....[33]....
        /*0348*/ 	.word	0xffffffff


	//   ....[34]....
        /*034c*/ 	.word	0xffffffff


	//   ....[35]....
        /*0350*/ 	.word	0xffffffff


	//   ....[36]....
        /*0354*/ 	.word	0xffffffff


	//   ....[37]....
        /*0358*/ 	.word	0xffffffff


	//   ....[38]....
        /*035c*/ 	.word	0xffffffff


	//   ....[39]....
        /*0360*/ 	.word	0xffffffff


	//   ....[40]....
        /*0364*/ 	.word	0xffffffff


	//   ....[41]....
        /*0368*/ 	.word	0xffffffff


	//   ....[42]....
        /*036c*/ 	.word	0xffffffff


	//   ....[43]....
        /*0370*/ 	.word	0xffffffff


	//   ....[44]....
        /*0374*/ 	.word	0xffffffff


	//   ....[45]....
        /*0378*/ 	.word	0xffffffff


	//   ....[46]....
        /*037c*/ 	.word	0xffffffff


	//   ....[47]....
        /*0380*/ 	.word	0xffffffff


	//   ....[48]....
        /*0384*/ 	.word	0xffffffff


	//   ....[49]....
        /*0388*/ 	.word	0xffffffff


	//   ....[50]....
        /*038c*/ 	.word	0xffffffff


	//   ....[51]....
        /*0390*/ 	.word	0xffffffff


	//   ....[52]....
        /*0394*/ 	.word	0xffffffff


	//   ....[53]....
        /*0398*/ 	.word	0xffffffff


	//   ....[54]....
        /*039c*/ 	.word	0xffffffff


	//   ....[55]....
        /*03a0*/ 	.word	0xffffffff


	//   ....[56]....
        /*03a4*/ 	.word	0xffffffff


	//   ....[57]....
        /*03a8*/ 	.word	0xffffffff


	//   ....[58]....
        /*03ac*/ 	.word	0xffffffff


	//   ....[59]....
        /*03b0*/ 	.word	0xffffffff


	//   ....[60]....
        /*03b4*/ 	.word	0xffffffff


	//   ....[61]....
        /*03b8*/ 	.word	0xffffffff


	//   ....[62]....
        /*03bc*/ 	.word	0xffffffff


	//   ....[63]....
        /*03c0*/ 	.word	0xffffffff


	//   ....[64]....
        /*03c4*/ 	.word	0xffffffff


	//   ....[65]....
        /*03c8*/ 	.word	0xffffffff


	//   ....[66]....
        /*03cc*/ 	.word	0xffffffff


	//   ....[67]....
        /*03d0*/ 	.word	0xffffffff


	//   ....[68]....
        /*03d4*/ 	.word	0xffffffff


	//   ....[69]....
        /*03d8*/ 	.word	0xffffffff


	//   ....[70]....
        /*03dc*/ 	.word	0xffffffff


	//   ....[71]....
        /*03e0*/ 	.word	0xffffffff


	//   ....[72]....
        /*03e4*/ 	.word	0xffffffff


	//   ....[73]....
        /*03e8*/ 	.word	0xffffffff


	//   ....[74]....
        /*03ec*/ 	.word	0xffffffff


	//   ....[75]....
        /*03f0*/ 	.word	0xffffffff


	//   ....[76]....
        /*03f4*/ 	.word	0xffffffff


	//   ....[77]....
        /*03f8*/ 	.word	0xffffffff


	//   ....[78]....
        /*03fc*/ 	.word	0xffffffff


	//   ....[79]....
        /*0400*/ 	.word	0xffffffff


	//   ....[80]....
        /*0404*/ 	.word	0xffffffff


	//   ....[81]....
        /*0408*/ 	.word	0xffffffff


	//   ....[82]....
        /*040c*/ 	.word	0xffffffff


	//   ....[83]....
        /*0410*/ 	.word	0xffffffff


	//   ....[84]....
        /*0414*/ 	.word	0xffffffff


	//   ....[85]....
        /*0418*/ 	.word	0xffffffff


	//   ....[86]....
        /*041c*/ 	.word	0xffffffff


	//   ....[87]....
        /*0420*/ 	.word	0xffffffff


	//   ....[88]....
        /*0424*/ 	.word	0xffffffff


	//   ....[89]....
        /*0428*/ 	.word	0xffffffff


	//   ....[90]....
        /*042c*/ 	.word	0xffffffff


	//   ....[91]....
        /*0430*/ 	.word	0xffffffff


	//   ....[92]....
        /*0434*/ 	.word	0xffffffff


	//   ....[93]....
        /*0438*/ 	.word	0xffffffff


	//   ....[94]....
        /*043c*/ 	.word	0xffffffff


	//   ....[95]....
        /*0440*/ 	.word	0xffffffff


	//   ....[96]....
        /*0444*/ 	.word	0xffffffff


	//   ....[97]....
        /*0448*/ 	.word	0xffffffff


	//   ....[98]....
        /*044c*/ 	.word	0xffffffff


	//   ....[99]....
        /*0450*/ 	.word	0xffffffff


	//   ....[100]....
        /*0454*/ 	.word	0xffffffff


	//   ....[101]....
        /*0458*/ 	.word	0xffffffff


	//   ....[102]....
        /*045c*/ 	.word	0xffffffff


	//   ....[103]....
        /*0460*/ 	.word	0xffffffff


	//   ....[104]....
        /*0464*/ 	.word	0xffffffff


	//   ....[105]....
        /*0468*/ 	.word	0xffffffff


	//   ....[106]....
        /*046c*/ 	.word	0xffffffff


	//   ....[107]....
        /*0470*/ 	.word	0xffffffff


	//   ....[108]....
        /*0474*/ 	.word	0xffffffff


	//   ....[109]....
        /*0478*/ 	.word	0xffffffff


	//   ....[110]....
        /*047c*/ 	.word	0xffffffff


	//   ....[111]....
        /*0480*/ 	.word	0xffffffff


	//   ....[112]....
        /*0484*/ 	.word	0xffffffff


	//   ....[113]....
        /*0488*/ 	.word	0xffffffff


	//   ....[114]....
        /*048c*/ 	.word	0xffffffff


	//   ....[115]....
        /*0490*/ 	.word	0xffffffff


	//   ....[116]....
        /*0494*/ 	.word	0xffffffff


	//   ....[117]....
        /*0498*/ 	.word	0xffffffff


	//   ....[118]....
        /*049c*/ 	.word	0xffffffff


	//   ....[119]....
        /*04a0*/ 	.word	0xffffffff


	//   ....[120]....
        /*04a4*/ 	.word	0xffffffff


	//   ....[121]....
        /*04a8*/ 	.word	0xffffffff


	//   ....[122]....
        /*04ac*/ 	.word	0xffffffff


	//   ....[123]....
        /*04b0*/ 	.word	0xffffffff


	//   ....[124]....
        /*04b4*/ 	.word	0xffffffff


	//   ....[125]....
        /*04b8*/ 	.word	0xffffffff


	//   ....[126]....
        /*04bc*/ 	.word	0xffffffff


	//   ....[127]....
        /*04c0*/ 	.word	0xffffffff


	//   ....[128]....
        /*04c4*/ 	.word	0xffffffff


	//   ....[129]....
        /*04c8*/ 	.word	0xffffffff


	//   ....[130]....
        /*04cc*/ 	.word	0xffffffff


	//   ....[131]....
        /*04d0*/ 	.word	0xffffffff


	//   ....[132]....
        /*04d4*/ 	.word	0xffffffff


	//   ....[133]....
        /*04d8*/ 	.word	0xffffffff


	//   ....[134]....
        /*04dc*/ 	.word	0xffffffff


	//   ....[135]....
        /*04e0*/ 	.word	0xffffffff


	//   ....[136]....
        /*04e4*/ 	.word	0xffffffff


	//   ....[137]....
        /*04e8*/ 	.word	0xffffffff


	//   ....[138]....
        /*04ec*/ 	.word	0xffffffff


	//   ....[139]....
        /*04f0*/ 	.word	0xffffffff


	//   ....[140]....
        /*04f4*/ 	.word	0xffffffff


	//   ....[141]....
        /*04f8*/ 	.word	0xffffffff


	//   ....[142]....
        /*04fc*/ 	.word	0xffffffff


	//   ....[143]....
        /*0500*/ 	.word	0xffffffff


	//   ....[144]....
        /*0504*/ 	.word	0xffffffff


	//   ....[145]....
        /*0508*/ 	.word	0xffffffff


	//   ....[146]....
        /*050c*/ 	.word	0xffffffff


	//   ....[147]....
        /*0510*/ 	.word	0xffffffff


	//   ....[148]....
        /*0514*/ 	.word	0xffffffff


	//   ....[149]....
        /*0518*/ 	.word	0xffffffff


	//   ....[150]....
        /*051c*/ 	.word	0xffffffff


	//   ....[151]....
        /*0520*/ 	.word	0xffffffff


	//   ....[152]....
        /*0524*/ 	.word	0xffffffff


	//   ....[153]....
        /*0528*/ 	.word	0xffffffff


	//   ....[154]....
        /*052c*/ 	.word	0xffffffff


	//   ....[155]....
        /*0530*/ 	.word	0xffffffff


	//   ....[156]....
        /*0534*/ 	.word	0xffffffff


	//   ....[157]....
        /*0538*/ 	.word	0xffffffff


	//   ....[158]....
        /*053c*/ 	.word	0xffffffff


	//   ....[159]....
        /*0540*/ 	.word	0xffffffff


	//   ....[160]....
        /*0544*/ 	.word	0xffffffff


	//   ....[161]....
        /*0548*/ 	.word	0xffffffff


	//   ....[162]....
        /*054c*/ 	.word	0xffffffff


	//   ....[163]....
        /*0550*/ 	.word	0xffffffff


	//   ....[164]....
        /*0554*/ 	.word	0xffffffff


	//   ....[165]....
        /*0558*/ 	.word	0xffffffff


	//   ....[166]....
        /*055c*/ 	.word	0xffffffff


	//   ....[167]....
        /*0560*/ 	.word	0xffffffff


	//   ....[168]....
        /*0564*/ 	.word	0xffffffff


	//   ....[169]....
        /*0568*/ 	.word	0xffffffff


	//   ....[170]....
        /*056c*/ 	.word	0xffffffff


	//   ....[171]....
        /*0570*/ 	.word	0xffffffff


	//   ....[172]....
        /*0574*/ 	.word	0xffffffff


	//   ....[173]....
        /*0578*/ 	.word	0xffffffff


	//   ....[174]....
        /*057c*/ 	.word	0xffffffff


	//   ....[175]....
        /*0580*/ 	.word	0xffffffff


	//   ....[176]....
        /*0584*/ 	.word	0xffffffff


	//   ....[177]....
        /*0588*/ 	.word	0xffffffff


	//   ....[178]....
        /*058c*/ 	.word	0xffffffff


	//   ....[179]....
        /*0590*/ 	.word	0xffffffff


	//   ....[180]....
        /*0594*/ 	.word	0xffffffff


	//   ....[181]....
        /*0598*/ 	.word	0xffffffff


	//   ....[182]....
        /*059c*/ 	.word	0xffffffff


	//   ....[183]....
        /*05a0*/ 	.word	0xffffffff


	//   ....[184]....
        /*05a4*/ 	.word	0xffffffff


	//   ....[185]....
        /*05a8*/ 	.word	0xffffffff


	//   ....[186]....
        /*05ac*/ 	.word	0xffffffff


	//   ....[187]....
        /*05b0*/ 	.word	0xffffffff


	//   ....[188]....
        /*05b4*/ 	.word	0xffffffff


	//   ....[189]....
        /*05b8*/ 	.word	0xffffffff


	//   ....[190]....
        /*05bc*/ 	.word	0xffffffff


	//   ....[191]....
        /*05c0*/ 	.word	0xffffffff


	//   ....[192]....
        /*05c4*/ 	.word	0xffffffff


	//   ....[193]....
        /*05c8*/ 	.word	0xffffffff


	//   ....[194]....
        /*05cc*/ 	.word	0xffffffff


	//   ....[195]....
        /*05d0*/ 	.word	0xffffffff


	//   ....[196]....
        /*05d4*/ 	.word	0xffffffff


	//   ....[197]....
        /*05d8*/ 	.word	0xffffffff


	//   ....[198]....
        /*05dc*/ 	.word	0xffffffff


	//   ....[199]....
        /*05e0*/ 	.word	0xffffffff


	//   ....[200]....
        /*05e4*/ 	.word	0xffffffff


	//   ....[201]....
        /*05e8*/ 	.word	0xffffffff


	//   ....[202]....
        /*05ec*/ 	.word	0xffffffff


	//   ....[203]....
        /*05f0*/ 	.word	0xffffffff


	//   ....[204]....
        /*05f4*/ 	.word	0xffffffff


	//   ....[205]....
        /*05f8*/ 	.word	0xffffffff


	//   ....[206]....
        /*05fc*/ 	.word	0xffffffff


	//   ....[207]....
        /*0600*/ 	.word	0xffffffff


	//   ....[208]....
        /*0604*/ 	.word	0xffffffff


	//   ....[209]....
        /*0608*/ 	.word	0xffffffff


	//   ....[210]....
        /*060c*/ 	.word	0xffffffff


	//   ....[211]....
        /*0610*/ 	.word	0xffffffff


	//   ....[212]....
        /*0614*/ 	.word	0xffffffff


	//   ....[213]....
        /*0618*/ 	.word	0xffffffff


	//   ....[214]....
        /*061c*/ 	.word	0xffffffff


	//   ....[215]....
        /*0620*/ 	.word	0xffffffff


	//   ....[216]....
        /*0624*/ 	.word	0xffffffff


	//   ....[217]....
        /*0628*/ 	.word	0xffffffff


	//   ....[218]....
        /*062c*/ 	.word	0xffffffff


	//   ....[219]....
        /*0630*/ 	.word	0xffffffff


	//   ....[220]....
        /*0634*/ 	.word	0xffffffff


	//   ....[221]....
        /*0638*/ 	.word	0xffffffff


	//   ....[222]....
        /*063c*/ 	.word	0xffffffff


	//   ....[223]....
        /*0640*/ 	.word	0xffffffff


	//   ....[224]....
        /*0644*/ 	.word	0xffffffff


	//   ....[225]....
        /*0648*/ 	.word	0xffffffff


	//   ....[226]....
        /*064c*/ 	.word	0xffffffff


	//   ....[227]....
        /*0650*/ 	.word	0xffffffff


	//   ....[228]....
        /*0654*/ 	.word	0xffffffff


	//   ....[229]....
        /*0658*/ 	.word	0xffffffff


	//   ....[230]....
        /*065c*/ 	.word	0xffffffff


	//   ....[231]....
        /*0660*/ 	.word	0xffffffff


	//   ....[232]....
        /*0664*/ 	.word	0xffffffff


	//   ....[233]....
        /*0668*/ 	.word	0xffffffff


	//   ....[234]....
        /*066c*/ 	.word	0xffffffff


	//   ....[235]....
        /*0670*/ 	.word	0xffffffff


	//   ....[236]....
        /*0674*/ 	.word	0xffffffff


	//   ....[237]....
        /*0678*/ 	.word	0xffffffff


	//   ....[238]....
        /*067c*/ 	.word	0xffffffff


	//   ....[239]....
        /*0680*/ 	.word	0xffffffff


	//   ....[240]....
        /*0684*/ 	.word	0xffffffff


	//   ....[241]....
        /*0688*/ 	.word	0xffffffff


	//   ....[242]....
        /*068c*/ 	.word	0xffffffff


	//   ....[243]....
        /*0690*/ 	.word	0xffffffff


	//   ....[244]....
        /*0694*/ 	.word	0xffffffff


	//   ....[245]....
        /*0698*/ 	.word	0xffffffff


	//   ....[246]....
        /*069c*/ 	.word	0xffffffff


	//   ....[247]....
        /*06a0*/ 	.word	0xffffffff


	//   ....[248]....
        /*06a4*/ 	.word	0xffffffff


	//   ....[249]....
        /*06a8*/ 	.word	0xffffffff


	//   ....[250]....
        /*06ac*/ 	.word	0xffffffff


	//   ....[251]....
        /*06b0*/ 	.word	0xffffffff


	//   ....[252]....
        /*06b4*/ 	.word	0xffffffff


	//   ....[253]....
        /*06b8*/ 	.word	0xffffffff


	//   ....[254]....
        /*06bc*/ 	.word	0xffffffff


	//   ....[255]....
        /*06c0*/ 	.word	0xffffffff


	//   ....[0]....
        /*06c4*/ 	.word	0xffffffff


	//   ....[1]....
        /*06c8*/ 	.word	0xffffffff


	//   ....[2]....
        /*06cc*/ 	.word	0xffffffff


	//   ....[3]....
        /*06d0*/ 	.word	0xffffffff


	//   ....[4]....
        /*06d4*/ 	.word	0xffffffff


	//   ....[5]....
        /*06d8*/ 	.word	0xffffffff


	//   ....[6]....
        /*06dc*/ 	.word	0xffffffff


	//   ....[7]....
        /*06e0*/ 	.word	0xffffffff


	//   ....[8]....
        /*06e4*/ 	.word	0xffffffff


	//   ....[9]....
        /*06e8*/ 	.word	0xffffffff


	//   ....[10]....
        /*06ec*/ 	.word	0xffffffff


	//   ....[11]....
        /*06f0*/ 	.word	0xffffffff


	//   ....[12]....
        /*06f4*/ 	.word	0xffffffff


	//   ....[13]....
        /*06f8*/ 	.word	0xffffffff


	//   ....[14]....
        /*06fc*/ 	.word	0xffffffff


	//   ....[15]....
        /*0700*/ 	.word	0xffffffff


	//   ....[16]....
        /*0704*/ 	.word	0xffffffff


	//   ....[17]....
        /*0708*/ 	.word	0xffffffff


	//   ....[18]....
        /*070c*/ 	.word	0xffffffff


	//   ....[19]....
        /*0710*/ 	.word	0xffffffff


	//   ....[20]....
        /*0714*/ 	.word	0xffffffff


	//   ....[21]....
        /*0718*/ 	.word	0xffffffff


	//   ....[22]....
        /*071c*/ 	.word	0xffffffff


	//   ....[23]....
        /*0720*/ 	.word	0xffffffff


	//   ....[24]....
        /*0724*/ 	.word	0xffffffff


	//   ....[25]....
        /*0728*/ 	.word	0xffffffff


	//   ....[26]....
        /*072c*/ 	.word	0xffffffff


	//   ....[27]....
        /*0730*/ 	.word	0xffffffff


	//   ....[28]....
        /*0734*/ 	.word	0xffffffff


	//   ....[29]....
        /*0738*/ 	.word	0xffffffff


	//   ....[30]....
        /*073c*/ 	.word	0xffffffff


	//   ....[31]....
        /*0740*/ 	.word	0xffffffff


	//   ....[32]....
        /*0744*/ 	.word	0xffffffff


	//   ....[33]....
        /*0748*/ 	.word	0xffffffff


	//   ....[34]....
        /*074c*/ 	.word	0xffffffff


	//   ....[35]....
        /*0750*/ 	.word	0xffffffff


	//   ....[36]....
        /*0754*/ 	.word	0xffffffff


	//   ....[37]....
        /*0758*/ 	.word	0xffffffff


	//   ....[38]....
        /*075c*/ 	.word	0xffffffff


	//   ....[39]....
        /*0760*/ 	.word	0xffffffff


	//   ....[40]....
        /*0764*/ 	.word	0xffffffff


	//   ....[41]....
        /*0768*/ 	.word	0xffffffff


	//   ....[42]....
        /*076c*/ 	.word	0xffffffff


	//   ....[43]....
        /*0770*/ 	.word	0xffffffff


	//   ....[44]....
        /*0774*/ 	.word	0xffffffff


	//   ....[45]....
        /*0778*/ 	.word	0xffffffff


	//   ....[46]....
        /*077c*/ 	.word	0xffffffff


	//   ....[47]....
        /*0780*/ 	.word	0xffffffff


	//----- nvinfo : EIATTR_COOP_GROUP_INSTR_OFFSETS
	.align		4
.L_204:
        /*0784*/ 	.byte	0x04, 0x28
        /*0786*/ 	.short	(.L_206 - .L_205)


	//   ....[0]....
.L_205:
        /*0788*/ 	.word	0x00000050


	//   ....[1]....
        /*078c*/ 	.word	0x00000200


	//   ....[2]....
        /*0790*/ 	.word	0x00000230


	//   ....[3]....
        /*0794*/ 	.word	0x00000260


	//   ....[4]....
        /*0798*/ 	.word	0x00000290


	//   ....[5]....
        /*079c*/ 	.word	0x000002c0


	//   ....[6]....
        /*07a0*/ 	.word	0x000002f0


	//   ....[7]....
        /*07a4*/ 	.word	0x00000450


	//   ....[8]....
        /*07a8*/ 	.word	0x00000490


	//   ....[9]....
        /*07ac*/ 	.word	0x000004c0


	//   ....[10]....
        /*07b0*/ 	.word	0x000004f0


	//   ....[11]....
        /*07b4*/ 	.word	0x00000520


	//   ....[12]....
        /*07b8*/ 	.word	0x00000550


	//   ....[13]....
        /*07bc*/ 	.word	0x000005e0


	//   ....[14]....
        /*07c0*/ 	.word	0x00000630


	//   ....[15]....
        /*07c4*/ 	.word	0x00000650


	//   ....[16]....
        /*07c8*/ 	.word	0x000006b0


	//   ....[17]....
        /*07cc*/ 	.word	0x00002b10


	//   ....[18]....
        /*07d0*/ 	.word	0x00002b30


	//   ....[19]....
        /*07d4*/ 	.word	0x00002cc0


	//   ....[20]....
        /*07d8*/ 	.word	0x00002cd0


	//   ....[21]....
        /*07dc*/ 	.word	0x00002e50


	//   ....[22]....
        /*07e0*/ 	.word	0x00002e70


	//   ....[23]....
        /*07e4*/ 	.word	0x00002ff0


	//   ....[24]....
        /*07e8*/ 	.word	0x00003000


	//   ....[25]....
        /*07ec*/ 	.word	0x00003530


	//   ....[26]....
        /*07f0*/ 	.word	0x00003540


	//   ....[27]....
        /*07f4*/ 	.word	0x00003550


	//   ....[28]....
        /*07f8*/ 	.word	0x00003560


	//   ....[29]....
        /*07fc*/ 	.word	0x000036f0


	//   ....[30]....
        /*0800*/ 	.word	0x00003730


	//   ....[31]....
        /*0804*/ 	.word	0x00003a40


	//   ....[32]....
        /*0808*/ 	.word	0x00003a50


	//   ....[33]....
        /*080c*/ 	.word	0x000043d0


	//   ....[34]....
        /*0810*/ 	.word	0x000043f0


	//   ....[35]....
        /*0814*/ 	.word	0x00004570


	//   ....[36]....
        /*0818*/ 	.word	0x00004580


	//   ....[37]....
        /*081c*/ 	.word	0x000047e0


	//   ....[38]....
        /*0820*/ 	.word	0x000049a0


	//   ....[39]....
        /*0824*/ 	.word	0x00004f20


	//   ....[40]....
        /*0828*/ 	.word	0x00005630


	//   ....[41]....
        /*082c*/ 	.word	0x00005d50


	//   ....[42]....
        /*0830*/ 	.word	0x00005d80


	//   ....[43]....
        /*0834*/ 	.word	0x00005d90


	//   ....[44]....
        /*0838*/ 	.word	0x00005da0


	//   ....[45]....
        /*083c*/ 	.word	0x00005db0


	//   ....[46]....
        /*0840*/ 	.word	0x00005de0


	//   ....[47]....
        /*0844*/ 	.word	0x00005e00


	//   ....[48]....
        /*0848*/ 	.word	0x00005e20


	//   ....[49]....
        /*084c*/ 	.word	0x00007410


	//   ....[50]....
        /*0850*/ 	.word	0x00007430


	//   ....[51]....
        /*0854*/ 	.word	0x000075a0


	//   ....[52]....
        /*0858*/ 	.word	0x000075b0


	//   ....[53]....
        /*085c*/ 	.word	0x00007f00


	//   ....[54]....
        /*0860*/ 	.word	0x00007f20


	//   ....[55]....
        /*0864*/ 	.word	0x000080a0


	//   ....[56]....
        /*0868*/ 	.word	0x000080b0


	//   ....[57]....
        /*086c*/ 	.word	0x000082f0


	//   ....[58]....
        /*0870*/ 	.word	0x000084f0


	//   ....[59]....
        /*0874*/ 	.word	0x000086f0


	//   ....[60]....
        /*0878*/ 	.word	0x00009430


	//   ....[61]....
        /*087c*/ 	.word	0x00009c10


	//   ....[62]....
        /*0880*/ 	.word	0x00009c40


	//   ....[63]....
        /*0884*/ 	.word	0x00009c60


	//   ....[64]....
        /*0888*/ 	.word	0x00009c80


	//   ....[65]....
        /*088c*/ 	.word	0x00009ca0


	//   ....[66]....
        /*0890*/ 	.word	0x00009cc0


	//   ....[67]....
        /*0894*/ 	.word	0x00009ce0


	//   ....[68]....
        /*0898*/ 	.word	0x00009d00


	//   ....[69]....
        /*089c*/ 	.word	0x0000b9c0


	//   ....[70]....
        /*08a0*/ 	.word	0x0000b9e0


	//   ....[71]....
        /*08a4*/ 	.word	0x0000bb50


	//   ....[72]....
        /*08a8*/ 	.word	0x0000bb60


	//   ....[73]....
        /*08ac*/ 	.word	0x0000c4b0


	//   ....[74]....
        /*08b0*/ 	.word	0x0000c4d0


	//   ....[75]....
        /*08b4*/ 	.word	0x0000c650


	//   ....[76]....
        /*08b8*/ 	.word	0x0000c660


	//   ....[77]....
        /*08bc*/ 	.word	0x0000caf0


	//   ....[78]....
        /*08c0*/ 	.word	0x0000cb20


	//   ....[79]....
        /*08c4*/ 	.word	0x0000cb40


	//   ....[80]....
        /*08c8*/ 	.word	0x0000cb60


	//   ....[81]....
        /*08cc*/ 	.word	0x0000cb80


	//   ....[82]....
        /*08d0*/ 	.word	0x0000cba0


	//   ....[83]....
        /*08d4*/ 	.word	0x0000cbc0


	//   ....[84]....
        /*08d8*/ 	.word	0x0000cbe0


	//   ....[85]....
        /*08dc*/ 	.word	0x0000e590


	//   ....[86]....
        /*08e0*/ 	.word	0x0000e5a0


	//   ....[87]....
        /*08e4*/ 	.word	0x0000e710


	//   ....[88]....
        /*08e8*/ 	.word	0x0000e720


	//   ....[89]....
        /*08ec*/ 	.word	0x0000f070


	//   ....[90]....
        /*08f0*/ 	.word	0x0000f090


	//   ....[91]....
        /*08f4*/ 	.word	0x0000f1b0


	//   ....[92]....
        /*08f8*/ 	.word	0x0000f1c0


	//   ....[93]....
        /*08fc*/ 	.word	0x0000f3a0


	//   ....[94]....
        /*0900*/ 	.word	0x0000f5a0


	//   ....[95]....
        /*0904*/ 	.word	0x0000f7a0


	//   ....[96]....
        /*0908*/ 	.word	0x000104e0


	//   ....[97]....
        /*090c*/ 	.word	0x00010cc0


	//   ....[98]....
        /*0910*/ 	.word	0x00010cf0


	//   ....[99]....
        /*0914*/ 	.word	0x00010d00


	//   ....[100]....
        /*0918*/ 	.word	0x00010d10


	//   ....[101]....
        /*091c*/ 	.word	0x00010d50


	//   ....[102]....
        /*0920*/ 	.word	0x00010d60


	//   ....[103]....
        /*0924*/ 	.word	0x00010d70


	//   ....[104]....
        /*0928*/ 	.word	0x00010db0


	//   ....[105]....
        /*092c*/ 	.word	0x00012650


	//   ....[106]....
        /*0930*/ 	.word	0x00012680


	//   ....[107]....
        /*0934*/ 	.word	0x00012690


	//   ....[108]....
        /*0938*/ 	.word	0x000126a0


	//   ....[109]....
        /*093c*/ 	.word	0x000126b0


	//   ....[110]....
        /*0940*/ 	.word	0x000126e0


	//   ....[111]....
        /*0944*/ 	.word	0x00012700


	//   ....[112]....
        /*0948*/ 	.word	0x00012720


	//   ....[113]....
        /*094c*/ 	.word	0x00013ca0


	//   ....[114]....
        /*0950*/ 	.word	0x00013cc0


	//   ....[115]....
        /*0954*/ 	.word	0x00013ce0


	//   ....[116]....
        /*0958*/ 	.word	0x00013cf0


	//   ....[117]....
        /*095c*/ 	.word	0x00013d00


	//   ....[118]....
        /*0960*/ 	.word	0x00013d10


	//   ....[119]....
        /*0964*/ 	.word	0x00013d30


	//   ....[120]....
        /*0968*/ 	.word	0x00013d40


	//   ....[121]....
        /*096c*/ 	.word	0x00014140


	//   ....[122]....
        /*0970*/ 	.word	0x00014160


	//   ....[123]....
        /*0974*/ 	.word	0x000142c0


	//   ....[124]....
        /*0978*/ 	.word	0x000142d0


	//   ....[125]....
        /*097c*/ 	.word	0x00014430


	//   ....[126]....
        /*0980*/ 	.word	0x00014450


	//   ....[127]....
        /*0984*/ 	.word	0x000145b0


	//   ....[128]....
        /*0988*/ 	.word	0x000145c0


	//   ....[129]....
        /*098c*/ 	.word	0x00014910


	//   ....[130]....
        /*0990*/ 	.word	0x00014930


	//   ....[131]....
        /*0994*/ 	.word	0x00014ea0


	//   ....[132]....
        /*0998*/ 	.word	0x00014eb0


	//   ....[133]....
        /*099c*/ 	.word	0x00015420


	//   ....[134]....
        /*09a0*/ 	.word	0x00015440


	//   ....[135]....
        /*09a4*/ 	.word	0x000159c0


	//   ....[136]....
        /*09a8*/ 	.word	0x000159d0


	//   ....[137]....
        /*09ac*/ 	.word	0x00016680


	//   ....[138]....
        /*09b0*/ 	.word	0x000166a0


	//   ....[139]....
        /*09b4*/ 	.word	0x00016810


	//   ....[140]....
        /*09b8*/ 	.word	0x00016820


	//   ....[141]....
        /*09bc*/ 	.word	0x00016980


	//   ....[142]....
        /*09c0*/ 	.word	0x000169a0


	//   ....[143]....
        /*09c4*/ 	.word	0x00016b00


	//   ....[144]....
        /*09c8*/ 	.word	0x00016b10


	//   ....[145]....
        /*09cc*/ 	.word	0x00016d30


	//   ....[146]....
        /*09d0*/ 	.word	0x00016d50


	//   ....[147]....
        /*09d4*/ 	.word	0x00016e80


	//   ....[148]....
        /*09d8*/ 	.word	0x00016ec0


	//   ....[149]....
        /*09dc*/ 	.word	0x00016ef0


	//   ....[150]....
        /*09e0*/ 	.word	0x00016f20


	//   ....[151]....
        /*09e4*/ 	.word	0x00016f50


	//   ....[152]....
        /*09e8*/ 	.word	0x00016f80


	//   ....[153]....
        /*09ec*/ 	.word	0x000170e0


	//   ....[154]....
        /*09f0*/ 	.word	0x00017120


	//   ....[155]....
        /*09f4*/ 	.word	0x00017150


	//   ....[156]....
        /*09f8*/ 	.word	0x00017180


	//   ....[157]....
        /*09fc*/ 	.word	0x000171b0


	//   ....[158]....
        /*0a00*/ 	.word	0x000171e0


	//   ....[159]....
        /*0a04*/ 	.word	0x00017270


	//   ....[160]....
        /*0a08*/ 	.word	0x000172d0


	//   ....[161]....
        /*0a0c*/ 	.word	0x000172e0


	//   ....[162]....
        /*0a10*/ 	.word	0x00017340


	//   ....[163]....
        /*0a14*/ 	.word	0x00017da0


	//   ....[164]....
        /*0a18*/ 	.word	0x00017e00


	//   ....[165]....
        /*0a1c*/ 	.word	0x00017e50


	//   ....[166]....
        /*0a20*/ 	.word	0x00017ea0


	//   ....[167]....
        /*0a24*/ 	.word	0x00017ef0


	//   ....[168]....
        /*0a28*/ 	.word	0x00017f60


	//   ....[169]....
        /*0a2c*/ 	.word	0x00017fb0


	//   ....[170]....
        /*0a30*/ 	.word	0x00018020


	//   ....[171]....
        /*0a34*/ 	.word	0x00018090


	//   ....[172]....
        /*0a38*/ 	.word	0x00018100


	//   ....[173]....
        /*0a3c*/ 	.word	0x00018170


	//   ....[174]....
        /*0a40*/ 	.word	0x000181e0


	//   ....[175]....
        /*0a44*/ 	.word	0x00018250


	//   ....[176]....
        /*0a48*/ 	.word	0x000182b0


	//   ....[177]....
        /*0a4c*/ 	.word	0x00018320


	//   ....[178]....
        /*0a50*/ 	.word	0x00018390


	//   ....[179]....
        /*0a54*/ 	.word	0x00018400


	//   ....[180]....
        /*0a58*/ 	.word	0x00018460


	//   ....[181]....
        /*0a5c*/ 	.word	0x000184d0


	//   ....[182]....
        /*0a60*/ 	.word	0x00018530


	//   ....[183]....
        /*0a64*/ 	.word	0x000185a0


	//   ....[184]....
        /*0a68*/ 	.word	0x00018610


	//   ....[185]....
        /*0a6c*/ 	.word	0x00018680


	//   ....[186]....
        /*0a70*/ 	.word	0x000186e0


	//   ....[187]....
        /*0a74*/ 	.word	0x00018750


	//   ....[188]....
        /*0a78*/ 	.word	0x000187c0


	//   ....[189]....
        /*0a7c*/ 	.word	0x00018830


	//   ....[190]....
        /*0a80*/ 	.word	0x000188a0


	//   ....[191]....
        /*0a84*/ 	.word	0x00018900


	//   ....[192]....
        /*0a88*/ 	.word	0x00018950


	//   ....[193]....
        /*0a8c*/ 	.word	0x000189a0


	//   ....[194]....
        /*0a90*/ 	.word	0x000189f0


	//   ....[195]....
        /*0a94*/ 	.word	0x00018a40


	//   ....[196]....
        /*0a98*/ 	.word	0x00018a90


	//   ....[197]....
        /*0a9c*/ 	.word	0x00018ae0


	//   ....[198]....
        /*0aa0*/ 	.word	0x00018b30


	//   ....[199]....
        /*0aa4*/ 	.word	0x00018ba0


	//   ....[200]....
        /*0aa8*/ 	.word	0x00018c10


	//   ....[201]....
        /*0aac*/ 	.word	0x00018c80


	//   ....[202]....
        /*0ab0*/ 	.word	0x00018ce0


	//   ....[203]....
        /*0ab4*/ 	.word	0x00018d50


	//   ....[204]....
        /*0ab8*/ 	.word	0x00018dc0


	//   ....[205]....
        /*0abc*/ 	.word	0x00018e30


	//   ....[206]....
        /*0ac0*/ 	.word	0x00018e90


	//   ....[207]....
        /*0ac4*/ 	.word	0x00018ef0


	//   ....[208]....
        /*0ac8*/ 	.word	0x00018f50


	//   ....[209]....
        /*0acc*/ 	.word	0x00018fb0


	//   ....[210]....
        /*0ad0*/ 	.word	0x00019010


	//   ....[211]....
        /*0ad4*/ 	.word	0x00019060


	//   ....[212]....
        /*0ad8*/ 	.word	0x000190a0


	//   ....[213]....
        /*0adc*/ 	.word	0x000190f0


	//   ....[214]....
        /*0ae0*/ 	.word	0x00019130


	//   ....[215]....
        /*0ae4*/ 	.word	0x00019180


	//   ....[216]....
        /*0ae8*/ 	.word	0x000191c0


	//   ....[217]....
        /*0aec*/ 	.word	0x00019210


	//   ....[218]....
        /*0af0*/ 	.word	0x00019250


	//   ....[219]....
        /*0af4*/ 	.word	0x000192b0


	//   ....[220]....
        /*0af8*/ 	.word	0x00019320


	//   ....[221]....
        /*0afc*/ 	.word	0x00019390


	//   ....[222]....
        /*0b00*/ 	.word	0x000193f0


	//   ....[223]....
        /*0b04*/ 	.word	0x00019460


	//   ....[224]....
        /*0b08*/ 	.word	0x000194d0


	//   ....[225]....
        /*0b0c*/ 	.word	0x00019540


	//   ....[226]....
        /*0b10*/ 	.word	0x000195a0


	//   ....[227]....
        /*0b14*/ 	.word	0x000195f0


	//   ....[228]....
        /*0b18*/ 	.word	0x00019630


	//   ....[229]....
        /*0b1c*/ 	.word	0x00019680


	//   ....[230]....
        /*0b20*/ 	.word	0x000196c0


	//   ....[231]....
        /*0b24*/ 	.word	0x00019710


	//   ....[232]....
        /*0b28*/ 	.word	0x00019750


	//   ....[233]....
        /*0b2c*/ 	.word	0x000197a0


	//   ....[234]....
        /*0b30*/ 	.word	0x000197e0


	//   ....[235]....
        /*0b34*/ 	.word	0x00019830


	//   ....[236]....
        /*0b38*/ 	.word	0x00019890


	//   ....[237]....
        /*0b3c*/ 	.word	0x000198f0


	//   ....[238]....
        /*0b40*/ 	.word	0x00019960


	//   ....[239]....
        /*0b44*/ 	.word	0x000199d0


	//   ....[240]....
        /*0b48*/ 	.word	0x00019a40


	//   ....[241]....
        /*0b4c*/ 	.word	0x00019aa0


	//   ....[242]....
        /*0b50*/ 	.word	0x00019b00


	//   ....[243]....
        /*0b54*/ 	.word	0x00019b60


	//   ....[244]....
        /*0b58*/ 	.word	0x00019bc0


	//   ....[245]....
        /*0b5c*/ 	.word	0x00019c20


	//   ....[246]....
        /*0b60*/ 	.word	0x00019c70


	//   ....[247]....
        /*0b64*/ 	.word	0x00019cb0


	//   ....[248]....
        /*0b68*/ 	.word	0x00019d00


	//   ....[249]....
        /*0b6c*/ 	.word	0x00019d40


	//   ....[250]....
        /*0b70*/ 	.word	0x00019d90


	//   ....[251]....
        /*0b74*/ 	.word	0x00019dd0


	//   ....[252]....
        /*0b78*/ 	.word	0x00019e20


	//   ....[253]....
        /*0b7c*/ 	.word	0x00019e70


	//   ....[254]....
        /*0b80*/ 	.word	0x00019ec0


	//   ....[255]....
        /*0b84*/ 	.word	0x00019f10


	//   ....[0]....
        /*0b88*/ 	.word	0x00019f60


	//   ....[1]....
        /*0b8c*/ 	.word	0x00019fa0


	//   ....[2]....
        /*0b90*/ 	.word	0x00019ff0


	//   ....[3]....
        /*0b94*/ 	.word	0x0001a040


	//   ....[4]....
        /*0b98*/ 	.word	0x0001a090


	//   ....[5]....
        /*0b9c*/ 	.word	0x0001a0e0


	//   ....[6]....
        /*0ba0*/ 	.word	0x0001a150


	//   ....[7]....
        /*0ba4*/ 	.word	0x0001a1c0


	//   ....[8]....
        /*0ba8*/ 	.word	0x0001a230


	//   ....[9]....
        /*0bac*/ 	.word	0x0001a290


	//   ....[10]....
        /*0bb0*/ 	.word	0x0001a300


	//   ....[11]....
        /*0bb4*/ 	.word	0x0001a370


	//   ....[12]....
        /*0bb8*/ 	.word	0x0001a3e0


	//   ....[13]....
        /*0bbc*/ 	.word	0x0001a440


	//   ....[14]....
        /*0bc0*/ 	.word	0x0001a4b0


	//   ....[15]....
        /*0bc4*/ 	.word	0x0001a520


	//   ....[16]....
        /*0bc8*/ 	.word	0x0001a590


	//   ....[17]....
        /*0bcc*/ 	.word	0x0001a5f0


	//   ....[18]....
        /*0bd0*/ 	.word	0x0001a660


	//   ....[19]....
        /*0bd4*/ 	.word	0x0001a6d0


	//   ....[20]....
        /*0bd8*/ 	.word	0x0001a740


	//   ....[21]....
        /*0bdc*/ 	.word	0x0001a7a0


	//   ....[22]....
        /*0be0*/ 	.word	0x0001a810


	//   ....[23]....
        /*0be4*/ 	.word	0x0001a880


	//   ....[24]....
        /*0be8*/ 	.word	0x0001a8f0


	//   ....[25]....
        /*0bec*/ 	.word	0x0001a950


	//   ....[26]....
        /*0bf0*/ 	.word	0x0001a9c0


	//   ....[27]....
        /*0bf4*/ 	.word	0x0001aa30


	//   ....[28]....
        /*0bf8*/ 	.word	0x0001aaa0


	//   ....[29]....
        /*0bfc*/ 	.word	0x0001ab00


	//   ....[30]....
        /*0c00*/ 	.word	0x0001ab70


	//   ....[31]....
        /*0c04*/ 	.word	0x0001abe0


	//   ....[32]....
        /*0c08*/ 	.word	0x0001ac30


	//   ....[33]....
        /*0c0c*/ 	.word	0x0001ac70


	//   ....[34]....
        /*0c10*/ 	.word	0x0001acc0


	//   ....[35]....
        /*0c14*/ 	.word	0x0001ad10


	//   ....[36]....
        /*0c18*/ 	.word	0x0001ad60


	//   ....[37]....
        /*0c1c*/ 	.word	0x0001add0


	//   ....[38]....
        /*0c20*/ 	.word	0x0001ae20


	//   ....[39]....
        /*0c24*/ 	.word	0x0001ae70


	//   ....[40]....
        /*0c28*/ 	.word	0x0001aec0


	//   ....[41]....
        /*0c2c*/ 	.word	0x0001af10


	//   ....[42]....
        /*0c30*/ 	.word	0x0001af60


	//   ....[43]....
        /*0c34*/ 	.word	0x0001afd0


	//   ....[44]....
        /*0c38*/ 	.word	0x0001b020


	//   ....[45]....
        /*0c3c*/ 	.word	0x0001b090


	//   ....[46]....
        /*0c40*/ 	.word	0x0001b0f0


	//   ....[47]....
        /*0c44*/ 	.word	0x0001b160


	//----- nvinfo : EIATTR_EXIT_INSTR_OFFSETS
	.align		4
.L_206:
        /*0c48*/ 	.byte	0x04, 0x1c
        /*0c4a*/ 	.short	(.L_208 - .L_207)


	//   ....[0]....
.L_207:
        /*0c4c*/ 	.word	0x000010d0


	//   ....[1]....
        /*0c50*/ 	.word	0x00017d60


	//----- nvinfo : EIATTR_MAX_THREADS
	.align		4
.L_208:
        /*0c54*/ 	.byte	0x04, 0x05
        /*0c56*/ 	.short	(.L_210 - .L_209)
.L_209:
        /*0c58*/ 	.word	0x00000080
        /*0c5c*/ 	.word	0x00000001
        /*0c60*/ 	.word	0x00000001


	//----- nvinfo : EIATTR_CRS_STACK_SIZE
	.align		4
.L_210:
        /*0c64*/ 	.byte	0x04, 0x1e
        /*0c66*/ 	.short	(.L_212 - .L_211)
.L_211:
        /*0c68*/ 	.word	0x00000000
.L_212:


//--------------------- .nv.info._ZN7cutlass13device_kernelIN5flash19enable_sm80_to_sm89INS1_16FlashAttnFwdSm80INS1_25CollectiveMainloopFwdSm80ILi4ELi1ELb0EN4cute5tupleIJNS5_1CILi128EEENS7_ILi48EEENS7_ILi96EEEEEELi96ENS_6half_tEfNS_4arch4Sm80ELb0ELb1ELb0ELb1ELb1ELb1ELb1ELb1EEENS1_21CollectiveEpilogueFwdINS6_IJS8_SA_S9_EEENS6_IJNS7_ILi1EEESI_SI_EEESC_SE_Li128ELb1ELb1ELb1ELb0EEENS1_36VarlenDynamicPersistentTileSchedulerILi128ELi48ELi128ELi128ELb1ELb1ELb0ELb1ELb0ELb1EEEEEEEEEvNT_6ParamsE --------------------------
	.section	.nv.info._ZN7cutlass13device_kernelIN5flash19enable_sm80_to_sm89INS1_16FlashAttnFwdSm80INS1_25CollectiveMainloopFwdSm80ILi4ELi1ELb0EN4cute5tupleIJNS5_1CILi128EEENS7_ILi48EEENS7_ILi96EEEEEELi96ENS_6half_tEfNS_4arch4Sm80ELb0ELb1ELb0ELb1ELb1ELb1ELb1ELb1EEENS1_21CollectiveEpilogueFwdINS6_IJS8_SA_S9_EEENS6_IJNS7_ILi1EEESI_SI_EEESC_SE_Li128ELb1ELb1ELb1ELb0EEENS1_36VarlenDynamicPersistentTileSchedulerILi128ELi48ELi128ELi128ELb1ELb1ELb0ELb1ELb0ELb1EEEEEEEEEvNT_6ParamsE,"",@"SHT_CUDA_INFO"
	.sectionflags	@""
	.align	4


	//----- nvinfo : EIATTR_CUDA_API_VERSION
	.align		4
        /*0000*/ 	.byte	0x04, 0x37
        /*0002*/ 	.short	(.L_214 - .L_213)
.L_213:
        /*0004*/ 	.word	0x00000082


	//----- nvinfo : EIATTR_SW2861232_WAR
	.align		4
.L_214:
        /*0008*/ 	.byte	0x01, 0x35
	.zero		2


	//----- nvinfo : EIATTR_PARAM_CBANK
	.align		4
        /*000c*/ 	.byte	0x04, 0x0a
        /*000e*/ 	.short	(.L_216 - .L_215)
	.align		4
.L_215:
        /*0010*/ 	.word	index@(.nv.constant0._ZN7cutlass13device_kernelIN5flash19enable_sm80_to_sm89INS1_16FlashAttnFwdSm80INS1_25CollectiveMainloopFwdSm80ILi4ELi1ELb0EN4cute5tupleIJNS5_1CILi128EEENS7_ILi48EEENS7_ILi96EEEEEELi96ENS_6half_tEfNS_4arch4Sm80ELb0ELb1ELb0ELb1ELb1ELb1ELb1ELb1EEENS1_21CollectiveEpilogueFwdINS6_IJS8_SA_S9_EEENS6_IJNS7_ILi1EEESI_SI_EEESC_SE_Li128ELb1ELb1ELb1ELb0EEENS1_36VarlenDynamicPersistentTileSchedulerILi128ELi48ELi128ELi128ELb1ELb1ELb0ELb1ELb0ELb1EEEEEEEEEvNT_6ParamsE)
        /*0014*/ 	.short	0x0160
        /*0016*/ 	.short	0x0438


	//----- nvinfo : EIATTR_CBANK_PARAM_SIZE
	.align		4
.L_216:
        /*0018*/ 	.byte	0x03, 0x19
        /*001a*/ 	.short	0x0438


	//----- nvinfo : EIATTR_KPARAM_INFO
	.align		4
        /*001c*/ 	.byte	0x04, 0x17
        /*001e*/ 	.short	(.L_218 - .L_217)
.L_217:
        /*0020*/ 	.word	0x00000000
        /*0024*/ 	.short	0x0000
        /*0026*/ 	.short	0x0000
        /*0028*/ 	.byte	0x00, 0xf0, 0xe1, 0x10


	//----- nvinfo : EIATTR_MAXREG_COUNT
	.align		4
.L_218:
        /*002c*/ 	.byte	0x03, 0x1b
        /*002e*/ 	.short	0x00ff


	//----- nvinfo : EIATTR_NUM_BARRIERS
	.align		4
        /*0030*/ 	.byte	0x02, 0x4c
        /*0032*/ 	.byte	0x06
	.zero		1


	//----- nvinfo : EIATTR_ANNOTATIONS
	.align		4
        /*0034*/ 	.byte	0x04, 0x55
        /*0036*/ 	.short	(.L_220 - .L_219)


	//   ....[0]....
.L_219:
        /* <DEDUP_REMOVED lines=162> */


	//----- nvinfo : EIATTR_MERCURY_ISA_VERSION
	.align		4
.L_220:
        /*0a40*/ 	.byte	0x03, 0x5f
        /*0a42*/ 	.short	0x0000


	//----- nvinfo : EIATTR_INT_WARP_WIDE_INSTR_OFFSETS
	.align		4
        /*0a44*/ 	.byte	0x04, 0x31
        /*0a46*/ 	.short	(.L_222 - .L_221)


	//   ....[0]....
.L_221:
        /*0a48*/ 	.word	0x00020300


	//   ....[1]....
        /*0a4c*/ 	.word	0x00020380


	//----- nvinfo : EIATTR_COOP_GROUP_MASK_REGIDS
	.align		4
.L_222:
        /*0a50*/ 	.byte	0x04, 0x29
        /*0a52*/ 	.short	(.L_224 - .L_223)


	//   ....[0]....
.L_223:
        /*0a54*/ 	.word	0xffffffff


	//   ....[1]....
        /*0a58*/ 	.word	0xffffffff


	//   ....[2]....
        /*0a5c*/ 	.word	0xffffffff


	//   ....[3]....
        /*0a60*/ 	.word	0xffffffff


	//   ....[4]....
        /*0a64*/ 	.word	0xffffffff


	//   ....[5]....
        /*0a68*/ 	.word	0xffffffff


	//   ....[6]....
        /*0a6c*/ 	.word	0xffffffff


	//   ....[7]....
        /*0a70*/ 	.word	0xffffffff


	//   ....[8]....
        /*0a74*/ 	.word	0xffffffff


	//   ....[9]....
        /*0a78*/ 	.word	0xffffffff


	//   ....[10]....
        /*0a7c*/ 	.word	0xffffffff


	//   ....[11]....
        /*0a80*/ 	.word	0xffffffff


	//   ....[12]....
        /*0a84*/ 	.word	0xffffffff


	//   ....[13]....
        /*0a88*/ 	.word	0xffffffff


	//   ....[14]....
        /*0a8c*/ 	.word	0xffffffff


	//   ....[15]....
        /*0a90*/ 	.word	0xffffffff


	//   ....[16]....
        /*0a94*/ 	.word	0xffffffff


	//   ....[17]....
        /*0a98*/ 	.word	0xffffffff


	//   ....[18]....
        /*0a9c*/ 	.word	0xffffffff


	//   ....[19]....
        /*0aa0*/ 	.word	0xffffffff


	//   ....[20]....
        /*0aa4*/ 	.word	0xffffffff


	//   ....[21]....
        /*0aa8*/ 	.word	0xffffffff


	//   ....[22]....
        /*0aac*/ 	.word	0xffffffff


	//   ....[23]....
        /*0ab0*/ 	.word	0xffffffff


	//   ....[24]....
        /*0ab4*/ 	.word	0xffffffff


	//   ....[25]....
        /*0ab8*/ 	.word	0xffffffff


	//   ....[26]....
        /*0abc*/ 	.word	0xffffffff


	//   ....[27]....
        /*0ac0*/ 	.word	0xffffffff


	//   ....[28]....
        /*0ac4*/ 	.word	0xffffffff


	//   ....[29]....
        /*0ac8*/ 	.word	0xffffffff


	//   ....[30]....
        /*0acc*/ 	.word	0xffffffff


	//   ....[31]....
        /*0ad0*/ 	.word	0xffffffff


	//   ....[32]....
        /*0ad4*/ 	.word	0xffffffff


	//   ....[33]....
        /*0ad8*/ 	.word	0xffffffff


	//   ....[34]....
        /*0adc*/ 	.word	0xffffffff


	//   ....[35]....
        /*0ae0*/ 	.word	0xffffffff


	//   ....[36]....
        /*0ae4*/ 	.word	0xffffffff


	//   ....[37]....
        /*0ae8*/ 	.word	0xffffffff


	//   ....[38]....
        /*0aec*/ 	.word	0xffffffff


	//   ....[39]....
        /*0af0*/ 	.word	0xffffffff


	//   ....[40]....
        /*0af4*/ 	.word	0xffffffff


	//   ....[41]....
        /*0af8*/ 	.word	0xffffffff


	//   ....[42]....
        /*0afc*/ 	.word	0xffffffff


	//   ....[43]....
        /*0b00*/ 	.word	0xffffffff


	//   ....[44]....
        /*0b04*/ 	.word	0xffffffff


	//   ....[45]....
        /*0b08*/ 	.word	0xffffffff


	//   ....[46]....
        /*0b0c*/ 	.word	0xffffffff


	//   ....[47]....
        /*0b10*/ 	.word	0xffffffff


	//   ....[48]....
        /*0b14*/ 	.word	0xffffffff


	//   ....[49]....
        /*0b18*/ 	.word	0xffffffff


	//   ....[50]....
        /*0b1c*/ 	.word	0xffffffff


	//   ....[51]....
        /*0b20*/ 	.word	0xffffffff


	//   ....[52]....
        /*0b24*/ 	.word	0xffffffff


	//   ....[53]....
        /*0b28*/ 	.word	0xffffffff


	//   ....[54]....
        /*0b2c*/ 	.word	0xffffffff


	//   ....[55]....
        /*0b30*/ 	.word	0xffffffff


	//   ....[56]....
        /*0b34*/ 	.word	0xffffffff


	//   ....[57]....
        /*0b38*/ 	.word	0xffffffff


	//   ....[58]....
        /*0b3c*/ 	.word	0xffffffff


	//   ....[59]....
        /*0b40*/ 	.word	0xffffffff


	//   ....[60]....
        /*0b44*/ 	.word	0xffffffff


	//   ....[61]....
        /*0b48*/ 	.word	0xffffffff


	//   ....[62]....
        /*0b4c*/ 	.word	0xffffffff


	//   ....[63]....
        /*0b50*/ 	.word	0xffffffff


	//   ....[64]....
        /*0b54*/ 	.word	0xffffffff


	//   ....[65]....
        /*0b58*/ 	.word	0xffffffff


	//   ....[66]....
        /*0b5c*/ 	.word	0xffffffff


	//   ....[67]....
        /*0b60*/ 	.word	0xffffffff


	//   ....[68]....
        /*0b64*/ 	.word	0xffffffff


	//   ....[69]....
        /*0b68*/ 	.word	0xffffffff


	//   ....[70]....
        /*0b6c*/ 	.word	0xffffffff


	//   ....[71]....
        /*0b70*/ 	.word	0xffffffff


	//   ....[72]....
        /*0b74*/ 	.word	0xffffffff


	//   ....[73]....
        /*0b78*/ 	.word	0xffffffff


	//   ....[74]....
        /*0b7c*/ 	.word	0xffffffff


	//   ....[75]....
        /*0b80*/ 	.word	0xffffffff


	//   ....[76]....
        /*0b84*/ 	.word	0xffffffff


	//   ....[77]....
        /*0b88*/ 	.word	0xffffffff


	//   ....[78]....
        /*0b8c*/ 	.word	0xffffffff


	//   ....[79]....
        /*0b90*/ 	.word	0xffffffff


	//   ....[80]....
        /*0b94*/ 	.word	0xffffffff


	//   ....[81]....
        /*0b98*/ 	.word	0xffffffff


	//   ....[82]....
        /*0b9c*/ 	.word	0xffffffff


	//   ....[83]....
        /*0ba0*/ 	.word	0xffffffff


	//   ....[84]....
        /*0ba4*/ 	.word	0xffffffff


	//   ....[85]....
        /*0ba8*/ 	.word	0xffffffff


	//   ....[86]....
        /*0bac*/ 	.word	0xffffffff


	//   ....[87]....
        /*0bb0*/ 	.word	0xffffffff


	//   ....[88]....
        /*0bb4*/ 	.word	0xffffffff


	//   ....[89]....
        /*0bb8*/ 	.word	0xffffffff


	//   ....[90]....
        /*0bbc*/ 	.word	0xffffffff


	//   ....[91]....
        /*0bc0*/ 	.word	0xffffffff


	//   ....[92]....
        /*0bc4*/ 	.word	0xffffffff


	//   ....[93]....
        /*0bc8*/ 	.word	0xffffffff


	//   ....[94]....
        /*0bcc*/ 	.word	0xffffffff


	//   ....[95]....
        /*0bd0*/ 	.word	0xffffffff


	//   ....[96]....
        /*0bd4*/ 	.word	0xffffffff


	//   ....[97]....
        /*0bd8*/ 	.word	0xffffffff


	//   ....[98]....
        /*0bdc*/ 	.word	0xffffffff


	//   ....[99]....
        /*0be0*/ 	.word	0xffffffff


	//   ....[100]....
        /*0be4*/ 	.word	0xffffffff


	//   ....[101]....
        /*0be8*/ 	.word	0xffffffff


	//   ....[102]....
        /*0bec*/ 	.word	0xffffffff


	//   ....[103]....
        /*0bf0*/ 	.word	0xffffffff


	//   ....[104]....
        /*0bf4*/ 	.word	0xffffffff


	//   ....[105]....
        /*0bf8*/ 	.word	0xffffffff


	//   ....[106]....
        /*0bfc*/ 	.word	0xffffffff


	//   ....[107]....
        /*0c00*/ 	.word	0xffffffff


	//   ....[108]....
        /*0c04*/ 	.word	0xffffffff


	//   ....[109]....
        /*0c08*/ 	.word	0xffffffff


	//   ....[110]....
        /*0c0c*/ 	.word	0xffffffff


	//   ....[111]....
        /*0c10*/ 	.word	0xffffffff


	//   ....[112]....
        /*0c14*/ 	.word	0xffffffff


	//   ....[113]....
        /*0c18*/ 	.word	0xffffffff


	//   ....[114]....
        /*0c1c*/ 	.word	0xffffffff


	//   ....[115]....
        /*0c20*/ 	.word	0xffffffff


	//   ....[116]....
        /*0c24*/ 	.word	0xffffffff


	//   ....[117]....
        /*0c28*/ 	.word	0xffffffff


	//   ....[118]....
        /*0c2c*/ 	.word	0xffffffff


	//   ....[119]....
        /*0c30*/ 	.word	0xffffffff


	//   ....[120]....
        /*0c34*/ 	.word	0xffffffff


	//   ....[121]....
        /*0c38*/ 	.word	0xffffffff


	//   ....[122]....
        /*0c3c*/ 	.word	0xffffffff


	//   ....[123]....
        /*0c40*/ 	.word	0xffffffff


	//   ....[124]....
        /*0c44*/ 	.word	0xffffffff


	//   ....[125]....
        /*0c48*/ 	.word	0xffffffff


	//   ....[126]....
        /*0c4c*/ 	.word	0xffffffff


	//   ....[127]....
        /*0c50*/ 	.word	0xffffffff


	//   ....[128]....
        /*0c54*/ 	.word	0xffffffff


	//   ....[129]....
        /*0c58*/ 	.word	0xffffffff


	//   ....[130]....
        /*0c5c*/ 	.word	0xffffffff


	//   ....[131]....
        /*0c60*/ 	.word	0xffffffff


	//   ....[132]....
        /*0c64*/ 	.word	0xffffffff


	//   ....[133]....
        /*0c68*/ 	.word	0xffffffff


	//   ....[134]....
        /*0c6c*/ 	.word	0xffffffff


	//   ....[135]....
        /*0c70*/ 	.word	0xffffffff


	//   ....[136]....
        /*0c74*/ 	.word	0xffffffff


	//   ....[137]....
        /*0c78*/ 	.word	0xffffffff


	//   ....[138]....
        /*0c7c*/ 	.word	0xffffffff


	//   ....[139]....
        /*0c80*/ 	.word	0xffffffff


	//   ....[140]....
        /*0c84*/ 	.word	0xffffffff


	//   ....[141]....
        /*0c88*/ 	.word	0xffffffff


	//   ....[142]....
        /*0c8c*/ 	.word	0xffffffff


	//   ....[143]....
        /*0c90*/ 	.word	0xffffffff


	//   ....[144]....
        /*0c94*/ 	.word	0xffffffff


	//   ....[145]....
        /*0c98*/ 	.word	0xffffffff


	//   ....[146]....
        /*0c9c*/ 	.word	0xffffffff


	//   ....[147]....
        /*0ca0*/ 	.word	0xffffffff


	//   ....[148]....
        /*0ca4*/ 	.word	0xffffffff


	//   ....[149]....
        /*0ca8*/ 	.word	0xffffffff


	//   ....[150]....
        /*0cac*/ 	.word	0xffffffff


	//   ....[151]....
        /*0cb0*/ 	.word	0xffffffff


	//   ....[152]....
        /*0cb4*/ 	.word	0xffffffff


	//   ....[153]....
        /*0cb8*/ 	.word	0xffffffff


	//   ....[154]....
        /*0cbc*/ 	.word	0xffffffff


	//   ....[155]....
        /*0cc0*/ 	.word	0xffffffff


	//   ....[156]....
        /*0cc4*/ 	.word	0xffffffff


	//   ....[157]....
        /*0cc8*/ 	.word	0xffffffff


	//   ....[158]....
        /*0ccc*/ 	.word	0xffffffff


	//   ....[159]....
        /*0cd0*/ 	.word	0xffffffff


	//   ....[160]....
        /*0cd4*/ 	.word	0xffffffff


	//   ....[161]....
        /*0cd8*/ 	.word	0xffffffff


	//   ....[162]....
        /*0cdc*/ 	.word	0xffffffff


	//   ....[163]....
        /*0ce0*/ 	.word	0xffffffff


	//   ....[164]....
        /*0ce4*/ 	.word	0xffffffff


	//   ....[165]....
        /*0ce8*/ 	.word	0xffffffff


	//   ....[166]....
        /*0cec*/ 	.word	0xffffffff


	//   ....[167]....
        /*0cf0*/ 	.word	0xffffffff


	//   ....[168]....
        /*0cf4*/ 	.word	0xffffffff


	//   ....[169]....
        /*0cf8*/ 	.word	0xffffffff


	//   ....[170]....
        /*0cfc*/ 	.word	0xffffffff


	//   ....[171]....
        /*0d00*/ 	.word	0xffffffff


	//   ....[172]....
        /*0d04*/ 	.word	0xffffffff


	//   ....[173]....
        /*0d08*/ 	.word	0xffffffff


	//   ....[174]....
        /*0d0c*/ 	.word	0xffffffff


	//   ....[175]....
        /*0d10*/ 	.word	0xffffffff


	//   ....[176]....
        /*0d14*/ 	.word	0xffffffff


	//   ....[177]....
        /*0d18*/ 	.word	0xffffffff


	//   ....[178]....
        /*0d1c*/ 	.word	0xffffffff


	//   ....[179]....
        /*0d20*/ 	.word	0xffffffff


	//   ....[180]....
        /*0d24*/ 	.word	0xffffffff


	//   ....[181]....
        /*0d28*/ 	.word	0xffffffff


	//   ....[182]....
        /*0d2c*/ 	.word	0xffffffff


	//   ....[183]....
        /*0d30*/ 	.word	0xffffffff


	//   ....[184]....
        /*0d34*/ 	.word	0xffffffff


	//   ....[185]....
        /*0d38*/ 	.word	0xffffffff


	//   ....[186]....
        /*0d3c*/ 	.word	0xffffffff


	//   ....[187]....
        /*0d40*/ 	.word	0xffffffff


	//   ....[188]....
        /*0d44*/ 	.word	0xffffffff


	//   ....[189]....
        /*0d48*/ 	.word	0xffffffff


	//   ....[190]....
        /*0d4c*/ 	.word	0xffffffff


	//   ....[191]....
        /*0d50*/ 	.word	0xffffffff


	//   ....[192]....
        /*0d54*/ 	.word	0xffffffff


	//   ....[193]....
        /*0d58*/ 	.word	0xffffffff


	//   ....[194]....
        /*0d5c*/ 	.word	0xffffffff


	//   ....[195]....
        /*0d60*/ 	.word	0xffffffff


	//   ....[196]....
        /*0d64*/ 	.word	0xffffffff


	//   ....[197]....
        /*0d68*/ 	.word	0xffffffff


	//   ....[198]....
        /*0d6c*/ 	.word	0xffffffff


	//   ....[199]....
        /*0d70*/ 	.word	0xffffffff


	//   ....[200]....
        /*0d74*/ 	.word	0xffffffff


	//   ....[201]....
        /*0d78*/ 	.word	0xffffffff


	//   ....[202]....
        /*0d7c*/ 	.word	0xffffffff


	//   ....[203]....
        /*0d80*/ 	.word	0xffffffff


	//   ....[204]....
        /*0d84*/ 	.word	0xffffffff


	//   ....[205]....
        /*0d88*/ 	.word	0xffffffff


	//   ....[206]....
        /*0d8c*/ 	.word	0xffffffff


	//   ....[207]....
        /*0d90*/ 	.word	0xffffffff


	//   ....[208]....
        /*0d94*/ 	.word	0xffffffff


	//   ....[209]....
        /*0d98*/ 	.word	0xffffffff


	//   ....[210]....
        /*0d9c*/ 	.word	0xffffffff


	//   ....[211]....
        /*0da0*/ 	.word	0xffffffff


	//   ....[212]....
        /*0da4*/ 	.word	0xffffffff


	//   ....[213]....
        /*0da8*/ 	.word	0xffffffff


	//   ....[214]....
        /*0dac*/ 	.word	0xffffffff


	//   ....[215]....
        /*0db0*/ 	.word	0xffffffff


	//   ....[216]....
        /*0db4*/ 	.word	0xffffffff


	//   ....[217]....
        /*0db8*/ 	.word	0xffffffff


	//   ....[218]....
        /*0dbc*/ 	.word	0xffffffff


	//   ....[219]....
        /*0dc0*/ 	.word	0xffffffff


	//   ....[220]....
        /*0dc4*/ 	.word	0xffffffff


	//   ....[221]....
        /*0dc8*/ 	.word	0xffffffff


	//   ....[222]....
        /*0dcc*/ 	.word	0xffffffff


	//   ....[223]....
        /*0dd0*/ 	.word	0xffffffff


	//   ....[224]....
        /*0dd4*/ 	.word	0xffffffff


	//   ....[225]....
        /*0dd8*/ 	.word	0xffffffff


	//   ....[226]....
        /*0ddc*/ 	.word	0xffffffff


	//   ....[227]....
        /*0de0*/ 	.word	0xffffffff


	//   ....[228]....
        /*0de4*/ 	.word	0xffffffff


	//   ....[229]....
        /*0de8*/ 	.word	0xffffffff


	//   ....[230]....
        /*0dec*/ 	.word	0xffffffff


	//   ....[231]....
        /*0df0*/ 	.word	0xffffffff


	//   ....[232]....
        /*0df4*/ 	.word	0xffffffff


	//   ....[233]....
        /*0df8*/ 	.word	0xffffffff


	//   ....[234]....
        /*0dfc*/ 	.word	0xffffffff


	//   ....[235]....
        /*0e00*/ 	.word	0xffffffff


	//   ....[236]....
        /*0e04*/ 	.word	0xffffffff


	//   ....[237]....
        /*0e08*/ 	.word	0xffffffff


	//   ....[238]....
        /*0e0c*/ 	.word	0xffffffff


	//   ....[239]....
        /*0e10*/ 	.word	0xffffffff


	//   ....[240]....
        /*0e14*/ 	.word	0xffffffff


	//   ....[241]....
        /*0e18*/ 	.word	0xffffffff


	//   ....[242]....
        /*0e1c*/ 	.word	0xffffffff


	//   ....[243]....
        /*0e20*/ 	.word	0xffffffff


	//   ....[244]....
        /*0e24*/ 	.word	0xffffffff


	//   ....[245]....
        /*0e28*/ 	.word	0xffffffff


	//   ....[246]....
        /*0e2c*/ 	.word	0xffffffff


	//   ....[247]....
        /*0e30*/ 	.word	0xffffffff


	//   ....[248]....
        /*0e34*/ 	.word	0xffffffff


	//   ....[249]....
        /*0e38*/ 	.word	0xffffffff


	//   ....[250]....
        /*0e3c*/ 	.word	0xffffffff


	//   ....[251]....
        /*0e40*/ 	.word	0xffffffff


	//   ....[252]....
        /*0e44*/ 	.word	0xffffffff


	//   ....[253]....
        /*0e48*/ 	.word	0xffffffff


	//   ....[254]....
        /*0e4c*/ 	.word	0xffffffff


	//   ....[255]....
        /*0e50*/ 	.word	0xffffffff


	//   ....[0]....
        /*0e54*/ 	.word	0xffffffff


	//   ....[1]....
        /*0e58*/ 	.word	0xffffffff


	//   ....[2]....
        /*0e5c*/ 	.word	0xffffffff


	//   ....[3]....
        /*0e60*/ 	.word	0xffffffff


	//   ....[4]....
        /*0e64*/ 	.word	0xffffffff


	//   ....[5]....
        /*0e68*/ 	.word	0xffffffff


	//   ....[6]....
        /*0e6c*/ 	.word	0xffffffff


	//   ....[7]....
        /*0e70*/ 	.word	0xffffffff


	//   ....[8]....
        /*0e74*/ 	.word	0xffffffff


	//   ....[9]....
        /*0e78*/ 	.word	0xffffffff


	//   ....[10]....
        /*0e7c*/ 	.word	0xffffffff


	//   ....[11]....
        /*0e80*/ 	.word	0xffffffff


	//   ....[12]....
        /*0e84*/ 	.word	0xffffffff


	//   ....[13]....
        /*0e88*/ 	.word	0xffffffff


	//   ....[14]....
        /*0e8c*/ 	.word	0xffffffff


	//   ....[15]....
        /*0e90*/ 	.word	0xffffffff


	//   ....[16]....
        /*0e94*/ 	.word	0xffffffff


	//   ....[17]....
        /*0e98*/ 	.word	0xffffffff


	//   ....[18]....
        /*0e9c*/ 	.word	0xffffffff


	//   ....[19]....
        /*0ea0*/ 	.word	0xffffffff


	//   ....[20]....
        /*0ea4*/ 	.word	0xffffffff


	//   ....[21]....
        /*0ea8*/ 	.word	0xffffffff


	//   ....[22]....
        /*0eac*/ 	.word	0xffffffff


	//   ....[23]....
        /*0eb0*/ 	.word	0xffffffff


	//   ....[24]....
        /*0eb4*/ 	.word	0xffffffff


	//   ....[25]....
        /*0eb8*/ 	.word	0xffffffff


	//   ....[26]....
        /*0ebc*/ 	.word	0xffffffff


	//   ....[27]....
        /*0ec0*/ 	.word	0xffffffff


	//   ....[28]....
        /*0ec4*/ 	.word	0xffffffff


	//   ....[29]....
        /*0ec8*/ 	.word	0xffffffff


	//   ....[30]....
        /*0ecc*/ 	.word	0xffffffff


	//   ....[31]....
        /*0ed0*/ 	.word	0xffffffff


	//   ....[32]....
        /*0ed4*/ 	.word	0xffffffff


	//   ....[33]....
        /*0ed8*/ 	.word	0xffffffff


	//   ....[34]....
        /*0edc*/ 	.word	0xffffffff


	//   ....[35]....
        /*0ee0*/ 	.word	0xffffffff


	//   ....[36]....
        /*0ee4*/ 	.word	0xffffffff


	//   ....[37]....
        /*0ee8*/ 	.word	0xffffffff


	//   ....[38]....
        /*0eec*/ 	.word	0xffffffff


	//   ....[39]....
        /*0ef0*/ 	.word	0xffffffff


	//   ....[40]....
        /*0ef4*/ 	.word	0xffffffff


	//   ....[41]....
        /*0ef8*/ 	.word	0xffffffff


	//   ....[42]....
        /*0efc*/ 	.word	0xffffffff


	//   ....[43]....
        /*0f00*/ 	.word	0xffffffff


	//   ....[44]....
        /*0f04*/ 	.word	0xffffffff


	//   ....[45]....
        /*0f08*/ 	.word	0xffffffff


	//   ....[46]....
        /*0f0c*/ 	.word	0xffffffff


	//   ....[47]....
        /*0f10*/ 	.word	0xffffffff


	//   ....[48]....
        /*0f14*/ 	.word	0xffffffff


	//   ....[49]....
        /*0f18*/ 	.word	0xffffffff


	//   ....[50]....
        /*0f1c*/ 	.word	0xffffffff


	//   ....[51]....
        /*0f20*/ 	.word	0xffffffff


	//   ....[52]....
        /*0f24*/ 	.word	0xffffffff


	//   ....[53]....
        /*0f28*/ 	.word	0xffffffff


	//   ....[54]....
        /*0f2c*/ 	.word	0xffffffff


	//   ....[55]....
        /*0f30*/ 	.word	0xffffffff


	//   ....[56]....
        /*0f34*/ 	.word	0xffffffff


	//   ....[57]....
        /*0f38*/ 	.word	0xffffffff


	//   ....[58]....
        /*0f3c*/ 	.word	0xffffffff


	//   ....[59]....
        /*0f40*/ 	.word	0xffffffff


	//   ....[60]....
        /*0f44*/ 	.word	0xffffffff


	//   ....[61]....
        /*0f48*/ 	.word	0xffffffff


	//   ....[62]....
        /*0f4c*/ 	.word	0xffffffff


	//   ....[63]....
        /*0f50*/ 	.word	0xffffffff


	//   ....[64]....
        /*0f54*/ 	.word	0xffffffff


	//   ....[65]....
        /*0f58*/ 	.word	0xffffffff


	//   ....[66]....
        /*0f5c*/ 	.word	0xffffffff


	//   ....[67]....
        /*0f60*/ 	.word	0xffffffff


	//   ....[68]....
        /*0f64*/ 	.word	0xffffffff


	//   ....[69]....
        /*0f68*/ 	.word	0xffffffff


	//   ....[70]....
        /*0f6c*/ 	.word	0xffffffff


	//   ....[71]....
        /*0f70*/ 	.word	0xffffffff


	//----- nvinfo : EIATTR_COOP_GROUP_INSTR_OFFSETS
	.align		4
.L_224:
        /*0f74*/ 	.byte	0x04, 0x28
        /*0f76*/ 	.short	(.L_226 - .L_225)


	//   ....[0]....
.L_225:
        /*0f78*/ 	.word	0x00000050


	//   ....[1]....
        /*0f7c*/ 	.word	0x00000200


	//   ....[2]....
        /*0f80*/ 	.word	0x00000230


	//   ....[3]....
        /*0f84*/ 	.word	0x00000260


	//   ....[4]....
        /*0f88*/ 	.word	0x00000290


	//   ....[5]....
        /*0f8c*/ 	.word	0x000002c0


	//   ....[6]....
        /*0f90*/ 	.word	0x000002f0


	//   ....[7]....
        /*0f94*/ 	.word	0x00000450


	//   ....[8]....
        /*0f98*/ 	.word	0x00000490


	//   ....[9]....
        /*0f9c*/ 	.word	0x000004c0


	//   ....[10]....
        /*0fa0*/ 	.word	0x000004f0


	//   ....[11]....
        /*0fa4*/ 	.word	0x00000520


	//   ....[12]....
        /*0fa8*/ 	.word	0x00000550


	//   ....[13]....
        /*0fac*/ 	.word	0x000005e0


	//   ....[14]....
        /*0fb0*/ 	.word	0x00000630


	//   ....[15]....
        /*0fb4*/ 	.word	0x00000650


	//   ....[16]....
        /*0fb8*/ 	.word	0x000006b0


	//   ....[17]....
        /*0fbc*/ 	.word	0x00004140


	//   ....[18]....
        /*0fc0*/ 	.word	0x00004150


	//   ....[19]....
        /*0fc4*/ 	.word	0x00005db0


	//   ....[20]....
        /*0fc8*/ 	.word	0x00005dc0


	//   ....[21]....
        /*0fcc*/ 	.word	0x00007730


	//   ....[22]....
        /*0fd0*/ 	.word	0x00007750


	//   ....[23]....
        /*0fd4*/ 	.word	0x00007e40


	//   ....[24]....
        /*0fd8*/ 	.word	0x00007e60


	//   ....[25]....
        /*0fdc*/ 	.word	0x00009180


	//   ....[26]....
        /*0fe0*/ 	.word	0x000091a0


	//   ....[27]....
        /*0fe4*/ 	.word	0x00009330


	//   ....[28]....
        /*0fe8*/ 	.word	0x00009340


	//   ....[29]....
        /*0fec*/ 	.word	0x000094d0


	//   ....[30]....
        /*0ff0*/ 	.word	0x000094f0


	//   ....[31]....
        /*0ff4*/ 	.word	0x00009680


	//   ....[32]....
        /*0ff8*/ 	.word	0x00009690


	//   ....[33]....
        /*0ffc*/ 	.word	0x00009bc0


	//   ....[34]....
        /*1000*/ 	.word	0x00009bd0


	//   ....[35]....
        /*1004*/ 	.word	0x00009be0


	//   ....[36]....
        /*1008*/ 	.word	0x00009bf0


	//   ....[37]....
        /*100c*/ 	.word	0x0000a0a0


	//   ....[38]....
        /*1010*/ 	.word	0x0000a0c0


	//   ....[39]....
        /*1014*/ 	.word	0x0000a0e0


	//   ....[40]....
        /*1018*/ 	.word	0x0000a100


	//   ....[41]....
        /*101c*/ 	.word	0x0000a620


	//   ....[42]....
        /*1020*/ 	.word	0x0000a890


	//   ....[43]....
        /*1024*/ 	.word	0x0000a8d0


	//   ....[44]....
        /*1028*/ 	.word	0x0000a900


	//   ....[45]....
        /*102c*/ 	.word	0x0000d4f0


	//   ....[46]....
        /*1030*/ 	.word	0x0000d510


	//   ....[47]....
        /*1034*/ 	.word	0x0000d530


	//   ....[48]....
        /*1038*/ 	.word	0x0000d550


	//   ....[49]....
        /*103c*/ 	.word	0x0000d8a0


	//   ....[50]....
        /*1040*/ 	.word	0x0000db10


	//   ....[51]....
        /*1044*/ 	.word	0x0000db50


	//   ....[52]....
        /*1048*/ 	.word	0x0000db90


	//   ....[53]....
        /*104c*/ 	.word	0x00010970


	//   ....[54]....
        /*1050*/ 	.word	0x000109a0


	//   ....[55]....
        /*1054*/ 	.word	0x00010b60


	//   ....[56]....
        /*1058*/ 	.word	0x00010b70


	//   ....[57]....
        /*105c*/ 	.word	0x00011570


	//   ....[58]....
        /*1060*/ 	.word	0x00011590


	//   ....[59]....
        /*1064*/ 	.word	0x00011700


	//   ....[60]....
        /*1068*/ 	.word	0x00011710


	//   ....[61]....
        /*106c*/ 	.word	0x00011970


	//   ....[62]....
        /*1070*/ 	.word	0x00011b30


	//   ....[63]....
        /*1074*/ 	.word	0x000120b0


	//   ....[64]....
        /*1078*/ 	.word	0x000127c0


	//   ....[65]....
        /*107c*/ 	.word	0x00012ee0


	//   ....[66]....
        /*1080*/ 	.word	0x00012f10


	//   ....[67]....
        /*1084*/ 	.word	0x00012f20


	//   ....[68]....
        /*1088*/ 	.word	0x00012f30


	//   ....[69]....
        /*108c*/ 	.word	0x00012f40


	//   ....[70]....
        /*1090*/ 	.word	0x00012f70


	//   ....[71]....
        /*1094*/ 	.word	0x00012f90


	//   ....[72]....
        /*1098*/ 	.word	0x00012fb0


	//   ....[73]....
        /*109c*/ 	.word	0x00014560


	//   ....[74]....
        /*10a0*/ 	.word	0x00014580


	//   ....[75]....
        /*10a4*/ 	.word	0x000146e0


	//   ....[76]....
        /*10a8*/ 	.word	0x000146f0


	//   ....[77]....
        /*10ac*/ 	.word	0x000150c0


	//   ....[78]....
        /*10b0*/ 	.word	0x000150e0


	//   ....[79]....
        /*10b4*/ 	.word	0x00015250


	//   ....[80]....
        /*10b8*/ 	.word	0x00015260


	//   ....[81]....
        /*10bc*/ 	.word	0x000154a0


	//   ....[82]....
        /*10c0*/ 	.word	0x000156a0


	//   ....[83]....
        /*10c4*/ 	.word	0x000158a0


	//   ....[84]....
        /*10c8*/ 	.word	0x000165e0


	//   ....[85]....
        /*10cc*/ 	.word	0x00016dc0


	//   ....[86]....
        /*10d0*/ 	.word	0x00016df0


	//   ....[87]....
        /*10d4*/ 	.word	0x00016e10


	//   ....[88]....
        /*10d8*/ 	.word	0x00016e30


	//   ....[89]....
        /*10dc*/ 	.word	0x00016e50


	//   ....[90]....
        /*10e0*/ 	.word	0x00016e70


	//   ....[91]....
        /*10e4*/ 	.word	0x00016e90


	//   ....[92]....
        /*10e8*/ 	.word	0x00016eb0


	//   ....[93]....
        /*10ec*/ 	.word	0x00018be0


	//   ....[94]....
        /*10f0*/ 	.word	0x00018c00


	//   ....[95]....
        /*10f4*/ 	.word	0x00018d60


	//   ....[96]....
        /*10f8*/ 	.word	0x00018d70


	//   ....[97]....
        /*10fc*/ 	.word	0x00019740


	//   ....[98]....
        /*1100*/ 	.word	0x00019760


	//   ....[99]....
        /*1104*/ 	.word	0x000198d0


	//   ....[100]....
        /*1108*/ 	.word	0x000198e0


	//   ....[101]....
        /*110c*/ 	.word	0x00019d60


	//   ....[102]....
        /*1110*/ 	.word	0x00019d90


	//   ....[103]....
        /*1114*/ 	.word	0x00019db0


	//   ....[104]....
        /*1118*/ 	.word	0x00019dd0


	//   ....[105]....
        /*111c*/ 	.word	0x00019df0


	//   ....[106]....
        /*1120*/ 	.word	0x00019e10


	//   ....[107]....
        /*1124*/ 	.word	0x00019e30


	//   ....[108]....
        /*1128*/ 	.word	0x00019e50


	//   ....[109]....
        /*112c*/ 	.word	0x0001b840


	//   ....[110]....
        /*1130*/ 	.word	0x0001b890


	//   ....[111]....
        /*1134*/ 	.word	0x0001b9b0


	//   ....[112]....
        /*1138*/ 	.word	0x0001b9c0


	//   ....[113]....
        /*113c*/ 	.word	0x0001c390


	//   ....[114]....
        /*1140*/ 	.word	0x0001c3b0


	//   ....[115]....
        /*1144*/ 	.word	0x0001c4a0


	//   ....[116]....
        /*1148*/ 	.word	0x0001c4b0


	//   ....[117]....
        /*114c*/ 	.word	0x0001c670


	//   ....[118]....
        /*1150*/ 	.word	0x0001c870


	//   ....[119]....
        /*1154*/ 	.word	0x0001ca70


	//   ....[120]....
        /*1158*/ 	.word	0x0001d7b0


	//   ....[121]....
        /*115c*/ 	.word	0x0001df90


	//   ....[122]....
        /*1160*/ 	.word	0x0001dfc0


	//   ....[123]....
        /*1164*/ 	.word	0x0001dfe0


	//   ....[124]....
        /*1168*/ 	.word	0x0001e000


	//   ....[125]....
        /*116c*/ 	.word	0x0001e020


	//   ....[126]....
        /*1170*/ 	.word	0x0001e040


	//   ....[127]....
        /*1174*/ 	.word	0x0001e060


	//   ....[128]....
        /*1178*/ 	.word	0x0001e080


	//   ....[129]....
        /*117c*/ 	.word	0x0001f940


	//   ....[130]....
        /*1180*/ 	.word	0x0001f970


	//   ....[131]....
        /*1184*/ 	.word	0x0001f980


	//   ....[132]....
        /*1188*/ 	.word	0x0001f990


	//   ....[133]....
        /*118c*/ 	.word	0x0001f9a0


	//   ....[134]....
        /*1190*/ 	.word	0x0001f9d0


	//   ....[135]....
        /*1194*/ 	.word	0x0001f9f0


	//   ....[136]....
        /*1198*/ 	.word	0x0001fa10


	//   ....[137]....
        /*119c*/ 	.word	0x00020fb0


	//   ....[138]....
        /*11a0*/ 	.word	0x00020fc0


	//   ....[139]....
        /*11a4*/ 	.word	0x00020fe0


	//   ....[140]....
        /*11a8*/ 	.word	0x00020ff0


	//   ....[141]....
        /*11ac*/ 	.word	0x00021000


	//   ....[142]....
        /*11b0*/ 	.word	0x00021010


	//   ....[143]....
        /*11b4*/ 	.word	0x00021030


	//   ....[144]....
        /*11b8*/ 	.word	0x00021040


	//   ....[145]....
        /*11bc*/ 	.word	0x000214b0


	//   ....[146]....
        /*11c0*/ 	.word	0x000214d0


	//   ....[147]....
        /*11c4*/ 	.word	0x00021630


	//   ....[148]....
        /*11c8*/ 	.word	0x00021640


	//   ....[149]....
        /*11cc*/ 	.word	0x000217b0


	//   ....[150]....
        /*11d0*/ 	.word	0x000217d0


	//   ....[151]....
        /*11d4*/ 	.word	0x00021940


	//   ....[152]....
        /*11d8*/ 	.word	0x00021950


	//   ....[153]....
        /*11dc*/ 	.word	0x00021cb0


	//   ....[154]....
        /*11e0*/ 	.word	0x00021cd0


	//   ....[155]....
        /*11e4*/ 	.word	0x00022240


	//   ....[156]....
        /*11e8*/ 	.word	0x00022250


	//   ....[157]....
        /*11ec*/ 	.word	0x000227c0


	//   ....[158]....
        /*11f0*/ 	.word	0x000227e0


	//   ....[159]....
        /*11f4*/ 	.word	0x00022d60


	//   ....[160]....
        /*11f8*/ 	.word	0x00022d70


	//   ....[161]....
        /*11fc*/ 	.word	0x00023ac0


	//   ....[162]....
        /*1200*/ 	.word	0x00023ae0


	//   ....[163]....
        /*1204*/ 	.word	0x00023c50


	//   ....[164]....
        /*1208*/ 	.word	0x00023c60


	//   ....[165]....
        /*120c*/ 	.word	0x00023dd0


	//   ....[166]....
        /*1210*/ 	.word	0x00023df0


	//   ....[167]....
        /*1214*/ 	.word	0x00023f60


	//   ....[168]....
        /*1218*/ 	.word	0x00023f70


	//   ....[169]....
        /*121c*/ 	.word	0x000241a0


	//   ....[170]....
        /*1220*/ 	.word	0x000241c0


	//   ....[171]....
        /*1224*/ 	.word	0x000242f0


	//   ....[172]....
        /*1228*/ 	.word	0x00024330


	//   ....[173]....
        /*122c*/ 	.word	0x00024360


	//   ....[174]....
        /*1230*/ 	.word	0x00024390


	//   ....[175]....
        /*1234*/ 	.word	0x000243c0


	//   ....[176]....
        /*1238*/ 	.word	0x000243f0


	//   ....[177]....
        /*123c*/ 	.word	0x00024560


	//   ....[178]....
        /*1240*/ 	.word	0x000245a0


	//   ....[179]....
        /*1244*/ 	.word	0x000245d0


	//   ....[180]....
        /*1248*/ 	.word	0x00024600


	//   ....[181]....
        /*124c*/ 	.word	0x00024630


	//   ....[182]....
        /*1250*/ 	.word	0x00024660


	//   ....[183]....
        /*1254*/ 	.word	0x000246f0


	//   ....[184]....
        /*1258*/ 	.word	0x00024750


	//   ....[185]....
        /*125c*/ 	.word	0x00024760


	//   ....[186]....
        /*1260*/ 	.word	0x000247c0


	//   ....[187]....
        /*1264*/ 	.word	0x00025220


	//   ....[188]....
        /*1268*/ 	.word	0x00025280


	//   ....[189]....
        /*126c*/ 	.word	0x000252d0


	//   ....[190]....
        /*1270*/ 	.word	0x00025320


	//   ....[191]....
        /*1274*/ 	.word	0x00025370


	//   ....[192]....
        /*1278*/ 	.word	0x000253e0


	//   ....[193]....
        /*127c*/ 	.word	0x00025430


	//   ....[194]....
        /*1280*/ 	.word	0x000254a0


	//   ....[195]....
        /*1284*/ 	.word	0x00025510


	//   ....[196]....
        /*1288*/ 	.word	0x00025580


	//   ....[197]....
        /*128c*/ 	.word	0x000255f0


	//   ....[198]....
        /*1290*/ 	.word	0x00025660


	//   ....[199]....
        /*1294*/ 	.word	0x000256d0


	//   ....[200]....
        /*1298*/ 	.word	0x00025730


	//   ....[201]....
        /*129c*/ 	.word	0x000257a0


	//   ....[202]....
        /*12a0*/ 	.word	0x00025810


	//   ....[203]....
        /*12a4*/ 	.word	0x00025880


	//   ....[204]....
        /*12a8*/ 	.word	0x000258e0


	//   ....[205]....
        /*12ac*/ 	.word	0x00025950


	//   ....[206]....
        /*12b0*/ 	.word	0x000259b0


	//   ....[207]....
        /*12b4*/ 	.word	0x00025a20


	//   ....[208]....
        /*12b8*/ 	.word	0x00025a90


	//   ....[209]....
        /*12bc*/ 	.word	0x00025b00


	//   ....[210]....
        /*12c0*/ 	.word	0x00025b60


	//   ....[211]....
        /*12c4*/ 	.word	0x00025bd0


	//   ....[212]....
        /*12c8*/ 	.word	0x00025c40


	//   ....[213]....
        /*12cc*/ 	.word	0x00025cb0


	//   ....[214]....
        /*12d0*/ 	.word	0x00025d20


	//   ....[215]....
        /*12d4*/ 	.word	0x00025d70


	//   ....[216]....
        /*12d8*/ 	.word	0x00025db0


	//   ....[217]....
        /*12dc*/ 	.word	0x00025e00


	//   ....[218]....
        /*12e0*/ 	.word	0x00025e50


	//   ....[219]....
        /*12e4*/ 	.word	0x00025ea0


	//   ....[220]....
        /*12e8*/ 	.word	0x00025ef0


	//   ....[221]....
        /*12ec*/ 	.word	0x00025f40


	//   ....[222]....
        /*12f0*/ 	.word	0x00025f90


	//   ....[223]....
        /*12f4*/ 	.word	0x00026000


	//   ....[224]....
        /*12f8*/ 	.word	0x00026070


	//   ....[225]....
        /*12fc*/ 	.word	0x000260e0


	//   ....[226]....
        /*1300*/ 	.word	0x00026140


	//   ....[227]....
        /*1304*/ 	.word	0x000261b0


	//   ....[228]....
        /*1308*/ 	.word	0x00026220


	//   ....[229]....
        /*130c*/ 	.word	0x00026290


	//   ....[230]....
        /*1310*/ 	.word	0x000262f0


	//   ....[231]....
        /*1314*/ 	.word	0x00026360


	//   ....[232]....
        /*1318*/ 	.word	0x000263d0


	//   ....[233]....
        /*131c*/ 	.word	0x00026440


	//   ....[234]....
        /*1320*/ 	.word	0x000264b0


	//   ....[235]....
        /*1324*/ 	.word	0x00026500


	//   ....[236]....
        /*1328*/ 	.word	0x00026540


	//   ....[237]....
        /*132c*/ 	.word	0x00026590


	//   ....[238]....
        /*1330*/ 	.word	0x000265d0


	//   ....[239]....
        /*1334*/ 	.word	0x00026620


	//   ....[240]....
        /*1338*/ 	.word	0x00026660


	//   ....[241]....
        /*133c*/ 	.word	0x000266b0


	//   ....[242]....
        /*1340*/ 	.word	0x000266f0


	//   ....[243]....
        /*1344*/ 	.word	0x00026750


	//   ....[244]....
        /*1348*/ 	.word	0x000267c0


	//   ....[245]....
        /*134c*/ 	.word	0x00026830


	//   ....[246]....
        /*1350*/ 	.word	0x00026890


	//   ....[247]....
        /*1354*/ 	.word	0x00026900


	//   ....[248]....
        /*1358*/ 	.word	0x00026970


	//   ....[249]....
        /*135c*/ 	.word	0x000269e0


	//   ....[250]....
        /*1360*/ 	.word	0x00026a40


	//   ....[251]....
        /*1364*/ 	.word	0x00026a90


	//   ....[252]....
        /*1368*/ 	.word	0x00026ad0


	//   ....[253]....
        /*136c*/ 	.word	0x00026b20


	//   ....[254]....
        /*1370*/ 	.word	0x00026b60


	//   ....[255]....
        /*1374*/ 	.word	0x00026bb0


	//   ....[0]....
        /*1378*/ 	.word	0x00026bf0


	//   ....[1]....
        /*137c*/ 	.word	0x00026c40


	//   ....[2]....
        /*1380*/ 	.word	0x00026c80


	//   ....[3]....
        /*1384*/ 	.word	0x00026ce0


	//   ....[4]....
        /*1388*/ 	.word	0x00026d50


	//   ....[5]....
        /*138c*/ 	.word	0x00026db0


	//   ....[6]....
        /*1390*/ 	.word	0x00026e20


	//   ....[7]....
        /*1394*/ 	.word	0x00026e90


	//   ....[8]....
        /*1398*/ 	.word	0x00026f00


	//   ....[9]....
        /*139c*/ 	.word	0x00026f60


	//   ....[10]....
        /*13a0*/ 	.word	0x00026fd0


	//   ....[11]....
        /*13a4*/ 	.word	0x00027040


	//   ....[12]....
        /*13a8*/ 	.word	0x000270b0


	//   ....[13]....
        /*13ac*/ 	.word	0x00027120


	//   ....[14]....
        /*13b0*/ 	.word	0x00027170


	//   ....[15]....
        /*13b4*/ 	.word	0x000271b0


	//   ....[16]....
        /*13b8*/ 	.word	0x00027200


	//   ....[17]....
        /*13bc*/ 	.word	0x00027240


	//   ....[18]....
        /*13c0*/ 	.word	0x00027290


	//   ....[19]....
        /*13c4*/ 	.word	0x000272d0


	//   ....[20]....
        /*13c8*/ 	.word	0x00027320


	//   ....[21]....
        /*13cc*/ 	.word	0x00027360


	//   ....[22]....
        /*13d0*/ 	.word	0x000273b0


	//   ....[23]....
        /*13d4*/ 	.word	0x000273f0


	//   ....[24]....
        /*13d8*/ 	.word	0x00027440


	//   ....[25]....
        /*13dc*/ 	.word	0x00027480


	//   ....[26]....
        /*13e0*/ 	.word	0x000274d0


	//   ....[27]....
        /*13e4*/ 	.word	0x00027520


	//   ....[28]....
        /*13e8*/ 	.word	0x00027570


	//   ....[29]....
        /*13ec*/ 	.word	0x000275c0


	//   ....[30]....
        /*13f0*/ 	.word	0x00027630


	//   ....[31]....
        /*13f4*/ 	.word	0x000276a0


	//   ....[32]....
        /*13f8*/ 	.word	0x00027710


	//   ....[33]....
        /*13fc*/ 	.word	0x00027770


	//   ....[34]....
        /*1400*/ 	.word	0x000277e0


	//   ....[35]....
        /*1404*/ 	.word	0x00027850


	//   ....[36]....
        /*1408*/ 	.word	0x000278c0


	//   ....[37]....
        /*140c*/ 	.word	0x00027920


	//   ....[38]....
        /*1410*/ 	.word	0x00027990


	//   ....[39]....
        /*1414*/ 	.word	0x00027a00


	//   ....[40]....
        /*1418*/ 	.word	0x00027a70


	//   ....[41]....
        /*141c*/ 	.word	0x00027ad0


	//   ....[42]....
        /*1420*/ 	.word	0x00027b40


	//   ....[43]....
        /*1424*/ 	.word	0x00027bb0


	//   ....[44]....
        /*1428*/ 	.word	0x00027c20


	//   ....[45]....
        /*142c*/ 	.word	0x00027c80


	//   ....[46]....
        /*1430*/ 	.word	0x00027cf0


	//   ....[47]....
        /*1434*/ 	.word	0x00027d60


	//   ....[48]....
        /*1438*/ 	.word	0x00027dd0


	//   ....[49]....
        /*143c*/ 	.word	0x00027e30


	//   ....[50]....
        /*1440*/ 	.word	0x00027ea0


	//   ....[51]....
        /*1444*/ 	.word	0x00027f10


	//   ....[52]....
        /*1448*/ 	.word	0x00027f80


	//   ....[53]....
        /*144c*/ 	.word	0x00027fe0


	//   ....[54]....
        /*1450*/ 	.word	0x00028050


	//   ....[55]....
        /*1454*/ 	.word	0x000280c0


	//   ....[56]....
        /*1458*/ 	.word	0x00028110


	//   ....[57]....
        /*145c*/ 	.word	0x00028150


	//   ....[58]....
        /*1460*/ 	.word	0x000281a0


	//   ....[59]....
        /*1464*/ 	.word	0x000281f0


	//   ....[60]....
        /*1468*/ 	.word	0x00028240


	//   ....[61]....
        /*146c*/ 	.word	0x000282b0


	//   ....[62]....
        /*1470*/ 	.word	0x00028300


	//   ....[63]....
        /*1474*/ 	.word	0x00028350


	//   ....[64]....
        /*1478*/ 	.word	0x000283a0


	//   ....[65]....
        /*147c*/ 	.word	0x000283f0


	//   ....[66]....
        /*1480*/ 	.word	0x00028440


	//   ....[67]....
        /*1484*/ 	.word	0x000284b0


	//   ....[68]....
        /*1488*/ 	.word	0x00028500


	//   ....[69]....
        /*148c*/ 	.word	0x00028570


	//   ....[70]....
        /*1490*/ 	.word	0x000285d0


	//   ....[71]....
        /*1494*/ 	.word	0x00028640


	//----- nvinfo : EIATTR_EXIT_INSTR_OFFSETS
	.align		4
.L_226:
        /*1498*/ 	.byte	0x04, 0x1c
        /*149a*/ 	.short	(.L_228 - .L_227)


	//   ....[0]....
.L_227:
        /*149c*/ 	.word	0x000010d0


	//   ....[1]....
        /*14a0*/ 	.word	0x000251e0


	//----- nvinfo : EIATTR_MAX_THREADS
	.align		4
.L_228:
        /*14a4*/ 	.byte	0x04, 0x05
        /*14a6*/ 	.short	(.L_230 - .L_229)
.L_229:
        /*14a8*/ 	.word	0x00000080
        /*14ac*/ 	.word	0x00000001
        /*14b0*/ 	.word	0x00000001


	//----- nvinfo : EIATTR_CRS_STACK_SIZE
	.align		4
.L_230:
        /*14b4*/ 	.byte	0x04, 0x1e
        /*14b6*/ 	.short	(.L_232 - .L_231)
.L_231:
        /*14b8*/ 	.word	0x00000000
.L_232:


//--------------------- .nv.info._ZN7cutlass13device_kernelIN5flash19enable_sm80_to_sm89INS1_16FlashAttnFwdSm80INS1_25CollectiveMainloopFwdSm80ILi4ELi1ELb0EN4cute5tupleIJNS5_1CILi128EEENS7_ILi64EEENS7_ILi96EEEEEELi96ENS_6half_tEfNS_4arch4Sm80ELb1ELb0ELb0ELb0ELb1ELb0ELb1ELb1EEENS1_21CollectiveEpilogueFwdINS6_IJS8_SA_S9_EEENS6_IJNS7_ILi1EEESI_SI_EEESC_SE_Li128ELb0ELb1ELb1ELb0EEENS1_30DynamicPersistentTileSchedulerILi128ELi128ELb1ELb1ELb0EEEEEEEEEvNT_6ParamsE --------------------------
	.section	.nv.info._ZN7cutlass13device_kernelIN5flash19enable_sm80_to_sm89INS1_16FlashAttnFwdSm80INS1_25CollectiveMainloopFwdSm80ILi4ELi1ELb0EN4cute5tupleIJNS5_1CILi128EEENS7_ILi64EEENS7_ILi96EEEEEELi96ENS_6half_tEfNS_4arch4Sm80ELb1ELb0ELb0ELb0ELb1ELb0ELb1ELb1EEENS1_21CollectiveEpilogueFwdINS6_IJS8_SA_S9_EEENS6_IJNS7_ILi1EEESI_SI_EEESC_SE_Li128ELb0ELb1ELb1ELb0EEENS1_30DynamicPersistentTileSchedulerILi128ELi128ELb1ELb1ELb0EEEEEEEEEvNT_6ParamsE,"",@"SHT_CUDA_INFO"
	.sectionflags	@""
	.align	4


	//----- nvinfo : EIATTR_CUDA_API_VERSION
	.align		4
        /*0000*/ 	.byte	0x04, 0x37
        /*0002*/ 	.short	(.L_234 - .L_233)
.L_233:
        /*0004*/ 	.word	0x00000082


	//----- nvinfo : EIATTR_SW2861232_WAR
	.align		4
.L_234:
        /*0008*/ 	.byte	0x01, 0x35
	.zero		2


	//----- nvinfo : EIATTR_PARAM_CBANK
	.align		4
        /*000c*/ 	.byte	0x04, 0x0a
        /*000e*/ 	.short	(.L_236 - .L_235)
	.align		4
.L_235:
        /*0010*/ 	.word	index@(.nv.constant0._ZN7cutlass13device_kernelIN5flash19enable_sm80_to_sm89INS1_16FlashAttnFwdSm80INS1_25CollectiveMainloopFwdSm80ILi4ELi1ELb0EN4cute5tupleIJNS5_1CILi128EEENS7_ILi64EEENS7_ILi96EEEEEELi96ENS_6half_tEfNS_4arch4Sm80ELb1ELb0ELb0ELb0ELb1ELb0ELb1ELb1EEENS1_21CollectiveEpilogueFwdINS6_IJS8_SA_S9_EEENS6_IJNS7_ILi1EEESI_SI_EEESC_SE_Li128ELb0ELb1ELb1ELb0EEENS1_30DynamicPersistentTileSchedulerILi128ELi128ELb1ELb1ELb0EEEEEEEEEvNT_6ParamsE)
        /*0014*/ 	.short	0x0160
        /*0016*/ 	.short	0x0428


	//----- nvinfo : EIATTR_CBANK_PARAM_SIZE
	.align		4
.L_236:
        /*0018*/ 	.byte	0x03, 0x19
        /*001a*/ 	.short	0x0428


	//----- nvinfo : EIATTR_KPARAM_INFO
	.align		4
        /*001c*/ 	.byte	0x04, 0x17
        /*001e*/ 	.short	(.L_238 - .L_237)
.L_237:
        /*0020*/ 	.word	0x00000000
        /*0024*/ 	.short	0x0000
        /*0026*/ 	.short	0x0000
        /*0028*/ 	.byte	0x00, 0xf0, 0xa1, 0x10


	//----- nvinfo : EIATTR_MAXREG_COUNT
	.align		4
.L_238:
        /*002c*/ 	.byte	0x03, 0x1b
        /*002e*/ 	.short	0x00ff


	//----- nvinfo : EIATTR_NUM_BARRIERS
	.align		4
        /*0030*/ 	.byte	0x02, 0x4c
        /*0032*/ 	.byte	0x06
	.zero		1


	//----- nvinfo : EIATTR_ANNOTATIONS
	.align		4
        /*0034*/ 	.byte	0x04, 0x55
        /*0036*/ 	.short	(.L_240 - .L_239)


	//   ....[0]....
.L_239:
        /* <DEDUP_REMOVED lines=63> */


	//----- nvinfo : EIATTR_MERCURY_ISA_VERSION
	.align		4
.L_240:
        /*0410*/ 	.byte	0x03, 0x5f
        /*0412*/ 	.short	0x0000


	//----- nvinfo : EIATTR_INT_WARP_WIDE_INSTR_OFFSETS
	.align		4
        /*0414*/ 	.byte	0x04, 0x31
        /*0416*/ 	.short	(.L_242 - .L_241)


	//   ....[0]....
.L_241:
        /*0418*/ 	.word	0x0000db90


	//   ....[1]....
        /*041c*/ 	.word	0x0000dc10


	//----- nvinfo : EIATTR_COOP_GROUP_MASK_REGIDS
	.align		4
.L_242:
        /*0420*/ 	.byte	0x04, 0x29
        /*0422*/ 	.short	(.L_244 - .L_243)


	//   ....[0]....
.L_243:
        /*0424*/ 	.word	0xffffffff


	//   ....[1]....
        /*0428*/ 	.word	0xffffffff


	//   ....[2]....
        /*042c*/ 	.word	0xffffffff


	//   ....[3]....
        /*0430*/ 	.word	0xffffffff


	//   ....[4]....
        /*0434*/ 	.word	0xffffffff


	//   ....[5]....
        /*0438*/ 	.word	0xffffffff


	//   ....[6]....
        /*043c*/ 	.word	0xffffffff


	//   ....[7]....
        /*0440*/ 	.word	0xffffffff


	//   ....[8]....
        /*0444*/ 	.word	0xffffffff


	//   ....[9]....
        /*0448*/ 	.word	0xffffffff


	//   ....[10]....
        /*044c*/ 	.word	0xffffffff


	//   ....[11]....
        /*0450*/ 	.word	0xffffffff


	//   ....[12]....
        /*0454*/ 	.word	0xffffffff


	//   ....[13]....
        /*0458*/ 	.word	0xffffffff


	//   ....[14]....
        /*045c*/ 	.word	0xffffffff


	//   ....[15]....
        /*0460*/ 	.word	0xffffffff


	//   ....[16]....
        /*0464*/ 	.word	0xffffffff


	//   ....[17]....
        /*0468*/ 	.word	0xffffffff


	//   ....[18]....
        /*046c*/ 	.word	0xffffffff


	//   ....[19]....
        /*0470*/ 	.word	0xffffffff


	//   ....[20]....
        /*0474*/ 	.word	0xffffffff


	//   ....[21]....
        /*0478*/ 	.word	0xffffffff


	//   ....[22]....
        /*047c*/ 	.word	0xffffffff


	//   ....[23]....
        /*0480*/ 	.word	0xffffffff


	//   ....[24]....
        /*0484*/ 	.word	0xffffffff


	//   ....[25]....
        /*0488*/ 	.word	0xffffffff


	//   ....[26]....
        /*048c*/ 	.word	0xffffffff


	//   ....[27]....
        /*0490*/ 	.word	0xffffffff


	//   ....[28]....
        /*0494*/ 	.word	0xffffffff


	//   ....[29]....
        /*0498*/ 	.word	0xffffffff


	//   ....[30]....
        /*049c*/ 	.word	0xffffffff


	//   ....[31]....
        /*04a0*/ 	.word	0xffffffff


	//   ....[32]....
        /*04a4*/ 	.word	0xffffffff


	//   ....[33]....
        /*04a8*/ 	.word	0xffffffff


	//   ....[34]....
        /*04ac*/ 	.word	0xffffffff


	//   ....[35]....
        /*04b0*/ 	.word	0xffffffff


	//   ....[36]....
        /*04b4*/ 	.word	0xffffffff


	//   ....[37]....
        /*04b8*/ 	.word	0xffffffff


	//   ....[38]....
        /*04bc*/ 	.word	0xffffffff


	//   ....[39]....
        /*04c0*/ 	.word	0xffffffff


	//   ....[40]....
        /*04c4*/ 	.word	0xffffffff


	//   ....[41]....
        /*04c8*/ 	.word	0xffffffff


	//   ....[42]....
        /*04cc*/ 	.word	0xffffffff


	//   ....[43]....
        /*04d0*/ 	.word	0xffffffff


	//   ....[44]....
        /*04d4*/ 	.word	0xffffffff


	//   ....[45]....
        /*04d8*/ 	.word	0xffffffff


	//   ....[46]....
        /*04dc*/ 	.word	0xffffffff


	//   ....[47]....
        /*04e0*/ 	.word	0xffffffff


	//   ....[48]....
        /*04e4*/ 	.word	0xffffffff


	//   ....[49]....
        /*04e8*/ 	.word	0xffffffff


	//   ....[50]....
        /*04ec*/ 	.word	0xffffffff


	//   ....[51]....
        /*04f0*/ 	.word	0xffffffff


	//   ....[52]....
        /*04f4*/ 	.word	0xffffffff


	//   ....[53]....
        /*04f8*/ 	.word	0xffffffff


	//   ....[54]....
        /*04fc*/ 	.word	0xffffffff


	//   ....[55]....
        /*0500*/ 	.word	0xffffffff


	//   ....[56]....
        /*0504*/ 	.word	0xffffffff


	//   ....[57]....
        /*0508*/ 	.word	0xffffffff


	//   ....[58]....
        /*050c*/ 	.word	0xffffffff


	//   ....[59]....
        /*0510*/ 	.word	0xffffffff


	//   ....[60]....
        /*0514*/ 	.word	0xffffffff


	//   ....[61]....
        /*0518*/ 	.word	0xffffffff


	//   ....[62]....
        /*051c*/ 	.word	0xffffffff


	//   ....[63]....
        /*0520*/ 	.word	0xffffffff


	//   ....[64]....
        /*0524*/ 	.word	0xffffffff


	//   ....[65]....
        /*0528*/ 	.word	0xffffffff


	//   ....[66]....
        /*052c*/ 	.word	0xffffffff


	//   ....[67]....
        /*0530*/ 	.word	0xffffffff


	//   ....[68]....
        /*0534*/ 	.word	0xffffffff


	//   ....[69]....
        /*0538*/ 	.word	0xffffffff


	//   ....[70]....
        /*053c*/ 	.word	0xffffffff


	//   ....[71]....
        /*0540*/ 	.word	0xffffffff


	//   ....[72]....
        /*0544*/ 	.word	0xffffffff


	//   ....[73]....
        /*0548*/ 	.word	0xffffffff


	//   ....[74]....
        /*054c*/ 	.word	0xffffffff


	//   ....[75]....
        /*0550*/ 	.word	0xffffffff


	//   ....[76]....
        /*0554*/ 	.word	0xffffffff


	//   ....[77]....
        /*0558*/ 	.word	0xffffffff


	//   ....[78]....
        /*055c*/ 	.word	0xffffffff


	//   ....[79]....
        /*0560*/ 	.word	0xffffffff


	//   ....[80]....
        /*0564*/ 	.word	0xffffffff


	//   ....[81]....
        /*0568*/ 	.word	0xffffffff


	//   ....[82]....
        /*056c*/ 	.word	0xffffffff


	//   ....[83]....
        /*0570*/ 	.word	0xffffffff


	//   ....[84]....
        /*0574*/ 	.word	0xffffffff


	//   ....[85]....
        /*0578*/ 	.word	0xffffffff


	//   ....[86]....
        /*057c*/ 	.word	0xffffffff


	//   ....[87]....
        /*0580*/ 	.word	0xffffffff


	//   ....[88]....
        /*0584*/ 	.word	0xffffffff


	//   ....[89]....
        /*0588*/ 	.word	0xffffffff


	//   ....[90]....
        /*058c*/ 	.word	0xffffffff


	//   ....[91]....
        /*0590*/ 	.word	0xffffffff


	//   ....[92]....
        /*0594*/ 	.word	0xffffffff


	//   ....[93]....
        /*0598*/ 	.word	0xffffffff


	//   ....[94]....
        /*059c*/ 	.word	0xffffffff


	//   ....[95]....
        /*05a0*/ 	.word	0xffffffff


	//   ....[96]....
        /*05a4*/ 	.word	0xffffffff


	//   ....[97]....
        /*05a8*/ 	.word	0xffffffff


	//   ....[98]....
        /*05ac*/ 	.word	0xffffffff


	//   ....[99]....
        /*05b0*/ 	.word	0xffffffff


	//   ....[100]....
        /*05b4*/ 	.word	0xffffffff


	//   ....[101]....
        /*05b8*/ 	.word	0xffffffff


	//   ....[102]....
        /*05bc*/ 	.word	0xffffffff


	//   ....[103]....
        /*05c0*/ 	.word	0xffffffff


	//   ....[104]....
        /*05c4*/ 	.word	0xffffffff


	//   ....[105]....
        /*05c8*/ 	.word	0xffffffff


	//   ....[106]....
        /*05cc*/ 	.word	0xffffffff


	//   ....[107]....
        /*05d0*/ 	.word	0xffffffff


	//   ....[108]....
        /*05d4*/ 	.word	0xffffffff


	//   ....[109]....
        /*05d8*/ 	.word	0xffffffff


	//   ....[110]....
        /*05dc*/ 	.word	0xffffffff


	//   ....[111]....
        /*05e0*/ 	.word	0xffffffff


	//   ....[112]....
        /*05e4*/ 	.word	0xffffffff


	//   ....[113]....
        /*05e8*/ 	.word	0xffffffff


	//   ....[114]....
        /*05ec*/ 	.word	0xffffffff


	//   ....[115]....
        /*05f0*/ 	.word	0xffffffff


	//   ....[116]....
        /*05f4*/ 	.word	0xffffffff


	//   ....[117]....
        /*05f8*/ 	.word	0xffffffff


	//   ....[118]....
        /*05fc*/ 	.word	0xffffffff


	//   ....[119]....
        /*0600*/ 	.word	0xffffffff


	//   ....[120]....
        /*0604*/ 	.word	0xffffffff


	//   ....[121]....
        /*0608*/ 	.word	0xffffffff


	//   ....[122]....
        /*060c*/ 	.word	0xffffffff


	//   ....[123]....
        /*0610*/ 	.word	0xffffffff


	//   ....[124]....
        /*0614*/ 	.word	0xffffffff


	//   ....[125]....
        /*0618*/ 	.word	0xffffffff


	//   ....[126]....
        /*061c*/ 	.word	0xffffffff


	//   ....[127]....
        /*0620*/ 	.word	0xffffffff


	//   ....[128]....
        /*0624*/ 	.word	0xffffffff


	//   ....[129]....
        /*0628*/ 	.word	0xffffffff


	//   ....[130]....
        /*062c*/ 	.word	0xffffffff


	//   ....[131]....
        /*0630*/ 	.word	0xffffffff


	//   ....[132]....
        /*0634*/ 	.word	0xffffffff


	//   ....[133]....
        /*0638*/ 	.word	0xffffffff


	//   ....[134]....
        /*063c*/ 	.word	0xffffffff


	//   ....[135]....
        /*0640*/ 	.word	0xffffffff


	//   ....[136]....
        /*0644*/ 	.word	0xffffffff


	//   ....[137]....
        /*0648*/ 	.word	0xffffffff


	//   ....[138]....
        /*064c*/ 	.word	0xffffffff


	//   ....[139]....
        /*0650*/ 	.word	0xffffffff


	//   ....[140]....
        /*0654*/ 	.word	0xffffffff


	//   ....[141]....
        /*0658*/ 	.word	0xffffffff


	//   ....[142]....
        /*065c*/ 	.word	0xffffffff


	//   ....[143]....
        /*0660*/ 	.word	0xffffffff


	//   ....[144]....
        /*0664*/ 	.word	0xffffffff


	//   ....[145]....
        /*0668*/ 	.word	0xffffffff


	//   ....[146]....
        /*066c*/ 	.word	0xffffffff


	//   ....[147]....
        /*0670*/ 	.word	0xffffffff


	//   ....[148]....
        /*0674*/ 	.word	0xffffffff


	//   ....[149]....
        /*0678*/ 	.word	0xffffffff


	//   ....[150]....
        /*067c*/ 	.word	0xffffffff


	//   ....[151]....
        /*0680*/ 	.word	0xffffffff


	//   ....[152]....
        /*0684*/ 	.word	0xffffffff


	//   ....[153]....
        /*0688*/ 	.word	0xffffffff


	//   ....[154]....
        /*068c*/ 	.word	0xffffffff


	//   ....[155]....
        /*0690*/ 	.word	0xffffffff


	//   ....[156]....
        /*0694*/ 	.word	0xffffffff


	//   ....[157]....
        /*0698*/ 	.word	0xffffffff


	//   ....[158]....
        /*069c*/ 	.word	0xffffffff


	//   ....[159]....
        /*06a0*/ 	.word	0xffffffff


	//   ....[160]....
        /*06a4*/ 	.word	0xffffffff


	//----- nvinfo : EIATTR_COOP_GROUP_INSTR_OFFSETS
	.align		4
.L_244:
        /*06a8*/ 	.byte	0x04, 0x28
        /*06aa*/ 	.short	(.L_246 - .L_245)


	//   ....[0]....
.L_245:
        /*06ac*/ 	.word	0x00000050


	//   ....[1]....
        /*06b0*/ 	.word	0x000018a0


	//   ....[2]....
        /*06b4*/ 	.word	0x000018c0


	//   ....[3]....
        /*06b8*/ 	.word	0x00001af0


	//   ....[4]....
        /*06bc*/ 	.word	0x00001b00


	//   ....[5]....
        /*06c0*/ 	.word	0x00001cc0


	//   ....[6]....
        /*06c4*/ 	.word	0x00001ce0


	//   ....[7]....
        /*06c8*/ 	.word	0x00001ea0


	//   ....[8]....
        /*06cc*/ 	.word	0x00001eb0


	//   ....[9]....
        /*06d0*/ 	.word	0x00002430


	//   ....[10]....
        /*06d4*/ 	.word	0x00002440


	//   ....[11]....
        /*06d8*/ 	.word	0x00002450


	//   ....[12]....
        /*06dc*/ 	.word	0x00002460


	//   ....[13]....
        /*06e0*/ 	.word	0x00002870


	//   ....[14]....
        /*06e4*/ 	.word	0x000028f0


	//   ....[15]....
        /*06e8*/ 	.word	0x00002900


	//   ....[16]....
        /*06ec*/ 	.word	0x00002910


	//   ....[17]....
        /*06f0*/ 	.word	0x000033f0


	//   ....[18]....
        /*06f4*/ 	.word	0x00003410


	//   ....[19]....
        /*06f8*/ 	.word	0x00003530


	//   ....[20]....
        /*06fc*/ 	.word	0x00003550


	//   ....[21]....
        /*0700*/ 	.word	0x000037c0


	//   ....[22]....
        /*0704*/ 	.word	0x00003a00


	//   ....[23]....
        /*0708*/ 	.word	0x00003a10


	//   ....[24]....
        /*070c*/ 	.word	0x00003a20


	//   ....[25]....
        /*0710*/ 	.word	0x00004420


	//   ....[26]....
        /*0714*/ 	.word	0x00004450


	//   ....[27]....
        /*0718*/ 	.word	0x00004470


	//   ....[28]....
        /*071c*/ 	.word	0x00004480


	//   ....[29]....
        /*0720*/ 	.word	0x000044b0


	//   ....[30]....
        /*0724*/ 	.word	0x000044d0


	//   ....[31]....
        /*0728*/ 	.word	0x000044f0


	//   ....[32]....
        /*072c*/ 	.word	0x00004500


	//   ....[33]....
        /*0730*/ 	.word	0x00005fb0


	//   ....[34]....
        /*0734*/ 	.word	0x00005fd0


	//   ....[35]....
        /*0738*/ 	.word	0x000060f0


	//   ....[36]....
        /*073c*/ 	.word	0x00006100


	//   ....[37]....
        /*0740*/ 	.word	0x00006d80


	//   ....[38]....
        /*0744*/ 	.word	0x00006da0


	//   ....[39]....
        /*0748*/ 	.word	0x00006e90


	//   ....[40]....
        /*074c*/ 	.word	0x00006ed0


	//   ....[41]....
        /*0750*/ 	.word	0x00007130


	//   ....[42]....
        /*0754*/ 	.word	0x00007370


	//   ....[43]....
        /*0758*/ 	.word	0x000073a0


	//   ....[44]....
        /*075c*/ 	.word	0x000073d0


	//   ....[45]....
        /*0760*/ 	.word	0x00007a30


	//   ....[46]....
        /*0764*/ 	.word	0x00007b30


	//   ....[47]....
        /*0768*/ 	.word	0x00007c20


	//   ....[48]....
        /*076c*/ 	.word	0x00007d20


	//   ....[49]....
        /*0770*/ 	.word	0x00007d40


	//   ....[50]....
        /*0774*/ 	.word	0x00007d60


	//   ....[51]....
        /*0778*/ 	.word	0x00007e80


	//   ....[52]....
        /*077c*/ 	.word	0x00007ea0


	//   ....[53]....
        /*0780*/ 	.word	0x00009ff0


	//   ....[54]....
        /*0784*/ 	.word	0x0000a010


	//   ....[55]....
        /*0788*/ 	.word	0x0000a070


	//   ....[56]....
        /*078c*/ 	.word	0x0000a0c0


	//   ....[57]....
        /*0790*/ 	.word	0x0000ad20


	//   ....[58]....
        /*0794*/ 	.word	0x0000ad40


	//   ....[59]....
        /*0798*/ 	.word	0x0000ae10


	//   ....[60]....
        /*079c*/ 	.word	0x0000ae30


	//   ....[61]....
        /*07a0*/ 	.word	0x0000b370


	//   ....[62]....
        /*07a4*/ 	.word	0x0000b390


	//   ....[63]....
        /*07a8*/ 	.word	0x0000b3a0


	//   ....[64]....
        /*07ac*/ 	.word	0x0000b3d0


	//   ....[65]....
        /*07b0*/ 	.word	0x0000b3e0


	//   ....[66]....
        /*07b4*/ 	.word	0x0000b400


	//   ....[67]....
        /*07b8*/ 	.word	0x0000b430


	//   ....[68]....
        /*07bc*/ 	.word	0x0000b450


	//   ....[69]....
        /*07c0*/ 	.word	0x0000d1d0


	//   ....[70]....
        /*07c4*/ 	.word	0x0000d200


	//   ....[71]....
        /*07c8*/ 	.word	0x0000d210


	//   ....[72]....
        /*07cc*/ 	.word	0x0000d220


	//   ....[73]....
        /*07d0*/ 	.word	0x0000d230


	//   ....[74]....
        /*07d4*/ 	.word	0x0000d260


	//   ....[75]....
        /*07d8*/ 	.word	0x0000d280


	//   ....[76]....
        /*07dc*/ 	.word	0x0000d2a0


	//   ....[77]....
        /*07e0*/ 	.word	0x0000dd60


	//   ....[78]....
        /*07e4*/ 	.word	0x0000e310


	//   ....[79]....
        /*07e8*/ 	.word	0x0000e320


	//   ....[80]....
        /*07ec*/ 	.word	0x0000e330


	//   ....[81]....
        /*07f0*/ 	.word	0x0000e360


	//   ....[82]....
        /*07f4*/ 	.word	0x0000e3c0


	//   ....[83]....
        /*07f8*/ 	.word	0x0000e3f0


	//   ....[84]....
        /*07fc*/ 	.word	0x0000e410


	//   ....[85]....
        /*0800*/ 	.word	0x0000e420


	//   ....[86]....
        /*0804*/ 	.word	0x0000e510


	//   ....[87]....
        /*0808*/ 	.word	0x0000e540


	//   ....[88]....
        /*080c*/ 	.word	0x0000e8a0


	//   ....[89]....
        /*0810*/ 	.word	0x0000e8c0


	//   ....[90]....
        /*0814*/ 	.word	0x0000ebf0


	//   ....[91]....
        /*0818*/ 	.word	0x0000ec10


	//   ....[92]....
        /*081c*/ 	.word	0x0000ef40


	//   ....[93]....
        /*0820*/ 	.word	0x0000ef50


	//   ....[94]....
        /*0824*/ 	.word	0x0000f5f0


	//   ....[95]....
        /*0828*/ 	.word	0x0000f700


	//   ....[96]....
        /*082c*/ 	.word	0x0000f770


	//   ....[97]....
        /*0830*/ 	.word	0x0000f7d0


	//   ....[98]....
        /*0834*/ 	.word	0x0000f830


	//   ....[99]....
        /*0838*/ 	.word	0x0000f890


	//   ....[100]....
        /*083c*/ 	.word	0x0000f900


	//   ....[101]....
        /*0840*/ 	.word	0x0000f960


	//   ....[102]....
        /*0844*/ 	.word	0x0000f9c0


	//   ....[103]....
        /*0848*/ 	.word	0x0000fa20


	//   ....[104]....
        /*084c*/ 	.word	0x0000fa90


	//   ....[105]....
        /*0850*/ 	.word	0x0000fc20


	//   ....[106]....
        /*0854*/ 	.word	0x0000fc80


	//   ....[107]....
        /*0858*/ 	.word	0x0000fce0


	//   ....[108]....
        /*085c*/ 	.word	0x0000fd40


	//   ....[109]....
        /*0860*/ 	.word	0x0000ffb0


	//   ....[110]....
        /*0864*/ 	.word	0x00010220


	//   ....[111]....
        /*0868*/ 	.word	0x00010840


	//   ....[112]....
        /*086c*/ 	.word	0x00010890


	//   ....[113]....
        /*0870*/ 	.word	0x000108e0


	//   ....[114]....
        /*0874*/ 	.word	0x00010930


	//   ....[115]....
        /*0878*/ 	.word	0x00010980


	//   ....[116]....
        /*087c*/ 	.word	0x000109d0


	//   ....[117]....
        /*0880*/ 	.word	0x00010a20


	//   ....[118]....
        /*0884*/ 	.word	0x00010a70


	//   ....[119]....
        /*0888*/ 	.word	0x00010ae0


	//   ....[120]....
        /*088c*/ 	.word	0x00010b50


	//   ....[121]....
        /*0890*/ 	.word	0x00010ce0


	//   ....[122]....
        /*0894*/ 	.word	0x00010d40


	//   ....[123]....
        /*0898*/ 	.word	0x00010da0


	//   ....[124]....
        /*089c*/ 	.word	0x00010e10


	//   ....[125]....
        /*08a0*/ 	.word	0x00010fa0


	//   ....[126]....
        /*08a4*/ 	.word	0x00011000


	//   ....[127]....
        /*08a8*/ 	.word	0x00011060


	//   ....[128]....
        /*08ac*/ 	.word	0x000110c0


	//   ....[129]....
        /*08b0*/ 	.word	0x00011320


	//   ....[130]....
        /*08b4*/ 	.word	0x00011580


	//   ....[131]....
        /*08b8*/ 	.word	0x00011bc0


	//   ....[132]....
        /*08bc*/ 	.word	0x00011c00


	//   ....[133]....
        /*08c0*/ 	.word	0x00011c50


	//   ....[134]....
        /*08c4*/ 	.word	0x00011c90


	//   ....[135]....
        /*08c8*/ 	.word	0x00011ce0


	//   ....[136]....
        /*08cc*/ 	.word	0x00011d20


	//   ....[137]....
        /*08d0*/ 	.word	0x00011d70


	//   ....[138]....
        /*08d4*/ 	.word	0x00011db0


	//   ....[139]....
        /*08d8*/ 	.word	0x00011e10


	//   ....[140]....
        /*08dc*/ 	.word	0x00011e70


	//   ....[141]....
        /*08e0*/ 	.word	0x00011ee0


	//   ....[142]....
        /*08e4*/ 	.word	0x00012020


	//   ....[143]....
        /*08e8*/ 	.word	0x00012080


	//   ....[144]....
        /*08ec*/ 	.word	0x000120c0


	//   ....[145]....
        /*08f0*/ 	.word	0x00012100


	//   ....[146]....
        /*08f4*/ 	.word	0x00012150


	//   ....[147]....
        /*08f8*/ 	.word	0x00012190


	//   ....[148]....
        /*08fc*/ 	.word	0x000121e0


	//   ....[149]....
        /*0900*/ 	.word	0x00012220


	//   ....[150]....
        /*0904*/ 	.word	0x00012270


	//   ....[151]....
        /*0908*/ 	.word	0x000122b0


	//   ....[152]....
        /*090c*/ 	.word	0x00012300


	//   ....[153]....
        /*0910*/ 	.word	0x00012360


	//   ....[154]....
        /*0914*/ 	.word	0x000123b0


	//   ....[155]....
        /*0918*/ 	.word	0x00012400


	//   ....[156]....
        /*091c*/ 	.word	0x00012450


	//   ....[157]....
        /*0920*/ 	.word	0x000124a0


	//   ....[158]....
        /*0924*/ 	.word	0x000124f0


	//   ....[159]....
        /*0928*/ 	.word	0x00012540


	//   ....[160]....
        /*092c*/ 	.word	0x000125b0


	//----- nvinfo : EIATTR_EXIT_INSTR_OFFSETS
	.align		4
.L_246:
        /*0930*/ 	.byte	0x04, 0x1c
        /*0932*/ 	.short	(.L_248 - .L_247)


	//   ....[0]....
.L_247:
        /*0934*/ 	.word	0x000000a0


	//   ....[1]....
        /*0938*/ 	.word	0x0000f6b0


	//----- nvinfo : EIATTR_MAX_THREADS
	.align		4
.L_248:
        /*093c*/ 	.byte	0x04, 0x05
        /*093e*/ 	.short	(.L_250 - .L_249)
.L_249:
        /*0940*/ 	.word	0x00000080
        /*0944*/ 	.word	0x00000001
        /*0948*/ 	.word	0x00000001


	//----- nvinfo : EIATTR_CRS_STACK_SIZE
	.align		4
.L_250:
        /*094c*/ 	.byte	0x04, 0x1e
        /*094e*/ 	.short	(.L_252 - .L_251)
.L_251:
        /*0950*/ 	.word	0x00000000
.L_252:


//--------------------- .nv.info._ZN7cutlass13device_kernelIN5flash19enable_sm80_to_sm89INS1_16FlashAttnFwdSm80INS1_25CollectiveMainloopFwdSm80ILi4ELi1ELb0EN4cute5tupleIJNS5_1CILi128EEENS7_ILi48EEENS7_ILi96EEEEEELi96ENS_6half_tEfNS_4arch4Sm80ELb1ELb0ELb0ELb1ELb1ELb0ELb1ELb1EEENS1_21CollectiveEpilogueFwdINS6_IJS8_SA_S9_EEENS6_IJNS7_ILi1EEESI_SI_EEESC_SE_Li128ELb1ELb1ELb1ELb0EEENS1_36VarlenDynamicPersistentTileSchedulerILi128ELi48ELi128ELi128ELb1ELb1ELb0ELb1ELb1ELb1EEEEEEEEEvNT_6ParamsE --------------------------
	.section	.nv.info._ZN7cutlass13device_kernelIN5flash19enable_sm80_to_sm89INS1_16FlashAttnFwdSm80INS1_25CollectiveMainloopFwdSm80ILi4ELi1ELb0EN4cute5tupleIJNS5_1CILi128EEENS7_ILi48EEENS7_ILi96EEEEEELi96ENS_6half_tEfNS_4arch4Sm80ELb1ELb0ELb0ELb1ELb1ELb0ELb1ELb1EEENS1_21CollectiveEpilogueFwdINS6_IJS8_SA_S9_EEENS6_IJNS7_ILi1EEESI_SI_EEESC_SE_Li128ELb1ELb1ELb1ELb0EEENS1_36VarlenDynamicPersistentTileSchedulerILi128ELi48ELi128ELi128ELb1ELb1ELb0ELb1ELb1ELb1EEEEEEEEEvNT_6ParamsE,"",@"SHT_CUDA_INFO"
	.sectionflags	@""
	.align	4


	//----- nvinfo : EIATTR_CUDA_API_VERSION
	.align		4
        /*0000*/ 	.byte	0x04, 0x37
        /*0002*/ 	.short	(.L_254 - .L_253)
.L_253:
        /*0004*/ 	.word	0x00000082


	//----- nvinfo : EIATTR_SW2861232_WAR
	.align		4
.L_254:
        /*0008*/ 	.byte	0x01, 0x35
	.zero		2


	//----- nvinfo : EIATTR_PARAM_CBANK
	.align		4
        /*000c*/ 	.byte	0x04, 0x0a
        /*000e*/ 	.short	(.L_256 - .L_255)
	.align		4
.L_255:
        /*0010*/ 	.word	index@(.nv.constant0._ZN7cutlass13device_kernelIN5flash19enable_sm80_to_sm89INS1_16FlashAttnFwdSm80INS1_25CollectiveMainloopFwdSm80ILi4ELi1ELb0EN4cute5tupleIJNS5_1CILi128EEENS7_ILi48EEENS7_ILi96EEEEEELi96ENS_6half_tEfNS_4arch4Sm80ELb1ELb0ELb0ELb1ELb1ELb0ELb1ELb1EEENS1_21CollectiveEpilogueFwdINS6_IJS8_SA_S9_EEENS6_IJNS7_ILi1EEESI_SI_EEESC_SE_Li128ELb1ELb1ELb1ELb0EEENS1_36VarlenDynamicPersistentTileSchedulerILi128ELi48ELi128ELi128ELb1ELb1ELb0ELb1ELb1ELb1EEEEEEEEEvNT_6ParamsE)
        /*0014*/ 	.short	0x0160
        /*0016*/ 	.short	0x0438


	//----- nvinfo : EIATTR_CBANK_PARAM_SIZE
	.align		4
.L_256:
        /*0018*/ 	.byte	0x03, 0x19
        /*001a*/ 	.short	0x0438


	//----- nvinfo : EIATTR_KPARAM_INFO
	.align		4
        /*001c*/ 	.byte	0x04, 0x17
        /*001e*/ 	.short	(.L_258 - .L_257)
.L_257:
        /*0020*/ 	.word	0x00000000
        /*0024*/ 	.short	0x0000
        /*0026*/ 	.short	0x0000
        /*0028*/ 	.byte	0x00, 0xf0, 0xe1, 0x10


	//----- nvinfo : EIATTR_MAXREG_COUNT
	.align		4
.L_258:
        /*002c*/ 	.byte	0x03, 0x1b
        /*002e*/ 	.short	0x00ff


	//----- nvinfo : EIATTR_NUM_BARRIERS
	.align		4
        /*0030*/ 	.byte	0x02, 0x4c
        /*0032*/ 	.byte	0x06
	.zero		1


	//----- nvinfo : EIATTR_ANNOTATIONS
	.align		4
        /*0034*/ 	.byte	0x04, 0x55
        /*0036*/ 	.short	(.L_260 - .L_259)


	//   ....[0]....
.L_259:
        /* <DEDUP_REMOVED lines=16> */


	//----- nvinfo : EIATTR_MERCURY_ISA_VERSION
	.align		4
.L_260:
        /*0128*/ 	.byte	0x03, 0x5f
        /*012a*/ 	.short	0x0000


	//----- nvinfo : EIATTR_INT_WARP_WIDE_INSTR_OFFSETS
	.align		4
        /*012c*/ 	.byte	0x04, 0x31
        /*012e*/ 	.short	(.L_262 - .L_261)


	//   ....[0]....
.L_261:
        /*0130*/ 	.word	0x0000c770


	//   ....[1]....
        /*0134*/ 	.word	0x0000c7f0


	//----- nvinfo : EIATTR_COOP_GROUP_MASK_REGIDS
	.align		4
.L_262:
        /*0138*/ 	.byte	0x04, 0x29
        /*013a*/ 	.short	(.L_264 - .L_263)


	//   ....[0]....
.L_263:
        /*013c*/ 	.word	0xffffffff


	//   ....[1]....
        /*0140*/ 	.word	0xffffffff


	//   ....[2]....
        /*0144*/ 	.word	0xffffffff


	//   ....[3]....
        /*0148*/ 	.word	0xffffffff


	//   ....[4]....
        /*014c*/ 	.word	0xffffffff


	//   ....[5]....
        /*0150*/ 	.word	0xffffffff


	//   ....[6]....
        /*0154*/ 	.word	0xffffffff


	//   ....[7]....
        /*0158*/ 	.word	0xffffffff


	//   ....[8]....
        /*015c*/ 	.word	0xffffffff


	//   ....[9]....
        /*0160*/ 	.word	0xffffffff


	//   ....[10]....
        /*0164*/ 	.word	0xffffffff


	//   ....[11]....
        /*0168*/ 	.word	0xffffffff


	//   ....[12]....
        /*016c*/ 	.word	0xffffffff


	//   ....[13]....
        /*0170*/ 	.word	0xffffffff


	//   ....[14]....
        /*0174*/ 	.word	0xffffffff


	//   ....[15]....
        /*0178*/ 	.word	0xffffffff


	//   ....[16]....
        /*017c*/ 	.word	0xffffffff


	//   ....[17]....
        /*0180*/ 	.word	0xffffffff


	//   ....[18]....
        /*0184*/ 	.word	0xffffffff


	//   ....[19]....
        /*0188*/ 	.word	0xffffffff


	//   ....[20]....
        /*018c*/ 	.word	0xffffffff


	//   ....[21]....
        /*0190*/ 	.word	0xffffffff


	//   ....[22]....
        /*0194*/ 	.word	0xffffffff


	//   ....[23]....
        /*0198*/ 	.word	0xffffffff


	//   ....[24]....
        /*019c*/ 	.word	0xffffffff


	//   ....[25]....
        /*01a0*/ 	.word	0xffffffff


	//   ....[26]....
        /*01a4*/ 	.word	0xffffffff


	//   ....[27]....
        /*01a8*/ 	.word	0xffffffff


	//   ....[28]....
        /*01ac*/ 	.word	0xffffffff


	//   ....[29]....
        /*01b0*/ 	.word	0xffffffff


	//   ....[30]....
        /*01b4*/ 	.word	0xffffffff


	//   ....[31]....
        /*01b8*/ 	.word	0xffffffff


	//   ....[32]....
        /*01bc*/ 	.word	0xffffffff


	//   ....[33]....
        /*01c0*/ 	.word	0xffffffff


	//   ....[34]....
        /*01c4*/ 	.word	0xffffffff


	//   ....[35]....
        /*01c8*/ 	.word	0xffffffff


	//   ....[36]....
        /*01cc*/ 	.word	0xffffffff


	//   ....[37]....
        /*01d0*/ 	.word	0xffffffff


	//   ....[38]....
        /*01d4*/ 	.word	0xffffffff


	//   ....[39]....
        /*01d8*/ 	.word	0xffffffff


	//   ....[40]....
        /*01dc*/ 	.word	0xffffffff


	//   ....[41]....
        /*01e0*/ 	.word	0xffffffff


	//   ....[42]....
        /*01e4*/ 	.word	0xffffffff


	//   ....[43]....
        /*01e8*/ 	.word	0xffffffff


	//   ....[44]....
        /*01ec*/ 	.word	0xffffffff


	//   ....[45]....
        /*01f0*/ 	.word	0xffffffff


	//   ....[46]....
        /*01f4*/ 	.word	0xffffffff


	//   ....[47]....
        /*01f8*/ 	.word	0xffffffff


	//   ....[48]....
        /*01fc*/ 	.word	0xffffffff


	//   ....[49]....
        /*0200*/ 	.word	0xffffffff


	//   ....[50]....
        /*0204*/ 	.word	0xffffffff


	//   ....[51]....
        /*0208*/ 	.word	0xffffffff


	//   ....[52]....
        /*020c*/ 	.word	0xffffffff


	//   ....[53]....
        /*0210*/ 	.word	0xffffffff


	//   ....[54]....
        /*0214*/ 	.word	0xffffffff


	//   ....[55]....
        /*0218*/ 	.word	0xffffffff


	//   ....[56]....
        /*021c*/ 	.word	0xffffffff


	//   ....[57]....
        /*0220*/ 	.word	0xffffffff


	//   ....[58]....
        /*0224*/ 	.word	0xffffffff


	//   ....[59]....
        /*0228*/ 	.word	0xffffffff


	//   ....[60]....
        /*022c*/ 	.word	0xffffffff


	//   ....[61]....
        /*0230*/ 	.word	0xffffffff


	//   ....[62]....
        /*0234*/ 	.word	0xffffffff


	//   ....[63]....
        /*0238*/ 	.word	0xffffffff


	//   ....[64]....
        /*023c*/ 	.word	0xffffffff


	//   ....[65]....
        /*0240*/ 	.word	0xffffffff


	//   ....[66]....
        /*0244*/ 	.word	0xffffffff


	//   ....[67]....
        /*0248*/ 	.word	0xffffffff


	//   ....[68]....
        /*024c*/ 	.word	0xffffffff


	//   ....[69]....
        /*0250*/ 	.word	0xffffffff


	//   ....[70]....
        /*0254*/ 	.word	0xffffffff


	//   ....[71]....
        /*0258*/ 	.word	0xffffffff


	//   ....[72]....
        /*025c*/ 	.word	0xffffffff


	//   ....[73]....
        /*0260*/ 	.word	0xffffffff


	//   ....[74]....
        /*0264*/ 	.word	0xffffffff


	//   ....[75]....
        /*0268*/ 	.word	0xffffffff


	//   ....[76]....
        /*026c*/ 	.word	0xffffffff


	//   ....[77]....
        /*0270*/ 	.word	0xffffffff


	//   ....[78]....
        /*0274*/ 	.word	0xffffffff


	//   ....[79]....
        /*0278*/ 	.word	0xffffffff


	//   ....[80]....
        /*027c*/ 	.word	0xffffffff


	//   ....[81]....
        /*0280*/ 	.word	0xffffffff


	//   ....[82]....
        /*0284*/ 	.word	0xffffffff


	//   ....[83]....
        /*0288*/ 	.word	0xffffffff


	//   ....[84]....
        /*028c*/ 	.word	0xffffffff


	//   ....[85]....
        /*0290*/ 	.word	0xffffffff


	//   ....[86]....
        /*0294*/ 	.word	0xffffffff


	//   ....[87]....
        /*0298*/ 	.word	0xffffffff


	//   ....[88]....
        /*029c*/ 	.word	0xffffffff


	//   ....[89]....
        /*02a0*/ 	.word	0xffffffff


	//   ....[90]....
        /*02a4*/ 	.word	0xffffffff


	//   ....[91]....
        /*02a8*/ 	.word	0xffffffff


	//   ....[92]....
        /*02ac*/ 	.word	0xffffffff


	//   ....[93]....
        /*02b0*/ 	.word	0xffffffff


	//   ....[94]....
        /*02b4*/ 	.word	0xffffffff


	//   ....[95]....
        /*02b8*/ 	.word	0xffffffff


	//   ....[96]....
        /*02bc*/ 	.word	0xffffffff


	//   ....[97]....
        /*02c0*/ 	.word	0xffffffff


	//   ....[98]....
        /*02c4*/ 	.word	0xffffffff


	//   ....[99]....
        /*02c8*/ 	.word	0xffffffff


	//   ....[100]....
        /*02cc*/ 	.word	0xffffffff


	//   ....[101]....
        /*02d0*/ 	.word	0xffffffff


	//   ....[102]....
        /*02d4*/ 	.word	0xffffffff


	//   ....[103]....
        /*02d8*/ 	.word	0xffffffff


	//   ....[104]....
        /*02dc*/ 	.word	0xffffffff


	//   ....[105]....
        /*02e0*/ 	.word	0xffffffff


	//   ....[106]....
        /*02e4*/ 	.word	0xffffffff


	//   ....[107]....
        /*02e8*/ 	.word	0xffffffff


	//   ....[108]....
        /*02ec*/ 	.word	0xffffffff


	//   ....[109]....
        /*02f0*/ 	.word	0xffffffff


	//   ....[110]....
        /*02f4*/ 	.word	0xffffffff


	//   ....[111]....
        /*02f8*/ 	.word	0xffffffff


	//   ....[112]....
        /*02fc*/ 	.word	0xffffffff


	//   ....[113]....
        /*0300*/ 	.word	0xffffffff


	//   ....[114]....
        /*0304*/ 	.word	0xffffffff


	//   ....[115]....
        /*0308*/ 	.word	0xffffffff


	//   ....[116]....
        /*030c*/ 	.word	0xffffffff


	//   ....[117]....
        /*0310*/ 	.word	0xffffffff


	//   ....[118]....
        /*0314*/ 	.word	0xffffffff


	//   ....[119]....
        /*0318*/ 	.word	0xffffffff


	//   ....[120]....
        /*031c*/ 	.word	0xffffffff


	//   ....[121]....
        /*0320*/ 	.word	0xffffffff


	//   ....[122]....
        /*0324*/ 	.word	0xffffffff


	//   ....[123]....
        /*0328*/ 	.word	0xffffffff


	//   ....[124]....
        /*032c*/ 	.word	0xffffffff


	//   ....[125]....
        /*0330*/ 	.word	0xffffffff


	//   ....[126]....
        /*0334*/ 	.word	0xffffffff


	//   ....[127]....
        /*0338*/ 	.word	0xffffffff


	//   ....[128]....
        /*033c*/ 	.word	0xffffffff


	//   ....[129]....
        /*0340*/ 	.word	0xffffffff


	//   ....[130]....
        /*0344*/ 	.word	0xffffffff


	//   ....[131]....
        /*0348*/ 	.word	0xffffffff


	//   ....[132]....
        /*034c*/ 	.word	0xffffffff


	//   ....[133]....
        /*0350*/ 	.word	0xffffffff


	//   ....[134]....
        /*0354*/ 	.word	0xffffffff


	//   ....[135]....
        /*0358*/ 	.word	0xffffffff


	//   ....[136]....
        /*035c*/ 	.word	0xffffffff


	//   ....[137]....
        /*0360*/ 	.word	0xffffffff


	//   ....[138]....
        /*0364*/ 	.word	0xffffffff


	//   ....[139]....
        /*0368*/ 	.word	0xffffffff


	//   ....[140]....
        /*036c*/ 	.word	0xffffffff


	//   ....[141]....
        /*0370*/ 	.word	0xffffffff


	//   ....[142]....
        /*0374*/ 	.word	0xffffffff


	//   ....[143]....
        /*0378*/ 	.word	0xffffffff


	//   ....[144]....
        /*037c*/ 	.word	0xffffffff


	//   ....[145]....
        /*0380*/ 	.word	0xffffffff


	//   ....[146]....
        /*0384*/ 	.word	0xffffffff


	//   ....[147]....
        /*0388*/ 	.word	0xffffffff


	//   ....[148]....
        /*038c*/ 	.word	0xffffffff


	//   ....[149]....
        /*0390*/ 	.word	0xffffffff


	//   ....[150]....
        /*0394*/ 	.word	0xffffffff


	//   ....[151]....
        /*0398*/ 	.word	0xffffffff


	//   ....[152]....
        /*039c*/ 	.word	0xffffffff


	//   ....[153]....
        /*03a0*/ 	.word	0xffffffff


	//   ....[154]....
        /*03a4*/ 	.word	0xffffffff


	//   ....[155]....
        /*03a8*/ 	.word	0xffffffff


	//   ....[156]....
        /*03ac*/ 	.word	0xffffffff


	//   ....[157]....
        /*03b0*/ 	.word	0xffffffff


	//   ....[158]....
        /*03b4*/ 	.word	0xffffffff


	//   ....[159]....
        /*03b8*/ 	.word	0xffffffff


	//   ....[160]....
        /*03bc*/ 	.word	0xffffffff


	//   ....[161]....
        /*03c0*/ 	.word	0xffffffff


	//   ....[162]....
        /*03c4*/ 	.word	0xffffffff


	//   ....[163]....
        /*03c8*/ 	.word	0xffffffff


	//   ....[164]....
        /*03cc*/ 	.word	0xffffffff


	//   ....[165]....
        /*03d0*/ 	.word	0xffffffff


	//   ....[166]....
        /*03d4*/ 	.word	0xffffffff


	//   ....[167]....
        /*03d8*/ 	.word	0xffffffff


	//   ....[168]....
        /*03dc*/ 	.word	0xffffffff


	//   ....[169]....
        /*03e0*/ 	.word	0xffffffff


	//   ....[170]....
        /*03e4*/ 	.word	0xffffffff


	//   ....[171]....
        /*03e8*/ 	.word	0xffffffff


	//   ....[172]....
        /*03ec*/ 	.word	0xffffffff


	//   ....[173]....
        /*03f0*/ 	.word	0xffffffff


	//   ....[174]....
        /*03f4*/ 	.word	0xffffffff


	//   ....[175]....
        /*03f8*/ 	.word	0xffffffff


	//   ....[176]....
        /*03fc*/ 	.word	0xffffffff


	//   ....[177]....
        /*0400*/ 	.word	0xffffffff


	//   ....[178]....
        /*0404*/ 	.word	0xffffffff


	//   ....[179]....
        /*0408*/ 	.word	0xffffffff


	//   ....[180]....
        /*040c*/ 	.word	0xffffffff


	//   ....[181]....
        /*0410*/ 	.word	0xffffffff


	//   ....[182]....
        /*0414*/ 	.word	0xffffffff


	//   ....[183]....
        /*0418*/ 	.word	0xffffffff


	//   ....[184]....
        /*041c*/ 	.word	0xffffffff


	//   ....[185]....
        /*0420*/ 	.word	0xffffffff


	//   ....[186]....
        /*0424*/ 	.word	0xffffffff


	//   ....[187]....
        /*0428*/ 	.word	0xffffffff


	//   ....[188]....
        /*042c*/ 	.word	0xffffffff


	//   ....[189]....
        /*0430*/ 	.word	0xffffffff


	//   ....[190]....
        /*0434*/ 	.word	0xffffffff


	//   ....[191]....
        /*0438*/ 	.word	0xffffffff


	//   ....[192]....
        /*043c*/ 	.word	0xffffffff


	//   ....[193]....
        /*0440*/ 	.word	0xffffffff


	//   ....[194]....
        /*0444*/ 	.word	0xffffffff


	//   ....[195]....
        /*0448*/ 	.word	0xffffffff


	//   ....[196]....
        /*044c*/ 	.word	0xffffffff


	//   ....[197]....
        /*0450*/ 	.word	0xffffffff


	//   ....[198]....
        /*0454*/ 	.word	0xffffffff


	//   ....[199]....
        /*0458*/ 	.word	0xffffffff


	//   ....[200]....
        /*045c*/ 	.word	0xffffffff


	//   ....[201]....
        /*0460*/ 	.word	0xffffffff


	//   ....[202]....
        /*0464*/ 	.word	0xffffffff


	//   ....[203]....
        /*0468*/ 	.word	0xffffffff


	//   ....[204]....
        /*046c*/ 	.word	0xffffffff


	//   ....[205]....
        /*0470*/ 	.word	0xffffffff


	//   ....[206]....
        /*0474*/ 	.word	0xffffffff


	//   ....[207]....
        /*0478*/ 	.word	0xffffffff


	//   ....[208]....
        /*047c*/ 	.word	0xffffffff


	//   ....[209]....
        /*0480*/ 	.word	0xffffffff


	//   ....[210]....
        /*0484*/ 	.word	0xffffffff


	//   ....[211]....
        /*0488*/ 	.word	0xffffffff


	//   ....[212]....
        /*048c*/ 	.word	0xffffffff


	//   ....[213]....
        /*0490*/ 	.word	0xffffffff


	//   ....[214]....
        /*0494*/ 	.word	0xffffffff


	//   ....[215]....
        /*0498*/ 	.word	0xffffffff


	//   ....[216]....
        /*049c*/ 	.word	0xffffffff


	//   ....[217]....
        /*04a0*/ 	.word	0xffffffff


	//   ....[218]....
        /*04a4*/ 	.word	0xffffffff


	//   ....[219]....
        /*04a8*/ 	.word	0xffffffff


	//   ....[220]....
        /*04ac*/ 	.word	0xffffffff


	//   ....[221]....
        /*04b0*/ 	.word	0xffffffff


	//   ....[222]....
        /*04b4*/ 	.word	0xffffffff


	//   ....[223]....
        /*04b8*/ 	.word	0xffffffff


	//   ....[224]....
        /*04bc*/ 	.word	0xffffffff


	//   ....[225]....
        /*04c0*/ 	.word	0xffffffff


	//   ....[226]....
        /*04c4*/ 	.word	0xffffffff


	//   ....[227]....
        /*04c8*/ 	.word	0xffffffff


	//   ....[228]....
        /*04cc*/ 	.word	0xffffffff


	//   ....[229]....
        /*04d0*/ 	.word	0xffffffff


	//   ....[230]....
        /*04d4*/ 	.word	0xffffffff


	//   ....[231]....
        /*04d8*/ 	.word	0xffffffff


	//   ....[232]....
        /*04dc*/ 	.word	0xffffffff


	//   ....[233]....
        /*04e0*/ 	.word	0xffffffff


	//   ....[234]....
        /*04e4*/ 	.word	0xffffffff


	//   ....[235]....
        /*04e8*/ 	.word	0xffffffff


	//   ....[236]....
        /*04ec*/ 	.word	0xffffffff


	//   ....[237]....
        /*04f0*/ 	.word	0xffffffff


	//   ....[238]....
        /*04f4*/ 	.word	0xffffffff


	//   ....[239]....
        /*04f8*/ 	.word	0xffffffff


	//   ....[240]....
        /*04fc*/ 	.word	0xffffffff


	//   ....[241]....
        /*0500*/ 	.word	0xffffffff


	//   ....[242]....
        /*0504*/ 	.word	0xffffffff


	//   ....[243]....
        /*0508*/ 	.word	0xffffffff


	//   ....[244]....
        /*050c*/ 	.word	0xffffffff


	//   ....[245]....
        /*0510*/ 	.word	0xffffffff


	//   ....[246]....
        /*0514*/ 	.word	0xffffffff


	//   ....[247]....
        /*0518*/ 	.word	0xffffffff


	//   ....[248]....
        /*051c*/ 	.word	0xffffffff


	//   ....[249]....
        /*0520*/ 	.word	0xffffffff


	//   ....[250]....
        /*0524*/ 	.word	0xffffffff


	//   ....[251]....
        /*0528*/ 	.word	0xffffffff


	//   ....[252]....
        /*052c*/ 	.word	0xffffffff


	//   ....[253]....
        /*0530*/ 	.word	0xffffffff


	//   ....[254]....
        /*0534*/ 	.word	0xffffffff


	//   ....[255]....
        /*0538*/ 	.word	0xffffffff


	//   ....[0]....
        /*053c*/ 	.word	0xffffffff


	//   ....[1]....
        /*0540*/ 	.word	0xffffffff


	//   ....[2]....
        /*0544*/ 	.word	0xffffffff


	//   ....[3]....
        /*0548*/ 	.word	0xffffffff


	//   ....[4]....
        /*054c*/ 	.word	0xffffffff


	//   ....[5]....
        /*0550*/ 	.word	0xffffffff


	//   ....[6]....
        /*0554*/ 	.word	0xffffffff


	//   ....[7]....
        /*0558*/ 	.word	0xffffffff


	//----- nvinfo : EIATTR_COOP_GROUP_INSTR_OFFSETS
	.align		4
.L_264:
        /*055c*/ 	.byte	0x04, 0x28
        /*055e*/ 	.short	(.L_266 - .L_265)


	//   ....[0]....
.L_265:
        /*0560*/ 	.word	0x00000050


	//   ....[1]....
        /*0564*/ 	.word	0x000001e0


	//   ....[2]....
        /*0568*/ 	.word	0x00000210


	//   ....[3]....
        /*056c*/ 	.word	0x00000240


	//   ....[4]....
        /*0570*/ 	.word	0x00000270


	//   ....[5]....
        /*0574*/ 	.word	0x000002a0


	//   ....[6]....
        /*0578*/ 	.word	0x000002d0


	//   ....[7]....
        /*057c*/ 	.word	0x00000430


	//   ....[8]....
        /*0580*/ 	.word	0x00000470


	//   ....[9]....
        /*0584*/ 	.word	0x000004a0


	//   ....[10]....
        /*0588*/ 	.word	0x000004d0


	//   ....[11]....
        /*058c*/ 	.word	0x00000500


	//   ....[12]....
        /*0590*/ 	.word	0x00000530


	//   ....[13]....
        /*0594*/ 	.word	0x000005c0


	//   ....[14]....
        /*0598*/ 	.word	0x00000600


	//   ....[15]....
        /*059c*/ 	.word	0x00000620


	//   ....[16]....
        /*05a0*/ 	.word	0x00000680


	//   ....[17]....
        /*05a4*/ 	.word	0x00002740


	//   ....[18]....
        /*05a8*/ 	.word	0x00002760


	//   ....[19]....
        /*05ac*/ 	.word	0x000028f0


	//   ....[20]....
        /*05b0*/ 	.word	0x00002900


	//   ....[21]....
        /*05b4*/ 	.word	0x00002a80


	//   ....[22]....
        /*05b8*/ 	.word	0x00002aa0


	//   ....[23]....
        /*05bc*/ 	.word	0x00002c20


	//   ....[24]....
        /*05c0*/ 	.word	0x00002c30


	//   ....[25]....
        /*05c4*/ 	.word	0x000030d0


	//   ....[26]....
        /*05c8*/ 	.word	0x000030f0


	//   ....[27]....
        /*05cc*/ 	.word	0x00003120


	//   ....[28]....
        /*05d0*/ 	.word	0x00003220


	//   ....[29]....
        /*05d4*/ 	.word	0x000032d0


	//   ....[30]....
        /*05d8*/ 	.word	0x00003340


	//   ....[31]....
        /*05dc*/ 	.word	0x00003600


	//   ....[32]....
        /*05e0*/ 	.word	0x00003610


	//   ....[33]....
        /*05e4*/ 	.word	0x00003f60


	//   ....[34]....
        /*05e8*/ 	.word	0x00003f80


	//   ....[35]....
        /*05ec*/ 	.word	0x00004100


	//   ....[36]....
        /*05f0*/ 	.word	0x00004110


	//   ....[37]....
        /*05f4*/ 	.word	0x000042e0


	//   ....[38]....
        /*05f8*/ 	.word	0x000044a0


	//   ....[39]....
        /*05fc*/ 	.word	0x000044b0


	//   ....[40]....
        /*0600*/ 	.word	0x000044c0


	//   ....[41]....
        /*0604*/ 	.word	0x00004c50


	//   ....[42]....
        /*0608*/ 	.word	0x00004c70


	//   ....[43]....
        /*060c*/ 	.word	0x00004c90


	//   ....[44]....
        /*0610*/ 	.word	0x00004ca0


	//   ....[45]....
        /*0614*/ 	.word	0x00004cd0


	//   ....[46]....
        /*0618*/ 	.word	0x00004cf0


	//   ....[47]....
        /*061c*/ 	.word	0x00004d10


	//   ....[48]....
        /*0620*/ 	.word	0x00004d20


	//   ....[49]....
        /*0624*/ 	.word	0x000061f0


	//   ....[50]....
        /*0628*/ 	.word	0x00006210


	//   ....[51]....
        /*062c*/ 	.word	0x00006380


	//   ....[52]....
        /*0630*/ 	.word	0x00006390


	//   ....[53]....
        /*0634*/ 	.word	0x00006cb0


	//   ....[54]....
        /*0638*/ 	.word	0x00006cd0


	//   ....[55]....
        /*063c*/ 	.word	0x00006e20


	//   ....[56]....
        /*0640*/ 	.word	0x00006e30


	//   ....[57]....
        /*0644*/ 	.word	0x00006ff0


	//   ....[58]....
        /*0648*/ 	.word	0x000071a0


	//   ....[59]....
        /*064c*/ 	.word	0x000071b0


	//   ....[60]....
        /*0650*/ 	.word	0x000071c0


	//   ....[61]....
        /*0654*/ 	.word	0x00007740


	//   ....[62]....
        /*0658*/ 	.word	0x00007760


	//   ....[63]....
        /*065c*/ 	.word	0x00007840


	//   ....[64]....
        /*0660*/ 	.word	0x00007860


	//   ....[65]....
        /*0664*/ 	.word	0x00007940


	//   ....[66]....
        /*0668*/ 	.word	0x00007960


	//   ....[67]....
        /*066c*/ 	.word	0x00007a40


	//   ....[68]....
        /*0670*/ 	.word	0x00007a60


	//   ....[69]....
        /*0674*/ 	.word	0x000094e0


	//   ....[70]....
        /*0678*/ 	.word	0x000094f0


	//   ....[71]....
        /*067c*/ 	.word	0x00009660


	//   ....[72]....
        /*0680*/ 	.word	0x00009670


	//   ....[73]....
        /*0684*/ 	.word	0x00009f90


	//   ....[74]....
        /*0688*/ 	.word	0x00009fb0


	//   ....[75]....
        /*068c*/ 	.word	0x0000a0d0


	//   ....[76]....
        /*0690*/ 	.word	0x0000a0e0


	//   ....[77]....
        /*0694*/ 	.word	0x0000a510


	//   ....[78]....
        /*0698*/ 	.word	0x0000a540


	//   ....[79]....
        /*069c*/ 	.word	0x0000a560


	//   ....[80]....
        /*06a0*/ 	.word	0x0000a580


	//   ....[81]....
        /*06a4*/ 	.word	0x0000a5a0


	//   ....[82]....
        /*06a8*/ 	.word	0x0000a5c0


	//   ....[83]....
        /*06ac*/ 	.word	0x0000a5e0


	//   ....[84]....
        /*06b0*/ 	.word	0x0000a600


	//   ....[85]....
        /*06b4*/ 	.word	0x0000bdc0


	//   ....[86]....
        /*06b8*/ 	.word	0x0000bdf0


	//   ....[87]....
        /*06bc*/ 	.word	0x0000be00


	//   ....[88]....
        /*06c0*/ 	.word	0x0000be10


	//   ....[89]....
        /*06c4*/ 	.word	0x0000be20


	//   ....[90]....
        /*06c8*/ 	.word	0x0000be50


	//   ....[91]....
        /*06cc*/ 	.word	0x0000be70


	//   ....[92]....
        /*06d0*/ 	.word	0x0000be90


	//   ....[93]....
        /*06d4*/ 	.word	0x0000d3c0


	//   ....[94]....
        /*06d8*/ 	.word	0x0000d3d0


	//   ....[95]....
        /*06dc*/ 	.word	0x0000d3e0


	//   ....[96]....
        /*06e0*/ 	.word	0x0000d3f0


	//   ....[97]....
        /*06e4*/ 	.word	0x0000d400


	//   ....[98]....
        /*06e8*/ 	.word	0x0000d410


	//   ....[99]....
        /*06ec*/ 	.word	0x0000d420


	//   ....[100]....
        /*06f0*/ 	.word	0x0000d440


	//   ....[101]....
        /*06f4*/ 	.word	0x0000d830


	//   ....[102]....
        /*06f8*/ 	.word	0x0000d850


	//   ....[103]....
        /*06fc*/ 	.word	0x0000d9b0


	//   ....[104]....
        /*0700*/ 	.word	0x0000d9c0


	//   ....[105]....
        /*0704*/ 	.word	0x0000db20


	//   ....[106]....
        /*0708*/ 	.word	0x0000db40


	//   ....[107]....
        /*070c*/ 	.word	0x0000dca0


	//   ....[108]....
        /*0710*/ 	.word	0x0000dcb0


	//   ....[109]....
        /*0714*/ 	.word	0x0000e000


	//   ....[110]....
        /*0718*/ 	.word	0x0000e020


	//   ....[111]....
        /*071c*/ 	.word	0x0000e570


	//   ....[112]....
        /*0720*/ 	.word	0x0000e580


	//   ....[113]....
        /*0724*/ 	.word	0x0000ead0


	//   ....[114]....
        /*0728*/ 	.word	0x0000eaf0


	//   ....[115]....
        /*072c*/ 	.word	0x0000f040


	//   ....[116]....
        /*0730*/ 	.word	0x0000f050


	//   ....[117]....
        /*0734*/ 	.word	0x0000fca0


	//   ....[118]....
        /*0738*/ 	.word	0x0000fcc0


	//   ....[119]....
        /*073c*/ 	.word	0x0000fe30


	//   ....[120]....
        /*0740*/ 	.word	0x0000fe40


	//   ....[121]....
        /*0744*/ 	.word	0x0000ffa0


	//   ....[122]....
        /*0748*/ 	.word	0x0000ffc0


	//   ....[123]....
        /*074c*/ 	.word	0x00010120


	//   ....[124]....
        /*0750*/ 	.word	0x00010130


	//   ....[125]....
        /*0754*/ 	.word	0x00010330


	//   ....[126]....
        /*0758*/ 	.word	0x00010350


	//   ....[127]....
        /*075c*/ 	.word	0x00010470


	//   ....[128]....
        /*0760*/ 	.word	0x000104b0


	//   ....[129]....
        /*0764*/ 	.word	0x000104e0


	//   ....[130]....
        /*0768*/ 	.word	0x00010510


	//   ....[131]....
        /*076c*/ 	.word	0x00010540


	//   ....[132]....
        /*0770*/ 	.word	0x00010570


	//   ....[133]....
        /*0774*/ 	.word	0x000106c0


	//   ....[134]....
        /*0778*/ 	.word	0x00010700


	//   ....[135]....
        /*077c*/ 	.word	0x00010730


	//   ....[136]....
        /*0780*/ 	.word	0x00010760


	//   ....[137]....
        /*0784*/ 	.word	0x00010790


	//   ....[138]....
        /*0788*/ 	.word	0x000107c0


	//   ....[139]....
        /*078c*/ 	.word	0x00010850


	//   ....[140]....
        /*0790*/ 	.word	0x00010890


	//   ....[141]....
        /*0794*/ 	.word	0x000108a0


	//   ....[142]....
        /*0798*/ 	.word	0x00010900


	//   ....[143]....
        /*079c*/ 	.word	0x000112b0


	//   ....[144]....
        /*07a0*/ 	.word	0x00011310


	//   ....[145]....
        /*07a4*/ 	.word	0x00011360


	//   ....[146]....
        /*07a8*/ 	.word	0x000113b0


	//   ....[147]....
        /*07ac*/ 	.word	0x00011400


	//   ....[148]....
        /*07b0*/ 	.word	0x00011470


	//   ....[149]....
        /*07b4*/ 	.word	0x000114c0


	//   ....[150]....
        /*07b8*/ 	.word	0x00011530


	//   ....[151]....
        /*07bc*/ 	.word	0x000115a0


	//   ....[152]....
        /*07c0*/ 	.word	0x00011610


	//   ....[153]....
        /*07c4*/ 	.word	0x00011680


	//   ....[154]....
        /*07c8*/ 	.word	0x000116f0


	//   ....[155]....
        /*07cc*/ 	.word	0x00011760


	//   ....[156]....
        /*07d0*/ 	.word	0x000117c0


	//   ....[157]....
        /*07d4*/ 	.word	0x00011830


	//   ....[158]....
        /*07d8*/ 	.word	0x000118a0


	//   ....[159]....
        /*07dc*/ 	.word	0x00011910


	//   ....[160]....
        /*07e0*/ 	.word	0x00011970


	//   ....[161]....
        /*07e4*/ 	.word	0x000119e0


	//   ....[162]....
        /*07e8*/ 	.word	0x00011a40


	//   ....[163]....
        /*07ec*/ 	.word	0x00011ab0


	//   ....[164]....
        /*07f0*/ 	.word	0x00011b20


	//   ....[165]....
        /*07f4*/ 	.word	0x00011b90


	//   ....[166]....
        /*07f8*/ 	.word	0x00011bf0


	//   ....[167]....
        /*07fc*/ 	.word	0x00011c60


	//   ....[168]....
        /*0800*/ 	.word	0x00011cd0


	//   ....[169]....
        /*0804*/ 	.word	0x00011ec0


	//   ....[170]....
        /*0808*/ 	.word	0x000120b0


	//   ....[171]....
        /*080c*/ 	.word	0x00012550


	//   ....[172]....
        /*0810*/ 	.word	0x000125a0


	//   ....[173]....
        /*0814*/ 	.word	0x000125f0


	//   ....[174]....
        /*0818*/ 	.word	0x00012640


	//   ....[175]....
        /*081c*/ 	.word	0x00012690


	//   ....[176]....
        /*0820*/ 	.word	0x000126e0


	//   ....[177]....
        /*0824*/ 	.word	0x00012730


	//   ....[178]....
        /*0828*/ 	.word	0x00012780


	//   ....[179]....
        /*082c*/ 	.word	0x000127f0


	//   ....[180]....
        /*0830*/ 	.word	0x00012860


	//   ....[181]....
        /*0834*/ 	.word	0x000128d0


	//   ....[182]....
        /*0838*/ 	.word	0x00012930


	//   ....[183]....
        /*083c*/ 	.word	0x000129a0


	//   ....[184]....
        /*0840*/ 	.word	0x00012a10


	//   ....[185]....
        /*0844*/ 	.word	0x00012a80


	//   ....[186]....
        /*0848*/ 	.word	0x00012ae0


	//   ....[187]....
        /*084c*/ 	.word	0x00012b40


	//   ....[188]....
        /*0850*/ 	.word	0x00012ba0


	//   ....[189]....
        /*0854*/ 	.word	0x00012d70


	//   ....[190]....
        /*0858*/ 	.word	0x00012f40


	//   ....[191]....
        /*085c*/ 	.word	0x00013400


	//   ....[192]....
        /*0860*/ 	.word	0x00013440


	//   ....[193]....
        /*0864*/ 	.word	0x00013490


	//   ....[194]....
        /*0868*/ 	.word	0x000134d0


	//   ....[195]....
        /*086c*/ 	.word	0x00013520


	//   ....[196]....
        /*0870*/ 	.word	0x00013560


	//   ....[197]....
        /*0874*/ 	.word	0x000135b0


	//   ....[198]....
        /*0878*/ 	.word	0x000135f0


	//   ....[199]....
        /*087c*/ 	.word	0x00013640


	//   ....[200]....
        /*0880*/ 	.word	0x000136a0


	//   ....[201]....
        /*0884*/ 	.word	0x00013700


	//   ....[202]....
        /*0888*/ 	.word	0x00013770


	//   ....[203]....
        /*088c*/ 	.word	0x000137e0


	//   ....[204]....
        /*0890*/ 	.word	0x00013850


	//   ....[205]....
        /*0894*/ 	.word	0x000138b0


	//   ....[206]....
        /*0898*/ 	.word	0x00013900


	//   ....[207]....
        /*089c*/ 	.word	0x00013940


	//   ....[208]....
        /*08a0*/ 	.word	0x00013990


	//   ....[209]....
        /*08a4*/ 	.word	0x000139d0


	//   ....[210]....
        /*08a8*/ 	.word	0x00013a20


	//   ....[211]....
        /*08ac*/ 	.word	0x00013a60


	//   ....[212]....
        /*08b0*/ 	.word	0x00013ab0


	//   ....[213]....
        /*08b4*/ 	.word	0x00013af0


	//   ....[214]....
        /*08b8*/ 	.word	0x00013b40


	//   ....[215]....
        /*08bc*/ 	.word	0x00013b90


	//   ....[216]....
        /*08c0*/ 	.word	0x00013be0


	//   ....[217]....
        /*08c4*/ 	.word	0x00013c30


	//   ....[218]....
        /*08c8*/ 	.word	0x00013c80


	//   ....[219]....
        /*08cc*/ 	.word	0x00013cd0


	//   ....[220]....
        /*08d0*/ 	.word	0x00013d20


	//   ....[221]....
        /*08d4*/ 	.word	0x00013d70


	//   ....[222]....
        /*08d8*/ 	.word	0x00013de0


	//   ....[223]....
        /*08dc*/ 	.word	0x00013e50


	//   ....[224]....
        /*08e0*/ 	.word	0x00013ec0


	//   ....[225]....
        /*08e4*/ 	.word	0x00013f20


	//   ....[226]....
        /*08e8*/ 	.word	0x00013f90


	//   ....[227]....
        /*08ec*/ 	.word	0x00014000


	//   ....[228]....
        /*08f0*/ 	.word	0x00014070


	//   ....[229]....
        /*08f4*/ 	.word	0x000140d0


	//   ....[230]....
        /*08f8*/ 	.word	0x00014140


	//   ....[231]....
        /*08fc*/ 	.word	0x000141b0


	//   ....[232]....
        /*0900*/ 	.word	0x00014220


	//   ....[233]....
        /*0904*/ 	.word	0x00014280


	//   ....[234]....
        /*0908*/ 	.word	0x000142f0


	//   ....[235]....
        /*090c*/ 	.word	0x00014360


	//   ....[236]....
        /*0910*/ 	.word	0x000143d0


	//   ....[237]....
        /*0914*/ 	.word	0x00014430


	//   ....[238]....
        /*0918*/ 	.word	0x000144a0


	//   ....[239]....
        /*091c*/ 	.word	0x00014510


	//   ....[240]....
        /*0920*/ 	.word	0x00014580


	//   ....[241]....
        /*0924*/ 	.word	0x000145e0


	//   ....[242]....
        /*0928*/ 	.word	0x00014650


	//   ....[243]....
        /*092c*/ 	.word	0x000146c0


	//   ....[244]....
        /*0930*/ 	.word	0x00014730


	//   ....[245]....
        /*0934*/ 	.word	0x00014790


	//   ....[246]....
        /*0938*/ 	.word	0x00014800


	//   ....[247]....
        /*093c*/ 	.word	0x00014870


	//   ....[248]....
        /*0940*/ 	.word	0x000148c0


	//   ....[249]....
        /*0944*/ 	.word	0x00014900


	//   ....[250]....
        /*0948*/ 	.word	0x00014950


	//   ....[251]....
        /*094c*/ 	.word	0x000149a0


	//   ....[252]....
        /*0950*/ 	.word	0x000149f0


	//   ....[253]....
        /*0954*/ 	.word	0x00014a60


	//   ....[254]....
        /*0958*/ 	.word	0x00014ab0


	//   ....[255]....
        /*095c*/ 	.word	0x00014b00


	//   ....[0]....
        /*0960*/ 	.word	0x00014b50


	//   ....[1]....
        /*0964*/ 	.word	0x00014ba0


	//   ....[2]....
        /*0968*/ 	.word	0x00014bf0


	//   ....[3]....
        /*096c*/ 	.word	0x00014c60


	//   ....[4]....
        /*0970*/ 	.word	0x00014cb0


	//   ....[5]....
        /*0974*/ 	.word	0x00014d20


	//   ....[6]....
        /*0978*/ 	.word	0x00014d80


	//   ....[7]....
        /*097c*/ 	.word	0x00014df0


	//----- nvinfo : EIATTR_EXIT_INSTR_OFFSETS
	.align		4
.L_266:
        /*0980*/ 	.byte	0x04, 0x1c
        /*0982*/ 	.short	(.L_268 - .L_267)


	//   ....[0]....
.L_267:
        /*0984*/ 	.word	0x00000fe0


	//   ....[1]....
        /*0988*/ 	.word	0x00011270


	//----- nvinfo : EIATTR_MAX_THREADS
	.align		4
.L_268:
        /*098c*/ 	.byte	0x04, 0x05
        /*098e*/ 	.short	(.L_270 - .L_269)
.L_269:
        /*0990*/ 	.word	0x00000080
        /*0994*/ 	.word	0x00000001
        /*0998*/ 	.word	0x00000001


	//----- nvinfo : EIATTR_CRS_STACK_SIZE
	.align		4
.L_270:
        /*099c*/ 	.byte	0x04, 0x1e
        /*099e*/ 	.short	(.L_272 - .L_271)
.L_271:
        /*09a0*/ 	.word	0x00000000
.L_272:


//--------------------- .nv.info._ZN7cutlass13device_kernelIN5flash19enable_sm80_to_sm89INS1_16FlashAttnFwdSm80INS1_25CollectiveMainloopFwdSm80ILi4ELi1ELb0EN4cute5tupleIJNS5_1CILi128EEENS7_ILi48EEENS7_ILi96EEEEEELi96ENS_6half_tEfNS_4arch4Sm80ELb1ELb0ELb0ELb1ELb1ELb1ELb1ELb1EEENS1_21CollectiveEpilogueFwdINS6_IJS8_SA_S9_EEENS6_IJNS7_ILi1EEESI_SI_EEESC_SE_Li128ELb1ELb1ELb1ELb0EEENS1_36VarlenDynamicPersistentTileSchedulerILi128ELi48ELi128ELi128ELb1ELb1ELb0ELb1ELb1ELb1EEEEEEEEEvNT_6ParamsE --------------------------
	.section	.nv.info._ZN7cutlass13device_kernelIN5flash19enable_sm80_to_sm89INS1_16FlashAttnFwdSm80INS1_25CollectiveMainloopFwdSm80ILi4ELi1ELb0EN4cute5tupleIJNS5_1CILi128EEENS7_ILi48EEENS7_ILi96EEEEEELi96ENS_6half_tEfNS_4arch4Sm80ELb1ELb0ELb0ELb1ELb1ELb1ELb1ELb1EEENS1_21CollectiveEpilogueFwdINS6_IJS8_SA_S9_EEENS6_IJNS7_ILi1EEESI_SI_EEESC_SE_Li128ELb1ELb1ELb1ELb0EEENS1_36VarlenDynamicPersistentTileSchedulerILi128ELi48ELi128ELi128ELb1ELb1ELb0ELb1ELb1ELb1EEEEEEEEEvNT_6ParamsE,"",@"SHT_CUDA_INFO"
	.sectionflags	@""
	.align	4


	//----- nvinfo : EIATTR_CUDA_API_VERSION
	.align		4
        /*0000*/ 	.byte	0x04, 0x37
        /*0002*/ 	.short	(.L_274 - .L_273)
.L_273:
        /*0004*/ 	.word	0x00000082


	//----- nvinfo : EIATTR_SW2861232_WAR
	.align		4
.L_274:
        /*0008*/ 	.byte	0x01, 0x35
	.zero		2


	//----- nvinfo : EIATTR_PARAM_CBANK
	.align		4
        /*000c*/ 	.byte	0x04, 0x0a
        /*000e*/ 	.short	(.L_276 - .L_275)
	.align		4
.L_275:
        /*0010*/ 	.word	index@(.nv.constant0._ZN7cutlass13device_kernelIN5flash19enable_sm80_to_sm89INS1_16FlashAttnFwdSm80INS1_25CollectiveMainloopFwdSm80ILi4ELi1ELb0EN4cute5tupleIJNS5_1CILi128EEENS7_ILi48EEENS7_ILi96EEEEEELi96ENS_6half_tEfNS_4arch4Sm80ELb1ELb0ELb0ELb1ELb1ELb1ELb1ELb1EEENS1_21CollectiveEpilogueFwdINS6_IJS8_SA_S9_EEENS6_IJNS7_ILi1EEESI_SI_EEESC_SE_Li128ELb1ELb1ELb1ELb0EEENS1_36VarlenDynamicPersistentTileSchedulerILi128ELi48ELi128ELi128ELb1ELb1ELb0ELb1ELb1ELb1EEEEEEEEEvNT_6ParamsE)
        /*0014*/ 	.short	0x0160
        /*0016*/ 	.short	0x0438


	//----- nvinfo : EIATTR_CBANK_PARAM_SIZE
	.align		4
.L_276:
        /*0018*/ 	.byte	0x03, 0x19
        /*001a*/ 	.short	0x0438


	//----- nvinfo : EIATTR_KPARAM_INFO
	.align		4
        /*001c*/ 	.byte	0x04, 0x17
        /*001e*/ 	.short	(.L_278 - .L_277)
.L_277:
        /*0020*/ 	.word	0x00000000
        /*0024*/ 	.short	0x0000
        /*0026*/ 	.short	0x0000
        /*0028*/ 	.byte	0x00, 0xf0, 0xe1, 0x10


	//----- nvinfo : EIATTR_MAXREG_COUNT
	.align		4
.L_278:
        /*002c*/ 	.byte	0x03, 0x1b
        /*002e*/ 	.short	0x00ff


	//----- nvinfo : EIATTR_NUM_BARRIERS
	.align		4
        /*0030*/ 	.byte	0x02, 0x4c
        /*0032*/ 	.byte	0x06
	.zero		1


	//----- nvinfo : EIATTR_ANNOTATIONS
	.align		4
        /*0034*/ 	.byte	0x04, 0x55
        /*0036*/ 	.short	(.L_280 - .L_279)


	//   ....[0]....
.L_279:
        /* <DEDUP_REMOVED lines=213> */


	//----- nvinfo : EIATTR_MERCURY_ISA_VERSION
	.align		4
.L_280:
        /*0d70*/ 	.byte	0x03, 0x5f
        /*0d72*/ 	.short	0x0000


	//----- nvinfo : EIATTR_INT_WARP_WIDE_INSTR_OFFSETS
	.align		4
        /*0d74*/ 	.byte	0x04, 0x31
        /*0d76*/ 	.short	(.L_282 - .L_281)


	//   ....[0]....
.L_281:
        /*0d78*/ 	.word	0x00019900


	//   ....[1]....
        /*0d7c*/ 	.word	0x00019980


	//----- nvinfo : EIATTR_COOP_GROUP_MASK_REGIDS
	.align		4
.L_282:
        /*0d80*/ 	.byte	0x04, 0x29
        /*0d82*/ 	.short	(.L_284 - .L_283)


	//   ....[0]....
.L_283:
        /*0d84*/ 	.word	0xffffffff


	//   ....[1]....
        /*0d88*/ 	.word	0xffffffff


	//   ....[2]....
        /*0d8c*/ 	.word	0xffffffff


	//   ....[3]....
        /*0d90*/ 	.word	0xffffffff


	//   ....[4]....
        /*0d94*/ 	.word	0xffffffff


	//   ....[5]....
        /*0d98*/ 	.word	0xffffffff


	//   ....[6]....
        /*0d9c*/ 	.word	0xffffffff


	//   ....[7]....
        /*0da0*/ 	.word	0xffffffff


	//   ....[8]....
        /*0da4*/ 	.word	0xffffffff


	//   ....[9]....
        /*0da8*/ 	.word	0xffffffff


	//   ....[10]....
        /*0dac*/ 	.word	0xffffffff


	//   ....[11]....
        /*0db0*/ 	.word	0xffffffff


	//   ....[12]....
        /*0db4*/ 	.word	0xffffffff


	//   ....[13]....
        /*0db8*/ 	.word	0xffffffff


	//   ....[14]....
        /*0dbc*/ 	.word	0xffffffff


	//   ....[15]....
        /*0dc0*/ 	.word	0xffffffff


	//   ....[16]....
        /*0dc4*/ 	.word	0xffffffff


	//   ....[17]....
        /*0dc8*/ 	.word	0xffffffff


	//   ....[18]....
        /*0dcc*/ 	.word	0xffffffff


	//   ....[19]....
        /*0dd0*/ 	.word	0xffffffff


	//   ....[20]....
        /*0dd4*/ 	.word	0xffffffff


	//   ....[21]....
        /*0dd8*/ 	.word	0xffffffff


	//   ....[22]....
        /*0ddc*/ 	.word	0xffffffff


	//   ....[23]....
        /*0de0*/ 	.word	0xffffffff


	//   ....[24]....
        /*0de4*/ 	.word	0xffffffff


	//   ....[25]....
        /*0de8*/ 	.word	0xffffffff


	//   ....[26]....
        /*0dec*/ 	.word	0xffffffff


	//   ....[27]....
        /*0df0*/ 	.word	0xffffffff


	//   ....[28]....
        /*0df4*/ 	.word	0xffffffff


	//   ....[29]....
        /*0df8*/ 	.word	0xffffffff


	//   ....[30]....
        /*0dfc*/ 	.word	0xffffffff


	//   ....[31]....
        /*0e00*/ 	.word	0xffffffff


	//   ....[32]....
        /*0e04*/ 	.word	0xffffffff


	//   ....[33]....
        /*0e08*/ 	.word	0xffffffff


	//   ....[34]....
        /*0e0c*/ 	.word	0xffffffff


	//   ....[35]....
        /*0e10*/ 	.word	0xffffffff


	//   ....[36]....
        /*0e14*/ 	.word	0xffffffff


	//   ....[37]....
        /*0e18*/ 	.word	0xffffffff


	//   ....[38]....
        /*0e1c*/ 	.word	0xffffffff


	//   ....[39]....
        /*0e20*/ 	.word	0xffffffff


	//   ....[40]....
        /*0e24*/ 	.word	0xffffffff


	//   ....[41]....
        /*0e28*/ 	.word	0xffffffff


	//   ....[42]....
        /*0e2c*/ 	.word	0xffffffff


	//   ....[43]....
        /*0e30*/ 	.word	0xffffffff


	//   ....[44]....
        /*0e34*/ 	.word	0xffffffff


	//   ....[45]....
        /*0e38*/ 	.word	0xffffffff


	//   ....[46]....
        /*0e3c*/ 	.word	0xffffffff


	//   ....[47]....
        /*0e40*/ 	.word	0xffffffff


	//   ....[48]....
        /*0e44*/ 	.word	0xffffffff


	//   ....[49]....
        /*0e48*/ 	.word	0xffffffff


	//   ....[50]....
        /*0e4c*/ 	.word	0xffffffff


	//   ....[51]....
        /*0e50*/ 	.word	0xffffffff


	//   ....[52]....
        /*0e54*/ 	.word	0xffffffff


	//   ....[53]....
        /*0e58*/ 	.word	0xffffffff


	//   ....[54]....
        /*0e5c*/ 	.word	0xffffffff


	//   ....[55]....
        /*0e60*/ 	.word	0xffffffff


	//   ....[56]....
        /*0e64*/ 	.word	0xffffffff


	//   ....[57]....
        /*0e68*/ 	.word	0xffffffff


	//   ....[58]....
        /*0e6c*/ 	.word	0xffffffff


	//   ....[59]....
        /*0e70*/ 	.word	0xffffffff


	//   ....[60]....
        /*0e74*/ 	.word	0xffffffff


	//   ....[61]....
        /*0e78*/ 	.word	0xffffffff


	//   ....[62]....
        /*0e7c*/ 	.word	0xffffffff


	//   ....[63]....
        /*0e80*/ 	.word	0xffffffff


	//   ....[64]....
        /*0e84*/ 	.word	0xffffffff


	//   ....[65]....
        /*0e88*/ 	.word	0xffffffff


	//   ....[66]....
        /*0e8c*/ 	.word	0xffffffff


	//   ....[67]....
        /*0e90*/ 	.word	0xffffffff


	//   ....[68]....
        /*0e94*/ 	.word	0xffffffff


	//   ....[69]....
        /*0e98*/ 	.word	0xffffffff


	//   ....[70]....
        /*0e9c*/ 	.word	0xffffffff


	//   ....[71]....
        /*0ea0*/ 	.word	0xffffffff


	//   ....[72]....
        /*0ea4*/ 	.word	0xffffffff


	//   ....[73]....
        /*0ea8*/ 	.word	0xffffffff


	//   ....[74]....
        /*0eac*/ 	.word	0xffffffff


	//   ....[75]....
        /*0eb0*/ 	.word	0xffffffff


	//   ....[76]....
        /*0eb4*/ 	.word	0xffffffff


	//   ....[77]....
        /*0eb8*/ 	.word	0xffffffff


	//   ....[78]....
        /*0ebc*/ 	.word	0xffffffff


	//   ....[79]....
        /*0ec0*/ 	.word	0xffffffff


	//   ....[80]....
        /*0ec4*/ 	.word	0xffffffff


	//   ....[81]....
        /*0ec8*/ 	.word	0xffffffff


	//   ....[82]....
        /*0ecc*/ 	.word	0xffffffff


	//   ....[83]....
        /*0ed0*/ 	.word	0xffffffff


	//   ....[84]....
        /*0ed4*/ 	.word	0xffffffff


	//   ....[85]....
        /*0ed8*/ 	.word	0xffffffff


	//   ....[86]....
        /*0edc*/ 	.word	0xffffffff


	//   ....[87]....
        /*0ee0*/ 	.word	0xffffffff


	//   ....[88]....
        /*0ee4*/ 	.word	0xffffffff


	//   ....[89]....
        /*0ee8*/ 	.word	0xffffffff


	//   ....[90]....
        /*0eec*/ 	.word	0xffffffff


	//   ....[91]....
        /*0ef0*/ 	.word	0xffffffff


	//   ....[92]....
        /*0ef4*/ 	.word	0xffffffff


	//   ....[93]....
        /*0ef8*/ 	.word	0xffffffff


	//   ....[94]....
        /*0efc*/ 	.word	0xffffffff


	//   ....[95]....
        /*0f00*/ 	.word	0xffffffff


	//   ....[96]....
        /*0f04*/ 	.word	0xffffffff


	//   ....[97]....
        /*0f08*/ 	.word	0xffffffff


	//   ....[98]....
        /*0f0c*/ 	.word	0xffffffff


	//   ....[99]....
        /*0f10*/ 	.word	0xffffffff


	//   ....[100]....
        /*0f14*/ 	.word	0xffffffff


	//   ....[101]....
        /*0f18*/ 	.word	0xffffffff


	//   ....[102]....
        /*0f1c*/ 	.word	0xffffffff


	//   ....[103]....
        /*0f20*/ 	.word	0xffffffff


	//   ....[104]....
        /*0f24*/ 	.word	0xffffffff


	//   ....[105]....
        /*0f28*/ 	.word	0xffffffff


	//   ....[106]....
        /*0f2c*/ 	.word	0xffffffff


	//   ....[107]....
        /*0f30*/ 	.word	0xffffffff


	//   ....[108]....
        /*0f34*/ 	.word	0xffffffff


	//   ....[109]....
        /*0f38*/ 	.word	0xffffffff


	//   ....[110]....
        /*0f3c*/ 	.word	0xffffffff


	//   ....[111]....
        /*0f40*/ 	.word	0xffffffff


	//   ....[112]....
        /*0f44*/ 	.word	0xffffffff


	//   ....[113]....
        /*0f48*/ 	.word	0xffffffff


	//   ....[114]....
        /*0f4c*/ 	.word	0xffffffff


	//   ....[115]....
        /*0f50*/ 	.word	0xffffffff


	//   ....[116]....
        /*0f54*/ 	.word	0xffffffff


	//   ....[117]....
        /*0f58*/ 	.word	0xffffffff


	//   ....[118]....
        /*0f5c*/ 	.word	0xffffffff


	//   ....[119]....
        /*0f60*/ 	.word	0xffffffff


	//   ....[120]....
        /*0f64*/ 	.word	0xffffffff


	//   ....[121]....
        /*0f68*/ 	.word	0xffffffff


	//   ....[122]....
        /*0f6c*/ 	.word	0xffffffff


	//   ....[123]....
        /*0f70*/ 	.word	0xffffffff


	//   ....[124]....
        /*0f74*/ 	.word	0xffffffff


	//   ....[125]....
        /*0f78*/ 	.word	0xffffffff


	//   ....[126]....
        /*0f7c*/ 	.word	0xffffffff


	//   ....[127]....
        /*0f80*/ 	.word	0xffffffff


	//   ....[128]....
        /*0f84*/ 	.word	0xffffffff


	//   ....[129]....
        /*0f88*/ 	.word	0xffffffff


	//   ....[130]....
        /*0f8c*/ 	.word	0xffffffff


	//   ....[131]....
        /*0f90*/ 	.word	0xffffffff


	//   ....[132]....
        /*0f94*/ 	.word	0xffffffff


	//   ....[133]....
        /*0f98*/ 	.word	0xffffffff


	//   ....[134]....
        /*0f9c*/ 	.word	0xffffffff


	//   ....[135]....
        /*0fa0*/ 	.word	0xffffffff


	//   ....[136]....
        /*0fa4*/ 	.word	0xffffffff


	//   ....[137]....
        /*0fa8*/ 	.word	0xffffffff


	//   ....[138]....
        /*0fac*/ 	.word	0xffffffff


	//   ....[139]....
        /*0fb0*/ 	.word	0xffffffff


	//   ....[140]....
        /*0fb4*/ 	.word	0xffffffff


	//   ....[141]....
        /*0fb8*/ 	.word	0xffffffff


	//   ....[142]....
        /*0fbc*/ 	.word	0xffffffff


	//   ....[143]....
        /*0fc0*/ 	.word	0xffffffff


	//   ....[144]....
        /*0fc4*/ 	.word	0xffffffff


	//   ....[145]....
        /*0fc8*/ 	.word	0xffffffff


	//   ....[146]....
        /*0fcc*/ 	.word	0xffffffff


	//   ....[147]....
        /*0fd0*/ 	.word	0xffffffff


	//   ....[148]....
        /*0fd4*/ 	.word	0xffffffff


	//   ....[149]....
        /*0fd8*/ 	.word	0xffffffff


	//   ....[150]....
        /*0fdc*/ 	.word	0xffffffff


	//   ....[151]....
        /*0fe0*/ 	.word	0xffffffff


	//   ....[152]....
        /*0fe4*/ 	.word	0xffffffff


	//   ....[153]....
        /*0fe8*/ 	.word	0xffffffff


	//   ....[154]....
        /*0fec*/ 	.word	0xffffffff


	//   ....[155]....
        /*0ff0*/ 	.word	0xffffffff


	//   ....[156]....
        /*0ff4*/ 	.word	0xffffffff


	//   ....[157]....
        /*0ff8*/ 	.word	0xffffffff


	//   ....[158]....
        /*0ffc*/ 	.word	0xffffffff


	//   ....[159]....
        /*1000*/ 	.word	0xffffffff


	//   ....[160]....
        /*1004*/ 	.word	0xffffffff


	//   ....[161]....
        /*1008*/ 	.word	0xffffffff


	//   ....[162]....
        /*100c*/ 	.word	0xffffffff


	//   ....[163]....
        /*1010*/ 	.word	0xffffffff


	//   ....[164]....
        /*1014*/ 	.word	0xffffffff


	//   ....[165]....
        /*1018*/ 	.word	0xffffffff


	//   ....[166]....
        /*101c*/ 	.word	0xffffffff


	//   ....[167]....
        /*1020*/ 	.word	0xffffffff


	//   ....[168]....
        /*1024*/ 	.word	0xffffffff


	//   ....[169]....
        /*1028*/ 	.word	0xffffffff


	//   ....[170]....
        /*102c*/ 	.word	0xffffffff


	//   ....[171]....
        /*1030*/ 	.word	0xffffffff


	//   ....[172]....
        /*1034*/ 	.word	0xffffffff


	//   ....[173]....
        /*1038*/ 	.word	0xffffffff


	//   ....[174]....
        /*103c*/ 	.word	0xffffffff


	//   ....[175]....
        /*1040*/ 	.word	0xffffffff


	//   ....[176]....
        /*1044*/ 	.word	0xffffffff


	//   ....[177]....
        /*1048*/ 	.word	0xffffffff


	//   ....[178]....
        /*104c*/ 	.word	0xffffffff


	//   ....[179]....
        /*1050*/ 	.word	0xffffffff


	//   ....[180]....
        /*1054*/ 	.word	0xffffffff


	//   ....[181]....
        /*1058*/ 	.word	0xffffffff


	//   ....[182]....
        /*105c*/ 	.word	0xffffffff


	//   ....[183]....
        /*1060*/ 	.word	0xffffffff


	//   ....[184]....
        /*1064*/ 	.word	0xffffffff


	//   ....[185]....
        /*1068*/ 	.word	0xffffffff


	//   ....[186]....
        /*106c*/ 	.word	0xffffffff


	//   ....[187]....
        /*1070*/ 	.word	0xffffffff


	//   ....[188]....
        /*1074*/ 	.word	0xffffffff


	//   ....[189]....
        /*1078*/ 	.word	0xffffffff


	//   ....[190]....
        /*107c*/ 	.word	0xffffffff


	//   ....[191]....
        /*1080*/ 	.word	0xffffffff


	//   ....[192]....
        /*1084*/ 	.word	0xffffffff


	//   ....[193]....
        /*1088*/ 	.word	0xffffffff


	//   ....[194]....
        /*108c*/ 	.word	0xffffffff


	//   ....[195]....
        /*1090*/ 	.word	0xffffffff


	//   ....[196]....
        /*1094*/ 	.word	0xffffffff


	//   ....[197]....
        /*1098*/ 	.word	0xffffffff


	//   ....[198]....
        /*109c*/ 	.word	0xffffffff


	//   ....[199]....
        /*10a0*/ 	.word	0xffffffff


	//   ....[200]....
        /*10a4*/ 	.word	0xffffffff


	//   ....[201]....
        /*10a8*/ 	.word	0xffffffff


	//   ....[202]....
        /*10ac*/ 	.word	0xffffffff


	//   ....[203]....
        /*10b0*/ 	.word	0xffffffff


	//   ....[204]....
        /*10b4*/ 	.word	0xffffffff


	//   ....[205]....
        /*10b8*/ 	.word	0xffffffff


	//   ....[206]....
        /*10bc*/ 	.word	0xffffffff


	//   ....[207]....
        /*10c0*/ 	.word	0xffffffff


	//   ....[208]....
        /*10c4*/ 	.word	0xffffffff


	//   ....[209]....
        /*10c8*/ 	.word	0xffffffff


	//   ....[210]....
        /*10cc*/ 	.word	0xffffffff


	//   ....[211]....
        /*10d0*/ 	.word	0xffffffff


	//   ....[212]....
        /*10d4*/ 	.word	0xffffffff


	//   ....[213]....
        /*10d8*/ 	.word	0xffffffff


	//   ....[214]....
        /*10dc*/ 	.word	0xffffffff


	//   ....[215]....
        /*10e0*/ 	.word	0xffffffff


	//   ....[216]....
        /*10e4*/ 	.word	0xffffffff


	//   ....[217]....
        /*10e8*/ 	.word	0xffffffff


	//   ....[218]....
        /*10ec*/ 	.word	0xffffffff


	//   ....[219]....
        /*10f0*/ 	.word	0xffffffff


	//   ....[220]....
        /*10f4*/ 	.word	0xffffffff


	//   ....[221]....
        /*10f8*/ 	.word	0xffffffff


	//   ....[222]....
        /*10fc*/ 	.word	0xffffffff


	//   ....[223]....
        /*1100*/ 	.word	0xffffffff


	//   ....[224]....
        /*1104*/ 	.word	0xffffffff


	//   ....[225]....
        /*1108*/ 	.word	0xffffffff


	//   ....[226]....
        /*110c*/ 	.word	0xffffffff


	//   ....[227]....
        /*1110*/ 	.word	0xffffffff


	//   ....[228]....
        /*1114*/ 	.word	0xffffffff


	//   ....[229]....
        /*1118*/ 	.word	0xffffffff


	//   ....[230]....
        /*111c*/ 	.word	0xffffffff


	//   ....[231]....
        /*1120*/ 	.word	0xffffffff


	//   ....[232]....
        /*1124*/ 	.word	0xffffffff


	//   ....[233]....
        /*1128*/ 	.word	0xffffffff


	//   ....[234]....
        /*112c*/ 	.word	0xffffffff


	//   ....[235]....
        /*1130*/ 	.word	0xffffffff


	//   ....[236]....
        /*1134*/ 	.word	0xffffffff


	//   ....[237]....
        /*1138*/ 	.word	0xffffffff


	//   ....[238]....
        /*113c*/ 	.word	0xffffffff


	//   ....[239]....
        /*1140*/ 	.word	0xffffffff


	//   ....[240]....
        /*1144*/ 	.word	0xffffffff


	//   ....[241]....
        /*1148*/ 	.word	0xffffffff


	//   ....[242]....
        /*114c*/ 	.word	0xffffffff


	//   ....[243]....
        /*1150*/ 	.word	0xffffffff


	//   ....[244]....
        /*1154*/ 	.word	0xffffffff


	//   ....[245]....
        /*1158*/ 	.word	0xffffffff


	//   ....[246]....
        /*115c*/ 	.word	0xffffffff


	//   ....[247]....
        /*1160*/ 	.word	0xffffffff


	//   ....[248]....
        /*1164*/ 	.word	0xffffffff


	//   ....[249]....
        /*1168*/ 	.word	0xffffffff


	//   ....[250]....
        /*116c*/ 	.word	0xffffffff


	//   ....[251]....
        /*1170*/ 	.word	0xffffffff


	//   ....[252]....
        /*1174*/ 	.word	0xffffffff


	//   ....[253]....
        /*1178*/ 	.word	0xffffffff


	//   ....[254]....
        /*117c*/ 	.word	0xffffffff


	//   ....[255]....
        /*1180*/ 	.word	0xffffffff


	//   ....[0]....
        /*1184*/ 	.word	0xffffffff


	//   ....[1]....
        /*1188*/ 	.word	0xffffffff


	//   ....[2]....
        /*118c*/ 	.word	0xffffffff


	//   ....[3]....
        /*1190*/ 	.word	0xffffffff


	//   ....[4]....
        /*1194*/ 	.word	0xffffffff


	//   ....[5]....
        /*1198*/ 	.word	0xffffffff


	//   ....[6]....
        /*119c*/ 	.word	0xffffffff


	//   ....[7]....
        /*11a0*/ 	.word	0xffffffff


	//   ....[8]....
        /*11a4*/ 	.word	0xffffffff


	//   ....[9]....
        /*11a8*/ 	.word	0xffffffff


	//   ....[10]....
        /*11ac*/ 	.word	0xffffffff


	//   ....[11]....
        /*11b0*/ 	.word	0xffffffff


	//   ....[12]....
        /*11b4*/ 	.word	0xffffffff


	//   ....[13]....
        /*11b8*/ 	.word	0xffffffff


	//   ....[14]....
        /*11bc*/ 	.word	0xffffffff


	//   ....[15]....
        /*11c0*/ 	.word	0xffffffff


	//   ....[16]....
        /*11c4*/ 	.word	0xffffffff


	//   ....[17]....
        /*11c8*/ 	.word	0xffffffff


	//   ....[18]....
        /*11cc*/ 	.word	0xffffffff


	//   ....[19]....
        /*11d0*/ 	.word	0xffffffff


	//   ....[20]....
        /*11d4*/ 	.word	0xffffffff


	//   ....[21]....
        /*11d8*/ 	.word	0xffffffff


	//   ....[22]....
        /*11dc*/ 	.word	0xffffffff


	//   ....[23]....
        /*11e0*/ 	.word	0xffffffff


	//   ....[24]....
        /*11e4*/ 	.word	0xffffffff


	//   ....[25]....
        /*11e8*/ 	.word	0xffffffff


	//   ....[26]....
        /*11ec*/ 	.word	0xffffffff


	//   ....[27]....
        /*11f0*/ 	.word	0xffffffff


	//   ....[28]....
        /*11f4*/ 	.word	0xffffffff


	//   ....[29]....
        /*11f8*/ 	.word	0xffffffff


	//   ....[30]....
        /*11fc*/ 	.word	0xffffffff


	//   ....[31]....
        /*1200*/ 	.word	0xffffffff


	//----- nvinfo : EIATTR_COOP_GROUP_INSTR_OFFSETS
	.align		4
.L_284:
        /*1204*/ 	.byte	0x04, 0x28
        /*1206*/ 	.short	(.L_286 - .L_285)


	//   ....[0]....
.L_285:
        /*1208*/ 	.word	0x00000050


	//   ....[1]....
        /*120c*/ 	.word	0x00000200


	//   ....[2]....
        /*1210*/ 	.word	0x00000230


	//   ....[3]....
        /*1214*/ 	.word	0x00000260


	//   ....[4]....
        /*1218*/ 	.word	0x00000290


	//   ....[5]....
        /*121c*/ 	.word	0x000002c0


	//   ....[6]....
        /*1220*/ 	.word	0x000002f0


	//   ....[7]....
        /*1224*/ 	.word	0x00000450


	//   ....[8]....
        /*1228*/ 	.word	0x00000490


	//   ....[9]....
        /*122c*/ 	.word	0x000004c0


	//   ....[10]....
        /*1230*/ 	.word	0x000004f0


	//   ....[11]....
        /*1234*/ 	.word	0x00000520


	//   ....[12]....
        /*1238*/ 	.word	0x00000550


	//   ....[13]....
        /*123c*/ 	.word	0x000005e0


	//   ....[14]....
        /*1240*/ 	.word	0x00000630


	//   ....[15]....
        /*1244*/ 	.word	0x00000650


	//   ....[16]....
        /*1248*/ 	.word	0x000006b0


	//   ....[17]....
        /*124c*/ 	.word	0x00004080


	//   ....[18]....
        /*1250*/ 	.word	0x00004090


	//   ....[19]....
        /*1254*/ 	.word	0x00005c50


	//   ....[20]....
        /*1258*/ 	.word	0x00005c60


	//   ....[21]....
        /*125c*/ 	.word	0x000075d0


	//   ....[22]....
        /*1260*/ 	.word	0x000075f0


	//   ....[23]....
        /*1264*/ 	.word	0x00007c10


	//   ....[24]....
        /*1268*/ 	.word	0x00007c30


	//   ....[25]....
        /*126c*/ 	.word	0x00008c50


	//   ....[26]....
        /*1270*/ 	.word	0x00008c70


	//   ....[27]....
        /*1274*/ 	.word	0x00008e10


	//   ....[28]....
        /*1278*/ 	.word	0x00008e20


	//   ....[29]....
        /*127c*/ 	.word	0x00008fc0


	//   ....[30]....
        /*1280*/ 	.word	0x00008fe0


	//   ....[31]....
        /*1284*/ 	.word	0x00009180


	//   ....[32]....
        /*1288*/ 	.word	0x00009190


	//   ....[33]....
        /*128c*/ 	.word	0x000096d0


	//   ....[34]....
        /*1290*/ 	.word	0x000096e0


	//   ....[35]....
        /*1294*/ 	.word	0x000096f0


	//   ....[36]....
        /*1298*/ 	.word	0x00009700


	//   ....[37]....
        /*129c*/ 	.word	0x00009b90


	//   ....[38]....
        /*12a0*/ 	.word	0x00009bb0


	//   ....[39]....
        /*12a4*/ 	.word	0x00009bd0


	//   ....[40]....
        /*12a8*/ 	.word	0x00009bf0


	//   ....[41]....
        /*12ac*/ 	.word	0x0000a110


	//   ....[42]....
        /*12b0*/ 	.word	0x0000a380


	//   ....[43]....
        /*12b4*/ 	.word	0x0000a3c0


	//   ....[44]....
        /*12b8*/ 	.word	0x0000a3f0


	//   ....[45]....
        /*12bc*/ 	.word	0x0000cf20


	//   ....[46]....
        /*12c0*/ 	.word	0x0000cf40


	//   ....[47]....
        /*12c4*/ 	.word	0x0000cf60


	//   ....[48]....
        /*12c8*/ 	.word	0x0000cf80


	//   ....[49]....
        /*12cc*/ 	.word	0x0000d2d0


	//   ....[50]....
        /*12d0*/ 	.word	0x0000d540


	//   ....[51]....
        /*12d4*/ 	.word	0x0000d580


	//   ....[52]....
        /*12d8*/ 	.word	0x0000d5c0


	//   ....[53]....
        /*12dc*/ 	.word	0x00010380


	//   ....[54]....
        /*12e0*/ 	.word	0x000103b0


	//   ....[55]....
        /*12e4*/ 	.word	0x00010570


	//   ....[56]....
        /*12e8*/ 	.word	0x00010580


	//   ....[57]....
        /*12ec*/ 	.word	0x00010f70


	//   ....[58]....
        /*12f0*/ 	.word	0x00010f90


	//   ....[59]....
        /*12f4*/ 	.word	0x00011110


	//   ....[60]....
        /*12f8*/ 	.word	0x00011120


	//   ....[61]....
        /*12fc*/ 	.word	0x00011340


	//   ....[62]....
        /*1300*/ 	.word	0x00011500


	//   ....[63]....
        /*1304*/ 	.word	0x00011510


	//   ....[64]....
        /*1308*/ 	.word	0x00011520


	//   ....[65]....
        /*130c*/ 	.word	0x00011cb0


	//   ....[66]....
        /*1310*/ 	.word	0x00011cd0


	//   ....[67]....
        /*1314*/ 	.word	0x00011cf0


	//   ....[68]....
        /*1318*/ 	.word	0x00011d00


	//   ....[69]....
        /*131c*/ 	.word	0x00011d30


	//   ....[70]....
        /*1320*/ 	.word	0x00011d50


	//   ....[71]....
        /*1324*/ 	.word	0x00011d70


	//   ....[72]....
        /*1328*/ 	.word	0x00011d80


	//   ....[73]....
        /*132c*/ 	.word	0x000131f0


	//   ....[74]....
        /*1330*/ 	.word	0x00013210


	//   ....[75]....
        /*1334*/ 	.word	0x00013380


	//   ....[76]....
        /*1338*/ 	.word	0x00013390


	//   ....[77]....
        /*133c*/ 	.word	0x00013d50


	//   ....[78]....
        /*1340*/ 	.word	0x00013d70


	//   ....[79]....
        /*1344*/ 	.word	0x00013ec0


	//   ....[80]....
        /*1348*/ 	.word	0x00013ed0


	//   ....[81]....
        /*134c*/ 	.word	0x000140f0


	//   ....[82]....
        /*1350*/ 	.word	0x000142a0


	//   ....[83]....
        /*1354*/ 	.word	0x000142b0


	//   ....[84]....
        /*1358*/ 	.word	0x000142c0


	//   ....[85]....
        /*135c*/ 	.word	0x00014840


	//   ....[86]....
        /*1360*/ 	.word	0x00014860


	//   ....[87]....
        /*1364*/ 	.word	0x00014940


	//   ....[88]....
        /*1368*/ 	.word	0x00014960


	//   ....[89]....
        /*136c*/ 	.word	0x00014a40


	//   ....[90]....
        /*1370*/ 	.word	0x00014a60


	//   ....[91]....
        /*1374*/ 	.word	0x00014b40


	//   ....[92]....
        /*1378*/ 	.word	0x00014b60


	//   ....[93]....
        /*137c*/ 	.word	0x00016610


	//   ....[94]....
        /*1380*/ 	.word	0x00016660


	//   ....[95]....
        /*1384*/ 	.word	0x00016790


	//   ....[96]....
        /*1388*/ 	.word	0x000167a0


	//   ....[97]....
        /*138c*/ 	.word	0x00017160


	//   ....[98]....
        /*1390*/ 	.word	0x00017180


	//   ....[99]....
        /*1394*/ 	.word	0x00017270


	//   ....[100]....
        /*1398*/ 	.word	0x00017280


	//   ....[101]....
        /*139c*/ 	.word	0x00017680


	//   ....[102]....
        /*13a0*/ 	.word	0x000176b0


	//   ....[103]....
        /*13a4*/ 	.word	0x000176d0


	//   ....[104]....
        /*13a8*/ 	.word	0x000176f0


	//   ....[105]....
        /*13ac*/ 	.word	0x00017710


	//   ....[106]....
        /*13b0*/ 	.word	0x00017730


	//   ....[107]....
        /*13b4*/ 	.word	0x00017750


	//   ....[108]....
        /*13b8*/ 	.word	0x00017770


	//   ....[109]....
        /*13bc*/ 	.word	0x00018f40


	//   ....[110]....
        /*13c0*/ 	.word	0x00018f70


	//   ....[111]....
        /*13c4*/ 	.word	0x00018f80


	//   ....[112]....
        /*13c8*/ 	.word	0x00018f90


	//   ....[113]....
        /*13cc*/ 	.word	0x00018fa0


	//   ....[114]....
        /*13d0*/ 	.word	0x00018fd0


	//   ....[115]....
        /*13d4*/ 	.word	0x00018ff0


	//   ....[116]....
        /*13d8*/ 	.word	0x00019010


	//   ....[117]....
        /*13dc*/ 	.word	0x0001a5e0


	//   ....[118]....
        /*13e0*/ 	.word	0x0001a5f0


	//   ....[119]....
        /*13e4*/ 	.word	0x0001a610


	//   ....[120]....
        /*13e8*/ 	.word	0x0001a620


	//   ....[121]....
        /*13ec*/ 	.word	0x0001a630


	//   ....[122]....
        /*13f0*/ 	.word	0x0001a640


	//   ....[123]....
        /*13f4*/ 	.word	0x0001a660


	//   ....[124]....
        /*13f8*/ 	.word	0x0001a670


	//   ....[125]....
        /*13fc*/ 	.word	0x0001aae0


	//   ....[126]....
        /*1400*/ 	.word	0x0001ab00


	//   ....[127]....
        /*1404*/ 	.word	0x0001ac70


	//   ....[128]....
        /*1408*/ 	.word	0x0001ac80


	//   ....[129]....
        /*140c*/ 	.word	0x0001ae00


	//   ....[130]....
        /*1410*/ 	.word	0x0001ae20


	//   ....[131]....
        /*1414*/ 	.word	0x0001afa0


	//   ....[132]....
        /*1418*/ 	.word	0x0001afb0


	//   ....[133]....
        /*141c*/ 	.word	0x0001b320


	//   ....[134]....
        /*1420*/ 	.word	0x0001b340


	//   ....[135]....
        /*1424*/ 	.word	0x0001b810


	//   ....[136]....
        /*1428*/ 	.word	0x0001b820


	//   ....[137]....
        /*142c*/ 	.word	0x0001bcf0


	//   ....[138]....
        /*1430*/ 	.word	0x0001bd10


	//   ....[139]....
        /*1434*/ 	.word	0x0001c1f0


	//   ....[140]....
        /*1438*/ 	.word	0x0001c200


	//   ....[141]....
        /*143c*/ 	.word	0x0001ced0


	//   ....[142]....
        /*1440*/ 	.word	0x0001cef0


	//   ....[143]....
        /*1444*/ 	.word	0x0001d070


	//   ....[144]....
        /*1448*/ 	.word	0x0001d080


	//   ....[145]....
        /*144c*/ 	.word	0x0001d200


	//   ....[146]....
        /*1450*/ 	.word	0x0001d220


	//   ....[147]....
        /*1454*/ 	.word	0x0001d3a0


	//   ....[148]....
        /*1458*/ 	.word	0x0001d3b0


	//   ....[149]....
        /*145c*/ 	.word	0x0001d5f0


	//   ....[150]....
        /*1460*/ 	.word	0x0001d610


	//   ....[151]....
        /*1464*/ 	.word	0x0001d740


	//   ....[152]....
        /*1468*/ 	.word	0x0001d780


	//   ....[153]....
        /*146c*/ 	.word	0x0001d7b0


	//   ....[154]....
        /*1470*/ 	.word	0x0001d7e0


	//   ....[155]....
        /*1474*/ 	.word	0x0001d810


	//   ....[156]....
        /*1478*/ 	.word	0x0001d840


	//   ....[157]....
        /*147c*/ 	.word	0x0001d9b0


	//   ....[158]....
        /*1480*/ 	.word	0x0001d9f0


	//   ....[159]....
        /*1484*/ 	.word	0x0001da20


	//   ....[160]....
        /*1488*/ 	.word	0x0001da50


	//   ....[161]....
        /*148c*/ 	.word	0x0001da80


	//   ....[162]....
        /*1490*/ 	.word	0x0001dab0


	//   ....[163]....
        /*1494*/ 	.word	0x0001db40


	//   ....[164]....
        /*1498*/ 	.word	0x0001dba0


	//   ....[165]....
        /*149c*/ 	.word	0x0001dbb0


	//   ....[166]....
        /*14a0*/ 	.word	0x0001dc10


	//   ....[167]....
        /*14a4*/ 	.word	0x0001e670


	//   ....[168]....
        /*14a8*/ 	.word	0x0001e6d0


	//   ....[169]....
        /*14ac*/ 	.word	0x0001e720


	//   ....[170]....
        /*14b0*/ 	.word	0x0001e770


	//   ....[171]....
        /*14b4*/ 	.word	0x0001e7c0


	//   ....[172]....
        /*14b8*/ 	.word	0x0001e830


	//   ....[173]....
        /*14bc*/ 	.word	0x0001e880


	//   ....[174]....
        /*14c0*/ 	.word	0x0001e8f0


	//   ....[175]....
        /*14c4*/ 	.word	0x0001e960


	//   ....[176]....
        /*14c8*/ 	.word	0x0001e9d0


	//   ....[177]....
        /*14cc*/ 	.word	0x0001ea40


	//   ....[178]....
        /*14d0*/ 	.word	0x0001eab0


	//   ....[179]....
        /*14d4*/ 	.word	0x0001eb20


	//   ....[180]....
        /*14d8*/ 	.word	0x0001eb80


	//   ....[181]....
        /*14dc*/ 	.word	0x0001ebf0


	//   ....[182]....
        /*14e0*/ 	.word	0x0001ec60


	//   ....[183]....
        /*14e4*/ 	.word	0x0001ecd0


	//   ....[184]....
        /*14e8*/ 	.word	0x0001ed30


	//   ....[185]....
        /*14ec*/ 	.word	0x0001eda0


	//   ....[186]....
        /*14f0*/ 	.word	0x0001ee00


	//   ....[187]....
        /*14f4*/ 	.word	0x0001ee70


	//   ....[188]....
        /*14f8*/ 	.word	0x0001eee0


	//   ....[189]....
        /*14fc*/ 	.word	0x0001ef50


	//   ....[190]....
        /*1500*/ 	.word	0x0001efb0


	//   ....[191]....
        /*1504*/ 	.word	0x0001f020


	//   ....[192]....
        /*1508*/ 	.word	0x0001f090


	//   ....[193]....
        /*150c*/ 	.word	0x0001f280


	//   ....[194]....
        /*1510*/ 	.word	0x0001f470


	//   ....[195]....
        /*1514*/ 	.word	0x0001f910


	//   ....[196]....
        /*1518*/ 	.word	0x0001f960


	//   ....[197]....
        /*151c*/ 	.word	0x0001f9b0


	//   ....[198]....
        /*1520*/ 	.word	0x0001fa00


	//   ....[199]....
        /*1524*/ 	.word	0x0001fa50


	//   ....[200]....
        /*1528*/ 	.word	0x0001faa0


	//   ....[201]....
        /*152c*/ 	.word	0x0001faf0


	//   ....[202]....
        /*1530*/ 	.word	0x0001fb40


	//   ....[203]....
        /*1534*/ 	.word	0x0001fbb0


	//   ....[204]....
        /*1538*/ 	.word	0x0001fc20


	//   ....[205]....
        /*153c*/ 	.word	0x0001fc90


	//   ....[206]....
        /*1540*/ 	.word	0x0001fcf0


	//   ....[207]....
        /*1544*/ 	.word	0x0001fd60


	//   ....[208]....
        /*1548*/ 	.word	0x0001fdd0


	//   ....[209]....
        /*154c*/ 	.word	0x0001fe40


	//   ....[210]....
        /*1550*/ 	.word	0x0001fea0


	//   ....[211]....
        /*1554*/ 	.word	0x0001ff10


	//   ....[212]....
        /*1558*/ 	.word	0x0001ff80


	//   ....[213]....
        /*155c*/ 	.word	0x00020160


	//   ....[214]....
        /*1560*/ 	.word	0x00020340


	//   ....[215]....
        /*1564*/ 	.word	0x00020800


	//   ....[216]....
        /*1568*/ 	.word	0x00020840


	//   ....[217]....
        /*156c*/ 	.word	0x00020890


	//   ....[218]....
        /*1570*/ 	.word	0x000208d0


	//   ....[219]....
        /*1574*/ 	.word	0x00020920


	//   ....[220]....
        /*1578*/ 	.word	0x00020960


	//   ....[221]....
        /*157c*/ 	.word	0x000209b0


	//   ....[222]....
        /*1580*/ 	.word	0x000209f0


	//   ....[223]....
        /*1584*/ 	.word	0x00020a50


	//   ....[224]....
        /*1588*/ 	.word	0x00020ac0


	//   ....[225]....
        /*158c*/ 	.word	0x00020b20


	//   ....[226]....
        /*1590*/ 	.word	0x00020b90


	//   ....[227]....
        /*1594*/ 	.word	0x00020c00


	//   ....[228]....
        /*1598*/ 	.word	0x00020c70


	//   ....[229]....
        /*159c*/ 	.word	0x00020cd0


	//   ....[230]....
        /*15a0*/ 	.word	0x00020d20


	//   ....[231]....
        /*15a4*/ 	.word	0x00020d60


	//   ....[232]....
        /*15a8*/ 	.word	0x00020db0


	//   ....[233]....
        /*15ac*/ 	.word	0x00020df0


	//   ....[234]....
        /*15b0*/ 	.word	0x00020e40


	//   ....[235]....
        /*15b4*/ 	.word	0x00020e80


	//   ....[236]....
        /*15b8*/ 	.word	0x00020ed0


	//   ....[237]....
        /*15bc*/ 	.word	0x00020f10


	//   ....[238]....
        /*15c0*/ 	.word	0x00020f60


	//   ....[239]....
        /*15c4*/ 	.word	0x00020fa0


	//   ....[240]....
        /*15c8*/ 	.word	0x00020ff0


	//   ....[241]....
        /*15cc*/ 	.word	0x00021040


	//   ....[242]....
        /*15d0*/ 	.word	0x00021090


	//   ....[243]....
        /*15d4*/ 	.word	0x000210e0


	//   ....[244]....
        /*15d8*/ 	.word	0x00021130


	//   ....[245]....
        /*15dc*/ 	.word	0x00021180


	//   ....[246]....
        /*15e0*/ 	.word	0x000211f0


	//   ....[247]....
        /*15e4*/ 	.word	0x00021260


	//   ....[248]....
        /*15e8*/ 	.word	0x000212d0


	//   ....[249]....
        /*15ec*/ 	.word	0x00021330


	//   ....[250]....
        /*15f0*/ 	.word	0x000213a0


	//   ....[251]....
        /*15f4*/ 	.word	0x00021410


	//   ....[252]....
        /*15f8*/ 	.word	0x00021480


	//   ....[253]....
        /*15fc*/ 	.word	0x000214e0


	//   ....[254]....
        /*1600*/ 	.word	0x00021550


	//   ....[255]....
        /*1604*/ 	.word	0x000215c0


	//   ....[0]....
        /*1608*/ 	.word	0x00021630


	//   ....[1]....
        /*160c*/ 	.word	0x00021690


	//   ....[2]....
        /*1610*/ 	.word	0x00021700


	//   ....[3]....
        /*1614*/ 	.word	0x00021770


	//   ....[4]....
        /*1618*/ 	.word	0x000217e0


	//   ....[5]....
        /*161c*/ 	.word	0x00021840


	//   ....[6]....
        /*1620*/ 	.word	0x000218b0


	//   ....[7]....
        /*1624*/ 	.word	0x00021920


	//   ....[8]....
        /*1628*/ 	.word	0x00021990


	//   ....[9]....
        /*162c*/ 	.word	0x000219f0


	//   ....[10]....
        /*1630*/ 	.word	0x00021a60


	//   ....[11]....
        /*1634*/ 	.word	0x00021ad0


	//   ....[12]....
        /*1638*/ 	.word	0x00021b40


	//   ....[13]....
        /*163c*/ 	.word	0x00021ba0


	//   ....[14]....
        /*1640*/ 	.word	0x00021c10


	//   ....[15]....
        /*1644*/ 	.word	0x00021c80


	//   ....[16]....
        /*1648*/ 	.word	0x00021cd0


	//   ....[17]....
        /*164c*/ 	.word	0x00021d10


	//   ....[18]....
        /*1650*/ 	.word	0x00021d60


	//   ....[19]....
        /*1654*/ 	.word	0x00021db0


	//   ....[20]....
        /*1658*/ 	.word	0x00021e00


	//   ....[21]....
        /*165c*/ 	.word	0x00021e70


	//   ....[22]....
        /*1660*/ 	.word	0x00021ec0


	//   ....[23]....
        /*1664*/ 	.word	0x00021f10


	//   ....[24]....
        /*1668*/ 	.word	0x00021f60


	//   ....[25]....
        /*166c*/ 	.word	0x00021fb0


	//   ....[26]....
        /*1670*/ 	.word	0x00022000


	//   ....[27]....
        /*1674*/ 	.word	0x00022070


	//   ....[28]....
        /*1678*/ 	.word	0x000220c0


	//   ....[29]....
        /*167c*/ 	.word	0x00022130


	//   ....[30]....
        /*1680*/ 	.word	0x00022190


	//   ....[31]....
        /*1684*/ 	.word	0x00022200


	//----- nvinfo : EIATTR_EXIT_INSTR_OFFSETS
	.align		4
.L_286:
        /*1688*/ 	.byte	0x04, 0x1c
        /*168a*/ 	.short	(.L_288 - .L_287)


	//   ....[0]....
.L_287:
        /*168c*/ 	.word	0x000010d0


	//   ....[1]....
        /*1690*/ 	.word	0x0001e630


	//----- nvinfo : EIATTR_MAX_THREADS
	.align		4
.L_288:
        /*1694*/ 	.byte	0x04, 0x05
        /*1696*/ 	.short	(.L_290 - .L_289)
.L_289:
        /*1698*/ 	.word	0x00000080
        /*169c*/ 	.word	0x00000001
        /*16a0*/ 	.word	0x00000001


	//----- nvinfo : EIATTR_CRS_STACK_SIZE
	.align		4
.L_290:
        /*16a4*/ 	.byte	0x04, 0x1e
        /*16a6*/ 	.short	(.L_292 - .L_291)
.L_291:
        /*16a8*/ 	.word	0x00000000
.L_292:


//--------------------- .nv.callgraph             --------------------------
	.section	.nv.callgraph,"",@"SHT_CUDA_CALLGRAPH"
	.align	4
	.sectionentsize	8
	.align		4
        /*0000*/ 	.word	0x00000000
	.align		4
        /*0004*/ 	.word	0xffffffff
	.align		4
        /*0008*/ 	.word	0x00000000
	.align		4
        /*000c*/ 	.word	0xfffffffe
	.align		4
        /*0010*/ 	.word	0x00000000
	.align		4
        /*0014*/ 	.word	0xfffffffd
	.align		4
        /*0018*/ 	.word	0x00000000
	.align		4
        /*001c*/ 	.word	0xfffffffc


//--------------------- .nv.rel.action            --------------------------
	.section	.nv.rel.action,"",@"SHT_CUDA_RELOCINFO"
	.align	8
	.sectionentsize	8
        /*0000*/ 	.byte	0x73, 0x00, 0x00, 0x00, 0x00, 0x00, 0x00, 0x00, 0x00, 0x00, 0x00, 0x11, 0x25, 0x00, 0x05, 0x36


//--------------------- .nv.constant4             --------------------------
	.section	.nv.constant4,"a",@progbits
	.align	8
	.align		8
.nv.constant4:
        /*0000*/ 	.dword	_ZN77_INTERNAL_43084670_41_flash_fwd_hdim96_fp16_paged_split_sm80_cu_a7f3af4d_49564cuda3std3__45__cpo5beginE
	.align		8
        /*0008*/ 	.dword	_ZN77_INTERNAL_43084670_41_flash_fwd_hdim96_fp16_paged_split_sm80_cu_a7f3af4d_49564cuda3std3__45__cpo3endE
	.align		8
        /*0010*/ 	.dword	_ZN77_INTERNAL_43084670_41_flash_fwd_hdim96_fp16_paged_split_sm80_cu_a7f3af4d_49564cuda3std3__45__cpo6cbeginE
	.align		8
        /*0018*/ 	.dword	_ZN77_INTERNAL_43084670_41_flash_fwd_hdim96_fp16_paged_split_sm80_cu_a7f3af4d_49564cuda3std3__45__cpo4cendE
	.align		8
        /*0020*/ 	.dword	_ZN77_INTERNAL_43084670_41_flash_fwd_hdim96_fp16_paged_split_sm80_cu_a7f3af4d_49564cuda3std3__479_GLOBAL__N__43084670_41_flash_fwd_hdim96_fp16_paged_split_sm80_cu_a7f3af4d_49566ignoreE
	.align		8
        /*0028*/ 	.dword	_ZN77_INTERNAL_43084670_41_flash_fwd_hdim96_fp16_paged_split_sm80_cu_a7f3af4d_49564cuda3std3__419piecewise_constructE
	.align		8
        /*0030*/ 	.dword	_ZN77_INTERNAL_43084670_41_flash_fwd_hdim96_fp16_paged_split_sm80_cu_a7f3af4d_49564cuda3std3__48in_placeE
	.align		8
        /*0038*/ 	.dword	_ZN77_INTERNAL_43084670_41_flash_fwd_hdim96_fp16_paged_split_sm80_cu_a7f3af4d_49564cuda3std6ranges3__45__cpo4swapE
	.align		8
        /*0040*/ 	.dword	_ZN77_INTERNAL_43084670_41_flash_fwd_hdim96_fp16_paged_split_sm80_cu_a7f3af4d_49564cuda3std6ranges3__45__cpo9iter_moveE
	.align		8
        /*0048*/ 	.dword	_ZN77_INTERNAL_43084670_41_flash_fwd_hdim96_fp16_paged_split_sm80_cu_a7f3af4d_49564cute7productE
	.align		8
        /*0050*/ 	.dword	_ZN77_INTERNAL_43084670_41_flash_fwd_hdim96_fp16_paged_split_sm80_cu_a7f3af4d_49564cute1_E


//--------------------- .nv.constant0._ZN7cutlass13device_kernelIN5flash19enable_sm80_to_sm89INS1_16FlashAttnFwdSm80INS1_25CollectiveMainloopFwdSm80ILi4ELi1ELb0EN4cute5tupleIJNS5_1CILi128EEENS7_ILi64EEENS7_ILi96EEEEEELi96ENS_6half_tEfNS_4arch4Sm80ELb0ELb0ELb0ELb0ELb1ELb0ELb1ELb1EEENS1_21CollectiveEpilogueFwdINS6_IJS8_SA_S9_EEENS6_IJNS7_ILi1EEESI_SI_EEESC_SE_Li128ELb0ELb1ELb1ELb0EEENS1_19SingleTileSchedulerILb0ELb1ELb1ELi128EEEEEEEEEvNT_6ParamsE --------------------------
	.section	.nv.constant0._ZN7cutlass13device_kernelIN5flash19enable_sm80_to_sm89INS1_16FlashAttnFwdSm80INS1_25CollectiveMainloopFwdSm80ILi4ELi1ELb0EN4cute5tupleIJNS5_1CILi128EEENS7_ILi64EEENS7_ILi96EEEEEELi96ENS_6half_tEfNS_4arch4Sm80ELb0ELb0ELb0ELb0ELb1ELb0ELb1ELb1EEENS1_21CollectiveEpilogueFwdINS6_IJS8_SA_S9_EEENS6_IJNS7_ILi1EEESI_SI_EEESC_SE_Li128ELb0ELb1ELb1ELb0EEENS1_19SingleTileSchedulerILb0ELb1ELb1ELi128EEEEEEEEEvNT_6ParamsE,"a",@progbits
	.sectionflags	@""
	.align	4
.nv.constant0._ZN7cutlass13device_kernelIN5flash19enable_sm80_to_sm89INS1_16FlashAttnFwdSm80INS1_25CollectiveMainloopFwdSm80ILi4ELi1ELb0EN4cute5tupleIJNS5_1CILi128EEENS7_ILi64EEENS7_ILi96EEEEEELi96ENS_6half_tEfNS_4arch4Sm80ELb0ELb0ELb0ELb0ELb1ELb0ELb1ELb1EEENS1_21CollectiveEpilogueFwdINS6_IJS8_SA_S9_EEENS6_IJNS7_ILi1EEESI_SI_EEESC_SE_Li128ELb0ELb1ELb1ELb0EEENS1_19SingleTileSchedulerILb0ELb1ELb1ELi128EEEEEEEEEvNT_6ParamsE:
	.zero		1400


//--------------------- .nv.constant0._ZN7cutlass13device_kernelIN5flash19enable_sm80_to_sm89INS1_16FlashAttnFwdSm80INS1_25CollectiveMainloopFwdSm80ILi4ELi1ELb0EN4cute5tupleIJNS5_1CILi128EEENS7_ILi48EEENS7_ILi96EEEEEELi96ENS_6half_tEfNS_4arch4Sm80ELb0ELb0ELb0ELb1ELb1ELb0ELb1ELb1EEENS1_21CollectiveEpilogueFwdINS6_IJS8_SA_S9_EEENS6_IJNS7_ILi1EEESI_SI_EEESC_SE_Li128ELb1ELb1ELb1ELb0EEENS1_36VarlenDynamicPersistentTileSchedulerILi128ELi48ELi128ELi128ELb1ELb1ELb0ELb0ELb1ELb1EEEEEEEEEvNT_6ParamsE --------------------------
	.section	.nv.constant0._ZN7cutlass13device_kernelIN5flash19enable_sm80_to_sm89INS1_16FlashAttnFwdSm80INS1_25CollectiveMainloopFwdSm80ILi4ELi1ELb0EN4cute5tupleIJNS5_1CILi128EEENS7_ILi48EEENS7_ILi96EEEEEELi96ENS_6half_tEfNS_4arch4Sm80ELb0ELb0ELb0ELb1ELb1ELb0ELb1ELb1EEENS1_21CollectiveEpilogueFwdINS6_IJS8_SA_S9_EEENS6_IJNS7_ILi1EEESI_SI_EEESC_SE_Li128ELb1ELb1ELb1ELb0EEENS1_36VarlenDynamicPersistentTileSchedulerILi128ELi48ELi128ELi128ELb1ELb1ELb0ELb0ELb1ELb1EEEEEEEEEvNT_6ParamsE,"a",@progbits
	.sectionflags	@""
	.align	4
.nv.constant0._ZN7cutlass13device_kernelIN5flash19enable_sm80_to_sm89INS1_16FlashAttnFwdSm80INS1_25CollectiveMainloopFwdSm80ILi4ELi1ELb0EN4cute5tupleIJNS5_1CILi128EEENS7_ILi48EEENS7_ILi96EEEEEELi96ENS_6half_tEfNS_4arch4Sm80ELb0ELb0ELb0ELb1ELb1ELb0ELb1ELb1EEENS1_21CollectiveEpilogueFwdINS6_IJS8_SA_S9_EEENS6_IJNS7_ILi1EEESI_SI_EEESC_SE_Li128ELb1ELb1ELb1ELb0EEENS1_36VarlenDynamicPersistentTileSchedulerILi128ELi48ELi128ELi128ELb1ELb1ELb0ELb0ELb1ELb1EEEEEEEEEvNT_6ParamsE:
	.zero		1432


//--------------------- .nv.constant0._ZN7cutlass13device_kernelIN5flash19enable_sm80_to_sm89INS1_16FlashAttnFwdSm80INS1_25CollectiveMainloopFwdSm80ILi4ELi1ELb0EN4cute5tupleIJNS5_1CILi128EEENS7_ILi48EEENS7_ILi96EEEEEELi96ENS_6half_tEfNS_4arch4Sm80ELb0ELb0ELb0ELb1ELb1ELb1ELb1ELb1EEENS1_21CollectiveEpilogueFwdINS6_IJS8_SA_S9_EEENS6_IJNS7_ILi1EEESI_SI_EEESC_SE_Li128ELb1ELb1ELb1ELb0EEENS1_36VarlenDynamicPersistentTileSchedulerILi128ELi48ELi128ELi128ELb1ELb1ELb0ELb0ELb1ELb1EEEEEEEEEvNT_6ParamsE --------------------------
	.section	.nv.constant0._ZN7cutlass13device_kernelIN5flash19enable_sm80_to_sm89INS1_16FlashAttnFwdSm80INS1_25CollectiveMainloopFwdSm80ILi4ELi1ELb0EN4cute5tupleIJNS5_1CILi128EEENS7_ILi48EEENS7_ILi96EEEEEELi96ENS_6half_tEfNS_4arch4Sm80ELb0ELb0ELb0ELb1ELb1ELb1ELb1ELb1EEENS1_21CollectiveEpilogueFwdINS6_IJS8_SA_S9_EEENS6_IJNS7_ILi1EEESI_SI_EEESC_SE_Li128ELb1ELb1ELb1ELb0EEENS1_36VarlenDynamicPersistentTileSchedulerILi128ELi48ELi128ELi128ELb1ELb1ELb0ELb0ELb1ELb1EEEEEEEEEvNT_6ParamsE,"a",@progbits
	.sectionflags	@""
	.align	4
.nv.constant0._ZN7cutlass13device_kernelIN5flash19enable_sm80_to_sm89INS1_16FlashAttnFwdSm80INS1_25CollectiveMainloopFwdSm80ILi4ELi1ELb0EN4cute5tupleIJNS5_1CILi128EEENS7_ILi48EEENS7_ILi96EEEEEELi96ENS_6half_tEfNS_4arch4Sm80ELb0ELb0ELb0ELb1ELb1ELb1ELb1ELb1EEENS1_21CollectiveEpilogueFwdINS6_IJS8_SA_S9_EEENS6_IJNS7_ILi1EEESI_SI_EEESC_SE_Li128ELb1ELb1ELb1ELb0EEENS1_36VarlenDynamicPersistentTileSchedulerILi128ELi48ELi128ELi128ELb1ELb1ELb0ELb0ELb1ELb1EEEEEEEEEvNT_6ParamsE:
	.zero		1432


//--------------------- .nv.constant0._ZN7cutlass13device_kernelIN5flash19enable_sm80_to_sm89INS1_16FlashAttnFwdSm80INS1_25CollectiveMainloopFwdSm80ILi4ELi1ELb0EN4cute5tupleIJNS5_1CILi128EEENS7_ILi48EEENS7_ILi96EEEEEELi96ENS_6half_tEfNS_4arch4Sm80ELb0ELb1ELb0ELb0ELb1ELb0ELb1ELb1EEENS1_21CollectiveEpilogueFwdINS6_IJS8_SA_S9_EEENS6_IJNS7_ILi1EEESI_SI_EEESC_SE_Li128ELb0ELb1ELb1ELb0EEENS1_19SingleTileSchedulerILb0ELb1ELb1ELi128EEEEEEEEEvNT_6ParamsE --------------------------
	.section	.nv.constant0._ZN7cutlass13device_kernelIN5flash19enable_sm80_to_sm89INS1_16FlashAttnFwdSm80INS1_25CollectiveMainloopFwdSm80ILi4ELi1ELb0EN4cute5tupleIJNS5_1CILi128EEENS7_ILi48EEENS7_ILi96EEEEEELi96ENS_6half_tEfNS_4arch4Sm80ELb0ELb1ELb0ELb0ELb1ELb0ELb1ELb1EEENS1_21CollectiveEpilogueFwdINS6_IJS8_SA_S9_EEENS6_IJNS7_ILi1EEESI_SI_EEESC_SE_Li128ELb0ELb1ELb1ELb0EEENS1_19SingleTileSchedulerILb0ELb1ELb1ELi128EEEEEEEEEvNT_6ParamsE,"a",@progbits
	.sectionflags	@""
	.align	4
.nv.constant0._ZN7cutlass13device_kernelIN5flash19enable_sm80_to_sm89INS1_16FlashAttnFwdSm80INS1_25CollectiveMainloopFwdSm80ILi4ELi1ELb0EN4cute5tupleIJNS5_1CILi128EEENS7_ILi48EEENS7_ILi96EEEEEELi96ENS_6half_tEfNS_4arch4Sm80ELb0ELb1ELb0ELb0ELb1ELb0ELb1ELb1EEENS1_21CollectiveEpilogueFwdINS6_IJS8_SA_S9_EEENS6_IJNS7_ILi1EEESI_SI_EEESC_SE_Li128ELb0ELb1ELb1ELb0EEENS1_19SingleTileSchedulerILb0ELb1ELb1ELi128EEEEEEEEEvNT_6ParamsE:
	.zero		1400


//--------------------- .nv.constant0._ZN7cutlass13device_kernelIN5flash19enable_sm80_to_sm89INS1_16FlashAttnFwdSm80INS1_25CollectiveMainloopFwdSm80ILi4ELi1ELb0EN4cute5tupleIJNS5_1CILi128EEENS7_ILi48EEENS7_ILi96EEEEEELi96ENS_6half_tEfNS_4arch4Sm80ELb0ELb1ELb0ELb1ELb1ELb0ELb1ELb1EEENS1_21CollectiveEpilogueFwdINS6_IJS8_SA_S9_EEENS6_IJNS7_ILi1EEESI_SI_EEESC_SE_Li128ELb1ELb1ELb1ELb0EEENS1_36VarlenDynamicPersistentTileSchedulerILi128ELi48ELi128ELi128ELb1ELb1ELb0ELb1ELb0ELb1EEEEEEEEEvNT_6ParamsE --------------------------
	.section	.nv.constant0._ZN7cutlass13device_kernelIN5flash19enable_sm80_to_sm89INS1_16FlashAttnFwdSm80INS1_25CollectiveMainloopFwdSm80ILi4ELi1ELb0EN4cute5tupleIJNS5_1CILi128EEENS7_ILi48EEENS7_ILi96EEEEEELi96ENS_6half_tEfNS_4arch4Sm80ELb0ELb1ELb0ELb1ELb1ELb0ELb1ELb1EEENS1_21CollectiveEpilogueFwdINS6_IJS8_SA_S9_EEENS6_IJNS7_ILi1EEESI_SI_EEESC_SE_Li128ELb1ELb1ELb1ELb0EEENS1_36VarlenDynamicPersistentTileSchedulerILi128ELi48ELi128ELi128ELb1ELb1ELb0ELb1ELb0ELb1EEEEEEEEEvNT_6ParamsE,"a",@progbits
	.sectionflags	@""
	.align	4
.nv.constant0._ZN7cutlass13device_kernelIN5flash19enable_sm80_to_sm89INS1_16FlashAttnFwdSm80INS1_25CollectiveMainloopFwdSm80ILi4ELi1ELb0EN4cute5tupleIJNS5_1CILi128EEENS7_ILi48EEENS7_ILi96EEEEEELi96ENS_6half_tEfNS_4arch4Sm80ELb0ELb1ELb0ELb1ELb1ELb0ELb1ELb1EEENS1_21CollectiveEpilogueFwdINS6_IJS8_SA_S9_EEENS6_IJNS7_ILi1EEESI_SI_EEESC_SE_Li128ELb1ELb1ELb1ELb0EEENS1_36VarlenDynamicPersistentTileSchedulerILi128ELi48ELi128ELi128ELb1ELb1ELb0ELb1ELb0ELb1EEEEEEEEEvNT_6ParamsE:
	.zero		1432


//--------------------- .nv.constant0._ZN7cutlass13device_kernelIN5flash19enable_sm80_to_sm89INS1_16FlashAttnFwdSm80INS1_25CollectiveMainloopFwdSm80ILi4ELi1ELb0EN4cute5tupleIJNS5_1CILi128EEENS7_ILi48EEENS7_ILi96EEEEEELi96ENS_6half_tEfNS_4arch4Sm80ELb0ELb1ELb0ELb1ELb1ELb1ELb1ELb1EEENS1_21CollectiveEpilogueFwdINS6_IJS8_SA_S9_EEENS6_IJNS7_ILi1EEESI_SI_EEESC_SE_Li128ELb1ELb1ELb1ELb0EEENS1_36VarlenDynamicPersistentTileSchedulerILi128ELi48ELi128ELi128ELb1ELb1ELb0ELb1ELb0ELb1EEEEEEEEEvNT_6ParamsE --------------------------
	.section	.nv.constant0._ZN7cutlass13device_kernelIN5flash19enable_sm80_to_sm89INS1_16FlashAttnFwdSm80INS1_25CollectiveMainloopFwdSm80ILi4ELi1ELb0EN4cute5tupleIJNS5_1CILi128EEENS7_ILi48EEENS7_ILi96EEEEEELi96ENS_6half_tEfNS_4arch4Sm80ELb0ELb1ELb0ELb1ELb1ELb1ELb1ELb1EEENS1_21CollectiveEpilogueFwdINS6_IJS8_SA_S9_EEENS6_IJNS7_ILi1EEESI_SI_EEESC_SE_Li128ELb1ELb1ELb1ELb0EEENS1_36VarlenDynamicPersistentTileSchedulerILi128ELi48ELi128ELi128ELb1ELb1ELb0ELb1ELb0ELb1EEEEEEEEEvNT_6ParamsE,"a",@progbits
	.sectionflags	@""
	.align	4
.nv.constant0._ZN7cutlass13device_kernelIN5flash19enable_sm80_to_sm89INS1_16FlashAttnFwdSm80INS1_25CollectiveMainloopFwdSm80ILi4ELi1ELb0EN4cute5tupleIJNS5_1CILi128EEENS7_ILi48EEENS7_ILi96EEEEEELi96ENS_6half_tEfNS_4arch4Sm80ELb0ELb1ELb0ELb1ELb1ELb1ELb1ELb1EEENS1_21CollectiveEpilogueFwdINS6_IJS8_SA_S9_EEENS6_IJNS7_ILi1EEESI_SI_EEESC_SE_Li128ELb1ELb1ELb1ELb0EEENS1_36VarlenDynamicPersistentTileSchedulerILi128ELi48ELi128ELi128ELb1ELb1ELb0ELb1ELb0ELb1EEEEEEEEEvNT_6ParamsE:
	.zero		1432


//--------------------- .nv.constant0._ZN7cutlass13device_kernelIN5flash19enable_sm80_to_sm89INS1_16FlashAttnFwdSm80INS1_25CollectiveMainloopFwdSm80ILi4ELi1ELb0EN4cute5tupleIJNS5_1CILi128EEENS7_ILi64EEENS7_ILi96EEEEEELi96ENS_6half_tEfNS_4arch4Sm80ELb1ELb0ELb0ELb0ELb1ELb0ELb1ELb1EEENS1_21CollectiveEpilogueFwdINS6_IJS8_SA_S9_EEENS6_IJNS7_ILi1EEESI_SI_EEESC_SE_Li128ELb0ELb1ELb1ELb0EEENS1_30DynamicPersistentTileSchedulerILi128ELi128ELb1ELb1ELb0EEEEEEEEEvNT_6ParamsE --------------------------
	.section	.nv.constant0._ZN7cutlass13device_kernelIN5flash19enable_sm80_to_sm89INS1_16FlashAttnFwdSm80INS1_25CollectiveMainloopFwdSm80ILi4ELi1ELb0EN4cute5tupleIJNS5_1CILi128EEENS7_ILi64EEENS7_ILi96EEEEEELi96ENS_6half_tEfNS_4arch4Sm80ELb1ELb0ELb0ELb0ELb1ELb0ELb1ELb1EEENS1_21CollectiveEpilogueFwdINS6_IJS8_SA_S9_EEENS6_IJNS7_ILi1EEESI_SI_EEESC_SE_Li128ELb0ELb1ELb1ELb0EEENS1_30DynamicPersistentTileSchedulerILi128ELi128ELb1ELb1ELb0EEEEEEEEEvNT_6ParamsE,"a",@progbits
	.sectionflags	@""
	.align	4
.nv.constant0._ZN7cutlass13device_kernelIN5flash19enable_sm80_to_sm89INS1_16FlashAttnFwdSm80INS1_25CollectiveMainloopFwdSm80ILi4ELi1ELb0EN4cute5tupleIJNS5_1CILi128EEENS7_ILi64EEENS7_ILi96EEEEEELi96ENS_6half_tEfNS_4arch4Sm80ELb1ELb0ELb0ELb0ELb1ELb0ELb1ELb1EEENS1_21CollectiveEpilogueFwdINS6_IJS8_SA_S9_EEENS6_IJNS7_ILi1EEESI_SI_EEESC_SE_Li128ELb0ELb1ELb1ELb0EEENS1_30DynamicPersistentTileSchedulerILi128ELi128ELb1ELb1ELb0EEEEEEEEEvNT_6ParamsE:
	.zero		1416


//--------------------- .nv.constant0._ZN7cutlass13device_kernelIN5flash19enable_sm80_to_sm89INS1_16FlashAttnFwdSm80INS1_25CollectiveMainloopFwdSm80ILi4ELi1ELb0EN4cute5tupleIJNS5_1CILi128EEENS7_ILi48EEENS7_ILi96EEEEEELi96ENS_6half_tEfNS_4arch4Sm80ELb1ELb0ELb0ELb1ELb1ELb0ELb1ELb1EEENS1_21CollectiveEpilogueFwdINS6_IJS8_SA_S9_EEENS6_IJNS7_ILi1EEESI_SI_EEESC_SE_Li128ELb1ELb1ELb1ELb0EEENS1_36VarlenDynamicPersistentTileSchedulerILi128ELi48ELi128ELi128ELb1ELb1ELb0ELb1ELb1ELb1EEEEEEEEEvNT_6ParamsE --------------------------
	.section	.nv.constant0._ZN7cutlass13device_kernelIN5flash19enable_sm80_to_sm89INS1_16FlashAttnFwdSm80INS1_25CollectiveMainloopFwdSm80ILi4ELi1ELb0EN4cute5tupleIJNS5_1CILi128EEENS7_ILi48EEENS7_ILi96EEEEEELi96ENS_6half_tEfNS_4arch4Sm80ELb1ELb0ELb0ELb1ELb1ELb0ELb1ELb1EEENS1_21CollectiveEpilogueFwdINS6_IJS8_SA_S9_EEENS6_IJNS7_ILi1EEESI_SI_EEESC_SE_Li128ELb1ELb1ELb1ELb0EEENS1_36VarlenDynamicPersistentTileSchedulerILi128ELi48ELi128ELi128ELb1ELb1ELb0ELb1ELb1ELb1EEEEEEEEEvNT_6ParamsE,"a",@progbits
	.sectionflags	@""
	.align	4
.nv.constant0._ZN7cutlass13device_kernelIN5flash19enable_sm80_to_sm89INS1_16FlashAttnFwdSm80INS1_25CollectiveMainloopFwdSm80ILi4ELi1ELb0EN4cute5tupleIJNS5_1CILi128EEENS7_ILi48EEENS7_ILi96EEEEEELi96ENS_6half_tEfNS_4arch4Sm80ELb1ELb0ELb0ELb1ELb1ELb0ELb1ELb1EEENS1_21CollectiveEpilogueFwdINS6_IJS8_SA_S9_EEENS6_IJNS7_ILi1EEESI_SI_EEESC_SE_Li128ELb1ELb1ELb1ELb0EEENS1_36VarlenDynamicPersistentTileSchedulerILi128ELi48ELi128ELi128ELb1ELb1ELb0ELb1ELb1ELb1EEEEEEEEEvNT_6ParamsE:
	.zero		1432


//--------------------- .nv.constant0._ZN7cutlass13device_kernelIN5flash19enable_sm80_to_sm89INS1_16FlashAttnFwdSm80INS1_25CollectiveMainloopFwdSm80ILi4ELi1ELb0EN4cute5tupleIJNS5_1CILi128EEENS7_ILi48EEENS7_ILi96EEEEEELi96ENS_6half_tEfNS_4arch4Sm80ELb1ELb0ELb0ELb1ELb1ELb1ELb1ELb1EEENS1_21CollectiveEpilogueFwdINS6_IJS8_SA_S9_EEENS6_IJNS7_ILi1EEESI_SI_EEESC_SE_Li128ELb1ELb1ELb1ELb0EEENS1_36VarlenDynamicPersistentTileSchedulerILi128ELi48ELi128ELi128ELb1ELb1ELb0ELb1ELb1ELb1EEEEEEEEEvNT_6ParamsE --------------------------
	.section	.nv.constant0._ZN7cutlass13device_kernelIN5flash19enable_sm80_to_sm89INS1_16FlashAttnFwdSm80INS1_25CollectiveMainloopFwdSm80ILi4ELi1ELb0EN4cute5tupleIJNS5_1CILi128EEENS7_ILi48EEENS7_ILi96EEEEEELi96ENS_6half_tEfNS_4arch4Sm80ELb1ELb0ELb0ELb1ELb1ELb1ELb1ELb1EEENS1_21CollectiveEpilogueFwdINS6_IJS8_SA_S9_EEENS6_IJNS7_ILi1EEESI_SI_EEESC_SE_Li128ELb1ELb1ELb1ELb0EEENS1_36VarlenDynamicPersistentTileSchedulerILi128ELi48ELi128ELi128ELb1ELb1ELb0ELb1ELb1ELb1EEEEEEEEEvNT_6ParamsE,"a",@progbits
	.sectionflags	@""
	.align	4
.nv.constant0._ZN7cutlass13device_kernelIN5flash19enable_sm80_to_sm89INS1_16FlashAttnFwdSm80INS1_25CollectiveMainloopFwdSm80ILi4ELi1ELb0EN4cute5tupleIJNS5_1CILi128EEENS7_ILi48EEENS7_ILi96EEEEEELi96ENS_6half_tEfNS_4arch4Sm80ELb1ELb0ELb0ELb1ELb1ELb1ELb1ELb1EEENS1_21CollectiveEpilogueFwdINS6_IJS8_SA_S9_EEENS6_IJNS7_ILi1EEESI_SI_EEESC_SE_Li128ELb1ELb1ELb1ELb0EEENS1_36VarlenDynamicPersistentTileSchedulerILi128ELi48ELi128ELi128ELb1ELb1ELb0ELb1ELb1ELb1EEEEEEEEEvNT_6ParamsE:
	.zero		1432


//--------------------- .text._ZN7cutlass13device_kernelIN5flash19enable_sm80_to_sm89INS1_16FlashAttnFwdSm80INS1_25CollectiveMainloopFwdSm80ILi4ELi1ELb0EN4cute5tupleIJNS5_1CILi128EEENS7_ILi64EEENS7_ILi96EEEEEELi96ENS_6half_tEfNS_4arch4Sm80ELb0ELb0ELb0ELb0ELb1ELb0ELb1ELb1EEENS1_21CollectiveEpilogueFwdINS6_IJS8_SA_S9_EEENS6_IJNS7_ILi1EEESI_SI_EEESC_SE_Li128ELb0ELb1ELb1ELb0EEENS1_19SingleTileSchedulerILb0ELb1ELb1ELi128EEEEEEEEEvNT_6ParamsE --------------------------
	.section	.text._ZN7cutlass13device_kernelIN5flash19enable_sm80_to_sm89INS1_16FlashAttnFwdSm80INS1_25CollectiveMainloopFwdSm80ILi4ELi1ELb0EN4cute5tupleIJNS5_1CILi128EEENS7_ILi64EEENS7_ILi96EEEEEELi96ENS_6half_tEfNS_4arch4Sm80ELb0ELb0ELb0ELb0ELb1ELb0ELb1ELb1EEENS1_21CollectiveEpilogueFwdINS6_IJS8_SA_S9_EEENS6_IJNS7_ILi1EEESI_SI_EEESC_SE_Li128ELb0ELb1ELb1ELb0EEENS1_19SingleTileSchedulerILb0ELb1ELb1ELi128EEEEEEEEEvNT_6ParamsE,"ax",@progbits
	.sectioninfo	@"SHI_REGISTERS=255"
	.align	128
.text._ZN7cutlass13device_kernelIN5flash19enable_sm80_to_sm89INS1_16FlashAttnFwdSm80INS1_25CollectiveMainloopFwdSm80ILi4ELi1ELb0EN4cute5tupleIJNS5_1CILi128EEENS7_ILi64EEENS7_ILi96EEEEEELi96ENS_6half_tEfNS_4arch4Sm80ELb0ELb0ELb0ELb0ELb1ELb0ELb1ELb1EEENS1_21CollectiveEpilogueFwdINS6_IJS8_SA_S9_EEENS6_IJNS7_ILi1EEESI_SI_EEESC_SE_Li128ELb0ELb1ELb1ELb0EEENS1_19SingleTileSchedulerILb0ELb1ELb1ELi128EEEEEEEEEvNT_6ParamsE:
        .type           _ZN7cutlass13device_kernelIN5flash19enable_sm80_to_sm89INS1_16FlashAttnFwdSm80INS1_25CollectiveMainloopFwdSm80ILi4ELi1ELb0EN4cute5tupleIJNS5_1CILi128EEENS7_ILi64EEENS7_ILi96EEEEEELi96ENS_6half_tEfNS_4arch4Sm80ELb0ELb0ELb0ELb0ELb1ELb0ELb1ELb1EEENS1_21CollectiveEpilogueFwdINS6_IJS8_SA_S9_EEENS6_IJNS7_ILi1EEESI_SI_EEESC_SE_Li128ELb0ELb1ELb1ELb0EEENS1_19SingleTileSchedulerILb0ELb1ELb1ELi128EEEEEEEEEvNT_6ParamsE,@function
        .size           _ZN7cutlass13device_kernelIN5flash19enable_sm80_to_sm89INS1_16FlashAttnFwdSm80INS1_25CollectiveMainloopFwdSm80ILi4ELi1ELb0EN4cute5tupleIJNS5_1CILi128EEENS7_ILi64EEENS7_ILi96EEEEEELi96ENS_6half_tEfNS_4arch4Sm80ELb0ELb0ELb0ELb0ELb1ELb0ELb1ELb1EEENS1_21CollectiveEpilogueFwdINS6_IJS8_SA_S9_EEENS6_IJNS7_ILi1EEESI_SI_EEESC_SE_Li128ELb0ELb1ELb1ELb0EEENS1_19SingleTileSchedulerILb0ELb1ELb1ELi128EEEEEEEEEvNT_6ParamsE,(.L_x_1814 - _ZN7cutlass13device_kernelIN5flash19enable_sm80_to_sm89INS1_16FlashAttnFwdSm80INS1_25CollectiveMainloopFwdSm80ILi4ELi1ELb0EN4cute5tupleIJNS5_1CILi128EEENS7_ILi64EEENS7_ILi96EEEEEELi96ENS_6half_tEfNS_4arch4Sm80ELb0ELb0ELb0ELb0ELb1ELb0ELb1ELb1EEENS1_21CollectiveEpilogueFwdINS6_IJS8_SA_S9_EEENS6_IJNS7_ILi1EEESI_SI_EEESC_SE_Li128ELb0ELb1ELb1ELb0EEENS1_19SingleTileSchedulerILb0ELb1ELb1ELi128EEEEEEEEEvNT_6ParamsE)
        .other          _ZN7cutlass13device_kernelIN5flash19enable_sm80_to_sm89INS1_16FlashAttnFwdSm80INS1_25CollectiveMainloopFwdSm80ILi4ELi1ELb0EN4cute5tupleIJNS5_1CILi128EEENS7_ILi64EEENS7_ILi96EEEEEELi96ENS_6half_tEfNS_4arch4Sm80ELb0ELb0ELb0ELb0ELb1ELb0ELb1ELb1EEENS1_21CollectiveEpilogueFwdINS6_IJS8_SA_S9_EEENS6_IJNS7_ILi1EEESI_SI_EEESC_SE_Li128ELb0ELb1ELb1ELb0EEENS1_19SingleTileSchedulerILb0ELb1ELb1ELi128EEEEEEEEEvNT_6ParamsE,@"STO_CUDA_ENTRY STV_DEFAULT"
_ZN7cutlass13device_kernelIN5flash19enable_sm80_to_sm89INS1_16FlashAttnFwdSm80INS1_25CollectiveMainloopFwdSm80ILi4ELi1ELb0EN4cute5tupleIJNS5_1CILi128EEENS7_ILi64EEENS7_ILi96EEEEEELi96ENS_6half_tEfNS_4arch4Sm80ELb0ELb0ELb0ELb0ELb1ELb0ELb1ELb1EEENS1_21CollectiveEpilogueFwdINS6_IJS8_SA_S9_EEENS6_IJNS7_ILi1EEESI_SI_EEESC_SE_Li128ELb0ELb1ELb1ELb0EEENS1_19SingleTileSchedulerILb0ELb1ELb1ELi128EEEEEEEEEvNT_6ParamsE:
[----:B------:R-:W-:-:S03]  /*0000*/  MOV R1, c[0x0][0x28] ;  /* 0x00000a0000017a02 */ /* 0x000fc60000000f00 */
[----:B------:R-:W1:Y:S01]  /*0010*/  S2R R172, SR_TID.X ;  /* 0x0000000000ac7919 */ /* 0x000e620000002100 */
[----:B------:R-:W-:-:S03]  /*0020*/  IADD3 R1, R1, -0x28, RZ ;  /* 0xffffffd801017810 */ /* 0x000fc60007ffe0ff */
[----:B------:R-:W2:Y:S04]  /*0030*/  S2R R2, SR_CTAID.Y ;  /* 0x0000000000027919 */ /* 0x000ea80000002600 */
[----:B------:R-:W3:Y:S01]  /*0040*/  S2R R25, SR_CTAID.Z ;  /* 0x0000000000197919 */ /* 0x000ee20000002700 */
[----:B-1----:R-:W-:-:S06]  /*0050*/  SHF.R.U32.HI R0, RZ, 0x5, R172 ;  /* 0x00000005ff007819 */ /* 0x002fcc00000116ac */
[----:B------:R-:W1:Y:S02]  /*0060*/  SHFL.IDX PT, R0, R0, RZ, 0x1f ;  /* 0x00001fff00007589 */ /* 0x000e6400000e0000 */
[----:B-1----:R-:W-:-:S13]  /*0070*/  ISETP.NE.AND P0, PT, R0, RZ, PT ;  /* 0x000000ff0000720c */ /* 0x002fda0003f05270 */
[----:B------:R-:W-:Y:S05]  /*0080*/  @!P0 BRA `(.L_x_0) ;  /* 0x0000007000008947 */ /* 0x000fea0003800000 */
[----:B--23--:R-:W-:Y:S01]  /*0090*/  IMAD.MOV.U32 R0, RZ, RZ, c[0x0][0x550] ;  /* 0x00015400ff007624 */ /* 0x00cfe200078e00ff */
[----:B------:R-:W-:-:S04]  /*00a0*/  MOV R251, R2 ;  /* 0x0000000200fb7202 */ /* 0x000fc80000000f00 */
[----:B------:R-:W-:-:S13]  /*00b0*/  ISETP.NE.AND P0, PT, R0, 0x1, PT ;  /* 0x000000010000780c */ /* 0x000fda0003f05270 */
[----:B------:R-:W-:Y:S05]  /*00c0*/  @!P0 BRA `(.L_x_1) ;  /* 0x0000008000008947 */ /* 0x000fea0003800000 */
[----:B------:R-:W-:-:S05]  /*00d0*/  IMAD.HI.U32 R0, R2, c[0x0][0x554], RZ ;  /* 0x0001550002007a27 */ /* 0x000fca00078e00ff */
[----:B------:R-:W-:Y:S01]  /*00e0*/  SHF.R.U32.HI R251, RZ, c[0x0][0x558], R0 ;  /* 0x00015600fffb7a19 */ /* 0x000fe20000011600 */
[----:B------:R-:W-:Y:S05]  /*00f0*/  BRA `(.L_x_1) ;  /* 0x0000005000007947 */ /* 0x000fea0003800000 */
.L_x_0:
[----:B--23--:R-:W-:Y:S01]  /*0100*/  IMAD.MOV.U32 R0, RZ, RZ, c[0x0][0x550] ;  /* 0x00015400ff007624 */ /* 0x00cfe200078e00ff */
[----:B------:R-:W-:-:S04]  /*0110*/  MOV R251, R2 ;  /* 0x0000000200fb7202 */ /* 0x000fc80000000f00 */
[----:B------:R-:W-:-:S13]  /*0120*/  ISETP.NE.AND P0, PT, R0, 0x1, PT ;  /* 0x000000010000780c */ /* 0x000fda0003f05270 */
[----:B------:R-:W-:-:S05]  /*0130*/  @P0 IMAD.HI.U32 R0, R2, c[0x0][0x554], RZ ;  /* 0x0001550002000a27 */ /* 0x000fca00078e00ff */
[----:B------:R-:W-:Y:S02]  /*0140*/  @P0 SHF.R.U32.HI R251, RZ, c[0x0][0x558], R0 ;  /* 0x00015600fffb0a19 */ /* 0x000fe40000011600 */
.L_x_1:
[----:B------:R-:W-:Y:S02]  /*0150*/  ISETP.GE.AND P0, PT, R25, RZ, PT ;  /* 0x000000ff1900720c */ /* 0x000fe40003f06270 */
[----:B------:R-:W-:-:S05]  /*0160*/  IADD3 R0, -R251, RZ, RZ ;  /* 0x000000fffb007210 */ /* 0x000fca0007ffe1ff */
[----:B------:R-:W-:-:S06]  /*0170*/  IMAD R11, R0, c[0x0][0x550], R2 ;  /* 0x00015400000b7a24 */ /* 0x000fcc00078e0202 */
[----:B------:R-:W-:Y:S05]  /*0180*/  @!P0 EXIT ;  /* 0x000000000000894d */ /* 0x000fea0003800000 */
[----:B------:R-:W-:Y:S01]  /*0190*/  ISETP.NE.U32.AND P0, PT, RZ, c[0x0][0x370], PT ;  /* 0x0000dc00ff007a0c */ /* 0x000fe20003f05070 */
[----:B------:R-:W-:Y:S01]  /*01a0*/  IMAD.MOV.U32 R252, RZ, RZ, RZ ;  /* 0x000000fffffc7224 */ /* 0x000fe200078e00ff */
[----:B------:R-:W-:Y:S02]  /*01b0*/  ULDC.64 UR6, c[0x0][0x118] ;  /* 0x0000460000067ab9 */ /* 0x000fe40000000a00 */
[----:B------:R-:W-:Y:S01]  /*01c0*/  ISETP.NE.AND.EX P0, PT, RZ, c[0x0][0x374], PT, P0 ;  /* 0x0000dd00ff007a0c */ /* 0x000fe20003f05300 */
[----:B------:R-:W-:-:S04]  /*01d0*/  IMAD.MOV.U32 R0, RZ, RZ, c[0x0][0x2ac] ;  /* 0x0000ab00ff007624 */ /* 0x000fc800078e00ff */
[----:B------:R-:W-:-:S08]  /*01e0*/  IMAD R138, R0, c[0x0][0x1d0], RZ ;  /* 0x00007400008a7a24 */ /* 0x000fd000078e02ff */
[----:B------:R-:W-:-:S04]  /*01f0*/  @P0 IMAD.MOV.U32 R2, RZ, RZ, 0x4 ;  /* 0x00000004ff020424 */ /* 0x000fc800078e00ff */
[----:B------:R-:W-:-:S05]  /*0200*/  @P0 IMAD.WIDE R2, R25, R2, c[0x0][0x370] ;  /* 0x0000dc0019020625 */ /* 0x000fca00078e0202 */
[----:B------:R1:W5:Y:S01]  /*0210*/  @P0 LDG.E R252, [R2.64] ;  /* 0x0000000602fc0981 */ /* 0x000362000c1e1900 */
[C---:B------:R-:W-:Y:S02]  /*0220*/  ISETP.GE.AND P0, PT, R138.reuse, 0x1, PT ;  /* 0x000000018a00780c */ /* 0x040fe40003f06270 */
[----:B-1----:R-:W-:-:S04]  /*0230*/  IADD3 R2, R138, 0x3f, RZ ;  /* 0x0000003f8a027810 */ /* 0x002fc80007ffe0ff */
[----:B------:R-:W-:-:S04]  /*0240*/  SHF.R.S32.HI R0, RZ, 0x1f, R2 ;  /* 0x0000001fff007819 */ /* 0x000fc80000011402 */
[----:B------:R-:W-:Y:S01]  /*0250*/  LEA.HI R2, R0, R2, RZ, 0x6 ;  /* 0x0000000200027211 */ /* 0x000fe200078f30ff */
[----:B------:R-:W-:-:S03]  /*0260*/  IMAD.MOV.U32 R0, RZ, RZ, RZ ;  /* 0x000000ffff007224 */ /* 0x000fc600078e00ff */
[----:B------:R-:W-:Y:S01]  /*0270*/  SHF.R.S32.HI R10, RZ, 0x6, R2 ;  /* 0x00000006ff0a7819 */ /* 0x000fe20000011402 */
[----:B------:R-:W-:Y:S05]  /*0280*/  @!P0 BRA `(.L_x_2) ;  /* 0x0000020000008947 */ /* 0x000fea0003800000 */
[----:B------:R-:W-:-:S04]  /*0290*/  SHF.R.U32.HI R0, RZ, 0x10, R11 ;  /* 0x00000010ff007819 */ /* 0x000fc8000001160b */
[----:B------:R-:W-:-:S04]  /*02a0*/  ISETP.NE.AND P0, PT, R0, RZ, PT ;  /* 0x000000ff0000720c */ /* 0x000fc80003f05270 */
[----:B------:R-:W-:-:S04]  /*02b0*/  SEL R5, R0, c[0x0][0x338], P0 ;  /* 0x0000ce0000057a07 */ /* 0x000fc80000000000 */
[----:B------:R-:W-:Y:S02]  /*02c0*/  IABS R0, R5 ;  /* 0x0000000500007213 */ /* 0x000fe40000000000 */
[----:B------:R-:W-:-:S03]  /*02d0*/  IADD3 R7, R10, -0x1, R5 ;  /* 0xffffffff0a077810 */ /* 0x000fc60007ffe005 */
[----:B------:R-:W-:Y:S01]  /*02e0*/  IMAD.MOV.U32 R4, RZ, RZ, R0 ;  /* 0x000000ffff047224 */ /* 0x000fe200078e0000 */
[----:B------:R-:W-:-:S03]  /*02f0*/  IABS R9, R7 ;  /* 0x0000000700097213 */ /* 0x000fc60000000000 */
[----:B------:R-:W1:Y:S08]  /*0300*/  I2F.RP R2, R4 ;  /* 0x0000000400027306 */ /* 0x000e700000209400 */
[----:B-1----:R-:W1:Y:S02]  /*0310*/  MUFU.RCP R2, R2 ;  /* 0x0000000200027308 */ /* 0x002e640000001000 */
[----:B-1----:R-:W-:-:S06]  /*0320*/  IADD3 R2, R2, 0xffffffe, RZ ;  /* 0x0ffffffe02027810 */ /* 0x002fcc0007ffe0ff */
[----:B------:R-:W1:Y:S02]  /*0330*/  F2I.FTZ.U32.TRUNC.NTZ R3, R2 ;  /* 0x0000000200037305 */ /* 0x000e64000021f000 */
[----:B-1----:R-:W-:Y:S02]  /*0340*/  IMAD.MOV R0, RZ, RZ, -R3 ;  /* 0x000000ffff007224 */ /* 0x002fe400078e0a03 */
[----:B------:R-:W-:Y:S02]  /*0350*/  IMAD.MOV.U32 R2, RZ, RZ, RZ ;  /* 0x000000ffff027224 */ /* 0x000fe400078e00ff */
[----:B------:R-:W-:Y:S01]  /*0360*/  IMAD.MOV.U32 R6, RZ, RZ, R0 ;  /* 0x000000ffff067224 */ /* 0x000fe200078e0000 */
[----:B------:R-:W-:-:S03]  /*0370*/  IABS R0, R5 ;  /* 0x0000000500007213 */ /* 0x000fc60000000000 */
[----:B------:R-:W-:Y:S02]  /*0380*/  IMAD R6, R6, R4, RZ ;  /* 0x0000000406067224 */ /* 0x000fe400078e02ff */
[----:B------:R-:W-:Y:S02]  /*0390*/  IMAD.MOV R8, RZ, RZ, -R0 ;  /* 0x000000ffff087224 */ /* 0x000fe400078e0a00 */
[----:B------:R-:W-:-:S04]  /*03a0*/  IMAD.HI.U32 R0, R3, R6, R2 ;  /* 0x0000000603007227 */ /* 0x000fc800078e0002 */
[----:B------:R-:W-:Y:S02]  /*03b0*/  IMAD.MOV.U32 R2, RZ, RZ, R9 ;  /* 0x000000ffff027224 */ /* 0x000fe400078e0009 */
[----:B------:R-:W-:Y:S02]  /*03c0*/  IMAD.MOV.U32 R3, RZ, RZ, R8 ;  /* 0x000000ffff037224 */ /* 0x000fe400078e0008 */
[----:B------:R-:W-:-:S04]  /*03d0*/  IMAD.HI.U32 R0, R0, R2, RZ ;  /* 0x0000000200007227 */ /* 0x000fc800078e00ff */
[----:B------:R-:W-:-:S05]  /*03e0*/  IMAD R2, R0, R3, R2 ;  /* 0x0000000300027224 */ /* 0x000fca00078e0202 */
[----:B------:R-:W-:-:S13]  /*03f0*/  ISETP.GT.U32.AND P1, PT, R4, R2, PT ;  /* 0x000000020400720c */ /* 0x000fda0003f24070 */
[----:B------:R-:W-:Y:S01]  /*0400*/  @!P1 IMAD.IADD R2, R2, 0x1, -R4 ;  /* 0x0000000102029824 */ /* 0x000fe200078e0a04 */
[----:B------:R-:W-:Y:S02]  /*0410*/  @!P1 IADD3 R0, R0, 0x1, RZ ;  /* 0x0000000100009810 */ /* 0x000fe40007ffe0ff */
[----:B------:R-:W-:Y:S02]  /*0420*/  ISETP.NE.AND P1, PT, R5, RZ, PT ;  /* 0x000000ff0500720c */ /* 0x000fe40003f25270 */
[----:B------:R-:W-:Y:S02]  /*0430*/  ISETP.GE.U32.AND P2, PT, R2, R4, PT ;  /* 0x000000040200720c */ /* 0x000fe40003f46070 */
[----:B------:R-:W-:-:S04]  /*0440*/  LOP3.LUT R2, R7, R5, RZ, 0x3c, !PT ;  /* 0x0000000507027212 */ /* 0x000fc800078e3cff */
[----:B------:R-:W-:-:S07]  /*0450*/  ISETP.GE.AND P0, PT, R2, RZ, PT ;  /* 0x000000ff0200720c */ /* 0x000fce0003f06270 */
[----:B------:R-:W-:-:S06]  /*0460*/  @P2 IADD3 R0, R0, 0x1, RZ ;  /* 0x0000000100002810 */ /* 0x000fcc0007ffe0ff */
[----:B------:R-:W-:Y:S01]  /*0470*/  @!P0 IMAD.MOV R0, RZ, RZ, -R0 ;  /* 0x000000ffff008224 */ /* 0x000fe200078e0a00 */
[----:B------:R-:W-:Y:S02]  /*0480*/  @!P1 LOP3.LUT R0, RZ, R5, RZ, 0x33, !PT ;  /* 0x00000005ff009212 */ /* 0x000fe400078e33ff */
.L_x_2:
[----:B------:R-:W-:Y:S01]  /*0490*/  LOP3.LUT R2, R11, 0xffff, RZ, 0xc0, !PT ;  /* 0x0000ffff0b027812 */ /* 0x000fe200078ec0ff */
[----:B------:R-:W-:Y:S01]  /*04a0*/  CS2R R20, SRZ ;  /* 0x0000000000147805 */ /* 0x000fe2000001ff00 */
[----:B------:R-:W-:Y:S01]  /*04b0*/  PLOP3.LUT P4, PT, PT, PT, PT, 0x80, 0x0 ;  /* 0x000000000000781c */ /* 0x000fe20003f8f070 */
[----:B------:R-:W-:Y:S01]  /*04c0*/  CS2R R18, SRZ ;  /* 0x0000000000127805 */ /* 0x000fe2000001ff00 */
[----:B------:R-:W-:Y:S01]  /*04d0*/  CS2R R130, SRZ ;  /* 0x0000000000827805 */ /* 0x000fe2000001ff00 */
[----:B------:R-:W-:Y:S01]  /*04e0*/  IMAD R250, R2, R0, RZ ;  /* 0x0000000002fa7224 */ /* 0x000fe200078e02ff */
[----:B------:R-:W-:Y:S01]  /*04f0*/  CS2R R128, SRZ ;  /* 0x0000000000807805 */ /* 0x000fe2000001ff00 */
[----:B------:R-:W-:Y:S01]  /*0500*/  CS2R R170, SRZ ;  /* 0x0000000000aa7805 */ /* 0x000fe2000001ff00 */
[----:B------:R-:W-:Y:S01]  /*0510*/  CS2R R168, SRZ ;  /* 0x0000000000a87805 */ /* 0x000fe2000001ff00 */
[----:B------:R-:W-:Y:S01]  /*0520*/  IMAD.IADD R0, R250, 0x1, R0 ;  /* 0x00000001fa007824 */ /* 0x000fe200078e0200 */
[----:B------:R-:W-:Y:S01]  /*0530*/  CS2R R126, SRZ ;  /* 0x00000000007e7805 */ /* 0x000fe2000001ff00 */
[----:B------:R-:W-:Y:S01]  /*0540*/  CS2R R124, SRZ ;  /* 0x00000000007c7805 */ /* 0x000fe2000001ff00 */
[----:B------:R-:W-:Y:S01]  /*0550*/  CS2R R122, SRZ ;  /* 0x00000000007a7805 */ /* 0x000fe2000001ff00 */
[----:B------:R-:W-:Y:S01]  /*0560*/  CS2R R120, SRZ ;  /* 0x0000000000787805 */ /* 0x000fe2000001ff00 */
[----:B------:R-:W-:Y:S01]  /*0570*/  IMNMX R200, R10, R0, PT ;  /* 0x000000000ac87217 */ /* 0x000fe20003800200 */
[----:B------:R-:W-:Y:S01]  /*0580*/  CS2R R166, SRZ ;  /* 0x0000000000a67805 */ /* 0x000fe2000001ff00 */
[----:B------:R-:W-:Y:S01]  /*0590*/  CS2R R164, SRZ ;  /* 0x0000000000a47805 */ /* 0x000fe2000001ff00 */
[----:B------:R-:W-:Y:S01]  /*05a0*/  CS2R R118, SRZ ;  /* 0x0000000000767805 */ /* 0x000fe2000001ff00 */
[----:B------:R-:W-:Y:S01]  /*05b0*/  ISETP.GT.AND P0, PT, R200, R250, PT ;  /* 0x000000fac800720c */ /* 0x000fe20003f04270 */
[----:B------:R-:W-:Y:S01]  /*05c0*/  CS2R R116, SRZ ;  /* 0x0000000000747805 */ /* 0x000fe2000001ff00 */
        /* <DEDUP_REMOVED lines=36> */
[----:B------:R-:W-:Y:S05]  /*0810*/  @!P0 BRA `(.L_x_3) ;  /* 0x0000802000008947 */ /* 0x000fea0003800000 */
[----:B------:R-:W-:-:S04]  /*0820*/  ISETP.NE.U32.AND P2, PT, RZ, c[0x0][0x340], PT ;  /* 0x0000d000ff007a0c */ /* 0x000fc80003f45070 */
[----:B------:R-:W-:-:S13]  /*0830*/  ISETP.NE.AND.EX P2, PT, RZ, c[0x0][0x344], PT, P2 ;  /* 0x0000d100ff007a0c */ /* 0x000fda0003f45320 */
[----:B------:R-:W-:-:S04]  /*0840*/  @P2 IMAD.MOV.U32 R2, RZ, RZ, 0x4 ;  /* 0x00000004ff022424 */ /* 0x000fc800078e00ff */
[----:B------:R-:W-:-:S05]  /*0850*/  @P2 IMAD.WIDE R2, R25, R2, c[0x0][0x340] ;  /* 0x0000d00019022625 */ /* 0x000fca00078e0202 */
[----:B------:R1:W5:Y:S01]  /*0860*/  @P2 LDG.E R14, [R2.64] ;  /* 0x00000006020e2981 */ /* 0x000362000c1e1900 */
[----:B------:R-:W-:Y:S01]  /*0870*/  SHF.R.S32.HI R9, RZ, 0x1f, R172 ;  /* 0x0000001fff097819 */ /* 0x000fe200000114ac */
[----:B------:R-:W-:Y:S01]  /*0880*/  IMAD.MOV.U32 R0, RZ, RZ, c[0x0][0x2c4] ;  /* 0x0000b100ff007624 */ /* 0x000fe200078e00ff */
[----:B------:R-:W-:Y:S01]  /*0890*/  SHF.R.S32.HI R6, RZ, 0x1f, R25 ;  /* 0x0000001fff067819 */ /* 0x000fe20000011419 */
[----:B------:R-:W2:Y:S01]  /*08a0*/  S2R R15, SR_CTAID.X ;  /* 0x00000000000f7919 */ /* 0x000ea20000002500 */
[CC--:B------:R-:W-:Y:S01]  /*08b0*/  LEA.HI R24, R9.reuse, R172.reuse, RZ, 0x3 ;  /* 0x000000ac09187211 */ /* 0x0c0fe200078f18ff */
[----:B------:R-:W-:Y:S01]  /*08c0*/  ULDC UR5, c[0x0][0x2c4] ;  /* 0x0000b10000057ab9 */ /* 0x000fe20000000800 */
[----:B------:R-:W-:Y:S01]  /*08d0*/  ISETP.NE.AND P0, PT, R0, 0x1, PT ;  /* 0x000000010000780c */ /* 0x000fe20003f05270 */
[----:B------:R-:W-:Y:S01]  /*08e0*/  IMAD R6, R6, c[0x0][0x1c0], RZ ;  /* 0x0000700006067a24 */ /* 0x000fe200078e02ff */
[----:B------:R-:W-:Y:S01]  /*08f0*/  SHF.R.S32.HI R0, RZ, 0x1f, R251 ;  /* 0x0000001fff007819 */ /* 0x000fe200000114fb */
[----:B------:R-:W-:Y:S01]  /*0900*/  ULDC UR4, c[0x0][0x168] ;  /* 0x00005a0000047ab9 */ /* 0x000fe20000000800 */
[-C--:B------:R-:W-:Y:S01]  /*0910*/  LEA.HI R19, R9, R172.reuse, RZ, 0x4 ;  /* 0x000000ac09137211 */ /* 0x080fe200078f20ff */
[----:B------:R-:W-:Y:S01]  /*0920*/  IMAD R6, R25, c[0x0][0x1c4], R6 ;  /* 0x0000710019067a24 */ /* 0x000fe200078e0206 */
[----:B------:R-:W-:Y:S01]  /*0930*/  SHF.R.S32.HI R22, RZ, 0x3, R24 ;  /* 0x00000003ff167819 */ /* 0x000fe20000011418 */
[----:B------:R-:W-:Y:S01]  /*0940*/  IMAD R0, R0, c[0x0][0x1b8], RZ ;  /* 0x00006e0000007a24 */ /* 0x000fe200078e02ff */
[----:B------:R-:W-:Y:S01]  /*0950*/  UIMAD UR4, UR5, UR4, URZ ;  /* 0x00000004050472a4 */ /* 0x000fe2000f8e023f */
[----:B------:R-:W-:Y:S01]  /*0960*/  LEA.HI R153, R9, R172, RZ, 0x5 ;  /* 0x000000ac09997211 */ /* 0x000fe200078f28ff */
[----:B------:R-:W-:Y:S01]  /*0970*/  BSSY B0, `(.L_x_4) ;  /* 0x000004d000007945 */ /* 0x000fe20003800000 */
[----:B------:R-:W-:-:S02]  /*0980*/  IMAD R0, R251, c[0x0][0x1bc], R0 ;  /* 0x00006f00fb007a24 */ /* 0x000fc400078e0200 */
[----:B------:R-:W-:Y:S02]  /*0990*/  SHF.R.S32.HI R23, RZ, 0x5, R153 ;  /* 0x00000005ff177819 */ /* 0x000fe40000011499 */
[----:B-1----:R-:W-:-:S04]  /*09a0*/  LEA.HI R3, R9, R172, RZ, 0x2 ;  /* 0x000000ac09037211 */ /* 0x002fc800078f10ff */
[----:B------:R-:W-:Y:S02]  /*09b0*/  LOP3.LUT R2, R3, 0xfffffffc, RZ, 0xc0, !PT ;  /* 0xfffffffc03027812 */ /* 0x000fe400078ec0ff */
[----:B------:R-:W-:-:S03]  /*09c0*/  SHF.R.S32.HI R13, RZ, 0x2, R3 ;  /* 0x00000002ff0d7819 */ /* 0x000fc60000011403 */
[----:B------:R-:W-:Y:S02]  /*09d0*/  IMAD.IADD R8, R172, 0x1, -R2 ;  /* 0x00000001ac087824 */ /* 0x000fe400078e0a02 */
[----:B------:R-:W-:-:S04]  /*09e0*/  IMAD.WIDE.U32 R2, R251, c[0x0][0x1b8], RZ ;  /* 0x00006e00fb027a25 */ /* 0x000fc800078e00ff */
[----:B------:R-:W-:Y:S02]  /*09f0*/  IMAD R245, R8, 0x20, R13 ;  /* 0x0000002008f57824 */ /* 0x000fe400078e020d */
[----:B------:R-:W-:Y:S02]  /*0a00*/  IMAD.IADD R3, R3, 0x1, R0 ;  /* 0x0000000103037824 */ /* 0x000fe400078e0200 */
[----:B--2---:R-:W-:Y:S02]  /*0a10*/  IMAD R4, R15, 0x80, R245 ;  /* 0x000000800f047824 */ /* 0x004fe400078e02f5 */
[----:B------:R-:W-:-:S04]  /*0a20*/  IMAD.WIDE.U32 R2, R25, c[0x0][0x1c0], R2 ;  /* 0x0000700019027a25 */ /* 0x000fc800078e0002 */
[----:B------:R-:W-:-:S04]  /*0a30*/  @P0 IMAD.HI.U32 R5, R4, c[0x0][0x2c8], RZ ;  /* 0x0000b20004050a27 */ /* 0x000fc800078e00ff */
[----:B------:R-:W-:Y:S01]  /*0a40*/  IMAD.MOV.U32 R0, RZ, RZ, R4 ;  /* 0x000000ffff007224 */ /* 0x000fe200078e0004 */
[----:B------:R-:W-:Y:S01]  /*0a50*/  @P0 SHF.R.U32.HI R0, RZ, c[0x0][0x2cc], R5 ;  /* 0x0000b300ff000a19 */ /* 0x000fe20000011605 */
[----:B------:R-:W-:Y:S02]  /*0a60*/  IMAD.IADD R3, R3, 0x1, R6 ;  /* 0x0000000103037824 */ /* 0x000fe400078e0206 */
[----:B------:R-:W-:Y:S01]  /*0a70*/  IMAD.SHL.U32 R56, R8, 0x8, RZ ;  /* 0x0000000808387824 */ /* 0x000fe200078e00ff */
[--C-:B------:R-:W-:Y:S01]  /*0a80*/  SHF.R.S32.HI R7, RZ, 0x1f, R0.reuse ;  /* 0x0000001fff077819 */ /* 0x100fe20000011400 */
[----:B------:R-:W-:Y:S02]  /*0a90*/  IMAD.MOV R5, RZ, RZ, -R0 ;  /* 0x000000ffff057224 */ /* 0x000fe400078e0a00 */
[----:B------:R-:W-:Y:S01]  /*0aa0*/  IMAD.WIDE.U32 R2, R0, c[0x0][0x1b0], R2 ;  /* 0x00006c0000027a25 */ /* 0x000fe200078e0002 */
[C---:B------:R-:W-:Y:S02]  /*0ab0*/  IADD3 R18, R56.reuse, 0x20, RZ ;  /* 0x0000002038127810 */ /* 0x040fe40007ffe0ff */
[C---:B------:R-:W-:Y:S01]  /*0ac0*/  IADD3 R55, R56.reuse, 0x40, RZ ;  /* 0x0000004038377810 */ /* 0x040fe20007ffe0ff */
[----:B------:R-:W-:Y:S01]  /*0ad0*/  IMAD R5, R5, c[0x0][0x2c4], R4 ;  /* 0x0000b10005057a24 */ /* 0x000fe200078e0204 */
[----:B------:R-:W-:Y:S01]  /*0ae0*/  ISETP.GE.AND P5, PT, R56, c[0x0][0x198], PT ;  /* 0x0000660038007a0c */ /* 0x000fe20003fa6270 */
[----:B------:R-:W-:Y:S01]  /*0af0*/  IMAD R7, R7, c[0x0][0x1b0], RZ ;  /* 0x00006c0007077a24 */ /* 0x000fe200078e02ff */
[----:B------:R-:W-:Y:S01]  /*0b00*/  ISETP.GE.AND P4, PT, R18, c[0x0][0x198], PT ;  /* 0x0000660012007a0c */ /* 0x000fe20003f86270 */
[----:B------:R-:W-:Y:S01]  /*0b10*/  IMAD R15, R15, 0x80, R13 ;  /* 0x000000800f0f7824 */ /* 0x000fe200078e020d */
[----:B------:R-:W-:Y:S01]  /*0b20*/  SHF.R.S32.HI R4, RZ, 0x1f, R5 ;  /* 0x0000001fff047819 */ /* 0x000fe20000011405 */
[----:B------:R-:W-:Y:S01]  /*0b30*/  IMAD R0, R0, c[0x0][0x1b4], R7 ;  /* 0x00006d0000007a24 */ /* 0x000fe200078e0207 */
[----:B------:R-:W-:-:S02]  /*0b40*/  LEA.HI R7, R13, R13, RZ, 0x1 ;  /* 0x0000000d0d077211 */ /* 0x000fc400078f08ff */
[----:B------:R-:W-:Y:S01]  /*0b50*/  ISETP.GE.AND P3, PT, R55, c[0x0][0x198], PT ;  /* 0x0000660037007a0c */ /* 0x000fe20003f66270 */
[----:B------:R-:W-:Y:S02]  /*0b60*/  IMAD.IADD R3, R3, 0x1, R0 ;  /* 0x0000000103037824 */ /* 0x000fe400078e0200 */
[----:B------:R-:W-:Y:S01]  /*0b70*/  IMAD R0, R4, c[0x0][0x1a8], RZ ;  /* 0x00006a0004007a24 */ /* 0x000fe200078e02ff */
[----:B------:R-:W-:Y:S01]  /*0b80*/  LOP3.LUT R4, R19, 0xfffffff0, RZ, 0xc0, !PT ;  /* 0xfffffff013047812 */ /* 0x000fe200078ec0ff */
[----:B------:R-:W-:-:S04]  /*0b90*/  IMAD.WIDE.U32 R2, R5, c[0x0][0x1a8], R2 ;  /* 0x00006a0005027a25 */ /* 0x000fc800078e0002 */
[----:B------:R-:W-:Y:S01]  /*0ba0*/  IMAD R0, R5, c[0x0][0x1ac], R0 ;  /* 0x00006b0005007a24 */ /* 0x000fe200078e0200 */
[----:B------:R-:W-:Y:S01]  /*0bb0*/  LEA R12, P0, R2, c[0x0][0x160], 0x1 ;  /* 0x00005800020c7a11 */ /* 0x000fe200078008ff */
[----:B------:R-:W-:Y:S02]  /*0bc0*/  IMAD.IADD R16, R172, 0x1, -R4 ;  /* 0x00000001ac107824 */ /* 0x000fe400078e0a04 */
[----:B------:R-:W-:Y:S02]  /*0bd0*/  IMAD.IADD R0, R3, 0x1, R0 ;  /* 0x0000000103007824 */ /* 0x000fe400078e0200 */
[----:B------:R-:W-:Y:S01]  /*0be0*/  IMAD.SHL.U32 R3, R22, 0x40, RZ ;  /* 0x0000004016037824 */ /* 0x000fe200078e00ff */
[----:B------:R-:W-:Y:S02]  /*0bf0*/  LEA.HI R17, R16, R16, RZ, 0x1 ;  /* 0x0000001010117211 */ /* 0x000fe400078f08ff */
[----:B------:R-:W-:Y:S02]  /*0c00*/  LEA.HI.X R11, R2, c[0x0][0x164], R0, 0x1, P0 ;  /* 0x00005900020b7a11 */ /* 0x000fe400000f0c00 */
[----:B------:R-:W-:-:S02]  /*0c10*/  LOP3.LUT R0, R3, 0xc0, RZ, 0xc0, !PT ;  /* 0x000000c003007812 */ /* 0x000fc400078ec0ff */
[--C-:B------:R-:W-:Y:S02]  /*0c20*/  SHF.R.S32.HI R5, RZ, 0x1, R17.reuse ;  /* 0x00000001ff057819 */ /* 0x100fe40000011411 */
[----:B------:R-:W-:Y:S02]  /*0c30*/  SHF.R.U32.HI R3, RZ, 0x3, R0 ;  /* 0x00000003ff037819 */ /* 0x000fe40000011600 */
[----:B------:R-:W-:Y:S02]  /*0c40*/  LOP3.LUT R0, R0, 0x18, R56, 0xf8, !PT ;  /* 0x0000001800007812 */ /* 0x000fe400078ef838 */
[----:B------:R-:W-:Y:S02]  /*0c50*/  SHF.R.S32.HI R2, RZ, 0x1f, R17 ;  /* 0x0000001fff027819 */ /* 0x000fe40000011411 */
[----:B------:R-:W-:Y:S02]  /*0c60*/  LOP3.LUT R6, R0, R3, RZ, 0x3c, !PT ;  /* 0x0000000300067212 */ /* 0x000fe400078e3cff */
[----:B------:R-:W-:Y:S01]  /*0c70*/  LEA.HI R0, R2, R5, RZ, 0x2 ;  /* 0x0000000502007211 */ /* 0x000fe200078f10ff */
[----:B------:R1:W2:Y:S01]  /*0c80*/  SHFL.IDX PT, R3, R11, RZ, 0x1c1f ;  /* 0x001c1fff0b037589 */ /* 0x0002a200000e0000 */
[----:B------:R-:W-:-:S02]  /*0c90*/  ISETP.GE.AND P0, PT, R15, UR4, PT ;  /* 0x000000040f007c0c */ /* 0x000fc4000bf06270 */
[----:B------:R-:W-:Y:S01]  /*0ca0*/  LOP3.LUT R4, R0, 0xfffffffc, RZ, 0xc0, !PT ;  /* 0xfffffffc00047812 */ /* 0x000fe200078ec0ff */
[----:B------:R1:W3:Y:S01]  /*0cb0*/  SHFL.IDX PT, R2, R12, RZ, 0x1c1f ;  /* 0x001c1fff0c027589 */ /* 0x0002e200000e0000 */
[----:B------:R-:W-:-:S03]  /*0cc0*/  LOP3.LUT R0, R7, 0x7fffffe, RZ, 0xc0, !PT ;  /* 0x07fffffe07007812 */ /* 0x000fc600078ec0ff */
[----:B------:R-:W-:Y:S02]  /*0cd0*/  IMAD.IADD R21, R5, 0x1, -R4 ;  /* 0x0000000105157824 */ /* 0x000fe400078e0a04 */
[----:B------:R-:W-:Y:S02]  /*0ce0*/  IMAD.IADD R0, R13, 0x1, -R0 ;  /* 0x000000010d007824 */ /* 0x000fe400078e0a00 */
[----:B------:R-:W-:Y:S01]  /*0cf0*/  IMAD.MOV.U32 R4, RZ, RZ, 0x10 ;  /* 0x00000010ff047424 */ /* 0x000fe200078e00ff */
[----:B------:R-:W-:Y:S01]  /*0d00*/  LOP3.LUT P1, RZ, R21, 0x2, RZ, 0xc0, !PT ;  /* 0x0000000215ff7812 */ /* 0x000fe2000782c0ff */
[----:B------:R-:W-:-:S03]  /*0d10*/  IMAD R0, R23, 0x8, R0 ;  /* 0x0000000817007824 */ /* 0x000fc600078e0200 */
[----:B------:R-:W-:Y:S01]  /*0d20*/  SEL R4, R4, 0xfffffff0, !P1 ;  /* 0xfffffff004047807 */ /* 0x000fe20004800000 */
[----:B------:R-:W-:Y:S02]  /*0d30*/  IMAD.U32 R221, R0, 0x20, R6 ;  /* 0x0000002000dd7824 */ /* 0x000fe400078e0006 */
[----:B------:R-:W-:Y:S01]  /*0d40*/  @!P2 IMAD.MOV.U32 R14, RZ, RZ, R25 ;  /* 0x000000ffff0ea224 */ /* 0x000fe200078e0019 */
[----:B------:R-:W-:Y:S05]  /*0d50*/  @P0 BRA `(.L_x_5) ;  /* 0x000000e000000947 */ /* 0x000fea0003800000 */
[----:B-123--:R-:W-:Y:S01]  /*0d60*/  SHF.R.S32.HI R5, RZ, 0x1f, R18 ;  /* 0x0000001fff057819 */ /* 0x00efe20000011412 */
[----:B------:R-:W-:Y:S01]  /*0d70*/  IMAD.WIDE R8, R56, 0x2, R2 ;  /* 0x0000000238087825 */ /* 0x000fe200078e0202 */
[----:B------:R-:W-:Y:S02]  /*0d80*/  SHF.R.S32.HI R0, RZ, 0x1f, R55 ;  /* 0x0000001fff007819 */ /* 0x000fe40000011437 */
[----:B------:R-:W-:Y:S02]  /*0d90*/  LEA.HI R5, R5, R18, RZ, 0x3 ;  /* 0x0000001205057211 */ /* 0x000fe400078f18ff */
[----:B------:R-:W-:-:S02]  /*0da0*/  LEA.HI R0, R0, R55, RZ, 0x3 ;  /* 0x0000003700007211 */ /* 0x000fc400078f18ff */
[----:B------:R-:W-:Y:S02]  /*0db0*/  LOP3.LUT R5, R5, 0xfffffff8, RZ, 0xc0, !PT ;  /* 0xfffffff805057812 */ /* 0x000fe400078ec0ff */
[----:B------:R-:W-:Y:S01]  /*0dc0*/  LOP3.LUT R10, R0, 0xfffffff8, RZ, 0xc0, !PT ;  /* 0xfffffff8000a7812 */ /* 0x000fe200078ec0ff */
[----:B------:R-:W-:Y:S02]  /*0dd0*/  IMAD.SHL.U32 R0, R221, 0x2, RZ ;  /* 0x00000002dd007824 */ /* 0x000fe400078e00ff */
[----:B------:R-:W-:-:S03]  /*0de0*/  IMAD.WIDE R6, R5, 0x2, R2 ;  /* 0x0000000205067825 */ /* 0x000fc600078e0202 */
[----:B------:R-:W-:Y:S01]  /*0df0*/  @!PT LDS RZ, [RZ] ;  /* 0x00000000fffff984 */ /* 0x000fe20000000800 */
[----:B------:R1:W-:Y:S01]  /*0e00*/  LDGSTS.E.BYPASS.LTC128B.128 [R0+0x6100], [R8.64], !P5 ;  /* 0x0610000008007fae */ /* 0x0003e2000e901d46 */
[----:B------:R-:W-:-:S03]  /*0e10*/  IMAD.WIDE R2, R10, 0x2, R2 ;  /* 0x000000020a027825 */ /* 0x000fc600078e0202 */
[----:B------:R1:W-:Y:S04]  /*0e20*/  LDGSTS.E.BYPASS.LTC128B.128 [R0+0x8100], [R6.64], !P4 ;  /* 0x0810000006007fae */ /* 0x0003e8000e101d46 */
[----:B------:R1:W-:Y:S02]  /*0e30*/  LDGSTS.E.BYPASS.LTC128B.128 [R0+0xa100], [R2.64], !P3 ;  /* 0x0a10000002007fae */ /* 0x0003e4000d901d46 */
.L_x_5:
[----:B-123--:R-:W-:Y:S05]  /*0e40*/  BSYNC B0 ;  /* 0x0000000000007941 */ /* 0x00efea0003800000 */
.L_x_4:
[----:B------:R-:W-:Y:S01]  /*0e50*/  IADD3 R0, R15, 0x20, RZ ;  /* 0x000000200f007810 */ /* 0x000fe20007ffe0ff */
[----:B------:R1:W2:Y:S01]  /*0e60*/  SHFL.IDX PT, R3, R11, 0x1, 0x1c1f ;  /* 0x003c1f000b037f89 */ /* 0x0002a200000e0000 */
[----:B------:R-:W-:Y:S02]  /*0e70*/  BSSY B0, `(.L_x_6) ;  /* 0x0000012000007945 */ /* 0x000fe40003800000 */
[----:B------:R-:W-:Y:S01]  /*0e80*/  ISETP.GE.AND P0, PT, R0, UR4, PT ;  /* 0x0000000400007c0c */ /* 0x000fe2000bf06270 */
[----:B------:R1:W3:-:S12]  /*0e90*/  SHFL.IDX PT, R2, R12, 0x1, 0x1c1f ;  /* 0x003c1f000c027f89 */ /* 0x0002d800000e0000 */
[----:B------:R-:W-:Y:S05]  /*0ea0*/  @P0 BRA `(.L_x_7) ;  /* 0x000000e000000947 */ /* 0x000fea0003800000 */
[----:B------:R-:W-:Y:S01]  /*0eb0*/  SHF.R.S32.HI R5, RZ, 0x1f, R18 ;  /* 0x0000001fff057819 */ /* 0x000fe20000011412 */
[----:B--23--:R-:W-:Y:S01]  /*0ec0*/  IMAD.WIDE R8, R56, 0x2, R2 ;  /* 0x0000000238087825 */ /* 0x00cfe200078e0202 */
[----:B------:R-:W-:Y:S02]  /*0ed0*/  SHF.R.S32.HI R0, RZ, 0x1f, R55 ;  /* 0x0000001fff007819 */ /* 0x000fe40000011437 */
[----:B------:R-:W-:Y:S02]  /*0ee0*/  LEA.HI R5, R5, R18, RZ, 0x3 ;  /* 0x0000001205057211 */ /* 0x000fe400078f18ff */
[----:B------:R-:W-:Y:S02]  /*0ef0*/  LEA.HI R0, R0, R55, RZ, 0x3 ;  /* 0x0000003700007211 */ /* 0x000fe400078f18ff */
[----:B------:R-:W-:Y:S02]  /*0f00*/  LOP3.LUT R5, R5, 0xfffffff8, RZ, 0xc0, !PT ;  /* 0xfffffff805057812 */ /* 0x000fe400078ec0ff */
[----:B------:R-:W-:Y:S01]  /*0f10*/  LOP3.LUT R10, R0, 0xfffffff8, RZ, 0xc0, !PT ;  /* 0xfffffff8000a7812 */ /* 0x000fe200078ec0ff */
[----:B------:R-:W-:-:S02]  /*0f20*/  IMAD.SHL.U32 R0, R221, 0x2, RZ ;  /* 0x00000002dd007824 */ /* 0x000fc400078e00ff */
[----:B------:R-:W-:-:S03]  /*0f30*/  IMAD.WIDE R6, R5, 0x2, R2 ;  /* 0x0000000205067825 */ /* 0x000fc600078e0202 */
[----:B------:R-:W-:Y:S01]  /*0f40*/  @!PT LDS RZ, [RZ] ;  /* 0x00000000fffff984 */ /* 0x000fe20000000800 */
[----:B------:R2:W-:Y:S01]  /*0f50*/  LDGSTS.E.BYPASS.LTC128B.128 [R0+0x6900], [R8.64], !P5 ;  /* 0x0690000008007fae */ /* 0x0005e2000e901d46 */
[----:B------:R-:W-:-:S03]  /*0f60*/  IMAD.WIDE R2, R10, 0x2, R2 ;  /* 0x000000020a027825 */ /* 0x000fc600078e0202 */
[----:B------:R2:W-:Y:S04]  /*0f70*/  LDGSTS.E.BYPASS.LTC128B.128 [R0+0x8900], [R6.64], !P4 ;  /* 0x0890000006007fae */ /* 0x0005e8000e101d46 */
[----:B------:R2:W-:Y:S02]  /*0f80*/  LDGSTS.E.BYPASS.LTC128B.128 [R0+0xa900], [R2.64], !P3 ;  /* 0x0a90000002007fae */ /* 0x0005e4000d901d46 */
.L_x_7:
[----:B------:R-:W-:Y:S05]  /*0f90*/  BSYNC B0 ;  /* 0x0000000000007941 */ /* 0x000fea0003800000 */
.L_x_6:
[----:B--2---:R-:W-:Y:S01]  /*0fa0*/  IADD3 R0, R15, 0x40, RZ ;  /* 0x000000400f007810 */ /* 0x004fe20007ffe0ff */
[----:B------:R2:W4:Y:S01]  /*0fb0*/  SHFL.IDX PT, R3, R11, 0x2, 0x1c1f ;  /* 0x005c1f000b037f89 */ /* 0x00052200000e0000 */
[----:B------:R-:W-:Y:S02]  /*0fc0*/  BSSY B0, `(.L_x_8) ;  /* 0x0000012000007945 */ /* 0x000fe40003800000 */
[----:B------:R-:W-:Y:S01]  /*0fd0*/  ISETP.GE.AND P0, PT, R0, UR4, PT ;  /* 0x0000000400007c0c */ /* 0x000fe2000bf06270 */
[----:B---3--:R2:W3:-:S12]  /*0fe0*/  SHFL.IDX PT, R2, R12, 0x2, 0x1c1f ;  /* 0x005c1f000c027f89 */ /* 0x0084d800000e0000 */
[----:B------:R-:W-:Y:S05]  /*0ff0*/  @P0 BRA `(.L_x_9) ;  /* 0x000000e000000947 */ /* 0x000fea0003800000 */
[----:B------:R-:W-:Y:S01]  /*1000*/  SHF.R.S32.HI R5, RZ, 0x1f, R18 ;  /* 0x0000001fff057819 */ /* 0x000fe20000011412 */
[----:B---34-:R-:W-:Y:S01]  /*1010*/  IMAD.WIDE R8, R56, 0x2, R2 ;  /* 0x0000000238087825 */ /* 0x018fe200078e0202 */
        /* <DEDUP_REMOVED lines=12> */
.L_x_9:
[----:B------:R-:W-:Y:S05]  /*10e0*/  BSYNC B0 ;  /* 0x0000000000007941 */ /* 0x000fea0003800000 */
.L_x_8:
[----:B---3--:R-:W-:Y:S01]  /*10f0*/  IMAD.MOV.U32 R0, RZ, RZ, c[0x0][0x2b8] ;  /* 0x0000ae00ff007624 */ /* 0x008fe200078e00ff */
[----:B------:R-:W-:Y:S01]  /*1100*/  IADD3 R152, R200, -0x1, RZ ;  /* 0xffffffffc8987810 */ /* 0x000fe20007ffe0ff */
[----:B------:R-:W-:Y:S01]  /*1110*/  SHFL.IDX PT, R2, R12, 0x3, 0x1c1f ;  /* 0x007c1f000c027f89 */ /* 0x000fe200000e0000 */
[----:B-----5:R-:W-:Y:S01]  /*1120*/  SHF.R.S32.HI R5, RZ, 0x1f, R14 ;  /* 0x0000001fff057819 */ /* 0x020fe2000001140e */
[----:B------:R-:W-:Y:S01]  /*1130*/  IMAD.WIDE.U32 R162, R14, c[0x0][0x2b0], RZ ;  /* 0x0000ac000ea27a25 */ /* 0x000fe200078e00ff */
[----:B------:R-:W-:Y:S01]  /*1140*/  ISETP.NE.AND P0, PT, R0, 0x1, PT ;  /* 0x000000010000780c */ /* 0x000fe20003f05270 */
[----:B----4-:R-:W3:Y:S01]  /*1150*/  SHFL.IDX PT, R3, R11, 0x3, 0x1c1f ;  /* 0x007c1f000b037f89 */ /* 0x010ee200000e0000 */
[----:B------:R-:W-:Y:S01]  /*1160*/  IADD3 R7, R15, 0x60, RZ ;  /* 0x000000600f077810 */ /* 0x000fe20007ffe0ff */
[----:B------:R-:W-:Y:S01]  /*1170*/  IMAD R0, R152, 0x40, R245 ;  /* 0x0000004098007824 */ /* 0x000fe200078e02f5 */
[----:B------:R-:W-:Y:S01]  /*1180*/  SHF.R.S32.HI R9, RZ, 0x1f, R55 ;  /* 0x0000001fff097819 */ /* 0x000fe20000011437 */
[----:B------:R-:W-:Y:S01]  /*1190*/  IMAD R5, R5, c[0x0][0x2b0], RZ ;  /* 0x0000ac0005057a24 */ /* 0x000fe200078e02ff */
[----:B------:R-:W-:Y:S01]  /*11a0*/  ISETP.GE.AND P2, PT, R7, UR4, PT ;  /* 0x0000000407007c0c */ /* 0x000fe2000bf46270 */
[C---:B------:R-:W-:Y:S01]  /*11b0*/  IMAD.IADD R10, R0.reuse, 0x1, R252 ;  /* 0x00000001000a7824 */ /* 0x040fe200078e02fc */
[----:B------:R-:W-:Y:S01]  /*11c0*/  ISETP.GE.AND P6, PT, R0, R138, PT ;  /* 0x0000008a0000720c */ /* 0x000fe20003fc6270 */
[----:B------:R-:W-:Y:S01]  /*11d0*/  IMAD R8, R14, c[0x0][0x2b4], R5 ;  /* 0x0000ad000e087a24 */ /* 0x000fe200078e0205 */
[----:B------:R-:W-:Y:S01]  /*11e0*/  LEA.HI R9, R9, R55, RZ, 0x3 ;  /* 0x0000003709097211 */ /* 0x000fe200078f18ff */
[----:B------:R-:W-:Y:S01]  /*11f0*/  IMAD.MOV.U32 R0, RZ, RZ, R10 ;  /* 0x000000ffff007224 */ /* 0x000fe200078e000a */
[----:B------:R-:W-:Y:S01]  /*1200*/  ISETP.GT.OR P6, PT, R245, 0x3f, P6 ;  /* 0x0000003ff500780c */ /* 0x000fe200037c4670 */
[----:B------:R-:W-:Y:S01]  /*1210*/  @P0 IMAD.HI.U32 R6, R10, c[0x0][0x2bc], RZ ;  /* 0x0000af000a060a27 */ /* 0x000fe200078e00ff */
[----:B------:R-:W-:Y:S01]  /*1220*/  LOP3.LUT R186, R9, 0xfffffff8, RZ, 0xc0, !PT ;  /* 0xfffffff809ba7812 */ /* 0x000fe200078ec0ff */
[----:B------:R-:W-:Y:S02]  /*1230*/  STL.64 [R1+0x8], R162 ;  /* 0x000008a201007387 */ /* 0x000fe40000100a00 */
[----:B------:R-:W-:Y:S01]  /*1240*/  IMAD.SHL.U32 R221, R221, 0x2, RZ ;  /* 0x00000002dddd7824 */ /* 0x000fe200078e00ff */
[----:B------:R-:W-:Y:S01]  /*1250*/  @P0 SHF.R.U32.HI R0, RZ, c[0x0][0x2c0], R6 ;  /* 0x0000b000ff000a19 */ /* 0x000fe20000011606 */
[----:B------:R-:W-:Y:S01]  /*1260*/  IMAD.IADD R160, R163, 0x1, R8 ;  /* 0x00000001a3a07824 */ /* 0x000fe200078e0208 */
[----:B------:R-:W-:Y:S01]  /*1270*/  SHF.R.S32.HI R6, RZ, 0x1f, R18 ;  /* 0x0000001fff067819 */ /* 0x000fe20000011412 */
[----:B------:R-:W-:-:S03]  /*1280*/  IMAD.MOV.U32 R222, RZ, RZ, RZ ;  /* 0x000000ffffde7224 */ /* 0x000fc600078e00ff */
[----:B------:R-:W-:Y:S01]  /*1290*/  LEA.HI R5, R6, R18, RZ, 0x3 ;  /* 0x0000001206057211 */ /* 0x000fe200078f18ff */
[----:B---3--:R-:W-:-:S04]  /*12a0*/  @!P2 IMAD.WIDE R6, R56, 0x2, R2 ;  /* 0x000000023806a825 */ /* 0x008fc800078e0202 */
[----:B------:R-:W-:Y:S01]  /*12b0*/  IMAD.WIDE.U32 R158, R251, c[0x0][0x1e8], RZ ;  /* 0x00007a00fb9e7a25 */ /* 0x000fe200078e00ff */
[----:B------:R-:W-:Y:S01]  /*12c0*/  LOP3.LUT R185, R5, 0xfffffff8, RZ, 0xc0, !PT ;  /* 0xfffffff805b97812 */ /* 0x000fe200078ec0ff */
[----:B------:R-:W-:Y:S01]  /*12d0*/  @!PT LDS RZ, [RZ] ;  /* 0x00000000fffff984 */ /* 0x000fe20000000800 */
[----:B------:R3:W-:Y:S01]  /*12e0*/  @!P2 LDGSTS.E.BYPASS.LTC128B.128 [R221+0x7900], [R6.64], !P5 ;  /* 0x0790000006ddafae */ /* 0x0007e2000e901d46 */
[----:B------:R-:W-:-:S03]  /*12f0*/  @!P6 IADD3 R5, P1, R0, R162, RZ ;  /* 0x000000a20005e210 */ /* 0x000fc60007f3e0ff */
[----:B------:R-:W-:-:S04]  /*1300*/  @!P2 IMAD.WIDE R8, R185, 0x2, R2 ;  /* 0x00000002b908a825 */ /* 0x000fc800078e0202 */
[----:B------:R-:W-:Y:S01]  /*1310*/  IMAD R138, R152, -0x40, R138 ;  /* 0xffffffc0988a7824 */ /* 0x000fe200078e028a */
[----:B------:R4:W-:Y:S01]  /*1320*/  @!P2 LDGSTS.E.BYPASS.LTC128B.128 [R221+0x9900], [R8.64], !P4 ;  /* 0x0990000008ddafae */ /* 0x0009e2000e101d46 */
[----:B------:R-:W-:Y:S01]  /*1330*/  @!P2 IMAD.WIDE R2, R186, 0x2, R2 ;  /* 0x00000002ba02a825 */ /* 0x000fe200078e0202 */
[----:B------:R-:W-:-:S03]  /*1340*/  SHF.R.S32.HI R14, RZ, 0x4, R19 ;  /* 0x00000004ff0e7819 */ /* 0x000fc60000011413 */
[----:B------:R-:W-:Y:S01]  /*1350*/  IMAD.WIDE.U32 R26, R251, c[0x0][0x210], RZ ;  /* 0x00008400fb1a7a25 */ /* 0x000fe200078e00ff */
[----:B------:R1:W-:Y:S04]  /*1360*/  @!P2 LDGSTS.E.BYPASS.LTC128B.128 [R221+0xb900], [R2.64], !P3 ;  /* 0x0b90000002ddafae */ /* 0x0003e8000d901d46 */
[----:B------:R-:W0:Y:S01]  /*1370*/  LDGDEPBAR ;  /* 0x00000000000079af */ /* 0x000e220000000000 */
[----:B-12---:R-:W-:Y:S02]  /*1380*/  LOP3.LUT R12, R24, 0xfffffff8, RZ, 0xc0, !PT ;  /* 0xfffffff8180c7812 */ /* 0x006fe400078ec0ff */
[----:B------:R-:W-:Y:S01]  /*1390*/  SHF.R.S32.HI R11, RZ, 0x1f, R16 ;  /* 0x0000001fff0b7819 */ /* 0x000fe20000011410 */
[----:B------:R-:W-:Y:S01]  /*13a0*/  STL [R1+0x1c], R160 ;  /* 0x00001ca001007387 */ /* 0x000fe20000100800 */
[----:B---3--:R-:W-:-:S02]  /*13b0*/  @!P6 LEA.HI.X.SX32 R7, R0, R160, 0x1, P1 ;  /* 0x000000a00007e211 */ /* 0x008fc400008f0eff */
[----:B------:R-:W-:-:S04]  /*13c0*/  @!P6 LEA R6, P1, R5, c[0x0][0x2a0], 0x2 ;  /* 0x0000a8000506ea11 */ /* 0x000fc800078210ff */
[----:B------:R-:W-:Y:S01]  /*13d0*/  @!P6 LEA.HI.X R7, R5, c[0x0][0x2a4], R7, 0x2, P1 ;  /* 0x0000a9000507ea11 */ /* 0x000fe200008f1407 */
[----:B------:R-:W-:Y:S06]  /*13e0*/  BAR.SYNC.DEFER_BLOCKING 0x0 ;  /* 0x0000000000007b1d */ /* 0x000fec0000010000 */
[----:B------:R-:W2:Y:S01]  /*13f0*/  @!P6 LDG.E R222, [R6.64] ;  /* 0x0000000606dee981 */ /* 0x000ea2000c1e1900 */
[----:B------:R-:W-:Y:S01]  /*1400*/  IMAD.MOV R0, RZ, RZ, -R0 ;  /* 0x000000ffff007224 */ /* 0x000fe200078e0a00 */
[----:B----4-:R-:W-:Y:S01]  /*1410*/  SHF.R.S32.HI R9, RZ, 0x1f, R251 ;  /* 0x0000001fff097819 */ /* 0x010fe200000114fb */
[----:B------:R-:W-:Y:S01]  /*1420*/  IMAD.IADD R54, R138, 0x1, -R13 ;  /* 0x000000018a367824 */ /* 0x000fe200078e0a0d */
[----:B------:R-:W-:Y:S01]  /*1430*/  ISETP.GE.AND P3, PT, R56, c[0x0][0x1d4], PT ;  /* 0x0000750038007a0c */ /* 0x000fe20003f66270 */
[----:B------:R-:W-:Y:S01]  /*1440*/  IMAD R223, R0, c[0x0][0x2b8], R10 ;  /* 0x0000ae0000df7a24 */ /* 0x000fe200078e020a */
[----:B------:R-:W-:Y:S01]  /*1450*/  ISETP.GE.AND P2, PT, R18, c[0x0][0x1d4], PT ;  /* 0x0000750012007a0c */ /* 0x000fe20003f46270 */
[----:B------:R-:W-:Y:S01]  /*1460*/  IMAD.IADD R12, R172, 0x1, -R12 ;  /* 0x00000001ac0c7824 */ /* 0x000fe200078e0a0c */
[----:B------:R-:W-:Y:S01]  /*1470*/  ISETP.GE.AND P5, PT, R54, 0x1, PT ;  /* 0x000000013600780c */ /* 0x000fe20003fa6270 */
[----:B------:R-:W-:Y:S01]  /*1480*/  IMAD.WIDE.U32 R2, R223, c[0x0][0x1e0], RZ ;  /* 0x00007800df027a25 */ /* 0x000fe200078e00ff */
[----:B------:R-:W-:Y:S01]  /*1490*/  SHF.R.S32.HI R5, RZ, 0x1f, R223 ;  /* 0x0000001fff057819 */ /* 0x000fe200000114df */
[----:B------:R-:W-:Y:S01]  /*14a0*/  STL.64 [R1], R158 ;  /* 0x0000009e01007387 */ /* 0x000fe20000100a00 */
[----:B------:R-:W-:-:S02]  /*14b0*/  LEA.HI R13, R12, R12, RZ, 0x1 ;  /* 0x0000000c0c0d7211 */ /* 0x000fc400078f08ff */
[----:B------:R-:W-:Y:S01]  /*14c0*/  ISETP.GT.AND P6, PT, R54, 0x20, PT ;  /* 0x000000203600780c */ /* 0x000fe20003fc4270 */
[C---:B------:R-:W-:Y:S01]  /*14d0*/  IMAD R0, R5.reuse, c[0x0][0x1e0], RZ ;  /* 0x0000780005007a24 */ /* 0x040fe200078e02ff */
[----:B------:R-:W-:Y:S01]  /*14e0*/  SHF.R.S32.HI R156, RZ, 0x1f, R56 ;  /* 0x0000001fff9c7819 */ /* 0x000fe20000011438 */
[----:B------:R-:W-:Y:S01]  /*14f0*/  IMAD R5, R5, c[0x0][0x208], RZ ;  /* 0x0000820005057a24 */ /* 0x000fe200078e02ff */
[----:B------:R-:W-:Y:S01]  /*1500*/  SHF.R.S32.HI R155, RZ, 0x1f, R185 ;  /* 0x0000001fff9b7819 */ /* 0x000fe200000114b9 */
[C---:B------:R-:W-:Y:S01]  /*1510*/  IMAD R0, R223.reuse, c[0x0][0x1e4], R0 ;  /* 0x00007900df007a24 */ /* 0x040fe200078e0200 */
[----:B------:R-:W-:Y:S01]  /*1520*/  SHF.R.S32.HI R154, RZ, 0x1f, R186 ;  /* 0x0000001fff9a7819 */ /* 0x000fe200000114ba */
[----:B------:R-:W-:Y:S02]  /*1530*/  IMAD R5, R223, c[0x0][0x20c], R5 ;  /* 0x00008300df057a24 */ /* 0x000fe400078e0205 */
[----:B------:R-:W-:Y:S02]  /*1540*/  IMAD.IADD R3, R3, 0x1, R0 ;  /* 0x0000000103037824 */ /* 0x000fe400078e0200 */
[----:B------:R-:W-:-:S04]  /*1550*/  IMAD R0, R9, c[0x0][0x1e8], RZ ;  /* 0x00007a0009007a24 */ /* 0x000fc800078e02ff */
[----:B------:R-:W-:-:S04]  /*1560*/  IMAD R0, R251, c[0x0][0x1ec], R0 ;  /* 0x00007b00fb007a24 */ /* 0x000fc800078e0200 */
[----:B------:R-:W-:-:S05]  /*1570*/  IMAD.IADD R157, R159, 0x1, R0 ;  /* 0x000000019f9d7824 */ /* 0x000fca00078e0200 */
[----:B------:R-:W-:Y:S04]  /*1580*/  STL [R1+0x18], R157 ;  /* 0x0000189d01007387 */ /* 0x000fe80000100800 */
[----:B------:R-:W-:Y:S01]  /*1590*/  STL.64 [R1+0x10], R26 ;  /* 0x0000101a01007387 */ /* 0x000fe20000100a00 */
[----:B--2---:R-:W-:Y:S01]  /*15a0*/  SHF.R.S32.HI R10, RZ, 0x1f, R222 ;  /* 0x0000001fff0a7819 */ /* 0x004fe200000114de */
[----:B------:R-:W-:-:S04]  /*15b0*/  IMAD.WIDE.U32 R6, R222, c[0x0][0x1f0], R2 ;  /* 0x00007c00de067a25 */ /* 0x000fc800078e0002 */
[----:B------:R-:W-:Y:S01]  /*15c0*/  IMAD R8, R10, c[0x0][0x1f0], RZ ;  /* 0x00007c000a087a24 */ /* 0x000fe200078e02ff */
[----:B------:R-:W-:Y:S01]  /*15d0*/  IADD3 R0, P1, R158, R6, RZ ;  /* 0x000000069e007210 */ /* 0x000fe20007f3e0ff */
[----:B------:R-:W-:-:S04]  /*15e0*/  IMAD.WIDE.U32 R2, R223, c[0x0][0x208], RZ ;  /* 0x00008200df027a25 */ /* 0x000fc800078e00ff */
[C---:B------:R-:W-:Y:S02]  /*15f0*/  IMAD R8, R222.reuse, c[0x0][0x1f4], R8 ;  /* 0x00007d00de087a24 */ /* 0x040fe400078e0208 */
[----:B------:R-:W-:Y:S01]  /*1600*/  IMAD.IADD R3, R3, 0x1, R5 ;  /* 0x0000000103037824 */ /* 0x000fe200078e0205 */
[----:B------:R-:W-:Y:S02]  /*1610*/  LOP3.LUT R5, R17, 0x7fffffe, RZ, 0xc0, !PT ;  /* 0x07fffffe11057812 */ /* 0x000fe400078ec0ff */
[----:B------:R-:W-:Y:S01]  /*1620*/  IADD3.X R6, R157, R7, R8, P1, !PT ;  /* 0x000000079d067210 */ /* 0x000fe20000ffe408 */
[----:B------:R-:W-:Y:S01]  /*1630*/  IMAD.WIDE.U32 R2, R222, c[0x0][0x218], R2 ;  /* 0x00008600de027a25 */ /* 0x000fe200078e0002 */
[----:B------:R-:W-:Y:S02]  /*1640*/  LEA R15, P1, R0, c[0x0][0x1c8], 0x1 ;  /* 0x00007200000f7a11 */ /* 0x000fe400078208ff */
[----:B------:R-:W-:Y:S01]  /*1650*/  LEA.HI R8, R19, R14, RZ, 0x1 ;  /* 0x0000000e13087211 */ /* 0x000fe200078f08ff */
[----:B------:R-:W-:Y:S01]  /*1660*/  IMAD.IADD R137, R16, 0x1, -R5 ;  /* 0x0000000110897824 */ /* 0x000fe200078e0a05 */
[----:B------:R-:W-:Y:S01]  /*1670*/  LEA.HI.X R20, R0, c[0x0][0x1cc], R6, 0x1, P1 ;  /* 0x0000730000147a11 */ /* 0x000fe200008f0c06 */
[----:B------:R-:W-:Y:S01]  /*1680*/  IMAD R0, R9, c[0x0][0x210], RZ ;  /* 0x0000840009007a24 */ /* 0x000fe200078e02ff */
[----:B------:R-:W-:Y:S01]  /*1690*/  SHFL.IDX PT, R6, R15, RZ, 0x1c1f ;  /* 0x001c1fff0f067589 */ /* 0x000fe200000e0000 */
[----:B------:R-:W-:-:S02]  /*16a0*/  LOP3.LUT R8, R8, 0xfffffffe, RZ, 0xc0, !PT ;  /* 0xfffffffe08087812 */ /* 0x000fc400078ec0ff */
[----:B------:R-:W-:Y:S01]  /*16b0*/  IMAD R5, R251, c[0x0][0x214], R0 ;  /* 0x00008500fb057a24 */ /* 0x000fe200078e0200 */
[----:B------:R-:W1:Y:S01]  /*16c0*/  SHFL.IDX PT, R7, R20, RZ, 0x1c1f ;  /* 0x001c1fff14077589 */ /* 0x000e6200000e0000 */
[----:B------:R-:W-:Y:S01]  /*16d0*/  IMAD R0, R10, c[0x0][0x218], RZ ;  /* 0x000086000a007a24 */ /* 0x000fe200078e02ff */
[----:B------:R-:W-:Y:S01]  /*16e0*/  LEA.HI R19, R11, R16, RZ, 0x3 ;  /* 0x000000100b137211 */ /* 0x000fe200078f18ff */
[----:B------:R-:W-:Y:S01]  /*16f0*/  IMAD.IADD R25, R27, 0x1, R5 ;  /* 0x000000011b197824 */ /* 0x000fe200078e0205 */
[----:B------:R-:W-:Y:S01]  /*1700*/  IADD3 R5, P1, R26, R2, RZ ;  /* 0x000000021a057210 */ /* 0x000fe20007f3e0ff */
[----:B------:R-:W-:Y:S01]  /*1710*/  IMAD R0, R222, c[0x0][0x21c], R0 ;  /* 0x00008700de007a24 */ /* 0x000fe200078e0200 */
[----:B------:R-:W-:Y:S01]  /*1720*/  LOP3.LUT R11, R13, 0x7fffffe, RZ, 0xc0, !PT ;  /* 0x07fffffe0d0b7812 */ /* 0x000fe200078ec0ff */
[----:B------:R-:W-:Y:S01]  /*1730*/  IMAD.IADD R14, R14, 0x1, -R8 ;  /* 0x000000010e0e7824 */ /* 0x000fe200078e0a08 */
[----:B------:R-:W-:Y:S02]  /*1740*/  STL [R1+0x20], R25 ;  /* 0x0000201901007387 */ /* 0x000fe40000100800 */
[----:B------:R-:W-:Y:S01]  /*1750*/  IADD3.X R10, R25, R3, R0, P1, !PT ;  /* 0x00000003190a7210 */ /* 0x000fe20000ffe400 */
[----:B------:R-:W-:Y:S01]  /*1760*/  IMAD.IADD R17, R12, 0x1, -R11 ;  /* 0x000000010c117824 */ /* 0x000fe200078e0a0b */
[----:B------:R-:W-:-:S03]  /*1770*/  LEA R0, P1, R5, c[0x0][0x1f8], 0x1 ;  /* 0x00007e0005007a11 */ /* 0x000fc600078208ff */
[----:B------:R-:W-:Y:S01]  /*1780*/  IMAD R17, R14, 0x8, R17 ;  /* 0x000000080e117824 */ /* 0x000fe200078e0211 */
[----:B------:R-:W-:Y:S01]  /*1790*/  LEA.HI.X R11, R5, c[0x0][0x1fc], R10, 0x1, P1 ;  /* 0x00007f00050b7a11 */ /* 0x000fe200008f0c0a */
[----:B------:R-:W2:Y:S01]  /*17a0*/  SHFL.IDX PT, R16, R0, RZ, 0x1c1f ;  /* 0x001c1fff00107589 */ /* 0x000ea200000e0000 */
[----:B------:R-:W-:Y:S01]  /*17b0*/  IMAD.SHL.U32 R5, R21, 0x40, RZ ;  /* 0x0000004015057824 */ /* 0x000fe200078e00ff */
[----:B------:R-:W-:Y:S02]  /*17c0*/  ISETP.GE.AND P1, PT, R55, c[0x0][0x1d4], PT ;  /* 0x0000750037007a0c */ /* 0x000fe40003f26270 */
[----:B------:R3:W-:Y:S02]  /*17d0*/  SHFL.IDX PT, R10, R0, 0x1, 0x1c1f ;  /* 0x003c1f00000a7f89 */ /* 0x0007e400000e0000 */
[----:B------:R-:W-:Y:S01]  /*17e0*/  LOP3.LUT R5, R5, 0xc0, RZ, 0xc0, !PT ;  /* 0x000000c005057812 */ /* 0x000fe200078ec0ff */
[--C-:B-1----:R-:W-:Y:S01]  /*17f0*/  @P5 IMAD.WIDE R8, R56, 0x2, R6.reuse ;  /* 0x0000000238085825 */ /* 0x102fe200078e0206 */
[----:B------:R-:W-:Y:S03]  /*1800*/  SHFL.IDX PT, R12, R11, RZ, 0x1c1f ;  /* 0x001c1fff0b0c7589 */ /* 0x000fe600000e0000 */
[--C-:B------:R-:W-:Y:S01]  /*1810*/  @P5 IMAD.WIDE R2, R185, 0x2, R6.reuse ;  /* 0x00000002b9025825 */ /* 0x100fe200078e0206 */
[----:B------:R1:W-:Y:S03]  /*1820*/  @P5 LDGSTS.E.BYPASS.LTC128B.128 [R221+0x3100], [R8.64], !P3 ;  /* 0x0310000008dd5fae */ /* 0x0003e6000d901d46 */
[----:B------:R-:W-:Y:S01]  /*1830*/  @P5 IMAD.WIDE R6, R186, 0x2, R6 ;  /* 0x00000002ba065825 */ /* 0x000fe200078e0206 */
[----:B------:R4:W-:Y:S04]  /*1840*/  @P5 LDGSTS.E.BYPASS.LTC128B.128 [R221+0x4100], [R2.64], !P2 ;  /* 0x0410000002dd5fae */ /* 0x0009e8000d101d46 */
[----:B------:R2:W-:Y:S04]  /*1850*/  @P5 LDGSTS.E.BYPASS.LTC128B.128 [R221+0x5100], [R6.64], !P1 ;  /* 0x0510000006dd5fae */ /* 0x0005e8000c901d46 */
[----:B------:R-:W-:Y:S01]  /*1860*/  SHFL.IDX PT, R11, R11, 0x1, 0x1c1f ;  /* 0x003c1f000b0b7f89 */ /* 0x000fe200000e0000 */
[----:B---3--:R-:W-:-:S04]  /*1870*/  SHF.R.S32.HI R0, RZ, 0x1, R13 ;  /* 0x00000001ff007819 */ /* 0x008fc8000001140d */
[C---:B------:R-:W-:Y:S01]  /*1880*/  LOP3.LUT P4, RZ, R0.reuse, 0x2, RZ, 0xc0, !PT ;  /* 0x0000000200ff7812 */ /* 0x040fe2000788c0ff */
[----:B------:R-:W-:-:S05]  /*1890*/  IMAD.SHL.U32 R0, R0, 0x40, RZ ;  /* 0x0000004000007824 */ /* 0x000fca00078e00ff */
[----:B------:R-:W-:Y:S01]  /*18a0*/  LOP3.LUT R0, R0, 0xc0, RZ, 0xc0, !PT ;  /* 0x000000c000007812 */ /* 0x000fe200078ec0ff */
[----:B-1----:R-:W-:Y:S02]  /*18b0*/  IMAD.SHL.U32 R8, R14, 0x8, RZ ;  /* 0x000000080e087824 */ /* 0x002fe400078e00ff */
[----:B------:R-:W-:Y:S01]  /*18c0*/  IMAD.SHL.U32 R9, R22, 0x8, RZ ;  /* 0x0000000816097824 */ /* 0x000fe200078e00ff */
[----:B----4-:R1:W-:Y:S02]  /*18d0*/  SHFL.IDX PT, R2, R15, 0x1, 0x1c1f ;  /* 0x003c1f000f027f89 */ /* 0x0103e400000e0000 */
[----:B------:R-:W-:Y:S02]  /*18e0*/  LOP3.LUT R8, R5, 0x8, R8, 0xf8, !PT ;  /* 0x0000000805087812 */ /* 0x000fe400078ef808 */
[----:B------:R-:W-:Y:S01]  /*18f0*/  SHF.R.U32.HI R5, RZ, 0x3, R5 ;  /* 0x00000003ff057819 */ /* 0x000fe20000011605 */
[----:B------:R-:W3:Y:S03]  /*1900*/  SHFL.IDX PT, R3, R20, 0x1, 0x1c1f ;  /* 0x003c1f0014037f89 */ /* 0x000ee600000e0000 */
[----:B------:R-:W-:-:S02]  /*1910*/  LOP3.LUT R136, R8, R5, RZ, 0x3c, !PT ;  /* 0x0000000508887212 */ /* 0x000fc400078e3cff */
[----:B------:R-:W-:Y:S02]  /*1920*/  LOP3.LUT R5, R0, 0x8, R9, 0xf8, !PT ;  /* 0x0000000800057812 */ /* 0x000fe400078ef809 */
[----:B------:R-:W-:-:S04]  /*1930*/  SHF.R.U32.HI R0, RZ, 0x3, R0 ;  /* 0x00000003ff007819 */ /* 0x000fc80000011600 */
[----:B------:R-:W-:Y:S01]  /*1940*/  LOP3.LUT R5, R5, R0, RZ, 0x3c, !PT ;  /* 0x0000000005057212 */ /* 0x000fe200078e3cff */
[----:B------:R-:W-:-:S05]  /*1950*/  IMAD.SHL.U32 R0, R19, 0x20, RZ ;  /* 0x0000002013007824 */ /* 0x000fca00078e00ff */
[----:B------:R-:W-:Y:S01]  /*1960*/  LOP3.LUT R57, R0, 0xffffff00, RZ, 0xc0, !PT ;  /* 0xffffff0000397812 */ /* 0x000fe200078ec0ff */
[----:B-1----:R-:W-:-:S04]  /*1970*/  IMAD.WIDE R14, R56, 0x2, RZ ;  /* 0x00000002380e7825 */ /* 0x002fc800078e02ff */
[----:B------:R-:W-:Y:S01]  /*1980*/  IMAD R0, R23, 0x200, R57 ;  /* 0x0000020017007824 */ /* 0x000fe200078e0239 */
[----:B--2---:R-:W-:Y:S01]  /*1990*/  IADD3 R60, P5, R16, R14, RZ ;  /* 0x0000000e103c7210 */ /* 0x004fe20007fbe0ff */
[----:B---3--:R-:W-:-:S04]  /*19a0*/  @P6 IMAD.WIDE R6, R56, 0x2, R2 ;  /* 0x0000000238066825 */ /* 0x008fc800078e0202 */
[--C-:B------:R-:W-:Y:S01]  /*19b0*/  @P6 IMAD.WIDE R8, R185, 0x2, R2.reuse ;  /* 0x00000002b9086825 */ /* 0x100fe200078e0202 */
[----:B------:R1:W-:Y:S03]  /*19c0*/  @P6 LDGSTS.E.BYPASS.LTC128B.128 [R221+0x3900], [R6.64], !P3 ;  /* 0x0390000006dd6fae */ /* 0x0003e6000d901d46 */
[----:B------:R-:W-:Y:S01]  /*19d0*/  @P6 IMAD.WIDE R2, R186, 0x2, R2 ;  /* 0x00000002ba026825 */ /* 0x000fe200078e0202 */
[----:B------:R2:W-:Y:S03]  /*19e0*/  @P6 LDGSTS.E.BYPASS.LTC128B.128 [R221+0x4900], [R8.64], !P2 ;  /* 0x0490000008dd6fae */ /* 0x0005e6000d101d46 */
[----:B------:R-:W-:Y:S01]  /*19f0*/  IMAD.X R61, R12, 0x1, R15, P5 ;  /* 0x000000010c3d7824 */ /* 0x000fe200028e060f */
[----:B------:R3:W-:Y:S01]  /*1a00*/  @P6 LDGSTS.E.BYPASS.LTC128B.128 [R221+0x5900], [R2.64], !P1 ;  /* 0x0590000002dd6fae */ /* 0x0007e2000c901d46 */
[----:B------:R-:W-:Y:S01]  /*1a10*/  IADD3 R58, P5, R14, R10, RZ ;  /* 0x0000000a0e3a7210 */ /* 0x000fe20007fbe0ff */
[----:B------:R-:W-:-:S02]  /*1a20*/  IMAD R0, R137, 0x20, R0 ;  /* 0x0000002089007824 */ /* 0x000fc400078e0200 */
[----:B------:R-:W0:Y:S02]  /*1a30*/  LDGDEPBAR ;  /* 0x00000000000079af */ /* 0x000e240000000000 */
[----:B------:R-:W-:Y:S02]  /*1a40*/  IMAD.X R59, R15, 0x1, R11, P5 ;  /* 0x000000010f3b7824 */ /* 0x000fe400028e060b */
[----:B------:R-:W-:-:S04]  /*1a50*/  IMAD.IADD R0, R136, 0x1, R0 ;  /* 0x0000000188007824 */ /* 0x000fc800078e0200 */
[----:B------:R-:W-:-:S04]  /*1a60*/  IMAD.SHL.U32 R219, R0, 0x2, RZ ;  /* 0x0000000200db7824 */ /* 0x000fc800078e00ff */
[----:B------:R-:W-:Y:S02]  /*1a70*/  IMAD R220, R4, 0x2, R219 ;  /* 0x0000000204dc7824 */ /* 0x000fe400078e02db */
[----:B-1----:R-:W-:-:S04]  /*1a80*/  IMAD.WIDE R6, R185, 0x2, RZ ;  /* 0x00000002b9067825 */ /* 0x002fc800078e02ff */
[----:B--2---:R-:W-:Y:S01]  /*1a90*/  IMAD.WIDE R8, R186, 0x2, RZ ;  /* 0x00000002ba087825 */ /* 0x004fe200078e02ff */
[----:B------:R-:W-:Y:S02]  /*1aa0*/  IADD3 R52, P6, R16, R6, RZ ;  /* 0x0000000610347210 */ /* 0x000fe40007fde0ff */
[----:B------:R-:W-:Y:S01]  /*1ab0*/  IADD3 R50, P5, R6, R10, RZ ;  /* 0x0000000a06327210 */ /* 0x000fe20007fbe0ff */
[----:B---3--:R-:W-:Y:S01]  /*1ac0*/  IMAD.U32 R3, R17, 0x20, R5 ;  /* 0x0000002011037824 */ /* 0x008fe200078e0005 */
[----:B------:R-:W-:-:S04]  /*1ad0*/  DEPBAR.LE SB0, 0x1 ;  /* 0x000080400000791a */ /* 0x000fc80000000000 */
[----:B------:R-:W-:-:S04]  /*1ae0*/  DEPBAR.LE SB0, 0x0 ;  /* 0x000080000000791a */ /* 0x000fc80000000000 */
[----:B------:R-:W-:Y:S01]  /*1af0*/  BAR.SYNC.DEFER_BLOCKING 0x0 ;  /* 0x0000000000007b1d */ /* 0x000fe20000010000 */
[----:B------:R-:W-:Y:S01]  /*1b00*/  IMAD.X R53, R12, 0x1, R7, P6 ;  /* 0x000000010c357824 */ /* 0x000fe200030e0607 */
[----:B------:R-:W-:Y:S01]  /*1b10*/  IADD3 R48, P6, R16, R8, RZ ;  /* 0x0000000810307210 */ /* 0x000fe20007fde0ff */
[----:B------:R-:W-:Y:S01]  /*1b20*/  IMAD.X R51, R7, 0x1, R11, P5 ;  /* 0x0000000107337824 */ /* 0x000fe200028e060b */
[----:B------:R-:W-:Y:S01]  /*1b30*/  IADD3 R6, P5, R8, R10, RZ ;  /* 0x0000000a08067210 */ /* 0x000fe20007fbe0ff */
[----:B------:R-:W-:Y:S02]  /*1b40*/  IMAD.SHL.U32 R139, R3, 0x2, RZ ;  /* 0x00000002038b7824 */ /* 0x000fe400078e00ff */
[----:B------:R-:W-:Y:S01]  /*1b50*/  IMAD.X R49, R12, 0x1, R9, P6 ;  /* 0x000000010c317824 */ /* 0x000fe200030e0609 */
[----:B------:R-:W-:Y:S01]  /*1b60*/  ISETP.GE.AND P6, PT, R18, c[0x0][0x1d4], PT ;  /* 0x0000750012007a0c */ /* 0x000fe20003fc6270 */
[----:B------:R-:W-:Y:S02]  /*1b70*/  IMAD.MOV.U32 R2, RZ, RZ, 0x10 ;  /* 0x00000010ff027424 */ /* 0x000fe400078e00ff */
[----:B------:R-:W-:Y:S01]  /*1b80*/  IMAD.X R7, R9, 0x1, R11, P5 ;  /* 0x0000000109077824 */ /* 0x000fe200028e060b */
[----:B------:R-:W-:-:S02]  /*1b90*/  ISETP.GE.AND P5, PT, R56, c[0x0][0x1d4], PT ;  /* 0x0000750038007a0c */ /* 0x000fc40003fa6270 */
[----:B------:R-:W-:Y:S02]  /*1ba0*/  SEL R2, R2, 0xfffffff0, !P4 ;  /* 0xfffffff002027807 */ /* 0x000fe40006000000 */
[----:B------:R-:W-:Y:S02]  /*1bb0*/  ISETP.LT.OR P4, PT, R54, 0x1, P5 ;  /* 0x000000013600780c */ /* 0x000fe40002f81670 */
[----:B------:R-:W-:Y:S01]  /*1bc0*/  ISETP.GE.AND P5, PT, R55, c[0x0][0x1d4], PT ;  /* 0x0000750037007a0c */ /* 0x000fe20003fa6270 */
[----:B------:R-:W-:Y:S01]  /*1bd0*/  IMAD R0, R2, 0x2, R139 ;  /* 0x0000000202007824 */ /* 0x000fe200078e028b */
[----:B------:R-:W-:Y:S04]  /*1be0*/  LDSM.16.M88.4 R16, [R219+0x7100] ;  /* 0x00710000db10783b */ /* 0x000fe80000000200 */
[----:B------:R-:W1:Y:S04]  /*1bf0*/  LDSM.16.M88.4 R36, [R139+0x3100] ;  /* 0x003100008b24783b */ /* 0x000e680000000200 */
[----:B------:R-:W2:Y:S04]  /*1c00*/  LDSM.16.M88.4 R20, [R219+0x6100] ;  /* 0x00610000db14783b */ /* 0x000ea80000000200 */
[----:B------:R-:W3:Y:S04]  /*1c10*/  LDSM.16.M88.4 R32, [R139+0x3500] ;  /* 0x003500008b20783b */ /* 0x000ee80000000200 */
[----:B------:R-:W4:Y:S04]  /*1c20*/  LDSM.16.M88.4 R28, [R139+0x3900] ;  /* 0x003900008b1c783b */ /* 0x000f280000000200 */
[----:B------:R-:W2:Y:S04]  /*1c30*/  LDSM.16.M88.4 R24, [R139+0x3d00] ;  /* 0x003d00008b18783b */ /* 0x000ea80000000200 */
[----:B------:R-:W-:Y:S04]  /*1c40*/  LDSM.16.M88.4 R44, [R0+0x3100] ;  /* 0x00310000002c783b */ /* 0x000fe80000000200 */
[----:B------:R-:W-:Y:S04]  /*1c50*/  LDSM.16.M88.4 R40, [R0+0x3500] ;  /* 0x003500000028783b */ /* 0x000fe80000000200 */
[----:B------:R-:W-:Y:S04]  /*1c60*/  LDSM.16.M88.4 R64, [R0+0x3900] ;  /* 0x003900000040783b */ /* 0x000fe80000000200 */
[----:B------:R3:W-:Y:S04]  /*1c70*/  LDSM.16.M88.4 R68, [R0+0x3d00] ;  /* 0x003d00000044783b */ /* 0x0007e80000000200 */
[----:B------:R-:W-:Y:S04]  /*1c80*/  LDSM.16.M88.4 R12, [R220+0x6100] ;  /* 0x00610000dc0c783b */ /* 0x000fe80000000200 */
[----:B------:R-:W4:Y:S01]  /*1c90*/  LDSM.16.M88.4 R8, [R220+0x7100] ;  /* 0x00710000dc08783b */ /* 0x000f220000000200 */
[----:B-1----:R-:W-:Y:S03]  /*1ca0*/  HMMA.16816.F32 R80, R16, R36, RZ ;  /* 0x000000241050723c */ /* 0x002fe600000018ff */
[----:B------:R-:W-:Y:S01]  /*1cb0*/  @!PT LDS RZ, [RZ] ;  /* 0x00000000fffff984 */ /* 0x000fe20000000800 */
[----:B------:R-:W-:Y:S01]  /*1cc0*/  @!PT LDS RZ, [RZ] ;  /* 0x00000000fffff984 */ /* 0x000fe20000000800 */
[----:B------:R-:W-:Y:S01]  /*1cd0*/  @!PT LDS RZ, [RZ] ;  /* 0x00000000fffff984 */ /* 0x000fe20000000800 */
[----:B------:R1:W-:Y:S01]  /*1ce0*/  LDGSTS.E.BYPASS.LTC128B.128 [R221+0x100], [R60.64], !P4 ;  /* 0x001000003cdd7fae */ /* 0x0003e2000e101d46 */
[----:B------:R-:W-:-:S02]  /*1cf0*/  ISETP.LT.OR P4, PT, R54, 0x1, P6 ;  /* 0x000000013600780c */ /* 0x000fc40003781670 */
[----:B------:R-:W-:Y:S02]  /*1d00*/  ISETP.LT.OR P6, PT, R54, 0x21, P6 ;  /* 0x000000213600780c */ /* 0x000fe400037c1670 */
[----:B------:R-:W-:Y:S01]  /*1d10*/  HMMA.16816.F32 R104, R16, R38, RZ ;  /* 0x000000261068723c */ /* 0x000fe200000018ff */
[----:B---3--:R-:W-:-:S07]  /*1d20*/  IADD3 R0, R139, 0x3100, RZ ;  /* 0x000031008b007810 */ /* 0x008fce0007ffe0ff */
[----:B--2---:R-:W-:Y:S01]  /*1d30*/  HMMA.16816.F32 R92, R20, R36, RZ ;  /* 0x00000024145c723c */ /* 0x004fe200000018ff */
[----:B------:R2:W-:Y:S01]  /*1d40*/  LDGSTS.E.BYPASS.LTC128B.128 [R221+0x1100], [R52.64], !P4 ;  /* 0x0110000034dd7fae */ /* 0x0005e2000e101d46 */
[----:B------:R-:W-:Y:S01]  /*1d50*/  ISETP.LT.OR P4, PT, R54, 0x1, P5 ;  /* 0x000000013600780c */ /* 0x000fe20002f81670 */
[----:B------:R-:W-:Y:S01]  /*1d60*/  IMAD R218, R2, 0x2, R0 ;  /* 0x0000000202da7824 */ /* 0x000fe200078e0200 */
[----:B------:R-:W-:Y:S01]  /*1d70*/  ISETP.LT.OR P5, PT, R54, 0x21, P5 ;  /* 0x000000213600780c */ /* 0x000fe20002fa1670 */
[----:B------:R-:W-:-:S03]  /*1d80*/  IMAD R0, R137, 0x20, R57 ;  /* 0x0000002089007824 */ /* 0x000fc600078e0239 */
[----:B------:R-:W-:Y:S01]  /*1d90*/  HMMA.16816.F32 R88, R20, R38, RZ ;  /* 0x000000261458723c */ /* 0x000fe200000018ff */
[----:B------:R-:W-:-:S06]  /*1da0*/  IMAD.IADD R0, R136, 0x1, R0 ;  /* 0x0000000188007824 */ /* 0x000fcc00078e0200 */
[----:B------:R3:W-:Y:S01]  /*1db0*/  LDGSTS.E.BYPASS.LTC128B.128 [R221+0x2100], [R48.64], !P4 ;  /* 0x0210000030dd7fae */ /* 0x0007e2000e101d46 */
[----:B------:R-:W-:Y:S01]  /*1dc0*/  HMMA.16816.F32 R76, R16, R32, RZ ;  /* 0x00000020104c723c */ /* 0x000fe200000018ff */
[----:B------:R-:W-:-:S04]  /*1dd0*/  ISETP.GE.AND P4, PT, R56, c[0x0][0x1d4], PT ;  /* 0x0000750038007a0c */ /* 0x000fc80003f86270 */
[----:B------:R-:W-:-:S03]  /*1de0*/  ISETP.LT.OR P4, PT, R54, 0x21, P4 ;  /* 0x000000213600780c */ /* 0x000fc60002781670 */
[----:B------:R-:W-:Y:S08]  /*1df0*/  HMMA.16816.F32 R112, R16, R34, RZ ;  /* 0x000000221070723c */ /* 0x000ff000000018ff */
[----:B------:R-:W-:Y:S02]  /*1e00*/  HMMA.16816.F32 R36, R20, R32, RZ ;  /* 0x000000201424723c */ /* 0x000fe400000018ff */
[----:B------:R3:W-:Y:S01]  /*1e10*/  LDGSTS.E.BYPASS.LTC128B.128 [R221+0x900], [R58.64], !P4 ;  /* 0x009000003add7fae */ /* 0x0007e2000e101d46 */
[----:B------:R-:W-:-:S03]  /*1e20*/  ISETP.GT.AND P4, PT, R152, R250, PT ;  /* 0x000000fa9800720c */ /* 0x000fc60003f84270 */
[----:B------:R3:W-:Y:S01]  /*1e30*/  LDGSTS.E.BYPASS.LTC128B.128 [R221+0x1900], [R50.64], !P6 ;  /* 0x0190000032dd7fae */ /* 0x0007e2000f101d46 */
[----:B------:R-:W-:Y:S01]  /*1e40*/  ISETP.GT.AND P6, PT, R245, 0x3f, PT ;  /* 0x0000003ff500780c */ /* 0x000fe20003fc4270 */
[----:B------:R-:W-:Y:S02]  /*1e50*/  HMMA.16816.F32 R84, R20, R34, RZ ;  /* 0x000000221454723c */ /* 0x000fe400000018ff */
[----:B------:R3:W-:Y:S04]  /*1e60*/  LDGSTS.E.BYPASS.LTC128B.128 [R221+0x2900], [R6.64], !P5 ;  /* 0x0290000006dd7fae */ /* 0x0007e8000e901d46 */
[----:B--2---:R-:W-:Y:S02]  /*1e70*/  LDSM.16.M88.4 R52, [R139+0x4500] ;  /* 0x004500008b34783b */ /* 0x004fe40000000200 */
[C---:B----4-:R-:W-:Y:S02]  /*1e80*/  HMMA.16816.F32 R72, R16.reuse, R28, RZ ;  /* 0x0000001c1048723c */ /* 0x050fe400000018ff */
[----:B------:R-:W0:Y:S06]  /*1e90*/  LDGDEPBAR ;  /* 0x00000000000079af */ /* 0x000e2c0000000000 */
[C---:B-1----:R-:W-:Y:S08]  /*1ea0*/  HMMA.16816.F32 R60, R16.reuse, R24, RZ ;  /* 0x00000018103c723c */ /* 0x042ff000000018ff */
[C---:B------:R-:W-:Y:S01]  /*1eb0*/  HMMA.16816.F32 R108, R16.reuse, R30, RZ ;  /* 0x0000001e106c723c */ /* 0x040fe200000018ff */
[----:B---3--:R-:W-:Y:S07]  /*1ec0*/  LDSM.16.M88.4 R48, [R218+0x1800] ;  /* 0x00180000da30783b */ /* 0x008fee0000000200 */
[----:B------:R-:W-:Y:S01]  /*1ed0*/  HMMA.16816.F32 R96, R16, R26, RZ ;  /* 0x0000001a1060723c */ /* 0x000fe200000018ff */
[----:B------:R-:W-:Y:S07]  /*1ee0*/  LDSM.16.M88.4 R16, [R219+0x9100] ;  /* 0x00910000db10783b */ /* 0x000fee0000000200 */
[C---:B------:R-:W-:Y:S08]  /*1ef0*/  HMMA.16816.F32 R32, R20.reuse, R28, RZ ;  /* 0x0000001c1420723c */ /* 0x040ff000000018ff */
[C---:B------:R-:W-:Y:S08]  /*1f00*/  HMMA.16816.F32 R100, R20.reuse, R30, RZ ;  /* 0x0000001e1464723c */ /* 0x040ff000000018ff */
[C---:B------:R-:W-:Y:S08]  /*1f10*/  HMMA.16816.F32 R28, R20.reuse, R24, RZ ;  /* 0x00000018141c723c */ /* 0x040ff000000018ff */
[----:B------:R-:W-:Y:S01]  /*1f20*/  HMMA.16816.F32 R24, R20, R26, RZ ;  /* 0x0000001a1418723c */ /* 0x000fe200000018ff */
[----:B------:R-:W-:Y:S07]  /*1f30*/  LDSM.16.M88.4 R20, [R139+0x4d00] ;  /* 0x004d00008b14783b */ /* 0x000fee0000000200 */
[C---:B------:R-:W-:Y:S01]  /*1f40*/  HMMA.16816.F32 R144, R8.reuse, R68, R60 ;  /* 0x000000440890723c */ /* 0x040fe2000000183c */
[----:B------:R-:W1:Y:S07]  /*1f50*/  LDSM.16.M88.4 R60, [R139+0x4100] ;  /* 0x004100008b3c783b */ /* 0x000e6e0000000200 */
[C---:B------:R-:W-:Y:S08]  /*1f60*/  HMMA.16816.F32 R120, R8.reuse, R70, R96 ;  /* 0x000000460878723c */ /* 0x040ff00000001860 */
[C---:B------:R-:W-:Y:S08]  /*1f70*/  HMMA.16816.F32 R80, R8.reuse, R44, R80 ;  /* 0x0000002c0850723c */ /* 0x040ff00000001850 */
[C---:B------:R-:W-:Y:S08]  /*1f80*/  HMMA.16816.F32 R116, R8.reuse, R40, R76 ;  /* 0x000000280874723c */ /* 0x040ff0000000184c */
[C---:B------:R-:W-:Y:S08]  /*1f90*/  HMMA.16816.F32 R148, R8.reuse, R64, R72 ;  /* 0x000000400894723c */ /* 0x040ff00000001848 */
[C---:B------:R-:W-:Y:S08]  /*1fa0*/  HMMA.16816.F32 R104, R8.reuse, R46, R104 ;  /* 0x0000002e0868723c */ /* 0x040ff00000001868 */
[----:B------:R-:W-:Y:S08]  /*1fb0*/  HMMA.16816.F32 R112, R8, R42, R112 ;  /* 0x0000002a0870723c */ /* 0x000ff00000001870 */
[C---:B------:R-:W-:Y:S08]  /*1fc0*/  HMMA.16816.F32 R96, R12.reuse, R44, R92 ;  /* 0x0000002c0c60723c */ /* 0x040ff0000000185c */
[C---:B------:R-:W-:Y:S01]  /*1fd0*/  HMMA.16816.F32 R124, R12.reuse, R40, R36 ;  /* 0x000000280c7c723c */ /* 0x040fe20000001824 */
[----:B------:R-:W2:Y:S07]  /*1fe0*/  LDSM.16.M88.4 R36, [R139+0x4900] ;  /* 0x004900008b24783b */ /* 0x000eae0000000200 */
[C---:B------:R-:W-:Y:S01]  /*1ff0*/  HMMA.16816.F32 R128, R12.reuse, R64, R32 ;  /* 0x000000400c80723c */ /* 0x040fe20000001820 */
[----:B------:R-:W-:Y:S07]  /*2000*/  LDSM.16.M88.4 R32, [R218+0x1000] ;  /* 0x00100000da20783b */ /* 0x000fee0000000200 */
[C---:B------:R-:W-:Y:S01]  /*2010*/  HMMA.16816.F32 R132, R12.reuse, R68, R28 ;  /* 0x000000440c84723c */ /* 0x040fe2000000181c */
[----:B------:R-:W-:Y:S07]  /*2020*/  LDSM.16.M88.4 R28, [R218+0x1400] ;  /* 0x00140000da1c783b */ /* 0x000fee0000000200 */
[C---:B------:R-:W-:Y:S08]  /*2030*/  HMMA.16816.F32 R44, R12.reuse, R46, R88 ;  /* 0x0000002e0c2c723c */ /* 0x040ff00000001858 */
[C---:B------:R-:W-:Y:S08]  /*2040*/  HMMA.16816.F32 R40, R12.reuse, R42, R84 ;  /* 0x0000002a0c28723c */ /* 0x040ff00000001854 */
[C---:B------:R-:W-:Y:S08]  /*2050*/  HMMA.16816.F32 R72, R12.reuse, R66, R100 ;  /* 0x000000420c48723c */ /* 0x040ff00000001864 */
[----:B------:R-:W-:Y:S01]  /*2060*/  HMMA.16816.F32 R76, R12, R70, R24 ;  /* 0x000000460c4c723c */ /* 0x000fe20000001818 */
[----:B------:R-:W3:Y:S04]  /*2070*/  LDSM.16.M88.4 R12, [R219+0x8100] ;  /* 0x00810000db0c783b */ /* 0x000ee80000000200 */
[----:B------:R-:W4:Y:S03]  /*2080*/  LDSM.16.M88.4 R24, [R220+0x8100] ;  /* 0x00810000dc18783b */ /* 0x000f260000000200 */
[----:B------:R-:W-:Y:S01]  /*2090*/  HMMA.16816.F32 R140, R8, R66, R108 ;  /* 0x00000042088c723c */ /* 0x000fe2000000186c */
[----:B------:R-:W3:Y:S04]  /*20a0*/  LDSM.16.M88.4 R8, [R220+0x9100] ;  /* 0x00910000dc08783b */ /* 0x000ee80000000200 */
[----:B------:R-:W3:Y:S03]  /*20b0*/  LDSM.16.M88.4 R64, [R218+0x1c00] ;  /* 0x001c0000da40783b */ /* 0x000ee60000000200 */
[C---:B-1----:R-:W-:Y:S08]  /*20c0*/  HMMA.16816.F32 R92, R16.reuse, R60, R80 ;  /* 0x0000003c105c723c */ /* 0x042ff00000001850 */
[C---:B------:R-:W-:Y:S08]  /*20d0*/  HMMA.16816.F32 R88, R16.reuse, R62, R104 ;  /* 0x0000003e1058723c */ /* 0x040ff00000001868 */
[C---:B------:R-:W-:Y:S08]  /*20e0*/  HMMA.16816.F32 R80, R16.reuse, R54, R112 ;  /* 0x000000361050723c */ /* 0x040ff00000001870 */
[C---:B------:R-:W-:Y:S08]  /*20f0*/  HMMA.16816.F32 R84, R16.reuse, R52, R116 ;  /* 0x000000341054723c */ /* 0x040ff00000001874 */
[C---:B--2---:R-:W-:Y:S08]  /*2100*/  HMMA.16816.F32 R104, R16.reuse, R36, R148 ;  /* 0x000000241068723c */ /* 0x044ff00000001894 */
[C---:B------:R-:W-:Y:S08]  /*2110*/  HMMA.16816.F32 R108, R16.reuse, R20, R144 ;  /* 0x00000014106c723c */ /* 0x040ff00000001890 */
[C---:B------:R-:W-:Y:S08]  /*2120*/  HMMA.16816.F32 R112, R16.reuse, R38, R140 ;  /* 0x000000261070723c */ /* 0x040ff0000000188c */
[----:B------:R-:W-:Y:S08]  /*2130*/  HMMA.16816.F32 R100, R16, R22, R120 ;  /* 0x000000161064723c */ /* 0x000ff00000001878 */
[C---:B---3--:R-:W-:Y:S08]  /*2140*/  HMMA.16816.F32 R96, R12.reuse, R60, R96 ;  /* 0x0000003c0c60723c */ /* 0x048ff00000001860 */
[C---:B------:R-:W-:Y:S08]  /*2150*/  HMMA.16816.F32 R60, R12.reuse, R62, R44 ;  /* 0x0000003e0c3c723c */ /* 0x040ff0000000182c */
[C---:B------:R-:W-:Y:S08]  /*2160*/  HMMA.16816.F32 R16, R12.reuse, R36, R128 ;  /* 0x000000240c10723c */ /* 0x040ff00000001880 */
[C---:B------:R-:W-:Y:S08]  /*2170*/  HMMA.16816.F32 R44, R12.reuse, R52, R124 ;  /* 0x000000340c2c723c */ /* 0x040ff0000000187c */
[C---:B------:R-:W-:Y:S01]  /*2180*/  HMMA.16816.F32 R40, R12.reuse, R54, R40 ;  /* 0x000000360c28723c */ /* 0x040fe20000001828 */
[----:B------:R-:W-:Y:S07]  /*2190*/  LDSM.16.M88.4 R52, [R139+0x5100] ;  /* 0x005100008b34783b */ /* 0x000fee0000000200 */
[C---:B------:R-:W-:Y:S01]  /*21a0*/  HMMA.16816.F32 R68, R12.reuse, R38, R72 ;  /* 0x000000260c44723c */ /* 0x040fe20000001848 */
[----:B------:R-:W-:Y:S07]  /*21b0*/  LDSM.16.M88.4 R36, [R139+0x5d00] ;  /* 0x005d00008b24783b */ /* 0x000fee0000000200 */
[C---:B------:R-:W-:Y:S08]  /*21c0*/  HMMA.16816.F32 R72, R12.reuse, R20, R132 ;  /* 0x000000140c48723c */ /* 0x040ff00000001884 */
[----:B------:R-:W-:Y:S01]  /*21d0*/  HMMA.16816.F32 R76, R12, R22, R76 ;  /* 0x000000160c4c723c */ /* 0x000fe2000000184c */
[----:B------:R-:W1:Y:S04]  /*21e0*/  LDSM.16.M88.4 R20, [R219+0xb100] ;  /* 0x00b10000db14783b */ /* 0x000e680000000200 */
[----:B------:R-:W-:Y:S03]  /*21f0*/  LDSM.16.M88.4 R12, [R220+0xa100] ;  /* 0x00a10000dc0c783b */ /* 0x000fe60000000200 */
[C---:B----4-:R-:W-:Y:S08]  /*2200*/  HMMA.16816.F32 R124, R24.reuse, R34, R60 ;  /* 0x00000022187c723c */ /* 0x050ff0000000183c */
[C---:B------:R-:W-:Y:S01]  /*2210*/  HMMA.16816.F32 R116, R24.reuse, R48, R16 ;  /* 0x000000301874723c */ /* 0x040fe20000001810 */
[----:B------:R-:W2:Y:S07]  /*2220*/  LDSM.16.M88.4 R16, [R219+0xa100] ;  /* 0x00a10000db10783b */ /* 0x000eae0000000200 */
[C---:B------:R-:W-:Y:S01]  /*2230*/  HMMA.16816.F32 R60, R24.reuse, R28, R44 ;  /* 0x0000001c183c723c */ /* 0x040fe2000000182c */
[----:B------:R-:W3:Y:S07]  /*2240*/  LDSM.16.M88.4 R44, [R139+0x5500] ;  /* 0x005500008b2c783b */ /* 0x000eee0000000200 */
[----:B------:R-:W-:Y:S01]  /*2250*/  HMMA.16816.F32 R120, R24, R30, R40 ;  /* 0x0000001e1878723c */ /* 0x000fe20000001828 */
[----:B------:R-:W4:Y:S07]  /*2260*/  LDSM.16.M88.4 R40, [R139+0x5900] ;  /* 0x005900008b28783b */ /* 0x000f2e0000000200 */
[C---:B------:R-:W-:Y:S08]  /*2270*/  HMMA.16816.F32 R92, R8.reuse, R32, R92 ;  /* 0x00000020085c723c */ /* 0x040ff0000000185c */
[----:B------:R-:W-:Y:S08]  /*2280*/  HMMA.16816.F32 R148, R8, R34, R88 ;  /* 0x000000220894723c */ /* 0x000ff00000001858 */
[----:B------:R-:W-:Y:S01]  /*2290*/  HMMA.16816.F32 R128, R24, R32, R96 ;  /* 0x000000201880723c */ /* 0x000fe20000001860 */
[----:B------:R-:W-:Y:S07]  /*22a0*/  LDSM.16.M88.4 R32, [R218+0x2400] ;  /* 0x00240000da20783b */ /* 0x000fee0000000200 */
[C---:B------:R-:W-:Y:S08]  /*22b0*/  HMMA.16816.F32 R144, R8.reuse, R28, R84 ;  /* 0x0000001c0890723c */ /* 0x040ff00000001854 */
[C---:B------:R-:W-:Y:S01]  /*22c0*/  HMMA.16816.F32 R140, R8.reuse, R30, R80 ;  /* 0x0000001e088c723c */ /* 0x040fe20000001850 */
[----:B------:R-:W-:Y:S07]  /*22d0*/  LDSM.16.M88.4 R28, [R218+0x2800] ;  /* 0x00280000da1c783b */ /* 0x000fee0000000200 */
[C---:B------:R-:W-:Y:S08]  /*22e0*/  HMMA.16816.F32 R88, R8.reuse, R48, R104 ;  /* 0x000000300858723c */ /* 0x040ff00000001868 */
[C---:B------:R-:W-:Y:S08]  /*22f0*/  HMMA.16816.F32 R84, R8.reuse, R50, R112 ;  /* 0x000000320854723c */ /* 0x040ff00000001870 */
[C---:B------:R-:W-:Y:S08]  /*2300*/  HMMA.16816.F32 R80, R8.reuse, R64, R108 ;  /* 0x000000400850723c */ /* 0x040ff0000000186c */
[----:B------:R-:W-:Y:S01]  /*2310*/  HMMA.16816.F32 R132, R8, R66, R100 ;  /* 0x000000420884723c */ /* 0x000fe20000001864 */
[----:B------:R-:W-:Y:S07]  /*2320*/  LDSM.16.M88.4 R8, [R220+0xb100] ;  /* 0x00b10000dc08783b */ /* 0x000fee0000000200 */
[C---:B------:R-:W-:Y:S01]  /*2330*/  HMMA.16816.F32 R112, R24.reuse, R50, R68 ;  /* 0x000000321870723c */ /* 0x040fe20000001844 */
[----:B------:R-:W3:Y:S07]  /*2340*/  LDSM.16.M88.4 R48, [R218+0x2000] ;  /* 0x00200000da30783b */ /* 0x000eee0000000200 */
[C---:B------:R-:W-:Y:S08]  /*2350*/  HMMA.16816.F32 R108, R24.reuse, R64, R72 ;  /* 0x00000040186c723c */ /* 0x040ff00000001848 */
[----:B------:R-:W-:Y:S01]  /*2360*/  HMMA.16816.F32 R76, R24, R66, R76 ;  /* 0x00000042184c723c */ /* 0x000fe2000000184c */
[----:B------:R-:W4:Y:S01]  /*2370*/  LDSM.16.M88.4 R24, [R218+0x2c00] ;  /* 0x002c0000da18783b */ /* 0x000f220000000200 */
[----:B------:R-:W-:-:S06]  /*2380*/  DEPBAR.LE SB0, 0x0 ;  /* 0x000080000000791a */ /* 0x000fcc0000000000 */
[C---:B-1----:R-:W-:Y:S08]  /*2390*/  HMMA.16816.F32 R104, R20.reuse, R52, R92 ;  /* 0x000000341468723c */ /* 0x042ff0000000185c */
[----:B------:R-:W-:Y:S08]  /*23a0*/  HMMA.16816.F32 R100, R20, R54, R148 ;  /* 0x000000361464723c */ /* 0x000ff00000001894 */
[C---:B--2---:R-:W-:Y:S08]  /*23b0*/  HMMA.16816.F32 R68, R16.reuse, R52, R128 ;  /* 0x000000341044723c */ /* 0x044ff00000001880 */
[----:B------:R-:W-:Y:S08]  /*23c0*/  HMMA.16816.F32 R64, R16, R54, R124 ;  /* 0x000000361040723c */ /* 0x000ff0000000187c */
[C---:B---3--:R-:W-:Y:S08]  /*23d0*/  HMMA.16816.F32 R96, R20.reuse, R44, R144 ;  /* 0x0000002c1460723c */ /* 0x048ff00000001890 */
[----:B------:R-:W-:Y:S08]  /*23e0*/  HMMA.16816.F32 R92, R20, R46, R140 ;  /* 0x0000002e145c723c */ /* 0x000ff0000000188c */
[C---:B------:R-:W-:Y:S08]  /*23f0*/  HMMA.16816.F32 R60, R16.reuse, R44, R60 ;  /* 0x0000002c103c723c */ /* 0x040ff0000000183c */
[----:B------:R-:W-:Y:S08]  /*2400*/  HMMA.16816.F32 R52, R16, R46, R120 ;  /* 0x0000002e1034723c */ /* 0x000ff00000001878 */
[C---:B----4-:R-:W-:Y:S08]  /*2410*/  HMMA.16816.F32 R88, R20.reuse, R40, R88 ;  /* 0x000000281458723c */ /* 0x050ff00000001858 */
[C---:B------:R-:W-:Y:S08]  /*2420*/  HMMA.16816.F32 R84, R20.reuse, R42, R84 ;  /* 0x0000002a1454723c */ /* 0x040ff00000001854 */
[C---:B------:R-:W-:Y:S08]  /*2430*/  HMMA.16816.F32 R80, R20.reuse, R36, R80 ;  /* 0x000000241450723c */ /* 0x040ff00000001850 */
[----:B------:R-:W-:Y:S08]  /*2440*/  HMMA.16816.F32 R72, R20, R38, R132 ;  /* 0x000000261448723c */ /* 0x000ff00000001884 */
[C---:B------:R-:W-:Y:S08]  /*2450*/  HMMA.16816.F32 R44, R16.reuse, R40, R116 ;  /* 0x00000028102c723c */ /* 0x040ff00000001874 */
[C---:B------:R-:W-:Y:S08]  /*2460*/  HMMA.16816.F32 R40, R16.reuse, R42, R112 ;  /* 0x0000002a1028723c */ /* 0x040ff00000001870 */
[C---:B------:R-:W-:Y:S08]  /*2470*/  HMMA.16816.F32 R20, R16.reuse, R36, R108 ;  /* 0x000000241014723c */ /* 0x040ff0000000186c */
[----:B------:R-:W-:Y:S08]  /*2480*/  HMMA.16816.F32 R16, R16, R38, R76 ;  /* 0x000000261010723c */ /* 0x000ff0000000184c */
[C---:B------:R-:W-:Y:S08]  /*2490*/  HMMA.16816.F32 R104, R8.reuse, R48, R104 ;  /* 0x000000300868723c */ /* 0x040ff00000001868 */
[----:B------:R-:W-:Y:S08]  /*24a0*/  HMMA.16816.F32 R100, R8, R50, R100 ;  /* 0x000000320864723c */ /* 0x000ff00000001864 */
[C---:B------:R-:W-:Y:S08]  /*24b0*/  HMMA.16816.F32 R68, R12.reuse, R48, R68 ;  /* 0x000000300c44723c */ /* 0x040ff00000001844 */
[----:B------:R-:W-:Y:S08]  /*24c0*/  HMMA.16816.F32 R48, R12, R50, R64 ;  /* 0x000000320c30723c */ /* 0x000ff00000001840 */
[----:B------:R-:W-:Y:S08]  /*24d0*/  HMMA.16816.F32 R76, R8, R26, R72 ;  /* 0x0000001a084c723c */ /* 0x000ff00000001848 */
[----:B------:R-:W-:Y:S08]  /*24e0*/  HMMA.16816.F32 R64, R12, R34, R52 ;  /* 0x000000220c40723c */ /* 0x000ff00000001834 */
[----:B------:R-:W-:Y:S08]  /*24f0*/  HMMA.16816.F32 R80, R8, R24, R80 ;  /* 0x000000180850723c */ /* 0x000ff00000001850 */
[C---:B------:R-:W-:Y:S08]  /*2500*/  HMMA.16816.F32 R72, R12.reuse, R32, R60 ;  /* 0x000000200c48723c */ /* 0x040ff0000000183c */
[----:B------:R-:W-:Y:S08]  /*2510*/  HMMA.16816.F32 R52, R12, R24, R20 ;  /* 0x000000180c34723c */ /* 0x000ff00000001814 */
[C---:B------:R-:W-:Y:S08]  /*2520*/  HMMA.16816.F32 R96, R8.reuse, R32, R96 ;  /* 0x000000200860723c */ /* 0x040ff00000001860 */
[C---:B------:R-:W-:Y:S08]  /*2530*/  HMMA.16816.F32 R92, R8.reuse, R34, R92 ;  /* 0x00000022085c723c */ /* 0x040ff0000000185c */
[C---:B------:R-:W-:Y:S08]  /*2540*/  HMMA.16816.F32 R88, R8.reuse, R28, R88 ;  /* 0x0000001c0858723c */ /* 0x040ff00000001858 */
[----:B------:R-:W-:Y:S08]  /*2550*/  HMMA.16816.F32 R84, R8, R30, R84 ;  /* 0x0000001e0854723c */ /* 0x000ff00000001854 */
[C---:B------:R-:W-:Y:S08]  /*2560*/  HMMA.16816.F32 R60, R12.reuse, R28, R44 ;  /* 0x0000001c0c3c723c */ /* 0x040ff0000000182c */
[C---:B------:R-:W-:Y:S08]  /*2570*/  HMMA.16816.F32 R40, R12.reuse, R30, R40 ;  /* 0x0000001e0c28723c */ /* 0x040ff00000001828 */
[----:B------:R-:W-:Y:S01]  /*2580*/  HMMA.16816.F32 R24, R12, R26, R16 ;  /* 0x0000001a0c18723c */ /* 0x000fe20000001810 */
[----:B------:R-:W-:Y:S06]  /*2590*/  BAR.SYNC.DEFER_BLOCKING 0x0 ;  /* 0x0000000000007b1d */ /* 0x000fec0000010000 */
[----:B------:R-:W-:Y:S05]  /*25a0*/  @!P4 BRA `(.L_x_10) ;  /* 0x000004200000c947 */ /* 0x000fea0003800000 */
[----:B------:R-:W-:Y:S02]  /*25b0*/  IMAD R3, R152, 0x40, R252 ;  /* 0x0000004098037824 */ /* 0x000fe400078e02fc */
[----:B------:R-:W-:-:S03]  /*25c0*/  IMAD.MOV.U32 R222, RZ, RZ, RZ ;  /* 0x000000ffffde7224 */ /* 0x000fc600078e00ff */
[----:B------:R-:W-:-:S05]  /*25d0*/  IADD3 R3, R3, -0x40, R245 ;  /* 0xffffffc003037810 */ /* 0x000fca0007ffe0f5 */
[----:B------:R-:W-:-:S04]  /*25e0*/  @P0 IMAD.HI.U32 R5, R3, c[0x0][0x2bc], RZ ;  /* 0x0000af0003050a27 */ /* 0x000fc800078e00ff */
[----:B------:R-:W-:Y:S01]  /*25f0*/  IMAD.MOV.U32 R2, RZ, RZ, R3 ;  /* 0x000000ffff027224 */ /* 0x000fe200078e0003 */
[----:B------:R-:W-:-:S04]  /*2600*/  @P0 SHF.R.U32.HI R2, RZ, c[0x0][0x2c0], R5 ;  /* 0x0000b000ff020a19 */ /* 0x000fc80000011605 */
[----:B------:R-:W-:-:S04]  /*2610*/  @!P6 IADD3 R5, P4, R2, R162, RZ ;  /* 0x000000a20205e210 */ /* 0x000fc80007f9e0ff */
[----:B------:R-:W-:Y:S02]  /*2620*/  @!P6 LEA.HI.X.SX32 R7, R2, R160, 0x1, P4 ;  /* 0x000000a00207e211 */ /* 0x000fe400020f0eff */
[----:B------:R-:W-:-:S04]  /*2630*/  @!P6 LEA R6, P4, R5, c[0x0][0x2a0], 0x2 ;  /* 0x0000a8000506ea11 */ /* 0x000fc800078810ff */
[----:B------:R-:W-:-:S05]  /*2640*/  @!P6 LEA.HI.X R7, R5, c[0x0][0x2a4], R7, 0x2, P4 ;  /* 0x0000a9000507ea11 */ /* 0x000fca00020f1407 */
[----:B------:R1:W2:Y:S01]  /*2650*/  @!P6 LDG.E R222, [R6.64] ;  /* 0x0000000606dee981 */ /* 0x0002a2000c1e1900 */
[----:B------:R-:W-:Y:S01]  /*2660*/  IMAD.MOV R2, RZ, RZ, -R2 ;  /* 0x000000ffff027224 */ /* 0x000fe200078e0a02 */
[----:B------:R-:W-:Y:S01]  /*2670*/  SEL R20, RZ, 0x10, P3 ;  /* 0x00000010ff147807 */ /* 0x000fe20001800000 */
[----:B------:R-:W-:Y:S01]  /*2680*/  IMAD.SHL.U32 R22, R56, 0x2, RZ ;  /* 0x0000000238167824 */ /* 0x000fe200078e00ff */
[----:B------:R-:W-:Y:S01]  /*2690*/  SEL R21, RZ, 0x10, P2 ;  /* 0x00000010ff157807 */ /* 0x000fe20001000000 */
[----:B------:R-:W-:Y:S01]  /*26a0*/  IMAD R223, R2, c[0x0][0x2b8], R3 ;  /* 0x0000ae0002df7a24 */ /* 0x000fe200078e0203 */
[----:B------:R-:W-:Y:S01]  /*26b0*/  IADD3 R8, -R20, 0x10, RZ ;  /* 0x0000001014087810 */ /* 0x000fe20007ffe1ff */
[----:B------:R-:W-:Y:S01]  /*26c0*/  IMAD.SHL.U32 R18, R186, 0x2, RZ ;  /* 0x00000002ba127824 */ /* 0x000fe200078e00ff */
[----:B------:R-:W-:Y:S02]  /*26d0*/  SEL R19, RZ, 0x10, P1 ;  /* 0x00000010ff137807 */ /* 0x000fe40000800000 */
[----:B------:R-:W-:-:S02]  /*26e0*/  SHF.R.S32.HI R2, RZ, 0x1f, R223 ;  /* 0x0000001fff027819 */ /* 0x000fc400000114df */
[----:B------:R-:W-:-:S03]  /*26f0*/  SHF.L.U64.HI R9, R56, 0x1, R156 ;  /* 0x0000000138097819 */ /* 0x000fc6000001029c */
[----:B------:R-:W-:Y:S02]  /*2700*/  IMAD R5, R2, c[0x0][0x1e0], RZ ;  /* 0x0000780002057a24 */ /* 0x000fe400078e02ff */
[----:B------:R-:W-:-:S04]  /*2710*/  IMAD.WIDE.U32 R2, R223, c[0x0][0x1e0], RZ ;  /* 0x00007800df027a25 */ /* 0x000fc800078e00ff */
[----:B------:R-:W-:-:S04]  /*2720*/  IMAD R5, R223, c[0x0][0x1e4], R5 ;  /* 0x00007900df057a24 */ /* 0x000fc800078e0205 */
[----:B------:R-:W-:Y:S01]  /*2730*/  IMAD.IADD R3, R3, 0x1, R5 ;  /* 0x0000000103037824 */ /* 0x000fe200078e0205 */
[----:B-1----:R-:W-:Y:S02]  /*2740*/  SHF.L.U64.HI R7, R185, 0x1, R155 ;  /* 0x00000001b9077819 */ /* 0x002fe4000001029b */
[----:B--2---:R-:W-:Y:S01]  /*2750*/  SHF.R.S32.HI R5, RZ, 0x1f, R222 ;  /* 0x0000001fff057819 */ /* 0x004fe200000114de */
[----:B------:R-:W-:-:S04]  /*2760*/  IMAD.WIDE.U32 R2, R222, c[0x0][0x1f0], R2 ;  /* 0x00007c00de027a25 */ /* 0x000fc800078e0002 */
[----:B------:R-:W-:Y:S01]  /*2770*/  IMAD R5, R5, c[0x0][0x1f0], RZ ;  /* 0x00007c0005057a24 */ /* 0x000fe200078e02ff */
[----:B------:R-:W-:-:S03]  /*2780*/  IADD3 R2, P4, R158, R2, RZ ;  /* 0x000000029e027210 */ /* 0x000fc60007f9e0ff */
[----:B------:R-:W-:-:S05]  /*2790*/  IMAD R5, R222, c[0x0][0x1f4], R5 ;  /* 0x00007d00de057a24 */ /* 0x000fca00078e0205 */
[----:B------:R-:W-:Y:S02]  /*27a0*/  IADD3.X R3, R157, R3, R5, P4, !PT ;  /* 0x000000039d037210 */ /* 0x000fe400027fe405 */
[----:B------:R-:W-:-:S04]  /*27b0*/  LEA R5, P4, R2, c[0x0][0x1c8], 0x1 ;  /* 0x0000720002057a11 */ /* 0x000fc800078808ff */
[----:B------:R-:W-:Y:S01]  /*27c0*/  LEA.HI.X R6, R2, c[0x0][0x1cc], R3, 0x1, P4 ;  /* 0x0000730002067a11 */ /* 0x000fe200020f0c03 */
[----:B------:R-:W-:Y:S04]  /*27d0*/  SHFL.IDX PT, R16, R5, RZ, 0x1c1f ;  /* 0x001c1fff05107589 */ /* 0x000fe800000e0000 */
[----:B------:R1:W2:Y:S04]  /*27e0*/  SHFL.IDX PT, R2, R5, 0x1, 0x1c1f ;  /* 0x003c1f0005027f89 */ /* 0x0002a800000e0000 */
[----:B------:R-:W3:Y:S04]  /*27f0*/  SHFL.IDX PT, R3, R6, 0x1, 0x1c1f ;  /* 0x003c1f0006037f89 */ /* 0x000ee800000e0000 */
[----:B------:R4:W5:Y:S01]  /*2800*/  SHFL.IDX PT, R17, R6, RZ, 0x1c1f ;  /* 0x001c1fff06117589 */ /* 0x00096200000e0000 */
[----:B-1----:R-:W-:-:S02]  /*2810*/  LOP3.LUT R5, R8, 0xf, RZ, 0xc0, !PT ;  /* 0x0000000f08057812 */ /* 0x002fc400078ec0ff */
[----:B------:R-:W-:Y:S02]  /*2820*/  IADD3 R8, -R21, 0x10, RZ ;  /* 0x0000001015087810 */ /* 0x000fe40007ffe1ff */
[-C--:B--2---:R-:W-:Y:S02]  /*2830*/  IADD3 R14, P5, P4, R5, R2.reuse, R22 ;  /* 0x00000002050e7210 */ /* 0x084fe40007cbe016 */
[----:B------:R-:W-:Y:S01]  /*2840*/  LOP3.LUT R5, R8, 0xf, RZ, 0xc0, !PT ;  /* 0x0000000f08057812 */ /* 0x000fe200078ec0ff */
[----:B----4-:R-:W-:Y:S01]  /*2850*/  IMAD.SHL.U32 R6, R185, 0x2, RZ ;  /* 0x00000002b9067824 */ /* 0x010fe200078e00ff */
[----:B------:R-:W-:Y:S02]  /*2860*/  IADD3 R8, -R19, 0x10, RZ ;  /* 0x0000001013087810 */ /* 0x000fe40007ffe1ff */
[----:B---3--:R-:W-:Y:S02]  /*2870*/  IADD3.X R15, RZ, R3, R9, P5, P4 ;  /* 0x00000003ff0f7210 */ /* 0x008fe40002fe8409 */
[----:B------:R-:W-:-:S02]  /*2880*/  IADD3 R12, P5, P4, R5, R2, R6 ;  /* 0x00000002050c7210 */ /* 0x000fc40007cbe006 */
[----:B------:R-:W-:Y:S02]  /*2890*/  LOP3.LUT R5, R8, 0xf, RZ, 0xc0, !PT ;  /* 0x0000000f08057812 */ /* 0x000fe400078ec0ff */
[----:B------:R-:W-:Y:S02]  /*28a0*/  IADD3.X R13, RZ, R3, R7, P5, P4 ;  /* 0x00000003ff0d7210 */ /* 0x000fe40002fe8407 */
[----:B------:R-:W-:Y:S02]  /*28b0*/  IADD3 R10, P5, P4, R5, R2, R18 ;  /* 0x00000002050a7210 */ /* 0x000fe40007cbe012 */
[----:B------:R-:W-:-:S04]  /*28c0*/  SHF.L.U64.HI R5, R186, 0x1, R154 ;  /* 0x00000001ba057819 */ /* 0x000fc8000001029a */
[----:B------:R-:W-:Y:S02]  /*28d0*/  IADD3.X R11, RZ, R3, R5, P5, P4 ;  /* 0x00000003ff0b7210 */ /* 0x000fe40002fe8405 */
[C---:B------:R-:W-:Y:S02]  /*28e0*/  IADD3 R8, P5, R16.reuse, R22, RZ ;  /* 0x0000001610087210 */ /* 0x040fe40007fbe0ff */
[----:B------:R-:W-:-:S03]  /*28f0*/  IADD3 R6, P4, R16, R6, RZ ;  /* 0x0000000610067210 */ /* 0x000fc60007f9e0ff */
[C---:B-----5:R-:W-:Y:S01]  /*2900*/  IMAD.X R9, R17.reuse, 0x1, R9, P5 ;  /* 0x0000000111097824 */ /* 0x060fe200028e0609 */
[----:B------:R-:W-:Y:S01]  /*2910*/  ISETP.NE.U32.AND P5, PT, R20, RZ, PT ;  /* 0x000000ff1400720c */ /* 0x000fe20003fa5070 */
[C---:B------:R-:W-:Y:S01]  /*2920*/  IMAD.X R7, R17.reuse, 0x1, R7, P4 ;  /* 0x0000000111077824 */ /* 0x040fe200020e0607 */
[----:B------:R-:W-:Y:S02]  /*2930*/  IADD3 R2, P4, R16, R18, RZ ;  /* 0x0000001210027210 */ /* 0x000fe40007f9e0ff */
[----:B------:R1:W-:Y:S03]  /*2940*/  LDGSTS.E.BYPASS.LTC128B.128 [R221+0x3100], [R8.64], !P3 ;  /* 0x0310000008dd7fae */ /* 0x0003e6000d901d46 */
[----:B------:R-:W-:Y:S01]  /*2950*/  IMAD.X R3, R17, 0x1, R5, P4 ;  /* 0x0000000111037824 */ /* 0x000fe200020e0605 */
[----:B------:R1:W-:Y:S01]  /*2960*/  LDGSTS.E.BYPASS.LTC128B.128 [R221+0x4100], [R6.64], !P2 ;  /* 0x0410000006dd7fae */ /* 0x0003e2000d101d46 */
[----:B------:R-:W-:-:S03]  /*2970*/  ISETP.NE.U32.AND P4, PT, R21, RZ, PT ;  /* 0x000000ff1500720c */ /* 0x000fc60003f85070 */
[----:B------:R1:W-:Y:S04]  /*2980*/  LDGSTS.E.BYPASS.LTC128B.128 [R221+0x5100], [R2.64], !P1 ;  /* 0x0510000002dd7fae */ /* 0x0003e8000c901d46 */
[----:B------:R1:W-:Y:S01]  /*2990*/  LDGSTS.E.BYPASS.LTC128B.128.ZFILL [R221+0x3900], [R14.64], P5 ;  /* 0x039000000edd7fae */ /* 0x0003e2000a941d46 */
[----:B------:R-:W-:-:S05]  /*29a0*/  ISETP.NE.U32.AND P5, PT, R19, RZ, PT ;  /* 0x000000ff1300720c */ /* 0x000fca0003fa5070 */
[----:B------:R1:W-:Y:S08]  /*29b0*/  LDGSTS.E.BYPASS.LTC128B.128.ZFILL [R221+0x4900], [R12.64], P4 ;  /* 0x049000000cdd7fae */ /* 0x0003f0000a141d46 */
[----:B------:R1:W-:Y:S02]  /*29c0*/  LDGSTS.E.BYPASS.LTC128B.128.ZFILL [R221+0x5900], [R10.64], P5 ;  /* 0x059000000add7fae */ /* 0x0003e4000a941d46 */
.L_x_10:
[----:B-1----:R-:W-:Y:S01]  /*29d0*/  LOP3.LUT R2, R153, 0xffffffe0, RZ, 0xc0, !PT ;  /* 0xffffffe099027812 */ /* 0x002fe200078ec0ff */
[----:B------:R-:W-:Y:S01]  /*29e0*/  IMAD.SHL.U32 R216, R0, 0x2, RZ ;  /* 0x0000000200d87824 */ /* 0x000fe200078e00ff */
[----:B------:R-:W0:Y:S03]  /*29f0*/  LDGDEPBAR ;  /* 0x00000000000079af */ /* 0x000e260000000000 */
[----:B------:R-:W-:Y:S01]  /*2a00*/  IMAD.IADD R2, R172, 0x1, -R2 ;  /* 0x00000001ac027824 */ /* 0x000fe200078e0a02 */
[----:B------:R-:W-:Y:S01]  /*2a10*/  LDSM.16.MT88.4 R20, [R216+0x1100] ;  /* 0x00110000d814783b */ /* 0x000fe20000004200 */
[----:B------:R-:W-:-:S03]  /*2a20*/  IMAD R217, R4, 0x2, R216 ;  /* 0x0000000204d97824 */ /* 0x000fc600078e02d8 */
[----:B------:R-:W-:-:S04]  /*2a30*/  SHF.R.S32.HI R3, RZ, 0x1f, R2 ;  /* 0x0000001fff037819 */ /* 0x000fc80000011402 */
[----:B------:R-:W-:-:S04]  /*2a40*/  LEA.HI R3, R3, R2, RZ, 0x2 ;  /* 0x0000000203037211 */ /* 0x000fc800078f10ff */
[----:B------:R-:W-:-:S05]  /*2a50*/  LOP3.LUT R3, R3, 0x7ffffffc, RZ, 0xc0, !PT ;  /* 0x7ffffffc03037812 */ /* 0x000fca00078ec0ff */
[----:B------:R-:W-:-:S04]  /*2a60*/  IMAD.IADD R2, R2, 0x1, -R3 ;  /* 0x0000000102027824 */ /* 0x000fc800078e0a03 */
[----:B------:R-:W-:-:S05]  /*2a70*/  IMAD R2, R2, -0x2, R138 ;  /* 0xfffffffe02027824 */ /* 0x000fca00078e028a */
[C---:B------:R-:W-:Y:S02]  /*2a80*/  ISETP.GT.AND P5, PT, R2.reuse, RZ, PT ;  /* 0x000000ff0200720c */ /* 0x040fe40003fa4270 */
[----:B------:R-:W-:Y:S02]  /*2a90*/  ISETP.GT.AND P4, PT, R2, 0x1, PT ;  /* 0x000000010200780c */ /* 0x000fe40003f84270 */
[----:B------:R-:W-:Y:S02]  /*2aa0*/  FSEL R15, R106, -INF , P5 ;  /* 0xff8000006a0f7808 */ /* 0x000fe40002800000 */
[----:B------:R-:W-:Y:S02]  /*2ab0*/  FSEL R10, R104, -INF , P5 ;  /* 0xff800000680a7808 */ /* 0x000fe40002800000 */
[----:B------:R-:W-:Y:S02]  /*2ac0*/  FSEL R39, R70, -INF , P5 ;  /* 0xff80000046277808 */ /* 0x000fe40002800000 */
[----:B------:R-:W-:-:S02]  /*2ad0*/  FSEL R32, R68, -INF , P5 ;  /* 0xff80000044207808 */ /* 0x000fc40002800000 */
[----:B------:R-:W-:Y:S02]  /*2ae0*/  FSEL R11, R105, -INF , P4 ;  /* 0xff800000690b7808 */ /* 0x000fe40002000000 */
[C---:B------:R-:W-:Y:S02]  /*2af0*/  ISETP.GT.AND P5, PT, R2.reuse, 0x8, PT ;  /* 0x000000080200780c */ /* 0x040fe40003fa4270 */
[----:B------:R-:W-:Y:S02]  /*2b00*/  FSEL R16, R107, -INF , P4 ;  /* 0xff8000006b107808 */ /* 0x000fe40002000000 */
[----:B------:R-:W-:Y:S02]  /*2b10*/  FSEL R44, R71, -INF , P4 ;  /* 0xff800000472c7808 */ /* 0x000fe40002000000 */
[----:B------:R-:W-:Y:S02]  /*2b20*/  FSEL R36, R69, -INF , P4 ;  /* 0xff80000045247808 */ /* 0x000fe40002000000 */
[----:B------:R-:W-:-:S02]  /*2b30*/  ISETP.GT.AND P4, PT, R2, 0x9, PT ;  /* 0x000000090200780c */ /* 0x000fc40003f84270 */
[----:B------:R-:W-:Y:S02]  /*2b40*/  FSEL R13, R100, -INF , P5 ;  /* 0xff800000640d7808 */ /* 0x000fe40002800000 */
[----:B------:R-:W-:Y:S02]  /*2b50*/  FMNMX.FTZ R3, R10, R11, !PT ;  /* 0x0000000b0a037209 */ /* 0x000fe40007810000 */
[----:B------:R-:W-:Y:S02]  /*2b60*/  FSEL R17, R102, -INF , P5 ;  /* 0xff80000066117808 */ /* 0x000fe40002800000 */
[----:B------:R-:W-:Y:S02]  /*2b70*/  FSEL R45, R50, -INF , P5 ;  /* 0xff800000322d7808 */ /* 0x000fe40002800000 */
[----:B------:R-:W-:Y:S02]  /*2b80*/  FSEL R37, R48, -INF , P5 ;  /* 0xff80000030257808 */ /* 0x000fe40002800000 */
[----:B------:R-:W-:-:S02]  /*2b90*/  FSEL R14, R101, -INF , P4 ;  /* 0xff800000650e7808 */ /* 0x000fc40002000000 */
[C---:B------:R-:W-:Y:S02]  /*2ba0*/  ISETP.GT.AND P5, PT, R2.reuse, 0x10, PT ;  /* 0x000000100200780c */ /* 0x040fe40003fa4270 */
[----:B------:R-:W-:Y:S02]  /*2bb0*/  FMNMX.FTZ R3, R13, R3, !PT ;  /* 0x000000030d037209 */ /* 0x000fe40007810000 */
        /* <DEDUP_REMOVED lines=22> */
[----:B------:R-:W-:Y:S02]  /*2d20*/  ISETP.GT.AND P5, PT, R2, 0x20, PT ;  /* 0x000000200200780c */ /* 0x000fe40003fa4270 */
[----:B------:R-:W-:Y:S02]  /*2d30*/  FMNMX.FTZ R3, R49, R3, !PT ;  /* 0x0000000331037209 */ /* 0x000fe40007810000 */
[----:B------:R-:W-:Y:S02]  /*2d40*/  FMNMX.FTZ R5, R15, R16, !PT ;  /* 0x000000100f057209 */ /* 0x000fe40007810000 */
[----:B------:R-:W-:Y:S02]  /*2d50*/  FSEL R59, R95, -INF , P4 ;  /* 0xff8000005f3b7808 */ /* 0x000fe40002000000 */
[----:B------:R-:W-:Y:S02]  /*2d60*/  FSEL R124, R67, -INF , P4 ;  /* 0xff800000437c7808 */ /* 0x000fe40002000000 */
[----:B------:R-:W-:-:S02]  /*2d70*/  FSEL R122, R65, -INF , P4 ;  /* 0xff800000417a7808 */ /* 0x000fc40002000000 */
[----:B------:R-:W-:Y:S02]  /*2d80*/  ISETP.GT.AND P4, PT, R2, 0x21, PT ;  /* 0x000000210200780c */ /* 0x000fe40003f84270 */
[----:B------:R-:W-:Y:S02]  /*2d90*/  FSEL R134, R88, -INF , P5 ;  /* 0xff80000058867808 */ /* 0x000fe40002800000 */
[----:B------:R-:W-:Y:S02]  /*2da0*/  FMNMX.FTZ R3, R50, R3, !PT ;  /* 0x0000000332037209 */ /* 0x000fe40007810000 */
[----:B------:R-:W-:Y:S02]  /*2db0*/  FMNMX.FTZ R5, R17, R5, !PT ;  /* 0x0000000511057209 */ /* 0x000fe40007810000 */
[----:B------:R-:W-:Y:S02]  /*2dc0*/  FSEL R164, R90, -INF , P5 ;  /* 0xff8000005aa47808 */ /* 0x000fe40002800000 */
[----:B------:R-:W-:-:S02]  /*2dd0*/  FSEL R181, R62, -INF , P5 ;  /* 0xff8000003eb57808 */ /* 0x000fc40002800000 */
[----:B------:R-:W-:Y:S02]  /*2de0*/  FSEL R176, R60, -INF , P5 ;  /* 0xff8000003cb07808 */ /* 0x000fe40002800000 */
[----:B------:R-:W-:Y:S02]  /*2df0*/  FSEL R138, R89, -INF , P4 ;  /* 0xff800000598a7808 */ /* 0x000fe40002000000 */
[----:B------:R-:W-:Y:S02]  /*2e00*/  ISETP.GT.AND P5, PT, R2, 0x28, PT ;  /* 0x000000280200780c */ /* 0x000fe40003fa4270 */
[----:B------:R-:W-:Y:S02]  /*2e10*/  FMNMX.FTZ R3, R134, R3, !PT ;  /* 0x0000000386037209 */ /* 0x000fe40007810000 */
[----:B------:R-:W-:Y:S02]  /*2e20*/  FMNMX.FTZ R5, R28, R5, !PT ;  /* 0x000000051c057209 */ /* 0x000fe40007810000 */
[----:B------:R-:W-:-:S02]  /*2e30*/  FSEL R165, R91, -INF , P4 ;  /* 0xff8000005ba57808 */ /* 0x000fc40002000000 */
[----:B------:R-:W-:Y:S02]  /*2e40*/  FSEL R182, R63, -INF , P4 ;  /* 0xff8000003fb67808 */ /* 0x000fe40002000000 */
[----:B------:R-:W-:Y:S02]  /*2e50*/  FSEL R177, R61, -INF , P4 ;  /* 0xff8000003db17808 */ /* 0x000fe40002000000 */
[----:B------:R-:W-:Y:S02]  /*2e60*/  ISETP.GT.AND P4, PT, R2, 0x29, PT ;  /* 0x000000290200780c */ /* 0x000fe40003f84270 */
[----:B------:R-:W-:Y:S02]  /*2e70*/  FSEL R132, R84, -INF , P5 ;  /* 0xff80000054847808 */ /* 0x000fe40002800000 */
[----:B------:R-:W-:Y:S02]  /*2e80*/  FMNMX.FTZ R3, R138, R3, !PT ;  /* 0x000000038a037209 */ /* 0x000fe40007810000 */
[----:B------:R-:W-:-:S02]  /*2e90*/  FMNMX.FTZ R5, R51, R5, !PT ;  /* 0x0000000533057209 */ /* 0x000fc40007810000 */
[----:B------:R-:W-:Y:S02]  /*2ea0*/  FSEL R166, R86, -INF , P5 ;  /* 0xff80000056a67808 */ /* 0x000fe40002800000 */
[----:B------:R-:W-:Y:S02]  /*2eb0*/  FSEL R180, R42, -INF , P5 ;  /* 0xff8000002ab47808 */ /* 0x000fe40002800000 */
[----:B------:R-:W-:Y:S02]  /*2ec0*/  FSEL R178, R40, -INF , P5 ;  /* 0xff80000028b27808 */ /* 0x000fe40002800000 */
[----:B------:R-:W-:Y:S02]  /*2ed0*/  FSEL R133, R85, -INF , P4 ;  /* 0xff80000055857808 */ /* 0x000fe40002000000 */
[----:B------:R-:W-:Y:S02]  /*2ee0*/  ISETP.GT.AND P5, PT, R2, 0x30, PT ;  /* 0x000000300200780c */ /* 0x000fe40003fa4270 */
[----:B------:R-:W-:-:S02]  /*2ef0*/  FMNMX.FTZ R3, R132, R3, !PT ;  /* 0x0000000384037209 */ /* 0x000fc40007810000 */
[----:B------:R-:W-:Y:S02]  /*2f00*/  FMNMX.FTZ R5, R57, R5, !PT ;  /* 0x0000000539057209 */ /* 0x000fe40007810000 */
[----:B------:R-:W-:Y:S02]  /*2f10*/  FSEL R167, R87, -INF , P4 ;  /* 0xff80000057a77808 */ /* 0x000fe40002000000 */
[----:B------:R-:W-:Y:S02]  /*2f20*/  FSEL R183, R43, -INF , P4 ;  /* 0xff8000002bb77808 */ /* 0x000fe40002000000 */
[----:B------:R-:W-:Y:S02]  /*2f30*/  FSEL R179, R41, -INF , P4 ;  /* 0xff80000029b37808 */ /* 0x000fe40002000000 */
[----:B------:R-:W-:Y:S01]  /*2f40*/  ISETP.GT.AND P4, PT, R2, 0x31, PT ;  /* 0x000000310200780c */ /* 0x000fe20003f84270 */
[----:B------:R-:W-:Y:S01]  /*2f50*/  LDSM.16.MT88.4 R40, [R217+0x2100] ;  /* 0x00210000d928783b */ /* 0x000fe20000004200 */
[----:B------:R-:W-:-:S02]  /*2f60*/  FSEL R213, R80, -INF , P5 ;  /* 0xff80000050d57808 */ /* 0x000fc40002800000 */
[----:B------:R-:W-:Y:S02]  /*2f70*/  FMNMX.FTZ R3, R133, R3, !PT ;  /* 0x0000000385037209 */ /* 0x000fe40007810000 */
        /* <DEDUP_REMOVED lines=15> */
[----:B------:R-:W-:Y:S02]  /*3070*/  FMNMX.FTZ R6, R32, R36, !PT ;  /* 0x0000002420067209 */ /* 0x000fe40007810000 */
[----:B------:R-:W-:-:S02]  /*3080*/  FSEL R212, R77, -INF , P5 ;  /* 0xff8000004dd47808 */ /* 0x000fc40002800000 */
[----:B------:R-:W-:Y:S02]  /*3090*/  FMNMX.FTZ R2, R211, R2, !PT ;  /* 0x00000002d3027209 */ /* 0x000fe40007810000 */
[----:B------:R-:W-:Y:S02]  /*30a0*/  FMNMX.FTZ R3, R165, R3, !PT ;  /* 0x00000003a5037209 */ /* 0x000fe40007810000 */
[----:B------:R-:W-:Y:S02]  /*30b0*/  FMNMX.FTZ R5, R37, R6, !PT ;  /* 0x0000000625057209 */ /* 0x000fe40007810000 */
[----:B------:R-:W-:Y:S02]  /*30c0*/  FMNMX.FTZ R6, R212, R2, !PT ;  /* 0x00000002d4067209 */ /* 0x000fe40007810000 */
[----:B------:R-:W-:Y:S02]  /*30d0*/  FMNMX.FTZ R2, R166, R3, !PT ;  /* 0x00000003a6027209 */ /* 0x000fe40007810000 */
[----:B------:R-:W-:Y:S01]  /*30e0*/  FMNMX.FTZ R5, R38, R5, !PT ;  /* 0x0000000526057209 */ /* 0x000fe20007810000 */
[----:B------:R-:W1:Y:S01]  /*30f0*/  SHFL.BFLY PT, R7, R6, 0x2, 0x1f ;  /* 0x0c401f0006077f89 */ /* 0x000e6200000e0000 */
[----:B------:R-:W-:-:S02]  /*3100*/  FMNMX.FTZ R2, R167, R2, !PT ;  /* 0x00000002a7027209 */ /* 0x000fc40007810000 */
[----:B------:R-:W-:Y:S02]  /*3110*/  FMNMX.FTZ R3, R120, R5, !PT ;  /* 0x0000000578037209 */ /* 0x000fe40007810000 */
[----:B------:R-:W-:Y:S02]  /*3120*/  FMNMX.FTZ R2, R229, R2, !PT ;  /* 0x00000002e5027209 */ /* 0x000fe40007810000 */
[----:B------:R-:W-:Y:S02]  /*3130*/  FMNMX.FTZ R3, R121, R3, !PT ;  /* 0x0000000379037209 */ /* 0x000fe40007810000 */
[----:B------:R-:W-:Y:S02]  /*3140*/  FSEL R215, R78, -INF , P4 ;  /* 0xff8000004ed77808 */ /* 0x000fe40002000000 */
[----:B------:R-:W-:Y:S02]  /*3150*/  FMNMX.FTZ R2, R231, R2, !PT ;  /* 0x00000002e7027209 */ /* 0x000fe40007810000 */
[----:B------:R-:W-:-:S02]  /*3160*/  FMNMX.FTZ R3, R123, R3, !PT ;  /* 0x000000037b037209 */ /* 0x000fc40007810000 */
[----:B------:R-:W-:Y:S02]  /*3170*/  FSEL R224, R79, -INF , P5 ;  /* 0xff8000004fe07808 */ /* 0x000fe40002800000 */
[----:B------:R-:W-:Y:S02]  /*3180*/  FMNMX.FTZ R2, R215, R2, !PT ;  /* 0x00000002d7027209 */ /* 0x000fe40007810000 */
[----:B------:R-:W-:Y:S02]  /*3190*/  FMNMX.FTZ R3, R122, R3, !PT ;  /* 0x000000037a037209 */ /* 0x000fe40007810000 */
[----:B------:R-:W-:Y:S02]  /*31a0*/  FMNMX.FTZ R5, R39, R44, !PT ;  /* 0x0000002c27057209 */ /* 0x000fe40007810000 */
[----:B------:R-:W-:Y:S02]  /*31b0*/  FMNMX.FTZ R8, R224, R2, !PT ;  /* 0x00000002e0087209 */ /* 0x000fe40007810000 */
[----:B------:R-:W-:-:S02]  /*31c0*/  FMNMX.FTZ R3, R176, R3, !PT ;  /* 0x00000003b0037209 */ /* 0x000fc40007810000 */
[----:B------:R-:W-:Y:S01]  /*31d0*/  FMNMX.FTZ R5, R45, R5, !PT ;  /* 0x000000052d057209 */ /* 0x000fe20007810000 */
[----:B------:R-:W2:Y:S01]  /*31e0*/  SHFL.BFLY PT, R9, R8, 0x2, 0x1f ;  /* 0x0c401f0008097f89 */ /* 0x000ea200000e0000 */
[----:B------:R-:W-:Y:S02]  /*31f0*/  FMNMX.FTZ R2, R177, R3, !PT ;  /* 0x00000003b1027209 */ /* 0x000fe40007810000 */
[----:B------:R-:W-:Y:S02]  /*3200*/  FMNMX.FTZ R3, R46, R5, !PT ;  /* 0x000000052e037209 */ /* 0x000fe40007810000 */
[----:B-1----:R-:W-:Y:S02]  /*3210*/  FMNMX.FTZ R7, R6, R7, !PT ;  /* 0x0000000706077209 */ /* 0x002fe40007810000 */
        /* <DEDUP_REMOVED lines=14> */
[----:B--2---:R-:W-:Y:S02]  /*3300*/  FMNMX.FTZ R8, R8, R9, !PT ;  /* 0x0000000908087209 */ /* 0x004fe40007810000 */
[----:B------:R-:W-:-:S02]  /*3310*/  FMNMX.FTZ R2, R182, R3, !PT ;  /* 0x00000003b6027209 */ /* 0x000fc40007810000 */
[----:B-1----:R-:W-:Y:S01]  /*3320*/  FMNMX.FTZ R135, R7, R5, !PT ;  /* 0x0000000507877209 */ /* 0x002fe20007810000 */
[----:B------:R-:W-:Y:S01]  /*3330*/  SHFL.BFLY PT, R9, R8, 0x1, 0x1f ;  /* 0x0c201f0008097f89 */ /* 0x000fe200000e0000 */
[----:B------:R-:W-:Y:S02]  /*3340*/  FMNMX.FTZ R2, R180, R2, !PT ;  /* 0x00000002b4027209 */ /* 0x000fe40007810000 */
[----:B------:R-:W-:Y:S01]  /*3350*/  FSEL R237, R26, -INF , P4 ;  /* 0xff8000001aed7808 */ /* 0x000fe20002000000 */
[----:B------:R-:W1:Y:S01]  /*3360*/  SHFL.BFLY PT, R3, R6, 0x2, 0x1f ;  /* 0x0c401f0006037f89 */ /* 0x000e6200000e0000 */
[----:B------:R-:W-:Y:S01]  /*3370*/  FMNMX.FTZ R2, R183, R2, !PT ;  /* 0x00000002b7027209 */ /* 0x000fe20007810000 */
[C---:B------:R-:W-:Y:S01]  /*3380*/  FMUL.FTZ R12, R135.reuse, c[0x0][0x2d0] ;  /* 0x0000b400870c7a20 */ /* 0x040fe20000410000 */
[----:B------:R-:W-:Y:S02]  /*3390*/  FSETP.NEU.FTZ.AND P4, PT, R135, -INF , PT ;  /* 0xff8000008700780b */ /* 0x000fe40003f9d000 */
[----:B------:R-:W-:-:S02]  /*33a0*/  FMNMX.FTZ R2, R151, R2, !PT ;  /* 0x0000000297027209 */ /* 0x000fc40007810000 */
[----:B------:R-:W-:Y:S02]  /*33b0*/  FSEL R12, R12, RZ, P4 ;  /* 0x000000ff0c0c7208 */ /* 0x000fe40002000000 */
[----:B------:R-:W-:Y:S02]  /*33c0*/  FMNMX.FTZ R5, R203, R2, !PT ;  /* 0x00000002cb057209 */ /* 0x000fe40007810000 */
[----:B------:R-:W-:Y:S01]  /*33d0*/  FSEL R238, R27, -INF , P5 ;  /* 0xff8000001bee7808 */ /* 0x000fe20002800000 */
[----:B------:R-:W-:Y:S01]  /*33e0*/  FFMA.FTZ R2, R10, c[0x0][0x2d0], -R12 ;  /* 0x0000b4000a027a23 */ /* 0x000fe2000001080c */
[----:B------:R-:W-:Y:S01]  /*33f0*/  FMNMX.FTZ R5, R237, R5, !PT ;  /* 0x00000005ed057209 */ /* 0x000fe20007810000 */
[----:B------:R-:W-:Y:S02]  /*3400*/  LDSM.16.MT88.4 R24, [R216+0x100] ;  /* 0x00010000d818783b */ /* 0x000fe40000004200 */
[----:B------:R2:W-:Y:S01]  /*3410*/  MUFU.EX2 R148, R2 ;  /* 0x0000000200947308 */ /* 0x0005e20000000800 */
[----:B------:R-:W-:-:S02]  /*3420*/  FMNMX.FTZ R5, R238, R5, !PT ;  /* 0x00000005ee057209 */ /* 0x000fc40007810000 */
[----:B-1----:R-:W-:Y:S01]  /*3430*/  FMNMX.FTZ R7, R6, R3, !PT ;  /* 0x0000000306077209 */ /* 0x002fe20007810000 */
[--C-:B------:R-:W-:Y:S02]  /*3440*/  FFMA.FTZ R3, R11, c[0x0][0x2d0], -R12.reuse ;  /* 0x0000b4000b037a23 */ /* 0x100fe4000001080c */
[----:B------:R-:W-:Y:S02]  /*3450*/  FFMA.FTZ R6, R13, c[0x0][0x2d0], -R12 ;  /* 0x0000b4000d067a23 */ /* 0x000fe4000001080c */
[----:B------:R1:W3:Y:S01]  /*3460*/  MUFU.EX2 R18, R3 ;  /* 0x0000000300127308 */ /* 0x0002e20000000800 */
[----:B--2---:R-:W-:Y:S02]  /*3470*/  FMNMX.FTZ R2, R9, R8, !PT ;  /* 0x0000000809027209 */ /* 0x004fe40007810000 */
[----:B------:R-:W2:Y:S02]  /*3480*/  SHFL.BFLY PT, R8, R5, 0x2, 0x1f ;  /* 0x0c401f0005087f89 */ /* 0x000ea400000e0000 */
[----:B------:R-:W-:-:S03]  /*3490*/  FSETP.NEU.FTZ.AND P4, PT, R2, -INF , PT ;  /* 0xff8000000200780b */ /* 0x000fc60003f9d000 */
[----:B------:R4:W-:Y:S01]  /*34a0*/  MUFU.EX2 R190, R6 ;  /* 0x0000000600be7308 */ /* 0x0009e20000000800 */
[----:B------:R-:W5:Y:S01]  /*34b0*/  SHFL.BFLY PT, R9, R7, 0x1, 0x1f ;  /* 0x0c201f0007097f89 */ /* 0x000f6200000e0000 */
[----:B-1----:R-:W-:-:S05]  /*34c0*/  FMUL.FTZ R3, R2, c[0x0][0x2d0] ;  /* 0x0000b40002037a20 */ /* 0x002fca0000410000 */
[----:B------:R-:W-:Y:S01]  /*34d0*/  FSEL R3, R3, RZ, P4 ;  /* 0x000000ff03037208 */ /* 0x000fe20002000000 */
[----:B----4-:R-:W-:-:S04]  /*34e0*/  FFMA.FTZ R6, R14, c[0x0][0x2d0], -R12 ;  /* 0x0000b4000e067a23 */ /* 0x010fc8000001080c */
[--C-:B------:R-:W-:Y:S01]  /*34f0*/  FFMA.FTZ R0, R16, c[0x0][0x2d0], -R3.reuse ;  /* 0x0000b40010007a23 */ /* 0x100fe20000010803 */
[----:B------:R1:W-:Y:S01]  /*3500*/  MUFU.EX2 R197, R6 ;  /* 0x0000000600c57308 */ /* 0x0003e20000000800 */
[----:B--2---:R-:W-:Y:S01]  /*3510*/  FMNMX.FTZ R5, R5, R8, !PT ;  /* 0x0000000805057209 */ /* 0x004fe20007810000 */
[----:B------:R-:W-:Y:S02]  /*3520*/  FFMA.FTZ R4, R28, c[0x0][0x2d0], -R3 ;  /* 0x0000b4001c047a23 */ /* 0x000fe40000010803 */
[----:B------:R-:W-:Y:S01]  /*3530*/  LDSM.16.MT88.4 R28, [R217+0x1100] ;  /* 0x00110000d91c783b */ /* 0x000fe20000004200 */
[----:B-----5:R-:W-:-:S03]  /*3540*/  FMNMX.FTZ R137, R7, R9, !PT ;  /* 0x0000000907897209 */ /* 0x020fc60007810000 */
[----:B------:R2:W-:Y:S01]  /*3550*/  MUFU.EX2 R14, R0 ;  /* 0x00000000000e7308 */ /* 0x0005e20000000800 */
[----:B------:R-:W-:Y:S01]  /*3560*/  FSETP.NEU.FTZ.AND P4, PT, R137, -INF , PT ;  /* 0xff8000008900780b */ /* 0x000fe20003f9d000 */
[----:B-1----:R-:W-:-:S06]  /*3570*/  FFMA.FTZ R6, R15, c[0x0][0x2d0], -R3 ;  /* 0x0000b4000f067a23 */ /* 0x002fcc0000010803 */
[----:B------:R-:W-:Y:S01]  /*3580*/  MUFU.EX2 R198, R4 ;  /* 0x0000000400c67308 */ /* 0x000fe20000000800 */
[----:B---3--:R-:W-:Y:S02]  /*3590*/  IMAD.MOV.U32 R15, RZ, RZ, R18 ;  /* 0x000000ffff0f7224 */ /* 0x008fe400078e0012 */
[----:B--2---:R-:W-:-:S05]  /*35a0*/  FFMA.FTZ R0, R17, c[0x0][0x2d0], -R3 ;  /* 0x0000b40011007a23 */ /* 0x004fca0000010803 */
[----:B------:R1:W-:Y:S01]  /*35b0*/  MUFU.EX2 R196, R6 ;  /* 0x0000000600c47308 */ /* 0x0003e20000000800 */
[----:B------:R-:W-:Y:S07]  /*35c0*/  LDSM.16.MT88.4 R16, [R217+0x100] ;  /* 0x00010000d910783b */ /* 0x000fee0000004200 */
[----:B------:R2:W3:Y:S01]  /*35d0*/  MUFU.EX2 R189, R0 ;  /* 0x0000000000bd7308 */ /* 0x0004e20000000800 */
[----:B-1----:R-:W1:Y:S01]  /*35e0*/  SHFL.BFLY PT, R6, R5, 0x1, 0x1f ;  /* 0x0c201f0005067f89 */ /* 0x002e6200000e0000 */
[----:B--2---:R-:W-:Y:S01]  /*35f0*/  FMUL.FTZ R0, R137, c[0x0][0x2d0] ;  /* 0x0000b40089007a20 */ /* 0x004fe20000410000 */
[----:B---3--:R-:W-:-:S04]  /*3600*/  F2FP.PACK_AB R7, R198, R189 ;  /* 0x000000bdc607723e */ /* 0x008fc800000000ff */
[----:B------:R-:W-:-:S05]  /*3610*/  FSEL R0, R0, RZ, P4 ;  /* 0x000000ff00007208 */ /* 0x000fca0002000000 */
[--C-:B------:R-:W-:Y:S02]  /*3620*/  FFMA.FTZ R4, R32, c[0x0][0x2d0], -R0.reuse ;  /* 0x0000b40020047a23 */ /* 0x100fe40000010800 */
[----:B------:R-:W2:Y:S01]  /*3630*/  LDSM.16.MT88.4 R32, [R216+0x2100] ;  /* 0x00210000d820783b */ /* 0x000ea20000004200 */
[--C-:B------:R-:W-:Y:S01]  /*3640*/  FFMA.FTZ R9, R37, c[0x0][0x2d0], -R0.reuse ;  /* 0x0000b40025097a23 */ /* 0x100fe20000010800 */
[----:B------:R3:W-:Y:S01]  /*3650*/  MUFU.EX2 R150, R4 ;  /* 0x0000000400967308 */ /* 0x0007e20000000800 */
[----:B-1----:R-:W-:Y:S02]  /*3660*/  FMNMX.FTZ R136, R5, R6, !PT ;  /* 0x0000000605887209 */ /* 0x002fe40007810000 */
[----:B------:R-:W-:Y:S02]  /*3670*/  F2FP.PACK_AB R6, R197, R190 ;  /* 0x000000bec506723e */ /* 0x000fe400000000ff */
[C---:B------:R-:W-:Y:S01]  /*3680*/  FSETP.NEU.FTZ.AND P4, PT, R136.reuse, -INF , PT ;  /* 0xff8000008800780b */ /* 0x040fe20003f9d000 */
[----:B------:R-:W-:Y:S01]  /*3690*/  FMUL.FTZ R8, R136, c[0x0][0x2d0] ;  /* 0x0000b40088087a20 */ /* 0x000fe20000410000 */
[----:B------:R-:W-:Y:S01]  /*36a0*/  F2FP.PACK_AB R5, R14, R196 ;  /* 0x000000c40e05723e */ /* 0x000fe200000000ff */
[----:B------:R-:W-:Y:S03]  /*36b0*/  MUFU.EX2 R191, R9 ;  /* 0x0000000900bf7308 */ /* 0x000fe60000000800 */
[----:B------:R-:W-:Y:S01]  /*36c0*/  FSEL R13, R8, RZ, P4 ;  /* 0x000000ff080d7208 */ /* 0x000fe20002000000 */
[----:B------:R-:W-:-:S02]  /*36d0*/  FFMA.FTZ R8, R38, c[0x0][0x2d0], -R0 ;  /* 0x0000b40026087a23 */ /* 0x000fc40000010800 */
[----:B---3--:R-:W-:Y:S02]  /*36e0*/  FFMA.FTZ R4, R36, c[0x0][0x2d0], -R0 ;  /* 0x0000b40024047a23 */ /* 0x008fe40000010800 */
[----:B------:R1:W3:Y:S08]  /*36f0*/  MUFU.EX2 R188, R8 ;  /* 0x0000000800bc7308 */ /* 0x0002f00000000800 */
[----:B------:R4:W-:Y:S01]  /*3700*/  MUFU.EX2 R149, R4 ;  /* 0x0000000400957308 */ /* 0x0009e20000000800 */
[----:B-1----:R-:W-:Y:S01]  /*3710*/  FFMA.FTZ R8, R39, c[0x0][0x2d0], -R13 ;  /* 0x0000b40027087a23 */ /* 0x002fe2000001080d */
[----:B---3--:R-:W-:Y:S01]  /*3720*/  F2FP.PACK_AB R10, R188, R191 ;  /* 0x000000bfbc0a723e */ /* 0x008fe200000000ff */
[----:B------:R-:W-:Y:S05]  /*3730*/  LDSM.16.MT88.4 R36, [R217+0x2500] ;  /* 0x00250000d924783b */ /* 0x000fea0000004200 */
[----:B------:R1:W-:Y:S01]  /*3740*/  MUFU.EX2 R247, R8 ;  /* 0x0000000800f77308 */ /* 0x0003e20000000800 */
[----:B----4-:R-:W-:-:S07]  /*3750*/  F2FP.PACK_AB R4, R15, R148 ;  /* 0x000000940f04723e */ /* 0x010fce00000000ff */
[----:B------:R-:W-:Y:S01]  /*3760*/  HMMA.16816.F32 R116, R4, R24, RZ ;  /* 0x000000180474723c */ /* 0x000fe200000018ff */
[----:B-1----:R-:W-:-:S07]  /*3770*/  FFMA.FTZ R8, R44, c[0x0][0x2d0], -R13 ;  /* 0x0000b4002c087a23 */ /* 0x002fce000001080d */
[C---:B------:R-:W-:Y:S01]  /*3780*/  HMMA.16816.F32 R112, R4.reuse, R16, RZ ;  /* 0x000000100470723c */ /* 0x040fe200000018ff */
[----:B------:R1:W3:Y:S07]  /*3790*/  MUFU.EX2 R246, R8 ;  /* 0x0000000800f67308 */ /* 0x0002ee0000000800 */
[C---:B------:R-:W-:Y:S08]  /*37a0*/  HMMA.16816.F32 R108, R4.reuse, R20, RZ ;  /* 0x00000014046c723c */ /* 0x040ff000000018ff */
[----:B------:R-:W-:Y:S01]  /*37b0*/  HMMA.16816.F32 R104, R4, R28, RZ ;  /* 0x0000001c0468723c */ /* 0x000fe200000018ff */
[----:B-1----:R-:W-:Y:S01]  /*37c0*/  FFMA.FTZ R8, R45, c[0x0][0x2d0], -R13 ;  /* 0x0000b4002d087a23 */ /* 0x002fe2000001080d */
[----:B---3--:R-:W-:-:S03]  /*37d0*/  F2FP.PACK_AB R9, R246, R247 ;  /* 0x000000f7f609723e */ /* 0x008fc600000000ff */
[----:B------:R1:W-:Y:S03]  /*37e0*/  MUFU.EX2 R249, R8 ;  /* 0x0000000800f97308 */ /* 0x0003e60000000800 */
[C---:B--2---:R-:W-:Y:S08]  /*37f0*/  HMMA.16816.F32 R100, R4.reuse, R32, RZ ;  /* 0x000000200464723c */ /* 0x044ff000000018ff */
[----:B------:R-:W-:Y:S01]  /*3800*/  HMMA.16816.F32 R96, R4, R40, RZ ;  /* 0x000000280460723c */ /* 0x000fe200000018ff */
[----:B-1----:R-:W-:-:S07]  /*3810*/  FFMA.FTZ R8, R46, c[0x0][0x2d0], -R13 ;  /* 0x0000b4002e087a23 */ /* 0x002fce000001080d */
[C---:B------:R-:W-:Y:S01]  /*3820*/  HMMA.16816.F32 R92, R4.reuse, R26, RZ ;  /* 0x0000001a045c723c */ /* 0x040fe200000018ff */
[----:B------:R1:W2:Y:S07]  /*3830*/  MUFU.EX2 R184, R8 ;  /* 0x0000000800b87308 */ /* 0x0002ae0000000800 */
[C---:B------:R-:W-:Y:S08]  /*3840*/  HMMA.16816.F32 R88, R4.reuse, R18, RZ ;  /* 0x000000120458723c */ /* 0x040ff000000018ff */
[----:B------:R-:W-:Y:S01]  /*3850*/  HMMA.16816.F32 R84, R4, R22, RZ ;  /* 0x000000160454723c */ /* 0x000fe200000018ff */
[----:B-1----:R-:W-:-:S02]  /*3860*/  F2FP.PACK_AB R8, R149, R150 ;  /* 0x000000969508723e */ /* 0x002fc400000000ff */
[----:B--2---:R-:W-:-:S05]  /*3870*/  F2FP.PACK_AB R11, R184, R249 ;  /* 0x000000f9b80b723e */ /* 0x004fca00000000ff */
[C---:B------:R-:W-:Y:S08]  /*3880*/  HMMA.16816.F32 R80, R4.reuse, R30, RZ ;  /* 0x0000001e0450723c */ /* 0x040ff000000018ff */
[C---:B------:R-:W-:Y:S08]  /*3890*/  HMMA.16816.F32 R76, R4.reuse, R34, RZ ;  /* 0x00000022044c723c */ /* 0x040ff000000018ff */
[----:B------:R-:W-:Y:S07]  /*38a0*/  HMMA.16816.F32 R68, R4, R42, RZ ;  /* 0x0000002a0444723c */ /* 0x000fee00000018ff */
[--C-:B------:R-:W-:Y:S01]  /*38b0*/  FFMA.FTZ R4, R47, c[0x0][0x2d0], -R12.reuse ;  /* 0x0000b4002f047a23 */ /* 0x100fe2000001080c */
[C---:B------:R-:W-:Y:S03]  /*38c0*/  HMMA.16816.F32 R72, R8.reuse, R24, RZ ;  /* 0x000000180848723c */ /* 0x040fe600000018ff */
[----:B------:R1:W-:Y:S05]  /*38d0*/  MUFU.EX2 R248, R4 ;  /* 0x0000000400f87308 */ /* 0x0003ea0000000800 */
[C---:B------:R-:W-:Y:S01]  /*38e0*/  HMMA.16816.F32 R144, R8.reuse, R26, RZ ;  /* 0x0000001a0890723c */ /* 0x040fe200000018ff */
[----:B------:R-:W2:Y:S07]  /*38f0*/  LDSM.16.MT88.4 R24, [R216+0x500] ;  /* 0x00050000d818783b */ /* 0x000eae0000004200 */
[----:B------:R-:W-:Y:S01]  /*3900*/  HMMA.16816.F32 R64, R8, R16, RZ ;  /* 0x000000100840723c */ /* 0x000fe200000018ff */
[----:B-1----:R-:W-:-:S04]  /*3910*/  FFMA.FTZ R4, R48, c[0x0][0x2d0], -R12 ;  /* 0x0000b40030047a23 */ /* 0x002fc8000001080c */
[----:B------:R1:W-:Y:S03]  /*3920*/  MUFU.EX2 R199, R4 ;  /* 0x0000000400c77308 */ /* 0x0003e60000000800 */
[C---:B------:R-:W-:Y:S01]  /*3930*/  HMMA.16816.F32 R140, R8.reuse, R18, RZ ;  /* 0x00000012088c723c */ /* 0x040fe200000018ff */
[----:B------:R-:W-:Y:S07]  /*3940*/  LDSM.16.MT88.4 R16, [R216+0x1500] ;  /* 0x00150000d810783b */ /* 0x000fee0000004200 */
[----:B------:R-:W-:Y:S01]  /*3950*/  HMMA.16816.F32 R60, R8, R20, RZ ;  /* 0x00000014083c723c */ /* 0x000fe200000018ff */
[----:B-1----:R-:W-:-:S07]  /*3960*/  FFMA.FTZ R4, R49, c[0x0][0x2d0], -R12 ;  /* 0x0000b40031047a23 */ /* 0x002fce000001080c */
[C---:B------:R-:W-:Y:S01]  /*3970*/  HMMA.16816.F32 R128, R8.reuse, R22, RZ ;  /* 0x000000160880723c */ /* 0x040fe200000018ff */
[----:B------:R-:W1:Y:S01]  /*3980*/  LDSM.16.MT88.4 R20, [R217+0x500] ;  /* 0x00050000d914783b */ /* 0x000e620000004200 */
[----:B------:R3:W-:Y:S06]  /*3990*/  MUFU.EX2 R201, R4 ;  /* 0x0000000400c97308 */ /* 0x0007ec0000000800 */
[C---:B------:R-:W-:Y:S08]  /*39a0*/  HMMA.16816.F32 R52, R8.reuse, R28, RZ ;  /* 0x0000001c0834723c */ /* 0x040ff000000018ff */
[----:B------:R-:W-:Y:S01]  /*39b0*/  HMMA.16816.F32 R152, R8, R30, RZ ;  /* 0x0000001e0898723c */ /* 0x000fe200000018ff */
[----:B------:R-:W4:Y:S01]  /*39c0*/  LDSM.16.MT88.4 R28, [R217+0x1500] ;  /* 0x00150000d91c783b */ /* 0x000f220000004200 */
[----:B---3--:R-:W-:-:S04]  /*39d0*/  FFMA.FTZ R4, R50, c[0x0][0x2d0], -R12 ;  /* 0x0000b40032047a23 */ /* 0x008fc8000001080c */
[----:B------:R3:W5:Y:S02]  /*39e0*/  MUFU.EX2 R202, R4 ;  /* 0x0000000400ca7308 */ /* 0x0007640000000800 */
[C---:B------:R-:W-:Y:S08]  /*39f0*/  HMMA.16816.F32 R156, R8.reuse, R34, RZ ;  /* 0x00000022089c723c */ /* 0x040ff000000018ff */
[----:B------:R-:W-:Y:S01]  /*3a00*/  HMMA.16816.F32 R44, R8, R40, RZ ;  /* 0x00000028082c723c */ /* 0x000fe200000018ff */
[----:B---3--:R-:W-:-:S07]  /*3a10*/  FFMA.FTZ R4, R51, c[0x0][0x2d0], -R3 ;  /* 0x0000b40033047a23 */ /* 0x008fce0000010803 */
[C---:B------:R-:W-:Y:S01]  /*3a20*/  HMMA.16816.F32 R160, R8.reuse, R42, RZ ;  /* 0x0000002a08a0723c */ /* 0x040fe200000018ff */
[----:B-----5:R-:W-:Y:S01]  /*3a30*/  F2FP.PACK_AB R6, R202, R201 ;  /* 0x000000c9ca06723e */ /* 0x020fe200000000ff */
[----:B------:R3:W-:Y:S06]  /*3a40*/  MUFU.EX2 R241, R4 ;  /* 0x0000000400f17308 */ /* 0x0007ec0000000800 */
[----:B------:R-:W-:Y:S01]  /*3a50*/  HMMA.16816.F32 R48, R8, R32, RZ ;  /* 0x000000200830723c */ /* 0x000fe200000018ff */
[----:B------:R-:W5:Y:S06]  /*3a60*/  LDSM.16.MT88.4 R32, [R216+0x2500] ;  /* 0x00250000d820783b */ /* 0x000f6c0000004200 */
[----:B------:R-:W-:-:S02]  /*3a70*/  FFMA.FTZ R8, R123, c[0x0][0x2d0], -R0 ;  /* 0x0000b4007b087a23 */ /* 0x000fc40000010800 */
[----:B---3--:R-:W-:Y:S02]  /*3a80*/  FFMA.FTZ R4, R57, c[0x0][0x2d0], -R3 ;  /* 0x0000b40039047a23 */ /* 0x008fe40000010803 */
[----:B------:R3:W-:Y:S01]  /*3a90*/  MUFU.EX2 R234, R8 ;  /* 0x0000000800ea7308 */ /* 0x0007e20000000800 */
[----:B------:R-:W-:-:S07]  /*3aa0*/  IMAD.MOV.U32 R57, RZ, RZ, R151 ;  /* 0x000000ffff397224 */ /* 0x000fce00078e0097 */
[----:B------:R1:W1:Y:S01]  /*3ab0*/  MUFU.EX2 R244, R4 ;  /* 0x0000000400f47308 */ /* 0x0002620000000800 */
[----:B---3--:R-:W-:-:S07]  /*3ac0*/  FFMA.FTZ R8, R122, c[0x0][0x2d0], -R0 ;  /* 0x0000b4007a087a23 */ /* 0x008fce0000010800 */
[----:B------:R3:W-:Y:S01]  /*3ad0*/  MUFU.EX2 R233, R8 ;  /* 0x0000000800e97308 */ /* 0x0007e20000000800 */
[----:B-1----:R-:W-:Y:S01]  /*3ae0*/  FFMA.FTZ R4, R58, c[0x0][0x2d0], -R3 ;  /* 0x0000b4003a047a23 */ /* 0x002fe20000010803 */
[----:B------:R-:W-:Y:S01]  /*3af0*/  F2FP.PACK_AB R5, R244, R241 ;  /* 0x000000f1f405723e */ /* 0x000fe200000000ff */
[----:B------:R-:W-:-:S05]  /*3b00*/  IMAD.MOV.U32 R58, RZ, RZ, R150 ;  /* 0x000000ffff3a7224 */ /* 0x000fca00078e0096 */
[----:B------:R1:W-:Y:S01]  /*3b10*/  MUFU.EX2 R243, R4 ;  /* 0x0000000400f37308 */ /* 0x0003e20000000800 */
[----:B---3--:R-:W-:Y:S02]  /*3b20*/  FFMA.FTZ R8, R127, c[0x0][0x2d0], -R13 ;  /* 0x0000b4007f087a23 */ /* 0x008fe4000001080d */
[----:B------:R-:W-:-:S05]  /*3b30*/  IMAD.MOV.U32 R127, RZ, RZ, R14 ;  /* 0x000000ffff7f7224 */ /* 0x000fca00078e000e */
[----:B------:R3:W-:Y:S01]  /*3b40*/  MUFU.EX2 R227, R8 ;  /* 0x0000000800e37308 */ /* 0x0007e20000000800 */
[--C-:B------:R-:W-:Y:S02]  /*3b50*/  FFMA.FTZ R14, R166, c[0x0][0x2d0], -R3.reuse ;  /* 0x0000b400a60e7a23 */ /* 0x100fe40000010803 */
[----:B-1----:R-:W-:Y:S02]  /*3b60*/  FFMA.FTZ R4, R59, c[0x0][0x2d0], -R3 ;  /* 0x0000b4003b047a23 */ /* 0x002fe40000010803 */
[----:B------:R-:W-:-:S03]  /*3b70*/  IMAD.MOV.U32 R59, RZ, RZ, R149 ;  /* 0x000000ffff3b7224 */ /* 0x000fc600078e0095 */
[----:B------:R1:W1:Y:S01]  /*3b80*/  MUFU.EX2 R242, R4 ;  /* 0x0000000400f27308 */ /* 0x0002620000000800 */
[----:B---3--:R-:W-:-:S07]  /*3b90*/  FFMA.FTZ R8, R126, c[0x0][0x2d0], -R13 ;  /* 0x0000b4007e087a23 */ /* 0x008fce000001080d */
[----:B------:R3:W-:Y:S01]  /*3ba0*/  MUFU.EX2 R187, R14 ;  /* 0x0000000e00bb7308 */ /* 0x0007e20000000800 */
[----:B------:R-:W-:Y:S02]  /*3bb0*/  IMAD.MOV.U32 R126, RZ, RZ, R148 ;  /* 0x000000ffff7e7224 */ /* 0x000fe400078e0094 */
[----:B-1----:R-:W-:-:S05]  /*3bc0*/  FFMA.FTZ R4, R120, c[0x0][0x2d0], -R0 ;  /* 0x0000b40078047a23 */ /* 0x002fca0000010800 */
[----:B------:R1:W-:Y:S01]  /*3bd0*/  MUFU.EX2 R228, R8 ;  /* 0x0000000800e47308 */ /* 0x0003e20000000800 */
[----:B------:R-:W-:-:S07]  /*3be0*/  F2FP.PACK_AB R7, R242, R243 ;  /* 0x000000f3f207723e */ /* 0x000fce00000000ff */
[----:B------:R2:W-:Y:S01]  /*3bf0*/  MUFU.EX2 R236, R4 ;  /* 0x0000000400ec7308 */ /* 0x0005e20000000800 */
[----:B---3--:R-:W-:Y:S02]  /*3c00*/  FFMA.FTZ R14, R167, c[0x0][0x2d0], -R3 ;  /* 0x0000b400a70e7a23 */ /* 0x008fe40000010803 */
[----:B-1----:R-:W-:-:S05]  /*3c10*/  FFMA.FTZ R8, R125, c[0x0][0x2d0], -R13 ;  /* 0x0000b4007d087a23 */ /* 0x002fca000001080d */
[----:B------:R1:W-:Y:S01]  /*3c20*/  MUFU.EX2 R192, R14 ;  /* 0x0000000e00c07308 */ /* 0x0003e20000000800 */
[----:B--2---:R-:W-:-:S07]  /*3c30*/  FFMA.FTZ R4, R121, c[0x0][0x2d0], -R0 ;  /* 0x0000b40079047a23 */ /* 0x004fce0000010800 */
[----:B------:R2:W-:Y:S08]  /*3c40*/  MUFU.EX2 R226, R8 ;  /* 0x0000000800e27308 */ /* 0x0005f00000000800 */
[----:B------:R3:W3:Y:S01]  /*3c50*/  MUFU.EX2 R235, R4 ;  /* 0x0000000400eb7308 */ /* 0x0006e20000000800 */
[----:B-1----:R-:W-:Y:S02]  /*3c60*/  FFMA.FTZ R14, R176, c[0x0][0x2d0], -R0 ;  /* 0x0000b400b00e7a23 */ /* 0x002fe40000010800 */
[----:B--2---:R-:W-:-:S05]  /*3c70*/  FFMA.FTZ R8, R124, c[0x0][0x2d0], -R13 ;  /* 0x0000b4007c087a23 */ /* 0x004fca000001080d */
[----:B------:R1:W2:Y:S01]  /*3c80*/  MUFU.EX2 R225, R8 ;  /* 0x0000000800e17308 */ /* 0x0002a20000000800 */
[----:B---3--:R-:W-:-:S07]  /*3c90*/  F2FP.PACK_AB R4, R199, R248 ;  /* 0x000000f8c704723e */ /* 0x008fce00000000ff */
[----:B------:R-:W-:Y:S01]  /*3ca0*/  HMMA.16816.F32 R172, R4, R24, R116 ;  /* 0x0000001804ac723c */ /* 0x000fe20000001874 */
[----:B-1----:R-:W-:-:S07]  /*3cb0*/  FFMA.FTZ R8, R134, c[0x0][0x2d0], -R12 ;  /* 0x0000b40086087a23 */ /* 0x002fce000001080c */
[C---:B------:R-:W-:Y:S01]  /*3cc0*/  HMMA.16816.F32 R168, R4.reuse, R20, R112 ;  /* 0x0000001404a8723c */ /* 0x040fe20000001870 */
[----:B------:R1:W-:Y:S07]  /*3cd0*/  MUFU.EX2 R210, R8 ;  /* 0x0000000800d27308 */ /* 0x0003ee0000000800 */
[C---:B------:R-:W-:Y:S08]  /*3ce0*/  HMMA.16816.F32 R120, R4.reuse, R16, R108 ;  /* 0x000000100478723c */ /* 0x040ff0000000186c */
[----:B----4-:R-:W-:Y:S01]  /*3cf0*/  HMMA.16816.F32 R116, R4, R28, R104 ;  /* 0x0000001c0474723c */ /* 0x010fe20000001868 */
[----:B-1----:R-:W-:-:S02]  /*3d00*/  FFMA.FTZ R8, R138, c[0x0][0x2d0], -R12 ;  /* 0x0000b4008a087a23 */ /* 0x002fc4000001080c */
[----:B------:R1:W-:Y:S05]  /*3d10*/  MUFU.EX2 R138, R14 ;  /* 0x0000000e008a7308 */ /* 0x0003ea0000000800 */
[C---:B-----5:R-:W-:Y:S03]  /*3d20*/  HMMA.16816.F32 R112, R4.reuse, R32, R100 ;  /* 0x000000200470723c */ /* 0x060fe60000001864 */
[----:B------:R3:W4:Y:S05]  /*3d30*/  MUFU.EX2 R209, R8 ;  /* 0x0000000800d17308 */ /* 0x00072a0000000800 */
[----:B------:R-:W-:Y:S01]  /*3d40*/  HMMA.16816.F32 R108, R4, R36, R96 ;  /* 0x00000024046c723c */ /* 0x000fe20000001860 */
[----:B-1----:R-:W-:-:S07]  /*3d50*/  FFMA.FTZ R14, R177, c[0x0][0x2d0], -R0 ;  /* 0x0000b400b10e7a23 */ /* 0x002fce0000010800 */
[----:B------:R-:W-:Y:S01]  /*3d60*/  HMMA.16816.F32 R148, R4, R26, R92 ;  /* 0x0000001a0494723c */ /* 0x000fe2000000185c */
[----:B---3--:R-:W-:-:S04]  /*3d70*/  FFMA.FTZ R8, R132, c[0x0][0x2d0], -R12 ;  /* 0x0000b40084087a23 */ /* 0x008fc8000001080c */
[----:B------:R1:W-:Y:S03]  /*3d80*/  MUFU.EX2 R208, R8 ;  /* 0x0000000800d07308 */ /* 0x0003e60000000800 */
[C---:B------:R-:W-:Y:S08]  /*3d90*/  HMMA.16816.F32 R104, R4.reuse, R22, R88 ;  /* 0x000000160468723c */ /* 0x040ff00000001858 */
[----:B------:R-:W-:Y:S01]  /*3da0*/  HMMA.16816.F32 R100, R4, R18, R84 ;  /* 0x000000120464723c */ /* 0x000fe20000001854 */
[----:B-1----:R-:W-:-:S07]  /*3db0*/  FFMA.FTZ R8, R133, c[0x0][0x2d0], -R12 ;  /* 0x0000b40085087a23 */ /* 0x002fce000001080c */
[----:B------:R-:W-:Y:S01]  /*3dc0*/  HMMA.16816.F32 R96, R4, R30, R80 ;  /* 0x0000001e0460723c */ /* 0x000fe20000001850 */
[----:B------:R1:W-:Y:S01]  /*3dd0*/  MUFU.EX2 R133, R14 ;  /* 0x0000000e00857308 */ /* 0x0003e20000000800 */
[----:B------:R-:W-:-:S06]  /*3de0*/  IMAD.MOV.U32 R87, RZ, RZ, R196 ;  /* 0x000000ffff577224 */ /* 0x000fcc00078e00c4 */
[C---:B------:R-:W-:Y:S01]  /*3df0*/  HMMA.16816.F32 R92, R4.reuse, R34, R76 ;  /* 0x00000022045c723c */ /* 0x040fe2000000184c */
[----:B------:R3:W-:Y:S07]  /*3e00*/  MUFU.EX2 R195, R8 ;  /* 0x0000000800c37308 */ /* 0x0007ee0000000800 */
[----:B------:R-:W-:Y:S01]  /*3e10*/  HMMA.16816.F32 R88, R4, R38, R68 ;  /* 0x000000260458723c */ /* 0x000fe20000001844 */
[----:B-1----:R-:W-:-:S04]  /*3e20*/  FFMA.FTZ R14, R178, c[0x0][0x2d0], -R0 ;  /* 0x0000b400b20e7a23 */ /* 0x002fc80000010800 */
[----:B------:R1:W-:Y:S02]  /*3e30*/  MUFU.EX2 R134, R14 ;  /* 0x0000000e00867308 */ /* 0x0003e40000000800 */
[----:B------:R-:W-:Y:S02]  /*3e40*/  F2FP.PACK_AB R4, R235, R236 ;  /* 0x000000eceb04723e */ /* 0x000fe400000000ff */
[----:B------:R-:W-:Y:S01]  /*3e50*/  F2FP.PACK_AB R5, R228, R227 ;  /* 0x000000e3e405723e */ /* 0x000fe200000000ff */
[----:B---3--:R-:W-:Y:S01]  /*3e60*/  FFMA.FTZ R8, R164, c[0x0][0x2d0], -R3 ;  /* 0x0000b400a4087a23 */ /* 0x008fe20000010803 */
[----:B------:R-:W-:Y:S02]  /*3e70*/  F2FP.PACK_AB R6, R233, R234 ;  /* 0x000000eae906723e */ /* 0x000fe400000000ff */
[----:B--2---:R-:W-:Y:S01]  /*3e80*/  F2FP.PACK_AB R7, R225, R226 ;  /* 0x000000e2e107723e */ /* 0x004fe200000000ff */
[----:B------:R2:W-:Y:S06]  /*3e90*/  MUFU.EX2 R194, R8 ;  /* 0x0000000800c27308 */ /* 0x0005ec0000000800 */
[----:B------:R-:W-:Y:S01]  /*3ea0*/  HMMA.16816.F32 R80, R4, R24, R72 ;  /* 0x000000180450723c */ /* 0x000fe20000001848 */
[----:B-1----:R-:W-:-:S07]  /*3eb0*/  FFMA.FTZ R14, R179, c[0x0][0x2d0], -R0 ;  /* 0x0000b400b30e7a23 */ /* 0x002fce0000010800 */
[----:B------:R-:W-:Y:S01]  /*3ec0*/  HMMA.16816.F32 R204, R4, R36, R44 ;  /* 0x0000002404cc723c */ /* 0x000fe2000000182c */
[----:B--2---:R-:W-:-:S04]  /*3ed0*/  FFMA.FTZ R8, R165, c[0x0][0x2d0], -R3 ;  /* 0x0000b400a5087a23 */ /* 0x004fc80000010803 */
[----:B------:R1:W2:Y:S03]  /*3ee0*/  MUFU.EX2 R193, R8 ;  /* 0x0000000800c17308 */ /* 0x0002a60000000800 */
[C---:B------:R-:W-:Y:S08]  /*3ef0*/  HMMA.16816.F32 R72, R4.reuse, R16, R60 ;  /* 0x000000100448723c */ /* 0x040ff0000000183c */
[C---:B------:R-:W-:Y:S01]  /*3f00*/  HMMA.16816.F32 R44, R4.reuse, R18, R128 ;  /* 0x00000012042c723c */ /* 0x040fe20000001880 */
[----:B------:R-:W3:Y:S04]  /*3f10*/  LDSM.16.MT88.4 R16, [R216+0x900] ;  /* 0x00090000d810783b */ /* 0x000ee80000004200 */
[----:B-1----:R-:W1:Y:S02]  /*3f20*/  LDSM.16.MT88.4 R8, [R217+0x900] ;  /* 0x00090000d908783b */ /* 0x002e640000004200 */
[----:B------:R-:W-:Y:S01]  /*3f30*/  IMAD.MOV.U32 R131, RZ, RZ, R57 ;  /* 0x000000ffff837224 */ /* 0x000fe200078e0039 */
[----:B------:R-:W-:Y:S01]  /*3f40*/  HMMA.16816.F32 R76, R4, R20, R64 ;  /* 0x00000014044c723c */ /* 0x000fe20000001840 */
[----:B------:R-:W-:-:S02]  /*3f50*/  IMAD.MOV.U32 R130, RZ, RZ, R203 ;  /* 0x000000ffff827224 */ /* 0x000fc400078e00cb */
[----:B------:R-:W-:Y:S02]  /*3f60*/  IMAD.MOV.U32 R129, RZ, RZ, R202 ;  /* 0x000000ffff817224 */ /* 0x000fe400078e00ca */
[----:B------:R-:W-:-:S03]  /*3f70*/  IMAD.MOV.U32 R128, RZ, RZ, R201 ;  /* 0x000000ffff807224 */ /* 0x000fc600078e00c9 */
[C---:B------:R-:W-:Y:S08]  /*3f80*/  HMMA.16816.F32 R68, R4.reuse, R28, R52 ;  /* 0x0000001c0444723c */ /* 0x040ff00000001834 */
[C---:B------:R-:W-:Y:S08]  /*3f90*/  HMMA.16816.F32 R64, R4.reuse, R32, R48 ;  /* 0x000000200440723c */ /* 0x040ff00000001830 */
[C---:B------:R-:W-:Y:S01]  /*3fa0*/  HMMA.16816.F32 R60, R4.reuse, R26, R144 ;  /* 0x0000001a043c723c */ /* 0x040fe20000001890 */
[----:B------:R-:W-:Y:S07]  /*3fb0*/  LDSM.16.MT88.4 R24, [R217+0x1900] ;  /* 0x00190000d918783b */ /* 0x000fee0000004200 */
[C---:B------:R-:W-:Y:S01]  /*3fc0*/  HMMA.16816.F32 R48, R4.reuse, R22, R140 ;  /* 0x000000160430723c */ /* 0x040fe2000000188c */
[----:B------:R-:W5:Y:S07]  /*3fd0*/  LDSM.16.MT88.4 R20, [R216+0x1900] ;  /* 0x00190000d814783b */ /* 0x000f6e0000004200 */
[C---:B------:R-:W-:Y:S01]  /*3fe0*/  HMMA.16816.F32 R40, R4.reuse, R30, R152 ;  /* 0x0000001e0428723c */ /* 0x040fe20000001898 */
[----:B------:R-:W1:Y:S06]  /*3ff0*/  LDSM.16.MT88.4 R28, [R216+0x2900] ;  /* 0x00290000d81c783b */ /* 0x000e6c0000004200 */
[----:B------:R-:W-:Y:S01]  /*4000*/  IMAD.MOV.U32 R155, RZ, RZ, R200 ;  /* 0x000000ffff9b7224 */ /* 0x000fe200078e00c8 */
[----:B------:R-:W-:Y:S01]  /*4010*/  HMMA.16816.F32 R52, R4, R34, R156 ;  /* 0x000000220434723c */ /* 0x000fe2000000189c */
[----:B------:R-:W5:Y:S01]  /*4020*/  LDSM.16.MT88.4 R32, [R217+0x2900] ;  /* 0x00290000d920783b */ /* 0x000f620000004200 */
[----:B------:R-:W-:-:S02]  /*4030*/  IMAD.MOV.U32 R154, RZ, RZ, R199 ;  /* 0x000000ffff9a7224 */ /* 0x000fc400078e00c7 */
[----:B------:R-:W-:Y:S02]  /*4040*/  IMAD.MOV.U32 R153, RZ, RZ, R198 ;  /* 0x000000ffff997224 */ /* 0x000fe400078e00c6 */
[----:B------:R-:W-:Y:S02]  /*4050*/  IMAD.MOV.U32 R152, RZ, RZ, R197 ;  /* 0x000000ffff987224 */ /* 0x000fe400078e00c5 */
[----:B------:R-:W-:Y:S01]  /*4060*/  HMMA.16816.F32 R36, R4, R38, R160 ;  /* 0x000000260424723c */ /* 0x000fe200000018a0 */
[----:B------:R-:W-:Y:S02]  /*4070*/  IMAD.MOV.U32 R157, RZ, RZ, R59 ;  /* 0x000000ffff9d7224 */ /* 0x000fe400078e003b */
[----:B------:R-:W-:Y:S02]  /*4080*/  IMAD.MOV.U32 R156, RZ, RZ, R58 ;  /* 0x000000ffff9c7224 */ /* 0x000fe400078e003a */
[----:B------:R-:W-:Y:S02]  /*4090*/  IMAD.MOV.U32 R159, RZ, RZ, R126 ;  /* 0x000000ffff9f7224 */ /* 0x000fe400078e007e */
[----:B----4-:R-:W-:Y:S01]  /*40a0*/  F2FP.PACK_AB R4, R209, R210 ;  /* 0x000000d2d104723e */ /* 0x010fe200000000ff */
[----:B------:R-:W-:Y:S01]  /*40b0*/  IMAD.MOV.U32 R158, RZ, RZ, R127 ;  /* 0x000000ffff9e7224 */ /* 0x000fe200078e007f */
[----:B--2---:R-:W-:-:S02]  /*40c0*/  F2FP.PACK_AB R5, R193, R194 ;  /* 0x000000c2c105723e */ /* 0x004fc400000000ff */
[----:B------:R-:W-:Y:S02]  /*40d0*/  F2FP.PACK_AB R6, R195, R208 ;  /* 0x000000d0c306723e */ /* 0x000fe400000000ff */
[----:B------:R-:W-:-:S07]  /*40e0*/  F2FP.PACK_AB R7, R192, R187 ;  /* 0x000000bbc007723e */ /* 0x000fce00000000ff */
[C---:B---3--:R-:W-:Y:S07]  /*40f0*/  HMMA.16816.F32 R140, R4.reuse, R16, R172 ;  /* 0x00000010048c723c */ /* 0x048fee00000018ac */
[----:B------:R-:W-:Y:S01]  /*4100*/  IMAD.MOV.U32 R175, RZ, RZ, R184 ;  /* 0x000000ffffaf7224 */ /* 0x000fe200078e00b8 */
[C---:B-1----:R-:W-:Y:S01]  /*4110*/  HMMA.16816.F32 R168, R4.reuse, R8, R168 ;  /* 0x0000000804a8723c */ /* 0x042fe200000018a8 */
[----:B------:R1:W-:Y:S07]  /*4120*/  MUFU.EX2 R184, R14 ;  /* 0x0000000e00b87308 */ /* 0x0003ee0000000800 */
[C---:B-----5:R-:W-:Y:S08]  /*4130*/  HMMA.16816.F32 R124, R4.reuse, R20, R120 ;  /* 0x00000014047c723c */ /* 0x060ff00000001878 */
[C---:B------:R-:W-:Y:S01]  /*4140*/  HMMA.16816.F32 R196, R4.reuse, R24, R116 ;  /* 0x0000001804c4723c */ /* 0x040fe20000001874 */
[--C-:B-1----:R-:W-:Y:S01]  /*4150*/  FFMA.FTZ R14, R181, c[0x0][0x2d0], -R13.reuse ;  /* 0x0000b400b50e7a23 */ /* 0x102fe2000001080d */
[----:B------:R-:W-:Y:S03]  /*4160*/  LDSM.16.MT88.4 R116, [R216+0x2d00] ;  /* 0x002d0000d874783b */ /* 0x000fe60000004200 */
[----:B------:R1:W-:Y:S03]  /*4170*/  MUFU.EX2 R132, R14 ;  /* 0x0000000e00847308 */ /* 0x0003e60000000800 */
[C---:B------:R-:W-:Y:S08]  /*4180*/  HMMA.16816.F32 R112, R4.reuse, R28, R112 ;  /* 0x0000001c0470723c */ /* 0x040ff00000001870 */
[----:B------:R-:W-:Y:S01]  /*4190*/  HMMA.16816.F32 R200, R4, R32, R108 ;  /* 0x0000002004c8723c */ /* 0x000fe2000000186c */
[----:B-1----:R-:W-:-:S07]  /*41a0*/  FFMA.FTZ R14, R182, c[0x0][0x2d0], -R13 ;  /* 0x0000b400b60e7a23 */ /* 0x002fce000001080d */
[C---:B------:R-:W-:Y:S01]  /*41b0*/  HMMA.16816.F32 R148, R4.reuse, R18, R148 ;  /* 0x000000120494723c */ /* 0x040fe20000001894 */
[----:B------:R1:W2:Y:S07]  /*41c0*/  MUFU.EX2 R59, R14 ;  /* 0x0000000e003b7308 */ /* 0x0002ae0000000800 */
[C---:B------:R-:W-:Y:S08]  /*41d0*/  HMMA.16816.F32 R100, R4.reuse, R22, R100 ;  /* 0x000000160464723c */ /* 0x040ff00000001864 */
[----:B------:R-:W-:Y:S01]  /*41e0*/  HMMA.16816.F32 R160, R4, R26, R96 ;  /* 0x0000001a04a0723c */ /* 0x000fe20000001860 */
[----:B-1----:R-:W-:-:S04]  /*41f0*/  FFMA.FTZ R14, R180, c[0x0][0x2d0], -R13 ;  /* 0x0000b400b40e7a23 */ /* 0x002fc8000001080d */
[----:B------:R1:W-:Y:S03]  /*4200*/  MUFU.EX2 R58, R14 ;  /* 0x0000000e003a7308 */ /* 0x0003e60000000800 */
[C---:B------:R-:W-:Y:S01]  /*4210*/  HMMA.16816.F32 R164, R4.reuse, R30, R92 ;  /* 0x0000001e04a4723c */ /* 0x040fe2000000185c */
[----:B------:R-:W-:Y:S07]  /*4220*/  LDSM.16.MT88.4 R92, [R216+0x1d00] ;  /* 0x001d0000d85c783b */ /* 0x000fee0000004200 */
[----:B------:R-:W-:Y:S01]  /*4230*/  HMMA.16816.F32 R144, R4, R34, R88 ;  /* 0x000000220490723c */ /* 0x000fe20000001858 */
[----:B-1----:R-:W-:-:S06]  /*4240*/  FFMA.FTZ R14, R183, c[0x0][0x2d0], -R13 ;  /* 0x0000b400b70e7a23 */ /* 0x002fcc000001080d */
[----:B------:R-:W-:Y:S01]  /*4250*/  IMAD.MOV.U32 R91, RZ, RZ, R191 ;  /* 0x000000ffff5b7224 */ /* 0x000fe200078e00bf */
[----:B------:R1:W3:Y:S01]  /*4260*/  MUFU.EX2 R57, R14 ;  /* 0x0000000e00397308 */ /* 0x0002e20000000800 */
[----:B------:R-:W-:Y:S02]  /*4270*/  IMAD.MOV.U32 R90, RZ, RZ, R190 ;  /* 0x000000ffff5a7224 */ /* 0x000fe400078e00be */
[----:B------:R-:W-:Y:S02]  /*4280*/  IMAD.MOV.U32 R89, RZ, RZ, R189 ;  /* 0x000000ffff597224 */ /* 0x000fe400078e00bd */
[----:B------:R-:W-:Y:S02]  /*4290*/  IMAD.MOV.U32 R88, RZ, RZ, R188 ;  /* 0x000000ffff587224 */ /* 0x000fe400078e00bc */
[----:B-1----:R-:W-:Y:S02]  /*42a0*/  IMAD.MOV.U32 R14, RZ, RZ, R87 ;  /* 0x000000ffff0e7224 */ /* 0x002fe400078e0057 */
[----:B------:R-:W-:Y:S01]  /*42b0*/  HMMA.16816.F32 R84, R4, R10, R104 ;  /* 0x0000000a0454723c */ /* 0x000fe20000001868 */
[----:B------:R-:W-:Y:S06]  /*42c0*/  LDSM.16.MT88.4 R104, [R217+0x1d00] ;  /* 0x001d0000d968783b */ /* 0x000fec0000004200 */
[----:B------:R-:W-:-:S02]  /*42d0*/  F2FP.PACK_AB R4, R133, R138 ;  /* 0x0000008a8504723e */ /* 0x000fc400000000ff */
[----:B--2---:R-:W-:Y:S02]  /*42e0*/  F2FP.PACK_AB R5, R59, R132 ;  /* 0x000000843b05723e */ /* 0x004fe400000000ff */
[----:B------:R-:W-:Y:S02]  /*42f0*/  F2FP.PACK_AB R6, R184, R134 ;  /* 0x00000086b806723e */ /* 0x000fe400000000ff */
[----:B---3--:R-:W-:-:S07]  /*4300*/  F2FP.PACK_AB R7, R57, R58 ;  /* 0x0000003a3907723e */ /* 0x008fce00000000ff */
[C---:B------:R-:W-:Y:S07]  /*4310*/  HMMA.16816.F32 R176, R4.reuse, R8, R76 ;  /* 0x0000000804b0723c */ /* 0x040fee000000184c */
[----:B------:R-:W-:Y:S01]  /*4320*/  FFMA.FTZ R8, R213, c[0x0][0x2d0], -R12 ;  /* 0x0000b400d5087a23 */ /* 0x000fe2000001080c */
[----:B------:R-:W-:Y:S01]  /*4330*/  HMMA.16816.F32 R180, R4, R18, R60 ;  /* 0x0000001204b4723c */ /* 0x000fe2000000183c */
[----:B------:R-:W-:Y:S02]  /*4340*/  IMAD.MOV.U32 R79, RZ, RZ, R175 ;  /* 0x000000ffff4f7224 */ /* 0x000fe400078e00af */
[----:B------:R-:W-:-:S02]  /*4350*/  IMAD.MOV.U32 R78, RZ, RZ, R152 ;  /* 0x000000ffff4e7224 */ /* 0x000fc400078e0098 */
[----:B------:R-:W-:Y:S02]  /*4360*/  IMAD.MOV.U32 R77, RZ, RZ, R153 ;  /* 0x000000ffff4d7224 */ /* 0x000fe400078e0099 */
[----:B------:R-:W-:Y:S01]  /*4370*/  IMAD.MOV.U32 R76, RZ, RZ, R154 ;  /* 0x000000ffff4c7224 */ /* 0x000fe200078e009a */
[C---:B------:R-:W-:Y:S01]  /*4380*/  HMMA.16816.F32 R172, R4.reuse, R10, R48 ;  /* 0x0000000a04ac723c */ /* 0x040fe20000001830 */
[----:B------:R1:W-:Y:S01]  /*4390*/  MUFU.EX2 R49, R8 ;  /* 0x0000000800317308 */ /* 0x0003e20000000800 */
[----:B------:R-:W-:Y:S02]  /*43a0*/  IMAD.MOV.U32 R9, RZ, RZ, R155 ;  /* 0x000000ffff097224 */ /* 0x000fe400078e009b */
[----:B------:R-:W-:Y:S03]  /*43b0*/  LDSM.16.MT88.4 R152, [R216+0xd00] ;  /* 0x000d0000d898783b */ /* 0x000fe60000004200 */
[----:B------:R-:W-:Y:S01]  /*43c0*/  IMAD.MOV.U32 R10, RZ, RZ, R131 ;  /* 0x000000ffff0a7224 */ /* 0x000fe200078e0083 */
[----:B------:R-:W-:Y:S01]  /*43d0*/  HMMA.16816.F32 R60, R4, R22, R44 ;  /* 0x00000016043c723c */ /* 0x000fe2000000182c */
[----:B------:R-:W-:-:S02]  /*43e0*/  IMAD.MOV.U32 R11, RZ, RZ, R130 ;  /* 0x000000ffff0b7224 */ /* 0x000fc400078e0082 */
[----:B------:R-:W-:Y:S02]  /*43f0*/  IMAD.MOV.U32 R51, RZ, RZ, R128 ;  /* 0x000000ffff337224 */ /* 0x000fe400078e0080 */
[----:B------:R-:W-:Y:S02]  /*4400*/  IMAD.MOV.U32 R50, RZ, RZ, R129 ;  /* 0x000000ffff327224 */ /* 0x000fe400078e0081 */
[----:B------:R-:W-:Y:S01]  /*4410*/  IMAD.MOV.U32 R213, RZ, RZ, R51 ;  /* 0x000000ffffd57224 */ /* 0x000fe200078e0033 */
[----:B------:R-:W-:Y:S01]  /*4420*/  HMMA.16816.F32 R96, R4, R24, R68 ;  /* 0x000000180460723c */ /* 0x000fe20000001844 */
[----:B-1----:R-:W-:Y:S02]  /*4430*/  FFMA.FTZ R8, R214, c[0x0][0x2d0], -R12 ;  /* 0x0000b400d6087a23 */ /* 0x002fe4000001080c */
[----:B------:R-:W-:Y:S02]  /*4440*/  IMAD.MOV.U32 R51, RZ, RZ, R9 ;  /* 0x000000ffff337224 */ /* 0x000fe400078e0009 */
[----:B------:R1:W2:Y:S01]  /*4450*/  MUFU.EX2 R48, R8 ;  /* 0x0000000800307308 */ /* 0x0002a20000000800 */
[----:B------:R-:W-:-:S02]  /*4460*/  IMAD.MOV.U32 R9, RZ, RZ, R156 ;  /* 0x000000ffff097224 */ /* 0x000fc400078e009c */
[C---:B------:R-:W-:Y:S01]  /*4470*/  HMMA.16816.F32 R108, R4.reuse, R20, R72 ;  /* 0x00000014046c723c */ /* 0x040fe20000001848 */
[----:B------:R-:W-:Y:S02]  /*4480*/  IMAD.MOV.U32 R25, RZ, RZ, R89 ;  /* 0x000000ffff197224 */ /* 0x000fe400078e0059 */
[----:B------:R-:W-:Y:S02]  /*4490*/  IMAD.MOV.U32 R46, RZ, RZ, R78 ;  /* 0x000000ffff2e7224 */ /* 0x000fe400078e004e */
[----:B------:R-:W-:Y:S02]  /*44a0*/  IMAD.MOV.U32 R45, RZ, RZ, R79 ;  /* 0x000000ffff2d7224 */ /* 0x000fe400078e004f */
[----:B------:R-:W-:Y:S01]  /*44b0*/  IMAD.MOV.U32 R47, RZ, RZ, R77 ;  /* 0x000000ffff2f7224 */ /* 0x000fe200078e004d */
[----:B------:R-:W-:Y:S01]  /*44c0*/  HMMA.16816.F32 R188, R4, R16, R80 ;  /* 0x0000001004bc723c */ /* 0x000fe20000001850 */
[----:B------:R-:W3:Y:S01]  /*44d0*/  LDSM.16.MT88.4 R80, [R217+0xd00] ;  /* 0x000d0000d950783b */ /* 0x000ee20000004200 */
[----:B------:R-:W-:-:S02]  /*44e0*/  IMAD.MOV.U32 R214, RZ, RZ, R76 ;  /* 0x000000ffffd67224 */ /* 0x000fc400078e004c */
[----:B-1----:R-:W-:Y:S01]  /*44f0*/  FFMA.FTZ R8, R211, c[0x0][0x2d0], -R12 ;  /* 0x0000b400d3087a23 */ /* 0x002fe2000001080c */
[----:B--2---:R-:W-:Y:S01]  /*4500*/  F2FP.PACK_AB R128, R48, R49 ;  /* 0x000000313080723e */ /* 0x004fe200000000ff */
[----:B------:R-:W-:Y:S02]  /*4510*/  IMAD.MOV.U32 R211, RZ, RZ, R88 ;  /* 0x000000ffffd37224 */ /* 0x000fe400078e0058 */
[C---:B------:R-:W-:Y:S01]  /*4520*/  HMMA.16816.F32 R40, R4.reuse, R26, R40 ;  /* 0x0000001a0428723c */ /* 0x040fe20000001828 */
[----:B------:R1:W-:Y:S06]  /*4530*/  MUFU.EX2 R44, R8 ;  /* 0x00000008002c7308 */ /* 0x0003ec0000000800 */
[----:B------:R-:W-:Y:S01]  /*4540*/  IMAD.MOV.U32 R26, RZ, RZ, R159 ;  /* 0x000000ffff1a7224 */ /* 0x000fe200078e009f */
[----:B------:R-:W-:Y:S01]  /*4550*/  HMMA.16816.F32 R64, R4, R28, R64 ;  /* 0x0000001c0440723c */ /* 0x000fe20000001840 */
[----:B------:R-:W-:-:S06]  /*4560*/  IMAD.MOV.U32 R27, RZ, RZ, R158 ;  /* 0x000000ffff1b7224 */ /* 0x000fcc00078e009e */
[----:B------:R-:W-:Y:S01]  /*4570*/  IMAD.MOV.U32 R29, RZ, RZ, R157 ;  /* 0x000000ffff1d7224 */ /* 0x000fe200078e009d */
[C---:B------:R-:W-:Y:S01]  /*4580*/  HMMA.16816.F32 R52, R4.reuse, R30, R52 ;  /* 0x0000001e0434723c */ /* 0x040fe20000001834 */
[----:B-1----:R-:W-:Y:S02]  /*4590*/  FFMA.FTZ R8, R212, c[0x0][0x2d0], -R12 ;  /* 0x0000b400d4087a23 */ /* 0x002fe4000001080c */
[----:B------:R-:W-:Y:S02]  /*45a0*/  IMAD.MOV.U32 R212, RZ, RZ, R14 ;  /* 0x000000ffffd47224 */ /* 0x000fe400078e000e */
[----:B------:R1:W2:Y:S03]  /*45b0*/  MUFU.EX2 R24, R8 ;  /* 0x0000000800187308 */ /* 0x0002a60000000800 */
[C---:B------:R-:W-:Y:S08]  /*45c0*/  HMMA.16816.F32 R120, R4.reuse, R32, R204 ;  /* 0x000000200478723c */ /* 0x040ff000000018cc */
[----:B------:R-:W-:Y:S01]  /*45d0*/  HMMA.16816.F32 R36, R4, R34, R36 ;  /* 0x000000220424723c */ /* 0x000fe20000001824 */
[----:B------:R-:W4:Y:S01]  /*45e0*/  LDSM.16.MT88.4 R4, [R217+0x2d00] ;  /* 0x002d0000d904783b */ /* 0x000f220000004200 */
[----:B-1----:R-:W-:Y:S01]  /*45f0*/  FFMA.FTZ R8, R229, c[0x0][0x2d0], -R3 ;  /* 0x0000b400e5087a23 */ /* 0x002fe20000010803 */
[----:B--2---:R-:W-:Y:S01]  /*4600*/  F2FP.PACK_AB R130, R24, R44 ;  /* 0x0000002c1882723e */ /* 0x004fe200000000ff */
[----:B------:R-:W-:-:S02]  /*4610*/  IMAD.MOV.U32 R229, RZ, RZ, R15 ;  /* 0x000000ffffe57224 */ /* 0x000fc400078e000f */
[----:B------:R1:W-:Y:S02]  /*4620*/  MUFU.EX2 R23, R8 ;  /* 0x0000000800177308 */ /* 0x0003e40000000800 */
[----:B-1----:R-:W-:-:S06]  /*4630*/  FFMA.FTZ R8, R231, c[0x0][0x2d0], -R3 ;  /* 0x0000b400e7087a23 */ /* 0x002fcc0000010803 */
[----:B------:R1:W2:Y:S02]  /*4640*/  MUFU.EX2 R22, R8 ;  /* 0x0000000800167308 */ /* 0x0002a40000000800 */
[--C-:B-1----:R-:W-:Y:S01]  /*4650*/  FFMA.FTZ R8, R215, c[0x0][0x2d0], -R3.reuse ;  /* 0x0000b400d7087a23 */ /* 0x102fe20000010803 */
[----:B--2---:R-:W-:Y:S01]  /*4660*/  F2FP.PACK_AB R129, R22, R23 ;  /* 0x000000171681723e */ /* 0x004fe200000000ff */
[----:B------:R-:W-:Y:S01]  /*4670*/  FFMA.FTZ R3, R224, c[0x0][0x2d0], -R3 ;  /* 0x0000b400e0037a23 */ /* 0x000fe20000010803 */
[----:B------:R-:W-:-:S03]  /*4680*/  IADD3 R224, R51, -0x2, RZ ;  /* 0xfffffffe33e07810 */ /* 0x000fc60007ffe0ff */
[----:B------:R1:W-:Y:S01]  /*4690*/  MUFU.EX2 R20, R8 ;  /* 0x0000000800147308 */ /* 0x0003e20000000800 */
[----:B------:R-:W-:-:S07]  /*46a0*/  ISETP.GE.AND P4, PT, R224, R250, PT ;  /* 0x000000fae000720c */ /* 0x000fce0003f86270 */
[----:B------:R2:W5:Y:S01]  /*46b0*/  MUFU.EX2 R21, R3 ;  /* 0x0000000300157308 */ /* 0x0005620000000800 */
[----:B-1----:R-:W-:Y:S02]  /*46c0*/  FADD.FTZ R8, R26, R229 ;  /* 0x000000e51a087221 */ /* 0x002fe40000010000 */
[----:B--2---:R-:W-:Y:S01]  /*46d0*/  FFMA.FTZ R3, R240, c[0x0][0x2d0], -R0 ;  /* 0x0000b400f0037a23 */ /* 0x004fe20000010800 */
[----:B-----5:R-:W-:-:S04]  /*46e0*/  F2FP.PACK_AB R131, R21, R20 ;  /* 0x000000141583723e */ /* 0x020fc800000000ff */
[----:B------:R1:W-:Y:S03]  /*46f0*/  MUFU.EX2 R19, R3 ;  /* 0x0000000300137308 */ /* 0x0003e60000000800 */
[C---:B---3--:R-:W-:Y:S08]  /*4700*/  HMMA.16816.F32 R72, R128.reuse, R80, R168 ;  /* 0x000000508048723c */ /* 0x048ff000000018a8 */
[----:B------:R-:W-:Y:S01]  /*4710*/  HMMA.16816.F32 R156, R128, R94, R100 ;  /* 0x0000005e809c723c */ /* 0x000fe20000001864 */
[----:B-1----:R-:W-:-:S04]  /*4720*/  FFMA.FTZ R3, R239, c[0x0][0x2d0], -R0 ;  /* 0x0000b400ef037a23 */ /* 0x002fc80000010800 */
[----:B------:R1:W2:Y:S03]  /*4730*/  MUFU.EX2 R18, R3 ;  /* 0x0000000300127308 */ /* 0x0002a60000000800 */
[C---:B------:R-:W-:Y:S08]  /*4740*/  HMMA.16816.F32 R140, R128.reuse, R152, R140 ;  /* 0x00000098808c723c */ /* 0x040ff0000000188c */
[----:B------:R-:W-:Y:S01]  /*4750*/  HMMA.16816.F32 R148, R128, R154, R148 ;  /* 0x0000009a8094723c */ /* 0x000fe20000001894 */
[--C-:B-1----:R-:W-:Y:S01]  /*4760*/  FFMA.FTZ R3, R230, c[0x0][0x2d0], -R0.reuse ;  /* 0x0000b400e6037a23 */ /* 0x102fe20000010800 */
[----:B--2---:R-:W-:Y:S01]  /*4770*/  F2FP.PACK_AB R168, R18, R19 ;  /* 0x0000001312a8723e */ /* 0x004fe200000000ff */
[----:B------:R-:W-:-:S05]  /*4780*/  FFMA.FTZ R0, R232, c[0x0][0x2d0], -R0 ;  /* 0x0000b400e8007a23 */ /* 0x000fca0000010800 */
[C---:B------:R-:W-:Y:S01]  /*4790*/  HMMA.16816.F32 R76, R128.reuse, R82, R84 ;  /* 0x00000052804c723c */ /* 0x040fe20000001854 */
[----:B------:R1:W-:Y:S07]  /*47a0*/  MUFU.EX2 R17, R3 ;  /* 0x0000000300117308 */ /* 0x0003ee0000000800 */
[C---:B------:R-:W-:Y:S01]  /*47b0*/  HMMA.16816.F32 R100, R128.reuse, R104, R196 ;  /* 0x000000688064723c */ /* 0x040fe200000018c4 */
[----:B------:R2:W3:Y:S07]  /*47c0*/  MUFU.EX2 R16, R0 ;  /* 0x0000000000107308 */ /* 0x0004ee0000000800 */
[----:B------:R-:W-:Y:S01]  /*47d0*/  HMMA.16816.F32 R160, R128, R106, R160 ;  /* 0x0000006a80a0723c */ /* 0x000fe200000018a0 */
[----:B-1----:R-:W-:-:S07]  /*47e0*/  FADD.FTZ R3, R212, R27 ;  /* 0x0000001bd4037221 */ /* 0x002fce0000010000 */
[C---:B------:R-:W-:Y:S01]  /*47f0*/  HMMA.16816.F32 R112, R128.reuse, R116, R112 ;  /* 0x000000748070723c */ /* 0x040fe20000001870 */
[--C-:B--2---:R-:W-:Y:S01]  /*4800*/  FFMA.FTZ R0, R10, c[0x0][0x2d0], -R13.reuse ;  /* 0x0000b4000a007a23 */ /* 0x104fe2000001080d */
[----:B---3--:R-:W-:Y:S01]  /*4810*/  F2FP.PACK_AB R170, R16, R17 ;  /* 0x0000001110aa723e */ /* 0x008fe200000000ff */
[----:B------:R-:W-:Y:S02]  /*4820*/  IMAD.MOV.U32 R10, RZ, RZ, R90 ;  /* 0x000000ffff0a7224 */ /* 0x000fe400078e005a */
[----:B------:R1:W-:Y:S02]  /*4830*/  MUFU.EX2 R12, R0 ;  /* 0x00000000000c7308 */ /* 0x0003e40000000800 */
[----:B------:R-:W-:Y:S01]  /*4840*/  FADD.FTZ R10, R10, R8 ;  /* 0x000000080a0a7221 */ /* 0x000fe20000010000 */
[----:B------:R-:W-:Y:S01]  /*4850*/  HMMA.16816.F32 R164, R128, R118, R164 ;  /* 0x0000007680a4723c */ /* 0x000fe200000018a4 */
[----:B-1----:R-:W-:Y:S02]  /*4860*/  FFMA.FTZ R0, R11, c[0x0][0x2d0], -R13 ;  /* 0x0000b4000b007a23 */ /* 0x002fe4000001080d */
[----:B------:R-:W-:-:S02]  /*4870*/  IMAD.MOV.U32 R11, RZ, RZ, R91 ;  /* 0x000000ffff0b7224 */ /* 0x000fc400078e005b */
[----:B------:R1:W2:Y:S03]  /*4880*/  MUFU.EX2 R14, R0 ;  /* 0x00000000000e7308 */ /* 0x0002a60000000800 */
[C---:B------:R-:W-:Y:S08]  /*4890*/  HMMA.16816.F32 R88, R128.reuse, R92, R124 ;  /* 0x0000005c8058723c */ /* 0x040ff0000000187c */
[----:B----4-:R-:W-:Y:S01]  /*48a0*/  HMMA.16816.F32 R124, R128, R4, R200 ;  /* 0x00000004807c723c */ /* 0x010fe200000018c8 */
[----:B-1----:R-:W-:Y:S01]  /*48b0*/  FFMA.FTZ R0, R237, c[0x0][0x2d0], -R13 ;  /* 0x0000b400ed007a23 */ /* 0x002fe2000001080d */
[----:B--2---:R-:W-:-:S06]  /*48c0*/  F2FP.PACK_AB R169, R14, R12 ;  /* 0x0000000c0ea9723e */ /* 0x004fcc00000000ff */
[----:B------:R-:W-:Y:S01]  /*48d0*/  HMMA.16816.F32 R128, R128, R6, R144 ;  /* 0x000000068080723c */ /* 0x000fe20000001890 */
[----:B------:R1:W-:Y:S02]  /*48e0*/  MUFU.EX2 R15, R0 ;  /* 0x00000000000f7308 */ /* 0x0003e40000000800 */
[----:B-1----:R-:W-:-:S06]  /*48f0*/  FFMA.FTZ R0, R238, c[0x0][0x2d0], -R13 ;  /* 0x0000b400ee007a23 */ /* 0x002fcc000001080d */
[----:B------:R1:W2:Y:S02]  /*4900*/  MUFU.EX2 R13, R0 ;  /* 0x00000000000d7308 */ /* 0x0002a40000000800 */
[----:B-1----:R-:W-:Y:S01]  /*4910*/  FADD.FTZ R0, R9, R29 ;  /* 0x0000001d09007221 */ /* 0x002fe20000010000 */
[----:B--2---:R-:W-:Y:S01]  /*4920*/  F2FP.PACK_AB R171, R13, R15 ;  /* 0x0000000f0dab723e */ /* 0x004fe200000000ff */
[----:B------:R-:W-:Y:S02]  /*4930*/  FADD.FTZ R9, R247, R246 ;  /* 0x000000f6f7097221 */ /* 0x000fe40000010000 */
[----:B------:R-:W-:Y:S02]  /*4940*/  FADD.FTZ R0, R11, R0 ;  /* 0x000000000b007221 */ /* 0x000fe40000010000 */
[----:B------:R-:W-:Y:S02]  /*4950*/  FADD.FTZ R11, R249, R9 ;  /* 0x00000009f90b7221 */ /* 0x000fe40000010000 */
[----:B------:R-:W-:Y:S01]  /*4960*/  FADD.FTZ R9, R25, R3 ;  /* 0x0000000319097221 */ /* 0x000fe20000010000 */
[----:B------:R-:W-:Y:S01]  /*4970*/  HMMA.16816.F32 R120, R168, R4, R120 ;  /* 0x00000004a878723c */ /* 0x000fe20000001878 */
[----:B------:R-:W-:-:S02]  /*4980*/  FADD.FTZ R8, R211, R0 ;  /* 0x00000000d3087221 */ /* 0x000fc40000010000 */
[----:B------:R-:W-:Y:S02]  /*4990*/  FADD.FTZ R3, R46, R10 ;  /* 0x0000000a2e037221 */ /* 0x000fe40000010000 */
[----:B------:R-:W-:Y:S02]  /*49a0*/  FADD.FTZ R0, R47, R9 ;  /* 0x000000092f007221 */ /* 0x000fe40000010000 */
[----:B------:R-:W-:Y:S01]  /*49b0*/  FADD.FTZ R4, R45, R11 ;  /* 0x0000000b2d047221 */ /* 0x000fe20000010000 */
[----:B------:R-:W-:Y:S01]  /*49c0*/  HMMA.16816.F32 R84, R168, R92, R108 ;  /* 0x0000005ca854723c */ /* 0x000fe2000000186c */
[----:B------:R-:W-:Y:S02]  /*49d0*/  FADD.FTZ R8, R236, R8 ;  /* 0x00000008ec087221 */ /* 0x000fe40000010000 */
[----:B------:R-:W-:Y:S02]  /*49e0*/  FADD.FTZ R4, R227, R4 ;  /* 0x00000004e3047221 */ /* 0x000fe40000010000 */
[----:B------:R-:W-:-:S02]  /*49f0*/  FADD.FTZ R5, R248, R3 ;  /* 0x00000003f8057221 */ /* 0x000fc40000010000 */
[----:B------:R-:W-:Y:S01]  /*4a00*/  FADD.FTZ R3, R241, R0 ;  /* 0x00000000f1037221 */ /* 0x000fe20000010000 */
[C---:B------:R-:W-:Y:S01]  /*4a10*/  HMMA.16816.F32 R144, R168.reuse, R152, R188 ;  /* 0x00000098a890723c */ /* 0x040fe200000018bc */
        /* <DEDUP_REMOVED lines=21> */
[----:B------:R-:W-:-:S04]  /*4b70*/  FADD.FTZ R5, R208, R5 ;  /* 0x00000005d0057221 */ /* 0x000fc80000010000 */
[----:B------:R-:W-:Y:S01]  /*4b80*/  FADD.FTZ R5, R195, R5 ;  /* 0x00000005c3057221 */ /* 0x000fe20000010000 */
[C---:B------:R-:W-:Y:S08]  /*4b90*/  HMMA.16816.F32 R80, R168.reuse, R82, R172 ;  /* 0x00000052a850723c */ /* 0x040ff000000018ac */
[C---:B------:R-:W-:Y:S08]  /*4ba0*/  HMMA.16816.F32 R92, R168.reuse, R94, R60 ;  /* 0x0000005ea85c723c */ /* 0x040ff0000000183c */
[C---:B------:R-:W-:Y:S08]  /*4bb0*/  HMMA.16816.F32 R104, R168.reuse, R106, R40 ;  /* 0x0000006aa868723c */ /* 0x040ff00000001828 */
[C---:B------:R-:W-:Y:S08]  /*4bc0*/  HMMA.16816.F32 R116, R168.reuse, R118, R52 ;  /* 0x00000076a874723c */ /* 0x040ff00000001834 */
[----:B------:R-:W-:Y:S07]  /*4bd0*/  HMMA.16816.F32 R168, R168, R6, R36 ;  /* 0x00000006a8a8723c */ /* 0x000fee0000001824 */
[----:B------:R-:W-:-:S02]  /*4be0*/  FADD.FTZ R6, R244, R3 ;  /* 0x00000003f4067221 */ /* 0x000fc40000010000 */
[----:B------:R-:W-:Y:S02]  /*4bf0*/  FADD.FTZ R3, R184, R0 ;  /* 0x00000000b8037221 */ /* 0x000fe40000010000 */
[----:B------:R-:W-:Y:S02]  /*4c00*/  FADD.FTZ R6, R243, R6 ;  /* 0x00000006f3067221 */ /* 0x000fe40000010000 */
[----:B------:R-:W-:Y:S02]  /*4c10*/  FADD.FTZ R0, R57, R4 ;  /* 0x0000000439007221 */ /* 0x000fe40000010000 */
[----:B------:R-:W-:Y:S02]  /*4c20*/  FADD.FTZ R6, R242, R6 ;  /* 0x00000006f2067221 */ /* 0x000fe40000010000 */
[----:B------:R-:W-:Y:S02]  /*4c30*/  FADD.FTZ R4, R19, R3 ;  /* 0x0000000313047221 */ /* 0x000fe40000010000 */
        /* <DEDUP_REMOVED lines=18> */
[----:B------:R-:W-:Y:S01]  /*4d60*/  FADD.FTZ R249, R21, R249 ;  /* 0x000000f915f97221 */ /* 0x000fe20000010000 */
[----:B------:R-:W-:Y:S05]  /*4d70*/  @!P4 BRA `(.L_x_11) ;  /* 0x000031700000c947 */ /* 0x000fea0003800000 */
[----:B------:R-:W-:Y:S01]  /*4d80*/  SHF.R.S32.HI R51, RZ, 0x1f, R185 ;  /* 0x0000001fff337819 */ /* 0x000fe200000114b9 */
[C---:B------:R-:W-:Y:S01]  /*4d90*/  IMAD.SHL.U32 R229, R56.reuse, 0x2, RZ ;  /* 0x0000000238e57824 */ /* 0x040fe200078e00ff */
[----:B------:R-:W-:Y:S01]  /*4da0*/  SHF.R.S32.HI R50, RZ, 0x1f, R56 ;  /* 0x0000001fff327819 */ /* 0x000fe20000011438 */
[C---:B------:R-:W-:Y:S01]  /*4db0*/  IMAD.SHL.U32 R227, R185.reuse, 0x2, RZ ;  /* 0x00000002b9e37824 */ /* 0x040fe200078e00ff */
[----:B------:R-:W-:Y:S01]  /*4dc0*/  SHF.L.U64.HI R228, R185, 0x1, R51 ;  /* 0x00000001b9e47819 */ /* 0x000fe20000010233 */
[----:B------:R-:W-:Y:S01]  /*4dd0*/  IMAD.MOV.U32 R3, RZ, RZ, R136 ;  /* 0x000000ffff037224 */ /* 0x000fe200078e0088 */
[----:B------:R-:W-:Y:S01]  /*4de0*/  SHF.R.S32.HI R51, RZ, 0x1f, R186 ;  /* 0x0000001fff337819 */ /* 0x000fe200000114ba */
[----:B------:R-:W-:Y:S01]  /*4df0*/  IMAD.MOV.U32 R138, RZ, RZ, R2 ;  /* 0x000000ffff8a7224 */ /* 0x000fe200078e0002 */
[----:B------:R-:W-:Y:S01]  /*4e00*/  SHF.L.U64.HI R230, R56, 0x1, R50 ;  /* 0x0000000138e67819 */ /* 0x000fe20000010232 */
[----:B------:R-:W-:Y:S01]  /*4e10*/  IMAD.MOV.U32 R132, RZ, RZ, R135 ;  /* 0x000000ffff847224 */ /* 0x000fe200078e0087 */
[----:B------:R-:W-:-:S02]  /*4e20*/  MOV R0, R137 ;  /* 0x0000008900007202 */ /* 0x000fc40000000f00 */
[C---:B------:R-:W-:Y:S02]  /*4e30*/  SHF.L.U64.HI R226, R186.reuse, 0x1, R51 ;  /* 0x00000001bae27819 */ /* 0x040fe40000010233 */
[----:B------:R-:W-:Y:S01]  /*4e40*/  SHF.L.U32 R225, R186, 0x1, RZ ;  /* 0x00000001bae17819 */ /* 0x000fe200000006ff */
[----:B------:R-:W-:Y:S05]  /*4e50*/  BRA `(.L_x_12) ;  /* 0x0000035000007947 */ /* 0x000fea0003800000 */
.L_x_14:
[----:B------:R-:W2:Y:S01]  /*4e60*/  LDL.64 R236, [R1+0x8] ;  /* 0x0000080001ec7983 */ /* 0x000ea20000100a00 */
[----:B------:R-:W-:Y:S02]  /*4e70*/  IMAD.MOV.U32 R222, RZ, RZ, RZ ;  /* 0x000000ffffde7224 */ /* 0x000fe400078e00ff */
[----:B------:R-:W-:Y:S01]  /*4e80*/  IMAD R133, R224, 0x40, R252 ;  /* 0x00000040e0857824 */ /* 0x000fe200078e02fc */
[----:B------:R-:W3:Y:S04]  /*4e90*/  LDL R234, [R1+0x1c] ;  /* 0x00001c0001ea7983 */ /* 0x000ee80000100800 */
[----:B------:R-:W4:Y:S01]  /*4ea0*/  LDL.64 R232, [R1] ;  /* 0x0000000001e87983 */ /* 0x000f220000100a00 */
[----:B------:R-:W-:Y:S03]  /*4eb0*/  IADD3 R133, R133, -0x40, R245 ;  /* 0xffffffc085857810 */ /* 0x000fe60007ffe0f5 */
[----:B------:R-:W5:Y:S02]  /*4ec0*/  LDL R231, [R1+0x18] ;  /* 0x0000180001e77983 */ /* 0x000f640000100800 */
[----:B------:R-:W-:Y:S04]  /*4ed0*/  @P0 IMAD.HI.U32 R134, R133, c[0x0][0x2bc], RZ ;  /* 0x0000af0085860a27 */ /* 0x000fe800078e00ff */
[--C-:B------:R-:W-:Y:S01]  /*4ee0*/  IMAD.MOV.U32 R2, RZ, RZ, R133.reuse ;  /* 0x000000ffff027224 */ /* 0x100fe200078e0085 */
[----:B------:R-:W-:Y:S04]  /*4ef0*/  @P0 SHF.R.U32.HI R2, RZ, c[0x0][0x2c0], R134 ;  /* 0x0000b000ff020a19 */ /* 0x000fe80000011686 */
[C---:B--2---:R-:W-:Y:S04]  /*4f00*/  @!P6 IADD3 R135, P4, R2.reuse, R236, RZ ;  /* 0x000000ec0287e210 */ /* 0x044fe80007f9e0ff */
[----:B---3--:R-:W-:Y:S01]  /*4f10*/  @!P6 LEA.HI.X.SX32 R136, R2, R234, 0x1, P4 ;  /* 0x000000ea0288e211 */ /* 0x008fe200020f0eff */
[----:B------:R-:W-:Y:S01]  /*4f20*/  IMAD.MOV R2, RZ, RZ, -R2 ;  /* 0x000000ffff027224 */ /* 0x000fe200078e0a02 */
[C---:B------:R-:W-:Y:S03]  /*4f30*/  @!P6 LEA R134, P4, R135.reuse, c[0x0][0x2a0], 0x2 ;  /* 0x0000a8008786ea11 */ /* 0x040fe600078810ff */
[----:B------:R-:W-:Y:S01]  /*4f40*/  IMAD R223, R2, c[0x0][0x2b8], R133 ;  /* 0x0000ae0002df7a24 */ /* 0x000fe200078e0285 */
[----:B------:R-:W-:Y:S04]  /*4f50*/  @!P6 LEA.HI.X R135, R135, c[0x0][0x2a4], R136, 0x2, P4 ;  /* 0x0000a9008787ea11 */ /* 0x000fe800020f1488 */
[----:B------:R-:W-:Y:S01]  /*4f60*/  SHF.R.S32.HI R2, RZ, 0x1f, R223 ;  /* 0x0000001fff027819 */ /* 0x000fe200000114df */
[----:B------:R1:W2:Y:S04]  /*4f70*/  @!P6 LDG.E R222, [R134.64] ;  /* 0x0000000686dee981 */ /* 0x0002a8000c1e1900 */
[----:B------:R-:W-:Y:S04]  /*4f80*/  IMAD R2, R2, c[0x0][0x1e0], RZ ;  /* 0x0000780002027a24 */ /* 0x000fe800078e02ff */
[C---:B------:R-:W-:Y:S02]  /*4f90*/  IMAD R2, R223.reuse, c[0x0][0x1e4], R2 ;  /* 0x00007900df027a24 */ /* 0x040fe400078e0202 */
[----:B-1----:R-:W-:Y:S04]  /*4fa0*/  IMAD.WIDE.U32 R134, R223, c[0x0][0x1e0], RZ ;  /* 0x00007800df867a25 */ /* 0x002fe800078e00ff */
[----:B------:R-:W-:Y:S01]  /*4fb0*/  IMAD.IADD R135, R135, 0x1, R2 ;  /* 0x0000000187877824 */ /* 0x000fe200078e0202 */
[----:B--2---:R-:W-:Y:S03]  /*4fc0*/  SHF.R.S32.HI R2, RZ, 0x1f, R222 ;  /* 0x0000001fff027819 */ /* 0x004fe600000114de */
[----:B------:R-:W-:Y:S04]  /*4fd0*/  IMAD.WIDE.U32 R134, R222, c[0x0][0x1f0], R134 ;  /* 0x00007c00de867a25 */ /* 0x000fe800078e0086 */
[----:B------:R-:W-:Y:S01]  /*4fe0*/  IMAD R2, R2, c[0x0][0x1f0], RZ ;  /* 0x00007c0002027a24 */ /* 0x000fe200078e02ff */
[----:B----4-:R-:W-:Y:S03]  /*4ff0*/  IADD3 R133, P4, R232, R134, RZ ;  /* 0x00000086e8857210 */ /* 0x010fe60007f9e0ff */
[----:B------:R-:W-:Y:S05]  /*5000*/  IMAD R2, R222, c[0x0][0x1f4], R2 ;  /* 0x00007d00de027a24 */ /* 0x000fea00078e0202 */
[----:B-----5:R-:W-:Y:S02]  /*5010*/  IADD3.X R134, R231, R135, R2, P4, !PT ;  /* 0x00000087e7867210 */ /* 0x020fe400027fe402 */
[C---:B------:R-:W-:Y:S04]  /*5020*/  LEA R2, P4, R133.reuse, c[0x0][0x1c8], 0x1 ;  /* 0x0000720085027a11 */ /* 0x040fe800078808ff */
[----:B------:R-:W-:Y:S02]  /*5030*/  LEA.HI.X R133, R133, c[0x0][0x1cc], R134, 0x1, P4 ;  /* 0x0000730085857a11 */ /* 0x000fe400020f0c86 */
[----:B------:R-:W1:Y:S04]  /*5040*/  SHFL.IDX PT, R134, R2, RZ, 0x1c1f ;  /* 0x001c1fff02867589 */ /* 0x000e6800000e0000 */
[----:B------:R-:W2:Y:S04]  /*5050*/  SHFL.IDX PT, R135, R133, RZ, 0x1c1f ;  /* 0x001c1fff85877589 */ /* 0x000ea800000e0000 */
[----:B------:R-:W3:Y:S04]  /*5060*/  SHFL.IDX PT, R2, R2, 0x1, 0x1c1f ;  /* 0x003c1f0002027f89 */ /* 0x000ee800000e0000 */
[----:B------:R-:W4:Y:S01]  /*5070*/  SHFL.IDX PT, R133, R133, 0x1, 0x1c1f ;  /* 0x003c1f0085857f89 */ /* 0x000f2200000e0000 */
[C---:B-1----:R-:W-:Y:S02]  /*5080*/  IADD3 R136, P5, R134.reuse, R229, RZ ;  /* 0x000000e586887210 */ /* 0x042fe40007fbe0ff */
[C---:B------:R-:W-:Y:S02]  /*5090*/  IADD3 R176, P4, R134.reuse, R227, RZ ;  /* 0x000000e386b07210 */ /* 0x040fe40007f9e0ff */
[C---:B--2---:R-:W-:Y:S02]  /*50a0*/  IADD3.X R137, R135.reuse, R230, RZ, P5, !PT ;  /* 0x000000e687897210 */ /* 0x044fe40002ffe4ff */
[----:B------:R-:W-:Y:S01]  /*50b0*/  IADD3 R174, P5, R134, R225, RZ ;  /* 0x000000e186ae7210 */ /* 0x000fe20007fbe0ff */
[C---:B------:R-:W-:Y:S01]  /*50c0*/  IMAD.X R177, R135.reuse, 0x1, R228, P4 ;  /* 0x0000000187b17824 */ /* 0x040fe200020e06e4 */
[C---:B---3--:R-:W-:Y:S01]  /*50d0*/  IADD3 R172, P4, R2.reuse, R229, RZ ;  /* 0x000000e502ac7210 */ /* 0x048fe20007f9e0ff */
[----:B------:R1:W-:Y:S02]  /*50e0*/  LDGSTS.E.BYPASS.LTC128B.128 [R221+0x3100], [R136.64], !P3 ;  /* 0x0310000088dd7fae */ /* 0x0003e4000d901d46 */
[----:B------:R-:W-:Y:S02]  /*50f0*/  IMAD.X R175, R135, 0x1, R226, P5 ;  /* 0x0000000187af7824 */ /* 0x000fe400028e06e2 */
[----:B------:R2:W-:Y:S01]  /*5100*/  LDGSTS.E.BYPASS.LTC128B.128 [R221+0x4100], [R176.64], !P2 ;  /* 0x04100000b0dd7fae */ /* 0x0005e2000d101d46 */
[C---:B----4-:R-:W-:Y:S01]  /*5110*/  IMAD.X R173, R133.reuse, 0x1, R230, P4 ;  /* 0x0000000185ad7824 */ /* 0x050fe200020e06e6 */
[C---:B------:R-:W-:Y:S02]  /*5120*/  IADD3 R134, P4, R2.reuse, R225, RZ ;  /* 0x000000e102867210 */ /* 0x040fe40007f9e0ff */
[----:B------:R2:W-:Y:S03]  /*5130*/  LDGSTS.E.BYPASS.LTC128B.128 [R221+0x5100], [R174.64], !P1 ;  /* 0x05100000aedd7fae */ /* 0x0005e6000c901d46 */
[C---:B------:R-:W-:Y:S01]  /*5140*/  IMAD.X R135, R133.reuse, 0x1, R226, P4 ;  /* 0x0000000185877824 */ /* 0x040fe200020e06e2 */
[----:B------:R2:W-:Y:S01]  /*5150*/  LDGSTS.E.BYPASS.LTC128B.128 [R221+0x3900], [R172.64], !P3 ;  /* 0x03900000acdd7fae */ /* 0x0005e2000d901d46 */
[----:B-1----:R-:W-:Y:S04]  /*5160*/  IADD3 R136, P5, R2, R227, RZ ;  /* 0x000000e302887210 */ /* 0x002fe80007fbe0ff */
[----:B------:R-:W-:Y:S05]  /*5170*/  IADD3.X R137, R133, R228, RZ, P5, !PT ;  /* 0x000000e485897210 */ /* 0x000fea0002ffe4ff */
[----:B------:R2:W-:Y:S04]  /*5180*/  LDGSTS.E.BYPASS.LTC128B.128 [R221+0x4900], [R136.64], !P2 ;  /* 0x0490000088dd7fae */ /* 0x0005e8000d101d46 */
[----:B------:R2:W-:Y:S01]  /*5190*/  LDGSTS.E.BYPASS.LTC128B.128 [R221+0x5900], [R134.64], !P1 ;  /* 0x0590000086dd7fae */ /* 0x0005e2000c901d46 */
[----:B------:R-:W-:-:S05]  /*51a0*/  BRA `(.L_x_13) ;  /* 0x00000b3000007947 */ /* 0x000fca0003800000 */
.L_x_12:
[----:B------:R-:W2:Y:S01]  /*51b0*/  LDL.64 R40, [R1+0x10] ;  /* 0x0000100001287983 */ /* 0x000ea20000100a00 */
[----:B------:R-:W-:Y:S04]  /*51c0*/  DEPBAR.LE SB0, 0x0 ;  /* 0x000080000000791a */ /* 0x000fe80000000000 */
[C---:B------:R-:W-:Y:S01]  /*51d0*/  IMAD.WIDE.U32 R28, R223.reuse, c[0x0][0x208], RZ ;  /* 0x00008200df1c7a25 */ /* 0x040fe200078e00ff */
[----:B------:R-:W3:Y:S01]  /*51e0*/  LDL R39, [R1+0x20] ;  /* 0x0000200001277983 */ /* 0x000ee20000100800 */
[----:B------:R-:W-:Y:S05]  /*51f0*/  SHF.R.S32.HI R2, RZ, 0x1f, R223 ;  /* 0x0000001fff027819 */ /* 0x000fea00000114df */
[----:B------:R-:W-:Y:S01]  /*5200*/  BAR.SYNC.DEFER_BLOCKING 0x0 ;  /* 0x0000000000007b1d */ /* 0x000fe20000010000 */
[----:B------:R-:W-:Y:S04]  /*5210*/  IMAD R2, R2, c[0x0][0x208], RZ ;  /* 0x0000820002027a24 */ /* 0x000fe800078e02ff */
[----:B------:R-:W-:Y:S04]  /*5220*/  IMAD R2, R223, c[0x0][0x20c], R2 ;  /* 0x00008300df027a24 */ /* 0x000fe800078e0202 */
[----:B------:R-:W-:Y:S01]  /*5230*/  IMAD.IADD R29, R29, 0x1, R2 ;  /* 0x000000011d1d7824 */ /* 0x000fe200078e0202 */
[----:B------:R-:W-:Y:S03]  /*5240*/  SHF.R.S32.HI R2, RZ, 0x1f, R222 ;  /* 0x0000001fff027819 */ /* 0x000fe600000114de */
[----:B------:R-:W-:Y:S04]  /*5250*/  IMAD.WIDE.U32 R36, R222, c[0x0][0x218], R28 ;  /* 0x00008600de247a25 */ /* 0x000fe800078e001c */
[----:B------:R-:W-:Y:S04]  /*5260*/  IMAD R2, R2, c[0x0][0x218], RZ ;  /* 0x0000860002027a24 */ /* 0x000fe800078e02ff */
[----:B------:R-:W-:Y:S01]  /*5270*/  IMAD R38, R222, c[0x0][0x21c], R2 ;  /* 0x00008700de267a24 */ /* 0x000fe200078e0202 */
[----:B------:R-:W-:Y:S06]  /*5280*/  LDSM.16.M88.4 R64, [R219+0x6100] ;  /* 0x00610000db40783b */ /* 0x000fec0000000200 */
[----:B------:R-:W1:Y:S06]  /*5290*/  LDSM.16.M88.4 R16, [R139+0x3100] ;  /* 0x003100008b10783b */ /* 0x000e6c0000000200 */
[----:B------:R-:W4:Y:S06]  /*52a0*/  LDSM.16.M88.4 R60, [R219+0x7100] ;  /* 0x00710000db3c783b */ /* 0x000f2c0000000200 */
[----:B------:R-:W5:Y:S06]  /*52b0*/  LDSM.16.M88.4 R32, [R139+0x3500] ;  /* 0x003500008b20783b */ /* 0x000f6c0000000200 */
[----:B------:R-:W2:Y:S06]  /*52c0*/  LDSM.16.M88.4 R48, [R139+0x3900] ;  /* 0x003900008b30783b */ /* 0x000eac0000000200 */
[----:B------:R-:W-:Y:S06]  /*52d0*/  LDSM.16.M88.4 R172, [R139+0x3d00] ;  /* 0x003d00008bac783b */ /* 0x000fec0000000200 */
[----:B------:R-:W-:Y:S06]  /*52e0*/  LDSM.16.M88.4 R176, [R220+0x6100] ;  /* 0x00610000dcb0783b */ /* 0x000fec0000000200 */
[----:B------:R-:W-:Y:S01]  /*52f0*/  LDSM.16.M88.4 R180, [R218] ;  /* 0x00000000dab4783b */ /* 0x000fe20000000200 */
[-C--:B-1----:R-:W-:Y:S05]  /*5300*/  HMMA.16816.F32 R4, R64, R16.reuse, RZ ;  /* 0x000000104004723c */ /* 0x082fea00000018ff */
[----:B------:R-:W-:Y:S03]  /*5310*/  LDSM.16.M88.4 R184, [R220+0x7100] ;  /* 0x00710000dcb8783b */ /* 0x000fe60000000200 */
[C---:B----4-:R-:W-:Y:S03]  /*5320*/  HMMA.16816.F32 R8, R60.reuse, R16, RZ ;  /* 0x000000103c08723c */ /* 0x050fe600000018ff */
[----:B------:R-:W-:Y:S06]  /*5330*/  LDSM.16.M88.4 R188, [R218+0x800] ;  /* 0x00080000dabc783b */ /* 0x000fec0000000200 */
[----:B------:R-:W-:Y:S01]  /*5340*/  LDSM.16.M88.4 R192, [R218+0xc00] ;  /* 0x000c0000dac0783b */ /* 0x000fe20000000200 */
[-C--:B------:R-:W-:Y:S08]  /*5350*/  HMMA.16816.F32 R12, R60, R18.reuse, RZ ;  /* 0x000000123c0c723c */ /* 0x080ff000000018ff */
[C---:B------:R-:W-:Y:S08]  /*5360*/  HMMA.16816.F32 R16, R64.reuse, R18, RZ ;  /* 0x000000124010723c */ /* 0x040ff000000018ff */
[-C--:B-----5:R-:W-:Y:S08]  /*5370*/  HMMA.16816.F32 R20, R64, R32.reuse, RZ ;  /* 0x000000204014723c */ /* 0x0a0ff000000018ff */
[C---:B------:R-:W-:Y:S08]  /*5380*/  HMMA.16816.F32 R24, R60.reuse, R32, RZ ;  /* 0x000000203c18723c */ /* 0x040ff000000018ff */
[-C--:B------:R-:W-:Y:S08]  /*5390*/  HMMA.16816.F32 R28, R60, R34.reuse, RZ ;  /* 0x000000223c1c723c */ /* 0x080ff000000018ff */
[C---:B------:R-:W-:Y:S04]  /*53a0*/  HMMA.16816.F32 R32, R64.reuse, R34, RZ ;  /* 0x000000224020723c */ /* 0x040fe800000018ff */
[----:B--2---:R-:W-:Y:S04]  /*53b0*/  IADD3 R2, P4, R40, R36, RZ ;  /* 0x0000002428027210 */ /* 0x004fe80007f9e0ff */
[----:B---3--:R-:W-:Y:S02]  /*53c0*/  IADD3.X R40, R39, R37, R38, P4, !PT ;  /* 0x0000002527287210 */ /* 0x008fe400027fe426 */
[-C--:B------:R-:W-:Y:S02]  /*53d0*/  HMMA.16816.F32 R36, R64, R48.reuse, RZ ;  /* 0x000000304024723c */ /* 0x080fe400000018ff */
[C---:B------:R-:W-:Y:S04]  /*53e0*/  LEA R133, P4, R2.reuse, c[0x0][0x1f8], 0x1 ;  /* 0x00007e0002857a11 */ /* 0x040fe800078808ff */
[----:B------:R-:W-:Y:S01]  /*53f0*/  LEA.HI.X R2, R2, c[0x0][0x1fc], R40, 0x1, P4 ;  /* 0x00007f0002027a11 */ /* 0x000fe200020f0c28 */
[----:B------:R-:W1:Y:S01]  /*5400*/  SHFL.IDX PT, R135, R133, RZ, 0x1c1f ;  /* 0x001c1fff85877589 */ /* 0x000e6200000e0000 */
[C---:B------:R-:W-:Y:S05]  /*5410*/  HMMA.16816.F32 R40, R60.reuse, R48, RZ ;  /* 0x000000303c28723c */ /* 0x040fea00000018ff */
[----:B------:R-:W2:Y:S03]  /*5420*/  SHFL.IDX PT, R134, R2, RZ, 0x1c1f ;  /* 0x001c1fff02867589 */ /* 0x000ea600000e0000 */
[-C--:B------:R-:W-:Y:S03]  /*5430*/  HMMA.16816.F32 R44, R60, R50.reuse, RZ ;  /* 0x000000323c2c723c */ /* 0x080fe600000018ff */
[----:B------:R-:W3:Y:S05]  /*5440*/  SHFL.IDX PT, R133, R133, 0x1, 0x1c1f ;  /* 0x003c1f0085857f89 */ /* 0x000eea00000e0000 */
[C---:B------:R-:W-:Y:S01]  /*5450*/  HMMA.16816.F32 R48, R64.reuse, R50, RZ ;  /* 0x000000324030723c */ /* 0x040fe200000018ff */
[----:B------:R-:W-:Y:S03]  /*5460*/  SHFL.IDX PT, R2, R2, 0x1, 0x1c1f ;  /* 0x003c1f0002027f89 */ /* 0x000fe600000e0000 */
[C---:B-1----:R-:W-:Y:S04]  /*5470*/  IADD3 R196, P5, R135.reuse, R229, RZ ;  /* 0x000000e587c47210 */ /* 0x042fe80007fbe0ff */
[-C--:B------:R-:W-:Y:S01]  /*5480*/  HMMA.16816.F32 R52, R64, R172.reuse, RZ ;  /* 0x000000ac4034723c */ /* 0x080fe200000018ff */
[C---:B------:R-:W-:Y:S03]  /*5490*/  IADD3 R136, P4, R135.reuse, R227, RZ ;  /* 0x000000e387887210 */ /* 0x040fe60007f9e0ff */
[C---:B--2---:R-:W-:Y:S02]  /*54a0*/  IMAD.X R197, R134.reuse, 0x1, R230, P5 ;  /* 0x0000000186c57824 */ /* 0x044fe400028e06e6 */
[C---:B------:R-:W-:Y:S02]  /*54b0*/  IMAD.X R137, R134.reuse, 0x1, R228, P4 ;  /* 0x0000000186897824 */ /* 0x040fe400020e06e4 */
[C---:B------:R-:W-:Y:S08]  /*54c0*/  HMMA.16816.F32 R56, R60.reuse, R172, RZ ;  /* 0x000000ac3c38723c */ /* 0x040ff000000018ff */
[-C--:B------:R-:W-:Y:S08]  /*54d0*/  HMMA.16816.F32 R60, R60, R174.reuse, RZ ;  /* 0x000000ae3c3c723c */ /* 0x080ff000000018ff */
[----:B------:R-:W-:Y:S01]  /*54e0*/  HMMA.16816.F32 R64, R64, R174, RZ ;  /* 0x000000ae4040723c */ /* 0x000fe200000018ff */
[----:B------:R-:W1:Y:S06]  /*54f0*/  LDSM.16.M88.4 R172, [R218+0x400] ;  /* 0x00040000daac783b */ /* 0x000e6c0000000200 */
[----:B------:R-:W-:Y:S01]  /*5500*/  @!PT LDS RZ, [RZ] ;  /* 0x00000000fffff984 */ /* 0x000fe20000000800 */
[----:B------:R-:W-:Y:S01]  /*5510*/  @!PT LDS RZ, [RZ] ;  /* 0x00000000fffff984 */ /* 0x000fe20000000800 */
[----:B------:R-:W-:Y:S01]  /*5520*/  @!PT LDS RZ, [RZ] ;  /* 0x00000000fffff984 */ /* 0x000fe20000000800 */
[----:B------:R2:W-:Y:S01]  /*5530*/  LDGSTS.E.BYPASS.LTC128B.128 [R221+0x100], [R196.64], !P3 ;  /* 0x00100000c4dd7fae */ /* 0x0005e2000d901d46 */
[-C--:B------:R-:W-:Y:S05]  /*5540*/  HMMA.16816.F32 R4, R176, R180.reuse, R4 ;  /* 0x000000b4b004723c */ /* 0x080fea0000001804 */
[----:B------:R3:W-:Y:S03]  /*5550*/  LDGSTS.E.BYPASS.LTC128B.128 [R221+0x1100], [R136.64], !P2 ;  /* 0x0110000088dd7fae */ /* 0x0007e6000d101d46 */
[C---:B------:R-:W-:Y:S08]  /*5560*/  HMMA.16816.F32 R8, R184.reuse, R180, R8 ;  /* 0x000000b4b808723c */ /* 0x040ff00000001808 */
[-C--:B------:R-:W-:Y:S08]  /*5570*/  HMMA.16816.F32 R12, R184, R182.reuse, R12 ;  /* 0x000000b6b80c723c */ /* 0x080ff0000000180c */
[C---:B------:R-:W-:Y:S04]  /*5580*/  HMMA.16816.F32 R16, R176.reuse, R182, R16 ;  /* 0x000000b6b010723c */ /* 0x040fe80000001810 */
[----:B--2---:R-:W-:Y:S02]  /*5590*/  IADD3 R196, P5, R135, R225, RZ ;  /* 0x000000e187c47210 */ /* 0x004fe40007fbe0ff */
[C---:B---3--:R-:W-:Y:S02]  /*55a0*/  IADD3 R136, P4, R133.reuse, R229, RZ ;  /* 0x000000e585887210 */ /* 0x048fe40007f9e0ff */
[-C--:B-1----:R-:W-:Y:S04]  /*55b0*/  HMMA.16816.F32 R20, R176, R172.reuse, R20 ;  /* 0x000000acb014723c */ /* 0x082fe80000001814 */
[----:B------:R-:W-:Y:S01]  /*55c0*/  IMAD.X R197, R134, 0x1, R226, P5 ;  /* 0x0000000186c57824 */ /* 0x000fe200028e06e2 */
[C---:B------:R-:W-:Y:S01]  /*55d0*/  IADD3 R198, P5, R133.reuse, R227, RZ ;  /* 0x000000e385c67210 */ /* 0x040fe20007fbe0ff */
[C---:B------:R-:W-:Y:S01]  /*55e0*/  IMAD.X R137, R2.reuse, 0x1, R230, P4 ;  /* 0x0000000102897824 */ /* 0x040fe200020e06e6 */
[----:B------:R-:W-:Y:S01]  /*55f0*/  IADD3 R134, P4, R133, R225, RZ ;  /* 0x000000e185867210 */ /* 0x000fe20007f9e0ff */
[C---:B------:R-:W-:Y:S01]  /*5600*/  HMMA.16816.F32 R24, R184.reuse, R172, R24 ;  /* 0x000000acb818723c */ /* 0x040fe20000001818 */
[----:B------:R1:W-:Y:S03]  /*5610*/  LDGSTS.E.BYPASS.LTC128B.128 [R221+0x2100], [R196.64], !P1 ;  /* 0x02100000c4dd7fae */ /* 0x0003e6000c901d46 */
[C---:B------:R-:W-:Y:S02]  /*5620*/  IMAD.X R199, R2.reuse, 0x1, R228, P5 ;  /* 0x0000000102c77824 */ /* 0x040fe400028e06e4 */
[----:B------:R-:W-:Y:S01]  /*5630*/  IMAD.X R135, R2, 0x1, R226, P4 ;  /* 0x0000000102877824 */ /* 0x000fe200020e06e2 */
[----:B------:R2:W-:Y:S01]  /*5640*/  LDGSTS.E.BYPASS.LTC128B.128 [R221+0x900], [R136.64], !P3 ;  /* 0x0090000088dd7fae */ /* 0x0005e2000d901d46 */
[-C--:B------:R-:W-:Y:S03]  /*5650*/  HMMA.16816.F32 R28, R184, R174.reuse, R28 ;  /* 0x000000aeb81c723c */ /* 0x080fe6000000181c */
[----:B------:R-:W-:Y:S02]  /*5660*/  ISETP.GT.AND P4, PT, R224, R250, PT ;  /* 0x000000fae000720c */ /* 0x000fe40003f84270 */
[----:B------:R1:W-:Y:S03]  /*5670*/  LDGSTS.E.BYPASS.LTC128B.128 [R221+0x1900], [R198.64], !P2 ;  /* 0x01900000c6dd7fae */ /* 0x0003e6000d101d46 */
[C---:B------:R-:W-:Y:S03]  /*5680*/  HMMA.16816.F32 R32, R176.reuse, R174, R32 ;  /* 0x000000aeb020723c */ /* 0x040fe60000001820 */
[----:B------:R2:W-:Y:S05]  /*5690*/  LDGSTS.E.BYPASS.LTC128B.128 [R221+0x2900], [R134.64], !P1 ;  /* 0x0290000086dd7fae */ /* 0x0005ea000c901d46 */
[-C--:B------:R-:W-:Y:S01]  /*56a0*/  HMMA.16816.F32 R36, R176, R188.reuse, R36 ;  /* 0x000000bcb024723c */ /* 0x080fe20000001824 */
[----:B------:R-:W-:Y:S06]  /*56b0*/  LDSM.16.M88.4 R200, [R139+0x4100] ;  /* 0x004100008bc8783b */ /* 0x000fec0000000200 */
[----:B------:R-:W0:Y:S01]  /*56c0*/  LDGDEPBAR ;  /* 0x00000000000079af */ /* 0x000e220000000000 */
[C---:B------:R-:W-:Y:S05]  /*56d0*/  HMMA.16816.F32 R40, R184.reuse, R188, R40 ;  /* 0x000000bcb828723c */ /* 0x040fea0000001828 */
[----:B------:R-:W-:Y:S03]  /*56e0*/  LDSM.16.M88.4 R204, [R219+0x9100] ;  /* 0x00910000dbcc783b */ /* 0x000fe60000000200 */
[-C--:B------:R-:W-:Y:S03]  /*56f0*/  HMMA.16816.F32 R44, R184, R190.reuse, R44 ;  /* 0x000000beb82c723c */ /* 0x080fe6000000182c */
[----:B-1----:R-:W1:Y:S05]  /*5700*/  LDSM.16.M88.4 R196, [R219+0x8100] ;  /* 0x00810000dbc4783b */ /* 0x002e6a0000000200 */
[C---:B------:R-:W-:Y:S01]  /*5710*/  HMMA.16816.F32 R48, R176.reuse, R190, R48 ;  /* 0x000000beb030723c */ /* 0x040fe20000001830 */
[----:B------:R-:W3:Y:S06]  /*5720*/  LDSM.16.M88.4 R180, [R139+0x4500] ;  /* 0x004500008bb4783b */ /* 0x000eec0000000200 */
[----:B------:R-:W4:Y:S01]  /*5730*/  LDSM.16.M88.4 R172, [R139+0x4900] ;  /* 0x004900008bac783b */ /* 0x000f220000000200 */
[-C--:B------:R-:W-:Y:S05]  /*5740*/  HMMA.16816.F32 R52, R176, R192.reuse, R52 ;  /* 0x000000c0b034723c */ /* 0x080fea0000001834 */
[----:B------:R-:W-:Y:S03]  /*5750*/  LDSM.16.M88.4 R188, [R218+0x1000] ;  /* 0x00100000dabc783b */ /* 0x000fe60000000200 */
[C---:B------:R-:W-:Y:S03]  /*5760*/  HMMA.16816.F32 R56, R184.reuse, R192, R56 ;  /* 0x000000c0b838723c */ /* 0x040fe60000001838 */
[----:B------:R-:W-:Y:S05]  /*5770*/  LDSM.16.M88.4 R208, [R218+0x1800] ;  /* 0x00180000dad0783b */ /* 0x000fea0000000200 */
[-C--:B------:R-:W-:Y:S01]  /*5780*/  HMMA.16816.F32 R60, R184, R194.reuse, R60 ;  /* 0x000000c2b83c723c */ /* 0x080fe2000000183c */
[----:B------:R-:W5:Y:S06]  /*5790*/  LDSM.16.M88.4 R184, [R139+0x4d00] ;  /* 0x004d00008bb8783b */ /* 0x000f6c0000000200 */
[----:B------:R-:W-:Y:S01]  /*57a0*/  LDSM.16.M88.4 R212, [R218+0x1c00] ;  /* 0x001c0000dad4783b */ /* 0x000fe20000000200 */
[----:B------:R-:W-:Y:S05]  /*57b0*/  HMMA.16816.F32 R64, R176, R194, R64 ;  /* 0x000000c2b040723c */ /* 0x000fea0000001840 */
[----:B------:R-:W2:Y:S03]  /*57c0*/  LDSM.16.M88.4 R176, [R220+0x8100] ;  /* 0x00810000dcb0783b */ /* 0x000ea60000000200 */
[-C--:B-1----:R-:W-:Y:S03]  /*57d0*/  HMMA.16816.F32 R4, R196, R200.reuse, R4 ;  /* 0x000000c8c404723c */ /* 0x082fe60000001804 */
[----:B------:R-:W1:Y:S05]  /*57e0*/  LDSM.16.M88.4 R192, [R220+0x9100] ;  /* 0x00910000dcc0783b */ /* 0x000e6a0000000200 */
[C---:B------:R-:W-:Y:S08]  /*57f0*/  HMMA.16816.F32 R8, R204.reuse, R200, R8 ;  /* 0x000000c8cc08723c */ /* 0x040ff00000001808 */
[-C--:B------:R-:W-:Y:S08]  /*5800*/  HMMA.16816.F32 R12, R204, R202.reuse, R12 ;  /* 0x000000cacc0c723c */ /* 0x080ff0000000180c */
[C---:B------:R-:W-:Y:S01]  /*5810*/  HMMA.16816.F32 R16, R196.reuse, R202, R16 ;  /* 0x000000cac410723c */ /* 0x040fe20000001810 */
[----:B------:R-:W1:Y:S07]  /*5820*/  LDSM.16.M88.4 R200, [R218+0x1400] ;  /* 0x00140000dac8783b */ /* 0x000e6e0000000200 */
[-C--:B---3--:R-:W-:Y:S08]  /*5830*/  HMMA.16816.F32 R20, R196, R180.reuse, R20 ;  /* 0x000000b4c414723c */ /* 0x088ff00000001814 */
[C---:B------:R-:W-:Y:S08]  /*5840*/  HMMA.16816.F32 R24, R204.reuse, R180, R24 ;  /* 0x000000b4cc18723c */ /* 0x040ff00000001818 */
[-C--:B------:R-:W-:Y:S08]  /*5850*/  HMMA.16816.F32 R28, R204, R182.reuse, R28 ;  /* 0x000000b6cc1c723c */ /* 0x080ff0000000181c */
[C---:B------:R-:W-:Y:S01]  /*5860*/  HMMA.16816.F32 R32, R196.reuse, R182, R32 ;  /* 0x000000b6c420723c */ /* 0x040fe20000001820 */
[----:B------:R-:W-:Y:S07]  /*5870*/  LDSM.16.M88.4 R180, [R139+0x5100] ;  /* 0x005100008bb4783b */ /* 0x000fee0000000200 */
[-C--:B----4-:R-:W-:Y:S08]  /*5880*/  HMMA.16816.F32 R36, R196, R172.reuse, R36 ;  /* 0x000000acc424723c */ /* 0x090ff00000001824 */
[C---:B------:R-:W-:Y:S08]  /*5890*/  HMMA.16816.F32 R40, R204.reuse, R172, R40 ;  /* 0x000000accc28723c */ /* 0x040ff00000001828 */
[-C--:B------:R-:W-:Y:S08]  /*58a0*/  HMMA.16816.F32 R44, R204, R174.reuse, R44 ;  /* 0x000000aecc2c723c */ /* 0x080ff0000000182c */
[C---:B------:R-:W-:Y:S01]  /*58b0*/  HMMA.16816.F32 R48, R196.reuse, R174, R48 ;  /* 0x000000aec430723c */ /* 0x040fe20000001830 */
[----:B------:R-:W3:Y:S07]  /*58c0*/  LDSM.16.M88.4 R172, [R219+0xa100] ;  /* 0x00a10000dbac783b */ /* 0x000eee0000000200 */
[-C--:B-----5:R-:W-:Y:S08]  /*58d0*/  HMMA.16816.F32 R52, R196, R184.reuse, R52 ;  /* 0x000000b8c434723c */ /* 0x0a0ff00000001834 */
[C---:B------:R-:W-:Y:S08]  /*58e0*/  HMMA.16816.F32 R56, R204.reuse, R184, R56 ;  /* 0x000000b8cc38723c */ /* 0x040ff00000001838 */
[-C--:B------:R-:W-:Y:S01]  /*58f0*/  HMMA.16816.F32 R60, R204, R186.reuse, R60 ;  /* 0x000000bacc3c723c */ /* 0x080fe2000000183c */
[----:B------:R-:W-:Y:S07]  /*5900*/  LDSM.16.M88.4 R204, [R220+0xb100] ;  /* 0x00b10000dccc783b */ /* 0x000fee0000000200 */
[----:B------:R-:W-:Y:S01]  /*5910*/  HMMA.16816.F32 R64, R196, R186, R64 ;  /* 0x000000bac440723c */ /* 0x000fe20000001840 */
[----:B------:R-:W4:Y:S06]  /*5920*/  LDSM.16.M88.4 R184, [R219+0xb100] ;  /* 0x00b10000dbb8783b */ /* 0x000f2c0000000200 */
[----:B------:R-:W-:Y:S01]  /*5930*/  LDSM.16.M88.4 R196, [R139+0x5d00] ;  /* 0x005d00008bc4783b */ /* 0x000fe20000000200 */
[-C--:B--2---:R-:W-:Y:S08]  /*5940*/  HMMA.16816.F32 R4, R176, R188.reuse, R4 ;  /* 0x000000bcb004723c */ /* 0x084ff00000001804 */
[C---:B-1----:R-:W-:Y:S08]  /*5950*/  HMMA.16816.F32 R8, R192.reuse, R188, R8 ;  /* 0x000000bcc008723c */ /* 0x042ff00000001808 */
[-C--:B------:R-:W-:Y:S08]  /*5960*/  HMMA.16816.F32 R12, R192, R190.reuse, R12 ;  /* 0x000000bec00c723c */ /* 0x080ff0000000180c */
[C---:B------:R-:W-:Y:S01]  /*5970*/  HMMA.16816.F32 R16, R176.reuse, R190, R16 ;  /* 0x000000beb010723c */ /* 0x040fe20000001810 */
[----:B------:R-:W1:Y:S07]  /*5980*/  LDSM.16.M88.4 R188, [R139+0x5500] ;  /* 0x005500008bbc783b */ /* 0x000e6e0000000200 */
[-C--:B------:R-:W-:Y:S08]  /*5990*/  HMMA.16816.F32 R20, R176, R200.reuse, R20 ;  /* 0x000000c8b014723c */ /* 0x080ff00000001814 */
[C---:B------:R-:W-:Y:S08]  /*59a0*/  HMMA.16816.F32 R24, R192.reuse, R200, R24 ;  /* 0x000000c8c018723c */ /* 0x040ff00000001818 */
[-C--:B------:R-:W-:Y:S08]  /*59b0*/  HMMA.16816.F32 R28, R192, R202.reuse, R28 ;  /* 0x000000cac01c723c */ /* 0x080ff0000000181c */
[C---:B------:R-:W-:Y:S01]  /*59c0*/  HMMA.16816.F32 R32, R176.reuse, R202, R32 ;  /* 0x000000cab020723c */ /* 0x040fe20000001820 */
[----:B------:R-:W-:Y:S07]  /*59d0*/  LDSM.16.M88.4 R200, [R218+0x2000] ;  /* 0x00200000dac8783b */ /* 0x000fee0000000200 */
[-C--:B------:R-:W-:Y:S08]  /*59e0*/  HMMA.16816.F32 R36, R176, R208.reuse, R36 ;  /* 0x000000d0b024723c */ /* 0x080ff00000001824 */
[C---:B------:R-:W-:Y:S08]  /*59f0*/  HMMA.16816.F32 R40, R192.reuse, R208, R40 ;  /* 0x000000d0c028723c */ /* 0x040ff00000001828 */
[-C--:B------:R-:W-:Y:S08]  /*5a00*/  HMMA.16816.F32 R44, R192, R210.reuse, R44 ;  /* 0x000000d2c02c723c */ /* 0x080ff0000000182c */
[C---:B------:R-:W-:Y:S01]  /*5a10*/  HMMA.16816.F32 R48, R176.reuse, R210, R48 ;  /* 0x000000d2b030723c */ /* 0x040fe20000001830 */
[----:B------:R-:W-:Y:S07]  /*5a20*/  LDSM.16.M88.4 R208, [R218+0x2400] ;  /* 0x00240000dad0783b */ /* 0x000fee0000000200 */
[-C--:B------:R-:W-:Y:S08]  /*5a30*/  HMMA.16816.F32 R52, R176, R212.reuse, R52 ;  /* 0x000000d4b034723c */ /* 0x080ff00000001834 */
[C---:B------:R-:W-:Y:S08]  /*5a40*/  HMMA.16816.F32 R56, R192.reuse, R212, R56 ;  /* 0x000000d4c038723c */ /* 0x040ff00000001838 */
[-C--:B------:R-:W-:Y:S01]  /*5a50*/  HMMA.16816.F32 R60, R192, R214.reuse, R60 ;  /* 0x000000d6c03c723c */ /* 0x080fe2000000183c */
[----:B------:R-:W2:Y:S07]  /*5a60*/  LDSM.16.M88.4 R192, [R139+0x5900] ;  /* 0x005900008bc0783b */ /* 0x000eae0000000200 */
[----:B------:R-:W-:Y:S01]  /*5a70*/  HMMA.16816.F32 R64, R176, R214, R64 ;  /* 0x000000d6b040723c */ /* 0x000fe20000001840 */
[----:B------:R-:W5:Y:S06]  /*5a80*/  LDSM.16.M88.4 R176, [R220+0xa100] ;  /* 0x00a10000dcb0783b */ /* 0x000f6c0000000200 */
[----:B------:R-:W2:Y:S01]  /*5a90*/  LDSM.16.M88.4 R212, [R218+0x2800] ;  /* 0x00280000dad4783b */ /* 0x000ea20000000200 */
[-C--:B---3--:R-:W-:Y:S08]  /*5aa0*/  HMMA.16816.F32 R4, R172, R180.reuse, R4 ;  /* 0x000000b4ac04723c */ /* 0x088ff00000001804 */
[C---:B----4-:R-:W-:Y:S08]  /*5ab0*/  HMMA.16816.F32 R8, R184.reuse, R180, R8 ;  /* 0x000000b4b808723c */ /* 0x050ff00000001808 */
[-C--:B------:R-:W-:Y:S08]  /*5ac0*/  HMMA.16816.F32 R12, R184, R182.reuse, R12 ;  /* 0x000000b6b80c723c */ /* 0x080ff0000000180c */
[C---:B------:R-:W-:Y:S01]  /*5ad0*/  HMMA.16816.F32 R16, R172.reuse, R182, R16 ;  /* 0x000000b6ac10723c */ /* 0x040fe20000001810 */
[----:B------:R-:W3:Y:S01]  /*5ae0*/  LDSM.16.M88.4 R180, [R218+0x2c00] ;  /* 0x002c0000dab4783b */ /* 0x000ee20000000200 */
[----:B------:R-:W-:Y:S05]  /*5af0*/  DEPBAR.LE SB0, 0x0 ;  /* 0x000080000000791a */ /* 0x000fea0000000000 */
[----:B------:R-:W-:Y:S01]  /*5b00*/  BAR.SYNC.DEFER_BLOCKING 0x0 ;  /* 0x0000000000007b1d */ /* 0x000fe20000010000 */
[-C--:B-1----:R-:W-:Y:S08]  /*5b10*/  HMMA.16816.F32 R20, R172, R188.reuse, R20 ;  /* 0x000000bcac14723c */ /* 0x082ff00000001814 */
[C---:B------:R-:W-:Y:S08]  /*5b20*/  HMMA.16816.F32 R24, R184.reuse, R188, R24 ;  /* 0x000000bcb818723c */ /* 0x040ff00000001818 */
[-C--:B------:R-:W-:Y:S08]  /*5b30*/  HMMA.16816.F32 R28, R184, R190.reuse, R28 ;  /* 0x000000beb81c723c */ /* 0x080ff0000000181c */
[C---:B------:R-:W-:Y:S08]  /*5b40*/  HMMA.16816.F32 R32, R172.reuse, R190, R32 ;  /* 0x000000beac20723c */ /* 0x040ff00000001820 */
[-C--:B--2---:R-:W-:Y:S08]  /*5b50*/  HMMA.16816.F32 R36, R172, R192.reuse, R36 ;  /* 0x000000c0ac24723c */ /* 0x084ff00000001824 */
[C---:B------:R-:W-:Y:S08]  /*5b60*/  HMMA.16816.F32 R40, R184.reuse, R192, R40 ;  /* 0x000000c0b828723c */ /* 0x040ff00000001828 */
[-C--:B------:R-:W-:Y:S08]  /*5b70*/  HMMA.16816.F32 R44, R184, R194.reuse, R44 ;  /* 0x000000c2b82c723c */ /* 0x080ff0000000182c */
[C---:B------:R-:W-:Y:S08]  /*5b80*/  HMMA.16816.F32 R48, R172.reuse, R194, R48 ;  /* 0x000000c2ac30723c */ /* 0x040ff00000001830 */
[-C--:B------:R-:W-:Y:S08]  /*5b90*/  HMMA.16816.F32 R52, R172, R196.reuse, R52 ;  /* 0x000000c4ac34723c */ /* 0x080ff00000001834 */
[C---:B------:R-:W-:Y:S08]  /*5ba0*/  HMMA.16816.F32 R56, R184.reuse, R196, R56 ;  /* 0x000000c4b838723c */ /* 0x040ff00000001838 */
[-C--:B------:R-:W-:Y:S08]  /*5bb0*/  HMMA.16816.F32 R60, R184, R198.reuse, R60 ;  /* 0x000000c6b83c723c */ /* 0x080ff0000000183c */
[----:B------:R-:W-:Y:S08]  /*5bc0*/  HMMA.16816.F32 R64, R172, R198, R64 ;  /* 0x000000c6ac40723c */ /* 0x000ff00000001840 */
[-C--:B-----5:R-:W-:Y:S08]  /*5bd0*/  HMMA.16816.F32 R4, R176, R200.reuse, R4 ;  /* 0x000000c8b004723c */ /* 0x0a0ff00000001804 */
[C---:B------:R-:W-:Y:S08]  /*5be0*/  HMMA.16816.F32 R8, R204.reuse, R200, R8 ;  /* 0x000000c8cc08723c */ /* 0x040ff00000001808 */
[-C--:B------:R-:W-:Y:S08]  /*5bf0*/  HMMA.16816.F32 R12, R204, R202.reuse, R12 ;  /* 0x000000cacc0c723c */ /* 0x080ff0000000180c */
        /* <DEDUP_REMOVED lines=9> */
[-C--:B---3--:R-:W-:Y:S08]  /*5c90*/  HMMA.16816.F32 R52, R176, R180.reuse, R52 ;  /* 0x000000b4b034723c */ /* 0x088ff00000001834 */
[C---:B------:R-:W-:Y:S08]  /*5ca0*/  HMMA.16816.F32 R56, R204.reuse, R180, R56 ;  /* 0x000000b4cc38723c */ /* 0x040ff00000001838 */
[-C--:B------:R-:W-:Y:S08]  /*5cb0*/  HMMA.16816.F32 R60, R204, R182.reuse, R60 ;  /* 0x000000b6cc3c723c */ /* 0x080ff0000000183c */
[----:B------:R-:W-:Y:S01]  /*5cc0*/  HMMA.16816.F32 R64, R176, R182, R64 ;  /* 0x000000b6b040723c */ /* 0x000fe20000001840 */
[----:B------:R-:W-:-:S07]  /*5cd0*/  @P4 BRA `(.L_x_14) ;  /* 0xfffff18000004947 */ /* 0x000fce000383ffff */
.L_x_13:
[----:B------:R-:W-:Y:S01]  /*5ce0*/  FMNMX.FTZ R2, R4, R0, !PT ;  /* 0x0000000004027209 */ /* 0x000fe20007810000 */
[----:B--2---:R-:W-:Y:S01]  /*5cf0*/  LDSM.16.MT88.4 R176, [R217+0x100] ;  /* 0x00010000d9b0783b */ /* 0x004fe20000004200 */
[----:B------:R-:W-:Y:S02]  /*5d00*/  FMNMX.FTZ R134, R6, R3, !PT ;  /* 0x0000000306867209 */ /* 0x000fe40007810000 */
[----:B------:R-:W-:Y:S02]  /*5d10*/  FMNMX.FTZ R2, R5, R2, !PT ;  /* 0x0000000205027209 */ /* 0x000fe40007810000 */
[----:B------:R-:W-:Y:S02]  /*5d20*/  FMNMX.FTZ R134, R7, R134, !PT ;  /* 0x0000008607867209 */ /* 0x000fe40007810000 */
[----:B------:R-:W-:Y:S01]  /*5d30*/  FMNMX.FTZ R2, R16, R2, !PT ;  /* 0x0000000210027209 */ /* 0x000fe20007810000 */
[----:B------:R-:W0:Y:S01]  /*5d40*/  LDGDEPBAR ;  /* 0x00000000000079af */ /* 0x000e220000000000 */
[----:B------:R-:W-:Y:S02]  /*5d50*/  FMNMX.FTZ R134, R18, R134, !PT ;  /* 0x0000008612867209 */ /* 0x000fe40007810000 */
        /* <DEDUP_REMOVED lines=29> */
[----:B------:R-:W-:Y:S01]  /*5f30*/  FMNMX.FTZ R133, R25, R133, !PT ;  /* 0x0000008519857209 */ /* 0x000fe20007810000 */
[----:B------:R-:W1:Y:S01]  /*5f40*/  SHFL.BFLY PT, R137, R2, 0x2, 0x1f ;  /* 0x0c401f0002897f89 */ /* 0x000e6200000e0000 */
[----:B------:R-:W-:Y:S02]  /*5f50*/  FMNMX.FTZ R134, R66, R134, !PT ;  /* 0x0000008642867209 */ /* 0x000fe40007810000 */
[----:B------:R-:W-:Y:S02]  /*5f60*/  FMNMX.FTZ R133, R28, R133, !PT ;  /* 0x000000851c857209 */ /* 0x000fe40007810000 */
[----:B------:R-:W-:Y:S02]  /*5f70*/  FMNMX.FTZ R134, R67, R134, !PT ;  /* 0x0000008643867209 */ /* 0x000fe40007810000 */
[----:B------:R-:W-:Y:S02]  /*5f80*/  FMNMX.FTZ R133, R29, R133, !PT ;  /* 0x000000851d857209 */ /* 0x000fe40007810000 */
[----:B------:R-:W-:Y:S01]  /*5f90*/  FMNMX.FTZ R135, R10, R138, !PT ;  /* 0x0000008a0a877209 */ /* 0x000fe20007810000 */
[----:B------:R-:W2:Y:S01]  /*5fa0*/  SHFL.BFLY PT, R136, R134, 0x2, 0x1f ;  /* 0x0c401f0086887f89 */ /* 0x000ea200000e0000 */
        /* <DEDUP_REMOVED lines=12> */
[----:B-1----:R-:W-:Y:S02]  /*6070*/  FMNMX.FTZ R2, R2, R137, !PT ;  /* 0x0000008902027209 */ /* 0x002fe40007810000 */
[----:B------:R-:W-:Y:S02]  /*6080*/  FMNMX.FTZ R133, R60, R133, !PT ;  /* 0x000000853c857209 */ /* 0x000fe40007810000 */
[----:B--2---:R-:W-:Y:S01]  /*6090*/  FMNMX.FTZ R134, R134, R136, !PT ;  /* 0x0000008886867209 */ /* 0x004fe20007810000 */
[----:B------:R-:W1:Y:S01]  /*60a0*/  SHFL.BFLY PT, R137, R2, 0x1, 0x1f ;  /* 0x0c201f0002897f89 */ /* 0x000e6200000e0000 */
[----:B------:R-:W-:Y:S02]  /*60b0*/  FMNMX.FTZ R133, R61, R133, !PT ;  /* 0x000000853d857209 */ /* 0x000fe40007810000 */
[----:B------:R-:W-:Y:S02]  /*60c0*/  FMNMX.FTZ R135, R31, R135, !PT ;  /* 0x000000871f877209 */ /* 0x000fe40007810000 */
[----:B------:R-:W-:Y:S02]  /*60d0*/  ISETP.GT.AND P4, PT, R224, R250, PT ;  /* 0x000000fae000720c */ /* 0x000fe40003f84270 */
[----:B------:R-:W-:Y:S01]  /*60e0*/  FMNMX.FTZ R135, R42, R135, !PT ;  /* 0x000000872a877209 */ /* 0x000fe20007810000 */
[----:B------:R-:W2:Y:S03]  /*60f0*/  SHFL.BFLY PT, R136, R134, 0x1, 0x1f ;  /* 0x0c201f0086887f89 */ /* 0x000ea600000e0000 */
[----:B------:R-:W-:Y:S04]  /*6100*/  FMNMX.FTZ R135, R43, R135, !PT ;  /* 0x000000872b877209 */ /* 0x000fe80007810000 */
[----:B------:R-:W-:Y:S01]  /*6110*/  FMNMX.FTZ R135, R46, R135, !PT ;  /* 0x000000872e877209 */ /* 0x000fe20007810000 */
[----:B------:R-:W3:Y:S01]  /*6120*/  SHFL.BFLY PT, R172, R133, 0x2, 0x1f ;  /* 0x0c401f0085ac7f89 */ /* 0x000ee200000e0000 */
[----:B-1----:R-:W-:Y:S02]  /*6130*/  FMNMX.FTZ R137, R2, R137, !PT ;  /* 0x0000008902897209 */ /* 0x002fe40007810000 */
[----:B------:R-:W-:Y:S03]  /*6140*/  FMNMX.FTZ R2, R47, R135, !PT ;  /* 0x000000872f027209 */ /* 0x000fe60007810000 */
[C---:B------:R-:W-:Y:S01]  /*6150*/  FADD.FTZ R0, -R137.reuse, R0 ;  /* 0x0000000089007221 */ /* 0x040fe20000010100 */
[----:B------:R-:W-:Y:S01]  /*6160*/  FMNMX.FTZ R135, R58, R2, !PT ;  /* 0x000000023a877209 */ /* 0x000fe20007810000 */
[----:B------:R-:W-:Y:S01]  /*6170*/  FMUL.FTZ R180, R137, c[0x0][0x2d0] ;  /* 0x0000b40089b47a20 */ /* 0x000fe20000410000 */
[----:B--2---:R-:W-:Y:S01]  /*6180*/  FMNMX.FTZ R136, R134, R136, !PT ;  /* 0x0000008886887209 */ /* 0x004fe20007810000 */
[----:B------:R-:W-:Y:S01]  /*6190*/  FMUL.FTZ R2, R0, c[0x0][0x2d0] ;  /* 0x0000b40000027a20 */ /* 0x000fe20000410000 */
[----:B------:R-:W-:Y:S01]  /*61a0*/  FMNMX.FTZ R0, R59, R135, !PT ;  /* 0x000000873b007209 */ /* 0x000fe20007810000 */
[--C-:B------:R-:W-:Y:S02]  /*61b0*/  FFMA.FTZ R16, R16, c[0x0][0x2d0], -R180.reuse ;  /* 0x0000b40010107a23 */ /* 0x100fe400000108b4 */
[----:B------:R1:W2:Y:S01]  /*61c0*/  MUFU.EX2 R134, R2 ;  /* 0x0000000200867308 */ /* 0x0002a20000000800 */
[----:B------:R-:W-:Y:S01]  /*61d0*/  FMNMX.FTZ R0, R62, R0, !PT ;  /* 0x000000003e007209 */ /* 0x000fe20007810000 */
[----:B------:R-:W-:Y:S01]  /*61e0*/  FMUL.FTZ R181, R136, c[0x0][0x2d0] ;  /* 0x0000b40088b57a20 */ /* 0x000fe20000410000 */
[----:B---3--:R-:W-:Y:S01]  /*61f0*/  FMNMX.FTZ R133, R133, R172, !PT ;  /* 0x000000ac85857209 */ /* 0x008fe20007810000 */
[--C-:B------:R-:W-:Y:S01]  /*6200*/  FFMA.FTZ R17, R17, c[0x0][0x2d0], -R180.reuse ;  /* 0x0000b40011117a23 */ /* 0x100fe200000108b4 */
[----:B------:R-:W-:Y:S01]  /*6210*/  FMNMX.FTZ R0, R63, R0, !PT ;  /* 0x000000003f007209 */ /* 0x000fe20007810000 */
[--C-:B------:R-:W-:Y:S02]  /*6220*/  FFMA.FTZ R18, R18, c[0x0][0x2d0], -R181.reuse ;  /* 0x0000b40012127a23 */ /* 0x100fe400000108b5 */
[----:B------:R-:W3:Y:S01]  /*6230*/  SHFL.BFLY PT, R172, R133, 0x1, 0x1f ;  /* 0x0c201f0085ac7f89 */ /* 0x000ee200000e0000 */
[--C-:B------:R-:W-:Y:S01]  /*6240*/  FFMA.FTZ R19, R19, c[0x0][0x2d0], -R181.reuse ;  /* 0x0000b40013137a23 */ /* 0x100fe200000108b5 */
[----:B------:R2:W-:Y:S01]  /*6250*/  MUFU.EX2 R242, R16 ;  /* 0x0000001000f27308 */ /* 0x0005e20000000800 */
[--C-:B------:R-:W-:Y:S02]  /*6260*/  FFMA.FTZ R4, R4, c[0x0][0x2d0], -R180.reuse ;  /* 0x0000b40004047a23 */ /* 0x100fe400000108b4 */
[--C-:B------:R-:W-:Y:S02]  /*6270*/  FFMA.FTZ R5, R5, c[0x0][0x2d0], -R180.reuse ;  /* 0x0000b40005057a23 */ /* 0x100fe400000108b4 */
[--C-:B------:R-:W-:Y:S02]  /*6280*/  FFMA.FTZ R6, R6, c[0x0][0x2d0], -R181.reuse ;  /* 0x0000b40006067a23 */ /* 0x100fe400000108b5 */
[--C-:B------:R-:W-:Y:S02]  /*6290*/  FFMA.FTZ R7, R7, c[0x0][0x2d0], -R181.reuse ;  /* 0x0000b40007077a23 */ /* 0x100fe400000108b5 */
[--C-:B------:R-:W-:Y:S01]  /*62a0*/  FFMA.FTZ R36, R36, c[0x0][0x2d0], -R180.reuse ;  /* 0x0000b40024247a23 */ /* 0x100fe200000108b4 */
[----:B------:R4:W-:Y:S01]  /*62b0*/  MUFU.EX2 R244, R17 ;  /* 0x0000001100f47308 */ /* 0x0009e20000000800 */
[--C-:B------:R-:W-:Y:S02]  /*62c0*/  FFMA.FTZ R37, R37, c[0x0][0x2d0], -R180.reuse ;  /* 0x0000b40025257a23 */ /* 0x100fe400000108b4 */
[----:B------:R-:W-:Y:S02]  /*62d0*/  FFMA.FTZ R38, R38, c[0x0][0x2d0], -R181 ;  /* 0x0000b40026267a23 */ /* 0x000fe400000108b5 */
[----:B-1----:R-:W-:Y:S02]  /*62e0*/  FADD.FTZ R2, -R136, R3 ;  /* 0x0000000388027221 */ /* 0x002fe40000010100 */
[----:B------:R-:W1:Y:S01]  /*62f0*/  SHFL.BFLY PT, R3, R0, 0x2, 0x1f ;  /* 0x0c401f0000037f89 */ /* 0x000e6200000e0000 */
[--C-:B------:R-:W-:Y:S02]  /*6300*/  FFMA.FTZ R39, R39, c[0x0][0x2d0], -R181.reuse ;  /* 0x0000b40027277a23 */ /* 0x100fe400000108b5 */
[----:B------:R-:W-:Y:S01]  /*6310*/  FMUL.FTZ R2, R2, c[0x0][0x2d0] ;  /* 0x0000b40002027a20 */ /* 0x000fe20000410000 */
[----:B------:R-:W-:Y:S01]  /*6320*/  MUFU.EX2 R240, R18 ;  /* 0x0000001200f07308 */ /* 0x000fe20000000800 */
[----:B---3--:R-:W-:Y:S01]  /*6330*/  FMNMX.FTZ R135, R133, R172, !PT ;  /* 0x000000ac85877209 */ /* 0x008fe20007810000 */
[--C-:B------:R-:W-:Y:S02]  /*6340*/  FFMA.FTZ R48, R48, c[0x0][0x2d0], -R180.reuse ;  /* 0x0000b40030307a23 */ /* 0x100fe400000108b4 */
[----:B------:R-:W-:Y:S01]  /*6350*/  LDSM.16.MT88.4 R172, [R216+0x100] ;  /* 0x00010000d8ac783b */ /* 0x000fe20000004200 */
[----:B--2---:R-:W-:Y:S02]  /*6360*/  FMUL.FTZ R16, R134, R152 ;  /* 0x0000009886107220 */ /* 0x004fe40000410000 */
[----:B------:R-:W-:Y:S02]  /*6370*/  FMUL.FTZ R182, R135, c[0x0][0x2d0] ;  /* 0x0000b40087b67a20 */ /* 0x000fe40000410000 */
[----:B------:R-:W-:Y:S01]  /*6380*/  FFMA.FTZ R49, R49, c[0x0][0x2d0], -R180 ;  /* 0x0000b40031317a23 */ /* 0x000fe200000108b4 */
[----:B------:R2:W3:Y:S01]  /*6390*/  MUFU.EX2 R133, R2 ;  /* 0x0000000200857308 */ /* 0x0004e20000000800 */
[--C-:B------:R-:W-:Y:S02]  /*63a0*/  FFMA.FTZ R12, R12, c[0x0][0x2d0], -R182.reuse ;  /* 0x0000b4000c0c7a23 */ /* 0x100fe400000108b6 */
[--C-:B------:R-:W-:Y:S02]  /*63b0*/  FFMA.FTZ R13, R13, c[0x0][0x2d0], -R182.reuse ;  /* 0x0000b4000d0d7a23 */ /* 0x100fe400000108b6 */
[--C-:B------:R-:W-:Y:S02]  /*63c0*/  FFMA.FTZ R8, R8, c[0x0][0x2d0], -R182.reuse ;  /* 0x0000b40008087a23 */ /* 0x100fe400000108b6 */
[--C-:B------:R-:W-:Y:S02]  /*63d0*/  FFMA.FTZ R9, R9, c[0x0][0x2d0], -R182.reuse ;  /* 0x0000b40009097a23 */ /* 0x100fe400000108b6 */
[----:B----4-:R-:W-:Y:S01]  /*63e0*/  FMUL.FTZ R17, R134, R153 ;  /* 0x0000009986117220 */ /* 0x010fe20000410000 */
[----:B-1----:R-:W-:Y:S01]  /*63f0*/  FMNMX.FTZ R0, R0, R3, !PT ;  /* 0x0000000300007209 */ /* 0x002fe20007810000 */
[----:B------:R1:W-:Y:S01]  /*6400*/  MUFU.EX2 R239, R19 ;  /* 0x0000001300ef7308 */ /* 0x0003e20000000800 */
[--C-:B------:R-:W-:Y:S02]  /*6410*/  FFMA.FTZ R50, R50, c[0x0][0x2d0], -R181.reuse ;  /* 0x0000b40032327a23 */ /* 0x100fe400000108b5 */
[--C-:B------:R-:W-:Y:S02]  /*6420*/  FFMA.FTZ R51, R51, c[0x0][0x2d0], -R181.reuse ;  /* 0x0000b40033337a23 */ /* 0x100fe400000108b5 */
[--C-:B------:R-:W-:Y:S02]  /*6430*/  FFMA.FTZ R40, R40, c[0x0][0x2d0], -R182.reuse ;  /* 0x0000b40028287a23 */ /* 0x100fe400000108b6 */
[----:B------:R-:W-:Y:S02]  /*6440*/  FFMA.FTZ R41, R41, c[0x0][0x2d0], -R182 ;  /* 0x0000b40029297a23 */ /* 0x000fe400000108b6 */
[--C-:B------:R-:W-:Y:S01]  /*6450*/  FFMA.FTZ R52, R52, c[0x0][0x2d0], -R180.reuse ;  /* 0x0000b40034347a23 */ /* 0x100fe200000108b4 */
[----:B------:R4:W-:Y:S01]  /*6460*/  MUFU.EX2 R241, R4 ;  /* 0x0000000400f17308 */ /* 0x0009e20000000800 */
[----:B------:R-:W-:Y:S02]  /*6470*/  FFMA.FTZ R53, R53, c[0x0][0x2d0], -R180 ;  /* 0x0000b40035357a23 */ /* 0x000fe400000108b4 */
[----:B--2---:R-:W-:Y:S02]  /*6480*/  FADD.FTZ R2, -R135, R132 ;  /* 0x0000008487027221 */ /* 0x004fe40000010100 */
[----:B---3--:R-:W-:Y:S02]  /*6490*/  FMUL.FTZ R18, R133, R154 ;  /* 0x0000009a85127220 */ /* 0x008fe40000410000 */
[----:B------:R-:W-:Y:S02]  /*64a0*/  FMUL.FTZ R2, R2, c[0x0][0x2d0] ;  /* 0x0000b40002027a20 */ /* 0x000fe40000410000 */
[--C-:B------:R-:W-:Y:S01]  /*64b0*/  FFMA.FTZ R54, R54, c[0x0][0x2d0], -R181.reuse ;  /* 0x0000b40036367a23 */ /* 0x100fe200000108b5 */
[----:B------:R-:W2:Y:S01]  /*64c0*/  MUFU.EX2 R243, R5 ;  /* 0x0000000500f37308 */ /* 0x000ea20000000800 */
[--C-:B------:R-:W-:Y:S02]  /*64d0*/  FFMA.FTZ R55, R55, c[0x0][0x2d0], -R181.reuse ;  /* 0x0000b40037377a23 */ /* 0x100fe400000108b5 */
[--C-:B------:R-:W-:Y:S02]  /*64e0*/  FFMA.FTZ R56, R56, c[0x0][0x2d0], -R182.reuse ;  /* 0x0000b40038387a23 */ /* 0x100fe400000108b6 */
[----:B-1----:R-:W-:Y:S02]  /*64f0*/  FMUL.FTZ R19, R133, R155 ;  /* 0x0000009b85137220 */ /* 0x002fe40000410000 */
[----:B------:R-:W-:Y:S01]  /*6500*/  LDSM.16.MT88.4 R152, [R217+0x1100] ;  /* 0x00110000d998783b */ /* 0x000fe20000004200 */
[----:B------:R-:W-:Y:S02]  /*6510*/  FFMA.FTZ R57, R57, c[0x0][0x2d0], -R182 ;  /* 0x0000b40039397a23 */ /* 0x000fe400000108b6 */
[----:B------:R1:W3:Y:S01]  /*6520*/  MUFU.EX2 R132, R2 ;  /* 0x0000000200847308 */ /* 0x0002e20000000800 */
[--C-:B------:R-:W-:Y:S02]  /*6530*/  FFMA.FTZ R20, R20, c[0x0][0x2d0], -R180.reuse ;  /* 0x0000b40014147a23 */ /* 0x100fe400000108b4 */
[----:B------:R-:W-:Y:S02]  /*6540*/  FFMA.FTZ R21, R21, c[0x0][0x2d0], -R180 ;  /* 0x0000b40015157a23 */ /* 0x000fe400000108b4 */
[----:B----4-:R-:W-:Y:S02]  /*6550*/  FMUL.FTZ R4, R134, R144 ;  /* 0x0000009086047220 */ /* 0x010fe40000410000 */
[----:B------:R-:W-:Y:S02]  /*6560*/  FFMA.FTZ R22, R22, c[0x0][0x2d0], -R181 ;  /* 0x0000b40016167a23 */ /* 0x000fe400000108b5 */
[C---:B------:R-:W-:Y:S01]  /*6570*/  FMUL.FTZ R84, R134.reuse, R84 ;  /* 0x0000005486547220 */ /* 0x040fe20000410000 */
[----:B------:R4:W-:Y:S01]  /*6580*/  MUFU.EX2 R237, R6 ;  /* 0x0000000600ed7308 */ /* 0x0009e20000000800 */
[C---:B------:R-:W-:Y:S02]  /*6590*/  FMUL.FTZ R85, R134.reuse, R85 ;  /* 0x0000005586557220 */ /* 0x040fe40000410000 */
[----:B------:R-:W-:Y:S01]  /*65a0*/  FMUL.FTZ R86, R133, R86 ;  /* 0x0000005685567220 */ /* 0x000fe20000410000 */
[----:B--2---:R-:W-:Y:S01]  /*65b0*/  F2FP.PACK_AB R144, R243, R241 ;  /* 0x000000f1f390723e */ /* 0x004fe200000000ff */
[C---:B------:R-:W-:Y:S02]  /*65c0*/  FMUL.FTZ R5, R134.reuse, R145 ;  /* 0x0000009186057220 */ /* 0x040fe40000410000 */
[C---:B------:R-:W-:Y:S02]  /*65d0*/  FMUL.FTZ R87, R133.reuse, R87 ;  /* 0x0000005785577220 */ /* 0x040fe40000410000 */
[C---:B------:R-:W-:Y:S01]  /*65e0*/  FMUL.FTZ R92, R134.reuse, R92 ;  /* 0x0000005c865c7220 */ /* 0x040fe20000410000 */
[----:B------:R-:W2:Y:S01]  /*65f0*/  MUFU.EX2 R238, R7 ;  /* 0x0000000700ee7308 */ /* 0x000ea20000000800 */
[----:B------:R-:W-:Y:S02]  /*6600*/  FMUL.FTZ R93, R134, R93 ;  /* 0x0000005d865d7220 */ /* 0x000fe40000410000 */
[C---:B------:R-:W-:Y:S01]  /*6610*/  FMUL.FTZ R94, R133.reuse, R94 ;  /* 0x0000005e855e7220 */ /* 0x040fe20000410000 */
[----:B-1----:R-:W1:Y:S01]  /*6620*/  SHFL.BFLY PT, R2, R0, 0x1, 0x1f ;  /* 0x0c201f0000027f89 */ /* 0x002e6200000e0000 */
[C---:B---3--:R-:W-:Y:S02]  /*6630*/  FMUL.FTZ R88, R132.reuse, R88 ;  /* 0x0000005884587220 */ /* 0x048fe40000410000 */
[----:B------:R-:W-:Y:S02]  /*6640*/  FMUL.FTZ R89, R132, R89 ;  /* 0x0000005984597220 */ /* 0x000fe40000410000 */
[C---:B------:R-:W-:Y:S01]  /*6650*/  FMUL.FTZ R95, R133.reuse, R95 ;  /* 0x0000005f855f7220 */ /* 0x040fe20000410000 */
[----:B------:R3:W-:Y:S01]  /*6660*/  MUFU.EX2 R235, R12 ;  /* 0x0000000c00eb7308 */ /* 0x0007e20000000800 */
[C---:B------:R-:W-:Y:S02]  /*6670*/  FMUL.FTZ R96, R134.reuse, R96 ;  /* 0x0000006086607220 */ /* 0x040fe40000410000 */
[----:B------:R-:W-:Y:S02]  /*6680*/  FMUL.FTZ R97, R134, R97 ;  /* 0x0000006186617220 */ /* 0x000fe40000410000 */
[C---:B----4-:R-:W-:Y:S01]  /*6690*/  FMUL.FTZ R6, R133.reuse, R146 ;  /* 0x0000009285067220 */ /* 0x050fe20000410000 */
[----:B------:R-:W-:Y:S01]  /*66a0*/  F2FP.PACK_AB R146, R244, R242 ;  /* 0x000000f2f492723e */ /* 0x000fe200000000ff */
[C---:B------:R-:W-:Y:S02]  /*66b0*/  FMUL.FTZ R98, R133.reuse, R98 ;  /* 0x0000006285627220 */ /* 0x040fe40000410000 */
[C---:B------:R-:W-:Y:S01]  /*66c0*/  FMUL.FTZ R99, R133.reuse, R99 ;  /* 0x0000006385637220 */ /* 0x040fe20000410000 */
[----:B------:R-:W-:Y:S01]  /*66d0*/  MUFU.EX2 R236, R13 ;  /* 0x0000000d00ec7308 */ /* 0x000fe20000000800 */
[C---:B------:R-:W-:Y:S02]  /*66e0*/  FMUL.FTZ R100, R132.reuse, R100 ;  /* 0x0000006484647220 */ /* 0x040fe40000410000 */
[----:B------:R-:W-:Y:S01]  /*66f0*/  FMUL.FTZ R101, R132, R101 ;  /* 0x0000006584657220 */ /* 0x000fe20000410000 */
[----:B--2---:R-:W-:Y:S01]  /*6700*/  F2FP.PACK_AB R145, R238, R237 ;  /* 0x000000edee91723e */ /* 0x004fe200000000ff */
[----:B------:R-:W-:Y:S01]  /*6710*/  FMUL.FTZ R7, R133, R147 ;  /* 0x0000009385077220 */ /* 0x000fe20000410000 */
[----:B------:R-:W-:Y:S01]  /*6720*/  F2FP.PACK_AB R147, R239, R240 ;  /* 0x000000f0ef93723e */ /* 0x000fe200000000ff */
[----:B------:R-:W-:Y:S01]  /*6730*/  FMUL.FTZ R104, R134, R104 ;  /* 0x0000006886687220 */ /* 0x000fe20000410000 */
[----:B-1----:R-:W-:Y:S01]  /*6740*/  FMNMX.FTZ R2, R2, R0, !PT ;  /* 0x0000000002027209 */ /* 0x002fe20007810000 */
[----:B------:R-:W-:Y:S01]  /*6750*/  FMUL.FTZ R105, R134, R105 ;  /* 0x0000006986697220 */ /* 0x000fe20000410000 */
[----:B------:R1:W-:Y:S01]  /*6760*/  MUFU.EX2 R233, R8 ;  /* 0x0000000800e97308 */ /* 0x0003e20000000800 */
[----:B------:R-:W-:Y:S02]  /*6770*/  FMUL.FTZ R106, R133, R106 ;  /* 0x0000006a856a7220 */ /* 0x000fe40000410000 */
[-C--:B------:R-:W-:Y:S05]  /*6780*/  HMMA.16816.F32 R4, R144, R172.reuse, R4 ;  /* 0x000000ac9004723c */ /* 0x080fea0000001804 */
[C---:B------:R-:W-:Y:S02]  /*6790*/  FADD.FTZ R0, -R2.reuse, R138 ;  /* 0x0000008a02007221 */ /* 0x040fe40000010100 */
[----:B------:R-:W-:Y:S01]  /*67a0*/  FMUL.FTZ R3, R2, c[0x0][0x2d0] ;  /* 0x0000b40002037a20 */ /* 0x000fe20000410000 */
[----:B------:R-:W2:Y:S01]  /*67b0*/  MUFU.EX2 R234, R9 ;  /* 0x0000000900ea7308 */ /* 0x000ea20000000800 */
[----:B------:R-:W-:Y:S03]  /*67c0*/  FMUL.FTZ R0, R0, c[0x0][0x2d0] ;  /* 0x0000b40000007a20 */ /* 0x000fe60000410000 */
[--C-:B------:R-:W-:Y:S02]  /*67d0*/  FFMA.FTZ R14, R14, c[0x0][0x2d0], -R3.reuse ;  /* 0x0000b4000e0e7a23 */ /* 0x100fe40000010803 */
[--C-:B------:R-:W-:Y:S02]  /*67e0*/  FFMA.FTZ R15, R15, c[0x0][0x2d0], -R3.reuse ;  /* 0x0000b4000f0f7a23 */ /* 0x100fe40000010803 */
[--C-:B------:R-:W-:Y:S02]  /*67f0*/  FFMA.FTZ R10, R10, c[0x0][0x2d0], -R3.reuse ;  /* 0x0000b4000a0a7a23 */ /* 0x100fe40000010803 */
[--C-:B------:R-:W-:Y:S01]  /*6800*/  FFMA.FTZ R11, R11, c[0x0][0x2d0], -R3.reuse ;  /* 0x0000b4000b0b7a23 */ /* 0x100fe20000010803 */
[----:B------:R-:W4:Y:S01]  /*6810*/  MUFU.EX2 R0, R0 ;  /* 0x0000000000007308 */ /* 0x000f220000000800 */
[C---:B---3--:R-:W-:Y:S02]  /*6820*/  FMUL.FTZ R12, R132.reuse, R148 ;  /* 0x00000094840c7220 */ /* 0x048fe40000410000 */
[C---:B-1----:R-:W-:Y:S02]  /*6830*/  FMUL.FTZ R8, R132.reuse, R140 ;  /* 0x0000008c84087220 */ /* 0x042fe40000410000 */
[----:B------:R-:W-:Y:S02]  /*6840*/  FMUL.FTZ R13, R132, R149 ;  /* 0x00000095840d7220 */ /* 0x000fe40000410000 */
[--C-:B------:R-:W-:Y:S02]  /*6850*/  FFMA.FTZ R42, R42, c[0x0][0x2d0], -R3.reuse ;  /* 0x0000b4002a2a7a23 */ /* 0x100fe40000010803 */
[--C-:B------:R-:W-:Y:S01]  /*6860*/  FFMA.FTZ R43, R43, c[0x0][0x2d0], -R3.reuse ;  /* 0x0000b4002b2b7a23 */ /* 0x100fe20000010803 */
[----:B------:R1:W-:Y:S01]  /*6870*/  MUFU.EX2 R186, R14 ;  /* 0x0000000e00ba7308 */ /* 0x0003e20000000800 */
[--C-:B------:R-:W-:Y:S01]  /*6880*/  FFMA.FTZ R58, R58, c[0x0][0x2d0], -R3.reuse ;  /* 0x0000b4003a3a7a23 */ /* 0x100fe20000010803 */
[----:B--2---:R-:W-:Y:S01]  /*6890*/  F2FP.PACK_AB R140, R234, R233 ;  /* 0x000000e9ea8c723e */ /* 0x004fe200000000ff */
[----:B------:R-:W-:Y:S02]  /*68a0*/  FMUL.FTZ R9, R132, R141 ;  /* 0x0000008d84097220 */ /* 0x000fe40000410000 */
[----:B------:R-:W-:Y:S02]  /*68b0*/  FFMA.FTZ R59, R59, c[0x0][0x2d0], -R3 ;  /* 0x0000b4003b3b7a23 */ /* 0x000fe40000010803 */
[----:B------:R-:W-:Y:S03]  /*68c0*/  FFMA.FTZ R138, R23, c[0x0][0x2d0], -R181 ;  /* 0x0000b400178a7a23 */ /* 0x000fe600000108b5 */
[----:B------:R2:W-:Y:S01]  /*68d0*/  MUFU.EX2 R187, R15 ;  /* 0x0000000f00bb7308 */ /* 0x0005e20000000800 */
[C---:B------:R-:W-:Y:S02]  /*68e0*/  FMUL.FTZ R107, R133.reuse, R107 ;  /* 0x0000006b856b7220 */ /* 0x040fe40000410000 */
[----:B------:R-:W-:Y:S02]  /*68f0*/  FMUL.FTZ R108, R134, R108 ;  /* 0x0000006c866c7220 */ /* 0x000fe40000410000 */
[C---:B----4-:R-:W-:Y:S02]  /*6900*/  FMUL.FTZ R23, R0.reuse, R159 ;  /* 0x0000009f00177220 */ /* 0x050fe40000410000 */
[C---:B------:R-:W-:Y:S02]  /*6910*/  FMUL.FTZ R90, R0.reuse, R90 ;  /* 0x0000005a005a7220 */ /* 0x040fe40000410000 */
[C---:B------:R-:W-:Y:S01]  /*6920*/  FMUL.FTZ R91, R0.reuse, R91 ;  /* 0x0000005b005b7220 */ /* 0x040fe20000410000 */
[----:B------:R3:W-:Y:S01]  /*6930*/  MUFU.EX2 R184, R10 ;  /* 0x0000000a00b87308 */ /* 0x0007e20000000800 */
[C---:B------:R-:W-:Y:S02]  /*6940*/  FMUL.FTZ R102, R0.reuse, R102 ;  /* 0x0000006600667220 */ /* 0x040fe40000410000 */
[C---:B------:R-:W-:Y:S02]  /*6950*/  FMUL.FTZ R103, R0.reuse, R103 ;  /* 0x0000006700677220 */ /* 0x040fe40000410000 */
[----:B-1----:R-:W-:Y:S02]  /*6960*/  FMUL.FTZ R14, R0, R150 ;  /* 0x00000096000e7220 */ /* 0x002fe40000410000 */
[----:B------:R-:W-:Y:S02]  /*6970*/  FMUL.FTZ R109, R134, R109 ;  /* 0x0000006d866d7220 */ /* 0x000fe40000410000 */
[C---:B------:R-:W-:Y:S01]  /*6980*/  FMUL.FTZ R110, R133.reuse, R110 ;  /* 0x0000006e856e7220 */ /* 0x040fe20000410000 */
[----:B------:R-:W1:Y:S01]  /*6990*/  MUFU.EX2 R185, R11 ;  /* 0x0000000b00b97308 */ /* 0x000e620000000800 */
[C---:B------:R-:W-:Y:S02]  /*69a0*/  FMUL.FTZ R111, R133.reuse, R111 ;  /* 0x0000006f856f7220 */ /* 0x040fe40000410000 */
[----:B------:R-:W-:Y:S02]  /*69b0*/  FMUL.FTZ R112, R132, R112 ;  /* 0x0000007084707220 */ /* 0x000fe40000410000 */
[----:B--2---:R-:W-:Y:S02]  /*69c0*/  FMUL.FTZ R15, R0, R151 ;  /* 0x00000097000f7220 */ /* 0x004fe40000410000 */
[----:B------:R-:W2:Y:S01]  /*69d0*/  LDSM.16.MT88.4 R148, [R216+0x1100] ;  /* 0x00110000d894783b */ /* 0x000ea20000004200 */
[----:B------:R-:W-:Y:S02]  /*69e0*/  FMUL.FTZ R113, R132, R113 ;  /* 0x0000007184717220 */ /* 0x000fe40000410000 */
[----:B------:R-:W-:Y:S01]  /*69f0*/  MUFU.EX2 R204, R36 ;  /* 0x0000002400cc7308 */ /* 0x000fe20000000800 */
[C---:B------:R-:W-:Y:S02]  /*6a00*/  FMUL.FTZ R114, R0.reuse, R114 ;  /* 0x0000007200727220 */ /* 0x040fe40000410000 */
[C---:B------:R-:W-:Y:S02]  /*6a10*/  FMUL.FTZ R115, R0.reuse, R115 ;  /* 0x0000007300737220 */ /* 0x040fe40000410000 */
[----:B---3--:R-:W-:Y:S01]  /*6a20*/  FMUL.FTZ R10, R0, R142 ;  /* 0x0000008e000a7220 */ /* 0x008fe20000410000 */
[----:B------:R-:W-:Y:S01]  /*6a30*/  F2FP.PACK_AB R142, R236, R235 ;  /* 0x000000ebec8e723e */ /* 0x000fe200000000ff */
[C---:B------:R-:W-:Y:S02]  /*6a40*/  FMUL.FTZ R116, R134.reuse, R116 ;  /* 0x0000007486747220 */ /* 0x040fe40000410000 */
[----:B------:R-:W-:Y:S01]  /*6a50*/  FMUL.FTZ R117, R134, R117 ;  /* 0x0000007586757220 */ /* 0x000fe20000410000 */
[----:B------:R-:W-:Y:S01]  /*6a60*/  MUFU.EX2 R205, R37 ;  /* 0x0000002500cd7308 */ /* 0x000fe20000000800 */
[C---:B------:R-:W-:Y:S02]  /*6a70*/  FMUL.FTZ R118, R133.reuse, R118 ;  /* 0x0000007685767220 */ /* 0x040fe40000410000 */
[----:B------:R-:W-:Y:S01]  /*6a80*/  FMUL.FTZ R119, R133, R119 ;  /* 0x0000007785777220 */ /* 0x000fe20000410000 */
[----:B-1----:R-:W-:Y:S01]  /*6a90*/  F2FP.PACK_AB R141, R185, R184 ;  /* 0x000000b8b98d723e */ /* 0x002fe200000000ff */
[----:B------:R-:W-:Y:S01]  /*6aa0*/  FMUL.FTZ R11, R0, R143 ;  /* 0x0000008f000b7220 */ /* 0x000fe20000410000 */
[----:B------:R-:W-:Y:S01]  /*6ab0*/  F2FP.PACK_AB R143, R187, R186 ;  /* 0x000000babb8f723e */ /* 0x000fe200000000ff */
[C---:B------:R-:W-:Y:S02]  /*6ac0*/  FMUL.FTZ R120, R134.reuse, R120 ;  /* 0x0000007886787220 */ /* 0x040fe40000410000 */
[----:B------:R-:W-:Y:S01]  /*6ad0*/  FMUL.FTZ R121, R134, R121 ;  /* 0x0000007986797220 */ /* 0x000fe20000410000 */
[----:B------:R-:W-:Y:S01]  /*6ae0*/  MUFU.EX2 R202, R38 ;  /* 0x0000002600ca7308 */ /* 0x000fe20000000800 */
[C---:B------:R-:W-:Y:S02]  /*6af0*/  FMUL.FTZ R122, R133.reuse, R122 ;  /* 0x0000007a857a7220 */ /* 0x040fe40000410000 */
[C---:B------:R-:W-:Y:S04]  /*6b00*/  HMMA.16816.F32 R8, R140.reuse, R172, R8 ;  /* 0x000000ac8c08723c */ /* 0x040fe80000001808 */
[C---:B------:R-:W-:Y:S02]  /*6b10*/  FMUL.FTZ R123, R133.reuse, R123 ;  /* 0x0000007b857b7220 */ /* 0x040fe40000410000 */
[C---:B------:R-:W-:Y:S01]  /*6b20*/  FMUL.FTZ R124, R132.reuse, R124 ;  /* 0x0000007c847c7220 */ /* 0x040fe20000410000 */
[----:B------:R1:W-:Y:S01]  /*6b30*/  MUFU.EX2 R203, R39 ;  /* 0x0000002700cb7308 */ /* 0x0003e20000000800 */
[-C--:B------:R-:W-:Y:S04]  /*6b40*/  HMMA.16816.F32 R12, R140, R174.reuse, R12 ;  /* 0x000000ae8c0c723c */ /* 0x080fe8000000180c */
[----:B------:R-:W-:Y:S02]  /*6b50*/  FMUL.FTZ R125, R132, R125 ;  /* 0x0000007d847d7220 */ /* 0x000fe40000410000 */
[----:B------:R-:W-:Y:S02]  /*6b60*/  FMUL.FTZ R126, R0, R126 ;  /* 0x0000007e007e7220 */ /* 0x000fe40000410000 */
[C---:B------:R-:W-:Y:S01]  /*6b70*/  HMMA.16816.F32 R16, R144.reuse, R174, R16 ;  /* 0x000000ae9010723c */ /* 0x040fe20000001810 */
[----:B------:R-:W-:Y:S03]  /*6b80*/  MUFU.EX2 R200, R48 ;  /* 0x0000003000c87308 */ /* 0x000fe60000000800 */
[C---:B------:R-:W-:Y:S02]  /*6b90*/  FMUL.FTZ R68, R134.reuse, R68 ;  /* 0x0000004486447220 */ /* 0x040fe40000410000 */
[----:B------:R-:W-:Y:S02]  /*6ba0*/  FMUL.FTZ R69, R134, R69 ;  /* 0x0000004586457220 */ /* 0x000fe40000410000 */
[C---:B------:R-:W-:Y:S03]  /*6bb0*/  FMUL.FTZ R70, R133.reuse, R70 ;  /* 0x0000004685467220 */ /* 0x040fe60000410000 */
[----:B------:R-:W-:Y:S01]  /*6bc0*/  MUFU.EX2 R201, R49 ;  /* 0x0000003100c97308 */ /* 0x000fe20000000800 */
[----:B------:R-:W-:Y:S02]  /*6bd0*/  FMUL.FTZ R71, R133, R71 ;  /* 0x0000004785477220 */ /* 0x000fe40000410000 */
[----:B------:R-:W-:Y:S01]  /*6be0*/  FMUL.FTZ R127, R0, R127 ;  /* 0x0000007f007f7220 */ /* 0x000fe20000410000 */
[----:B-1----:R-:W-:Y:S01]  /*6bf0*/  LDSM.16.MT88.4 R36, [R216+0x2500] ;  /* 0x00250000d824783b */ /* 0x002fe20000004200 */
[C---:B------:R-:W-:Y:S02]  /*6c00*/  FMUL.FTZ R128, R132.reuse, R128 ;  /* 0x0000008084807220 */ /* 0x040fe40000410000 */
[C---:B------:R-:W-:Y:S01]  /*6c10*/  FMUL.FTZ R129, R132.reuse, R129 ;  /* 0x0000008184817220 */ /* 0x040fe20000410000 */
[-C--:B------:R-:W-:Y:S02]  /*6c20*/  HMMA.16816.F32 R68, R144, R176.reuse, R68 ;  /* 0x000000b09044723c */ /* 0x080fe40000001844 */
[----:B------:R1:W-:Y:S01]  /*6c30*/  MUFU.EX2 R232, R20 ;  /* 0x0000001400e87308 */ /* 0x0003e20000000800 */
[C---:B------:R-:W-:Y:S02]  /*6c40*/  FMUL.FTZ R72, R132.reuse, R72 ;  /* 0x0000004884487220 */ /* 0x040fe40000410000 */
[----:B------:R-:W-:Y:S02]  /*6c50*/  FMUL.FTZ R73, R132, R73 ;  /* 0x0000004984497220 */ /* 0x000fe40000410000 */
[C---:B------:R-:W-:Y:S02]  /*6c60*/  FMUL.FTZ R74, R0.reuse, R74 ;  /* 0x0000004a004a7220 */ /* 0x040fe40000410000 */
[C---:B------:R-:W-:Y:S03]  /*6c70*/  FMUL.FTZ R75, R0.reuse, R75 ;  /* 0x0000004b004b7220 */ /* 0x040fe60000410000 */
[----:B------:R-:W-:Y:S01]  /*6c80*/  MUFU.EX2 R199, R50 ;  /* 0x0000003200c77308 */ /* 0x000fe20000000800 */
[C---:B------:R-:W-:Y:S02]  /*6c90*/  FMUL.FTZ R130, R0.reuse, R130 ;  /* 0x0000008200827220 */ /* 0x040fe40000410000 */
[----:B------:R-:W-:Y:S01]  /*6ca0*/  FMUL.FTZ R131, R0, R131 ;  /* 0x0000008300837220 */ /* 0x000fe20000410000 */
[C---:B------:R-:W-:Y:S04]  /*6cb0*/  HMMA.16816.F32 R72, R140.reuse, R176, R72 ;  /* 0x000000b08c48723c */ /* 0x040fe80000001848 */
[C---:B------:R-:W-:Y:S02]  /*6cc0*/  FMUL.FTZ R76, R132.reuse, R76 ;  /* 0x0000004c844c7220 */ /* 0x040fe40000410000 */
[----:B------:R-:W-:Y:S01]  /*6cd0*/  FMUL.FTZ R77, R132, R77 ;  /* 0x0000004d844d7220 */ /* 0x000fe20000410000 */
[----:B------:R3:W-:Y:S01]  /*6ce0*/  MUFU.EX2 R231, R21 ;  /* 0x0000001500e77308 */ /* 0x0007e20000000800 */
[C---:B------:R-:W-:Y:S04]  /*6cf0*/  FMUL.FTZ R78, R0.reuse, R78 ;  /* 0x0000004e004e7220 */ /* 0x040fe80000410000 */
[----:B------:R-:W-:Y:S02]  /*6d00*/  FMUL.FTZ R79, R0, R79 ;  /* 0x0000004f004f7220 */ /* 0x000fe40000410000 */
[----:B-1----:R-:W-:Y:S02]  /*6d10*/  FMUL.FTZ R20, R132, R156 ;  /* 0x0000009c84147220 */ /* 0x002fe40000410000 */
[--C-:B------:R-:W-:Y:S01]  /*6d20*/  FFMA.FTZ R44, R44, c[0x0][0x2d0], -R182.reuse ;  /* 0x0000b4002c2c7a23 */ /* 0x100fe200000108b6 */
[----:B------:R1:W-:Y:S01]  /*6d30*/  MUFU.EX2 R198, R51 ;  /* 0x0000003300c67308 */ /* 0x0003e20000000800 */
[----:B------:R-:W-:Y:S01]  /*6d40*/  FFMA.FTZ R45, R45, c[0x0][0x2d0], -R182 ;  /* 0x0000b4002d2d7a23 */ /* 0x000fe200000108b6 */
[-C--:B------:R-:W-:Y:S03]  /*6d50*/  HMMA.16816.F32 R76, R140, R178.reuse, R76 ;  /* 0x000000b28c4c723c */ /* 0x080fe6000000184c */
[C---:B------:R-:W-:Y:S02]  /*6d60*/  FMUL.FTZ R80, R134.reuse, R80 ;  /* 0x0000005086507220 */ /* 0x040fe40000410000 */
[----:B------:R-:W-:Y:S02]  /*6d70*/  FMUL.FTZ R81, R134, R81 ;  /* 0x0000005186517220 */ /* 0x000fe40000410000 */
[C---:B------:R-:W-:Y:S01]  /*6d80*/  FMUL.FTZ R82, R133.reuse, R82 ;  /* 0x0000005285527220 */ /* 0x040fe20000410000 */
[----:B------:R4:W-:Y:S01]  /*6d90*/  MUFU.EX2 R215, R22 ;  /* 0x0000001600d77308 */ /* 0x0009e20000000800 */
[----:B------:R-:W-:Y:S03]  /*6da0*/  FMUL.FTZ R83, R133, R83 ;  /* 0x0000005385537220 */ /* 0x000fe60000410000 */
[----:B---3--:R-:W-:Y:S02]  /*6db0*/  FMUL.FTZ R21, R132, R157 ;  /* 0x0000009d84157220 */ /* 0x008fe40000410000 */
[--C-:B------:R-:W-:Y:S02]  /*6dc0*/  FFMA.FTZ R46, R46, c[0x0][0x2d0], -R3.reuse ;  /* 0x0000b4002e2e7a23 */ /* 0x100fe40000010803 */
[C---:B------:R-:W-:Y:S02]  /*6dd0*/  HMMA.16816.F32 R80, R144.reuse, R178, R80 ;  /* 0x000000b29050723c */ /* 0x040fe40000001850 */
[----:B------:R-:W-:Y:S02]  /*6de0*/  MUFU.EX2 R197, R40 ;  /* 0x0000002800c57308 */ /* 0x000fe40000000800 */
[----:B------:R-:W-:Y:S01]  /*6df0*/  FFMA.FTZ R47, R47, c[0x0][0x2d0], -R3 ;  /* 0x0000b4002f2f7a23 */ /* 0x000fe20000010803 */
[----:B-1----:R-:W-:Y:S01]  /*6e00*/  LDSM.16.MT88.4 R48, [R217+0x2500] ;  /* 0x00250000d930783b */ /* 0x002fe20000004200 */
[--C-:B------:R-:W-:Y:S02]  /*6e10*/  FFMA.FTZ R64, R64, c[0x0][0x2d0], -R180.reuse ;  /* 0x0000b40040407a23 */ /* 0x100fe400000108b4 */
[-C--:B--2---:R-:W-:Y:S04]  /*6e20*/  HMMA.16816.F32 R84, R144, R148.reuse, R84 ;  /* 0x000000949054723c */ /* 0x084fe80000001854 */
[----:B------:R-:W-:Y:S01]  /*6e30*/  MUFU.EX2 R196, R41 ;  /* 0x0000002900c47308 */ /* 0x000fe20000000800 */
[--C-:B------:R-:W-:Y:S02]  /*6e40*/  FFMA.FTZ R65, R65, c[0x0][0x2d0], -R180.reuse ;  /* 0x0000b40041417a23 */ /* 0x100fe400000108b4 */
[--C-:B------:R-:W-:Y:S01]  /*6e50*/  FFMA.FTZ R67, R67, c[0x0][0x2d0], -R181.reuse ;  /* 0x0000b40043437a23 */ /* 0x100fe200000108b5 */
[C---:B------:R-:W-:Y:S04]  /*6e60*/  HMMA.16816.F32 R88, R140.reuse, R148, R88 ;  /* 0x000000948c58723c */ /* 0x040fe80000001858 */
[----:B----4-:R-:W-:Y:S02]  /*6e70*/  FMUL.FTZ R22, R0, R158 ;  /* 0x0000009e00167220 */ /* 0x010fe40000410000 */
[--C-:B------:R-:W-:Y:S01]  /*6e80*/  FFMA.FTZ R32, R32, c[0x0][0x2d0], -R180.reuse ;  /* 0x0000b40020207a23 */ /* 0x100fe200000108b4 */
[----:B------:R-:W-:Y:S01]  /*6e90*/  LDSM.16.MT88.4 R156, [R217+0x500] ;  /* 0x00050000d99c783b */ /* 0x000fe20000004200 */
[----:B------:R-:W-:Y:S01]  /*6ea0*/  FFMA.FTZ R33, R33, c[0x0][0x2d0], -R180 ;  /* 0x0000b40021217a23 */ /* 0x000fe200000108b4 */
[----:B------:R-:W-:Y:S02]  /*6eb0*/  MUFU.EX2 R174, R42 ;  /* 0x0000002a00ae7308 */ /* 0x000fe40000000800 */
[-C--:B------:R-:W-:Y:S03]  /*6ec0*/  HMMA.16816.F32 R20, R140, R150.reuse, R20 ;  /* 0x000000968c14723c */ /* 0x080fe60000001814 */
[----:B------:R-:W-:Y:S02]  /*6ed0*/  FFMA.FTZ R34, R34, c[0x0][0x2d0], -R181 ;  /* 0x0000b40022227a23 */ /* 0x000fe400000108b5 */
[--C-:B------:R-:W-:Y:S02]  /*6ee0*/  FFMA.FTZ R24, R24, c[0x0][0x2d0], -R182.reuse ;  /* 0x0000b40018187a23 */ /* 0x100fe400000108b6 */
[--C-:B------:R-:W-:Y:S01]  /*6ef0*/  FFMA.FTZ R25, R25, c[0x0][0x2d0], -R182.reuse ;  /* 0x0000b40019197a23 */ /* 0x100fe200000108b6 */
[C---:B------:R-:W-:Y:S01]  /*6f00*/  HMMA.16816.F32 R92, R144.reuse, R150, R92 ;  /* 0x00000096905c723c */ /* 0x040fe2000000185c */
[----:B------:R1:W-:Y:S01]  /*6f10*/  MUFU.EX2 R214, R138 ;  /* 0x0000008a00d67308 */ /* 0x0003e20000000800 */
[----:B------:R-:W2:Y:S02]  /*6f20*/  LDSM.16.MT88.4 R148, [R216+0x2100] ;  /* 0x00210000d894783b */ /* 0x000ea40000004200 */
[--C-:B------:R-:W-:Y:S02]  /*6f30*/  FFMA.FTZ R26, R26, c[0x0][0x2d0], -R3.reuse ;  /* 0x0000b4001a1a7a23 */ /* 0x100fe40000010803 */
[--C-:B------:R-:W-:Y:S02]  /*6f40*/  FFMA.FTZ R28, R28, c[0x0][0x2d0], -R182.reuse ;  /* 0x0000b4001c1c7a23 */ /* 0x100fe400000108b6 */
[-C--:B------:R-:W-:Y:S03]  /*6f50*/  HMMA.16816.F32 R96, R144, R152.reuse, R96 ;  /* 0x000000989060723c */ /* 0x080fe60000001860 */
[----:B------:R3:W-:Y:S01]  /*6f60*/  MUFU.EX2 R213, R32 ;  /* 0x0000002000d57308 */ /* 0x0007e20000000800 */
[--C-:B------:R-:W-:Y:S02]  /*6f70*/  FFMA.FTZ R29, R29, c[0x0][0x2d0], -R182.reuse ;  /* 0x0000b4001d1d7a23 */ /* 0x100fe400000108b6 */
[--C-:B------:R-:W-:Y:S02]  /*6f80*/  FFMA.FTZ R30, R30, c[0x0][0x2d0], -R3.reuse ;  /* 0x0000b4001e1e7a23 */ /* 0x100fe40000010803 */
[C---:B------:R-:W-:Y:S04]  /*6f90*/  HMMA.16816.F32 R100, R140.reuse, R152, R100 ;  /* 0x000000988c64723c */ /* 0x040fe80000001864 */
[----:B------:R-:W-:Y:S01]  /*6fa0*/  FFMA.FTZ R31, R31, c[0x0][0x2d0], -R3 ;  /* 0x0000b4001f1f7a23 */ /* 0x000fe20000010803 */
[----:B------:R4:W-:Y:S01]  /*6fb0*/  MUFU.EX2 R212, R33 ;  /* 0x0000002100d47308 */ /* 0x0009e20000000800 */
[--C-:B------:R-:W-:Y:S02]  /*6fc0*/  FFMA.FTZ R66, R66, c[0x0][0x2d0], -R181.reuse ;  /* 0x0000b40042427a23 */ /* 0x100fe400000108b5 */
[--C-:B------:R-:W-:Y:S04]  /*6fd0*/  FFMA.FTZ R60, R60, c[0x0][0x2d0], -R182.reuse ;  /* 0x0000b4003c3c7a23 */ /* 0x100fe800000108b6 */
[----:B-1----:R-:W-:Y:S02]  /*6fe0*/  FFMA.FTZ R138, R35, c[0x0][0x2d0], -R181 ;  /* 0x0000b400238a7a23 */ /* 0x002fe400000108b5 */
[----:B------:R-:W-:Y:S01]  /*6ff0*/  FMUL.FTZ R35, R0, R163 ;  /* 0x000000a300237220 */ /* 0x000fe20000410000 */
[----:B------:R1:W-:Y:S01]  /*7000*/  MUFU.EX2 R211, R34 ;  /* 0x0000002200d37308 */ /* 0x0003e20000000800 */
[----:B------:R-:W-:Y:S02]  /*7010*/  FFMA.FTZ R61, R61, c[0x0][0x2d0], -R182 ;  /* 0x0000b4003d3d7a23 */ /* 0x000fe400000108b6 */
[----:B------:R-:W-:Y:S02]  /*7020*/  FFMA.FTZ R62, R62, c[0x0][0x2d0], -R3 ;  /* 0x0000b4003e3e7a23 */ /* 0x000fe40000010803 */
[C---:B---3--:R-:W-:Y:S05]  /*7030*/  FMUL.FTZ R32, R132.reuse, R160 ;  /* 0x000000a084207220 */ /* 0x048fea0000410000 */
[----:B------:R3:W-:Y:S01]  /*7040*/  MUFU.EX2 R209, R24 ;  /* 0x0000001800d17308 */ /* 0x0007e20000000800 */
[----:B----4-:R-:W-:Y:S09]  /*7050*/  FMUL.FTZ R33, R132, R161 ;  /* 0x000000a184217220 */ /* 0x010ff20000410000 */
[----:B------:R4:W-:Y:S01]  /*7060*/  MUFU.EX2 R208, R25 ;  /* 0x0000001900d07308 */ /* 0x0009e20000000800 */
[----:B-1----:R-:W-:Y:S09]  /*7070*/  FMUL.FTZ R34, R0, R162 ;  /* 0x000000a200227220 */ /* 0x002ff20000410000 */
[----:B------:R1:W-:Y:S01]  /*7080*/  MUFU.EX2 R173, R43 ;  /* 0x0000002b00ad7308 */ /* 0x0003e20000000800 */
[-C--:B------:R-:W-:Y:S03]  /*7090*/  HMMA.16816.F32 R32, R140, R154.reuse, R32 ;  /* 0x0000009a8c20723c */ /* 0x080fe60000001820 */
[C---:B---3--:R-:W-:Y:S05]  /*70a0*/  FMUL.FTZ R24, R132.reuse, R164 ;  /* 0x000000a484187220 */ /* 0x048fea0000410000 */
[C---:B------:R-:W-:Y:S01]  /*70b0*/  HMMA.16816.F32 R104, R144.reuse, R154, R104 ;  /* 0x0000009a9068723c */ /* 0x040fe20000001868 */
[----:B------:R3:W-:Y:S01]  /*70c0*/  MUFU.EX2 R178, R26 ;  /* 0x0000001a00b27308 */ /* 0x0007e20000000800 */
[----:B------:R-:W5:Y:S02]  /*70d0*/  LDSM.16.MT88.4 R152, [R217+0x2100] ;  /* 0x00210000d998783b */ /* 0x000f640000004200 */
[C---:B----4-:R-:W-:Y:S02]  /*70e0*/  FMUL.FTZ R25, R132.reuse, R165 ;  /* 0x000000a584197220 */ /* 0x050fe40000410000 */
[----:B------:R-:W-:Y:S02]  /*70f0*/  FFMA.FTZ R132, R132, R248, R233 ;  /* 0x000000f884847223 */ /* 0x000fe400000100e9 */
[-C--:B--2---:R-:W-:Y:S03]  /*7100*/  HMMA.16816.F32 R108, R144, R148.reuse, R108 ;  /* 0x00000094906c723c */ /* 0x084fe6000000186c */
[----:B------:R2:W-:Y:S01]  /*7110*/  MUFU.EX2 R210, R138 ;  /* 0x0000008a00d27308 */ /* 0x0005e20000000800 */
[----:B-1----:R-:W-:Y:S04]  /*7120*/  LDSM.16.MT88.4 R40, [R216+0x900] ;  /* 0x00090000d828783b */ /* 0x002fe80000004200 */
[C---:B------:R-:W-:Y:S05]  /*7130*/  HMMA.16816.F32 R112, R140.reuse, R148, R112 ;  /* 0x000000948c70723c */ /* 0x040fea0000001870 */
[----:B------:R1:W-:Y:S01]  /*7140*/  MUFU.EX2 R207, R28 ;  /* 0x0000001c00cf7308 */ /* 0x0003e20000000800 */
[C---:B---3--:R-:W-:Y:S09]  /*7150*/  FMUL.FTZ R26, R0.reuse, R166 ;  /* 0x000000a6001a7220 */ /* 0x048ff20000410000 */
[----:B------:R3:W-:Y:S01]  /*7160*/  MUFU.EX2 R206, R29 ;  /* 0x0000001d00ce7308 */ /* 0x0007e20000000800 */
[--C-:B--2---:R-:W-:Y:S02]  /*7170*/  FFMA.FTZ R138, R27, c[0x0][0x2d0], -R3.reuse ;  /* 0x0000b4001b8a7a23 */ /* 0x104fe40000010803 */
[----:B------:R-:W-:Y:S02]  /*7180*/  FMUL.FTZ R27, R0, R167 ;  /* 0x000000a7001b7220 */ /* 0x000fe40000410000 */
[----:B------:R-:W-:Y:S05]  /*7190*/  FFMA.FTZ R3, R63, c[0x0][0x2d0], -R3 ;  /* 0x0000b4003f037a23 */ /* 0x000fea0000010803 */
[----:B------:R-:W-:Y:S01]  /*71a0*/  MUFU.EX2 R193, R52 ;  /* 0x0000003400c17308 */ /* 0x000fe20000000800 */
[-C--:B------:R-:W-:Y:S03]  /*71b0*/  HMMA.16816.F32 R24, R140, R150.reuse, R24 ;  /* 0x000000968c18723c */ /* 0x080fe60000001818 */
[C---:B-1----:R-:W-:Y:S06]  /*71c0*/  FMUL.FTZ R28, R134.reuse, R168 ;  /* 0x000000a8861c7220 */ /* 0x042fec0000410000 */
[----:B------:R-:W1:Y:S01]  /*71d0*/  MUFU.EX2 R192, R53 ;  /* 0x0000003500c07308 */ /* 0x000e620000000800 */
[C---:B------:R-:W-:Y:S01]  /*71e0*/  HMMA.16816.F32 R116, R144.reuse, R150, R116 ;  /* 0x000000969074723c */ /* 0x040fe20000001874 */
[----:B------:R-:W2:Y:S03]  /*71f0*/  LDSM.16.MT88.4 R148, [R216+0x500] ;  /* 0x00050000d894783b */ /* 0x000ea60000004200 */
[C---:B---3--:R-:W-:Y:S02]  /*7200*/  FMUL.FTZ R29, R134.reuse, R169 ;  /* 0x000000a9861d7220 */ /* 0x048fe40000410000 */
[----:B------:R-:W-:Y:S02]  /*7210*/  FFMA.FTZ R134, R134, R246, R241 ;  /* 0x000000f686867223 */ /* 0x000fe400000100f1 */
[-C--:B-----5:R-:W-:Y:S01]  /*7220*/  HMMA.16816.F32 R120, R144, R152.reuse, R120 ;  /* 0x000000989078723c */ /* 0x0a0fe20000001878 */
[----:B------:R3:W-:Y:S07]  /*7230*/  MUFU.EX2 R176, R30 ;  /* 0x0000001e00b07308 */ /* 0x0007ee0000000800 */
[C---:B------:R-:W-:Y:S03]  /*7240*/  HMMA.16816.F32 R124, R140.reuse, R152, R124 ;  /* 0x000000988c7c723c */ /* 0x040fe6000000187c */
[----:B------:R4:W-:Y:S01]  /*7250*/  MUFU.EX2 R175, R31 ;  /* 0x0000001f00af7308 */ /* 0x0009e20000000800 */
[----:B-1----:R-:W-:Y:S04]  /*7260*/  F2FP.PACK_AB R168, R192, R193 ;  /* 0x000000c1c0a8723e */ /* 0x002fe800000000ff */
[-C--:B------:R-:W-:Y:S05]  /*7270*/  HMMA.16816.F32 R128, R140, R154.reuse, R128 ;  /* 0x0000009a8c80723c */ /* 0x080fea0000001880 */
[----:B------:R-:W1:Y:S02]  /*7280*/  MUFU.EX2 R177, R138 ;  /* 0x0000008a00b17308 */ /* 0x000e640000000800 */
[----:B------:R-:W-:Y:S01]  /*7290*/  F2FP.PACK_AB R140, R231, R232 ;  /* 0x000000e8e78c723e */ /* 0x000fe200000000ff */
[C---:B---3--:R-:W-:Y:S01]  /*72a0*/  FMUL.FTZ R30, R133.reuse, R170 ;  /* 0x000000aa851e7220 */ /* 0x048fe20000410000 */
[----:B------:R-:W-:Y:S03]  /*72b0*/  F2FP.PACK_AB R141, R214, R215 ;  /* 0x000000d7d68d723e */ /* 0x000fe600000000ff */
[----:B------:R-:W-:Y:S03]  /*72c0*/  F2FP.PACK_AB R142, R212, R213 ;  /* 0x000000d5d48e723e */ /* 0x000fe600000000ff */
[----:B------:R-:W-:Y:S01]  /*72d0*/  MUFU.EX2 R191, R54 ;  /* 0x0000003600bf7308 */ /* 0x000fe20000000800 */
[----:B------:R-:W-:Y:S01]  /*72e0*/  F2FP.PACK_AB R143, R210, R211 ;  /* 0x000000d3d28f723e */ /* 0x000fe200000000ff */
[C---:B----4-:R-:W-:Y:S02]  /*72f0*/  FMUL.FTZ R31, R133.reuse, R171 ;  /* 0x000000ab851f7220 */ /* 0x050fe40000410000 */
[----:B------:R-:W-:Y:S06]  /*7300*/  FFMA.FTZ R133, R133, R247, R237 ;  /* 0x000000f785857223 */ /* 0x000fec00000100ed */
[----:B------:R3:W4:Y:S01]  /*7310*/  MUFU.EX2 R190, R55 ;  /* 0x0000003700be7308 */ /* 0x0007220000000800 */
[----:B------:R-:W-:Y:S01]  /*7320*/  HMMA.16816.F32 R28, R144, R154, R28 ;  /* 0x0000009a901c723c */ /* 0x000fe2000000181c */
[----:B------:R-:W5:Y:S06]  /*7330*/  LDSM.16.MT88.4 R152, [R216+0x1500] ;  /* 0x00150000d898783b */ /* 0x000f6c0000004200 */
[----:B------:R-:W-:Y:S01]  /*7340*/  F2FP.PACK_AB R144, R208, R209 ;  /* 0x000000d1d090723e */ /* 0x000fe200000000ff */
[-C--:B--2---:R-:W-:Y:S01]  /*7350*/  HMMA.16816.F32 R4, R140, R148.reuse, R4 ;  /* 0x000000948c04723c */ /* 0x084fe20000001804 */
[----:B------:R-:W-:Y:S04]  /*7360*/  MUFU.EX2 R179, R56 ;  /* 0x0000003800b37308 */ /* 0x000fe80000000800 */
[----:B-1----:R-:W-:Y:S02]  /*7370*/  F2FP.PACK_AB R145, R177, R178 ;  /* 0x000000b2b191723e */ /* 0x002fe400000000ff */
[----:B------:R-:W-:Y:S02]  /*7380*/  F2FP.PACK_AB R146, R206, R207 ;  /* 0x000000cfce92723e */ /* 0x000fe400000000ff */
[----:B------:R-:W-:Y:S02]  /*7390*/  F2FP.PACK_AB R147, R175, R176 ;  /* 0x000000b0af93723e */ /* 0x000fe400000000ff */
[----:B------:R1:W-:Y:S01]  /*73a0*/  MUFU.EX2 R195, R44 ;  /* 0x0000002c00c37308 */ /* 0x0003e20000000800 */
[----:B---3--:R-:W-:Y:S04]  /*73b0*/  LDSM.16.MT88.4 R52, [R216+0x2900] ;  /* 0x00290000d834783b */ /* 0x008fe80000004200 */
[C---:B------:R-:W-:Y:S04]  /*73c0*/  HMMA.16816.F32 R8, R144.reuse, R148, R8 ;  /* 0x000000949008723c */ /* 0x040fe80000001808 */
[----:B----4-:R-:W-:Y:S01]  /*73d0*/  F2FP.PACK_AB R169, R190, R191 ;  /* 0x000000bfbea9723e */ /* 0x010fe200000000ff */
[----:B------:R2:W3:Y:S03]  /*73e0*/  MUFU.EX2 R194, R45 ;  /* 0x0000002d00c27308 */ /* 0x0004e60000000800 */
[-C--:B------:R-:W-:Y:S07]  /*73f0*/  HMMA.16816.F32 R12, R144, R150.reuse, R12 ;  /* 0x00000096900c723c */ /* 0x080fee000000180c */
[----:B------:R3:W-:Y:S01]  /*7400*/  MUFU.EX2 R172, R46 ;  /* 0x0000002e00ac7308 */ /* 0x0007e20000000800 */
[C---:B------:R-:W-:Y:S01]  /*7410*/  HMMA.16816.F32 R16, R140.reuse, R150, R16 ;  /* 0x000000968c10723c */ /* 0x040fe20000001810 */
[----:B------:R-:W4:Y:S03]  /*7420*/  LDSM.16.MT88.4 R148, [R217+0x1500] ;  /* 0x00150000d994783b */ /* 0x000f260000004200 */
[----:B-1----:R-:W-:Y:S04]  /*7430*/  F2FP.PACK_AB R44, R196, R197 ;  /* 0x000000c5c42c723e */ /* 0x002fe800000000ff */
[-C--:B------:R-:W-:Y:S01]  /*7440*/  HMMA.16816.F32 R68, R140, R156.reuse, R68 ;  /* 0x0000009c8c44723c */ /* 0x080fe20000001844 */
[----:B------:R-:W1:Y:S03]  /*7450*/  MUFU.EX2 R138, R47 ;  /* 0x0000002f008a7308 */ /* 0x000e660000000800 */
[----:B--2---:R-:W-:Y:S04]  /*7460*/  F2FP.PACK_AB R45, R173, R174 ;  /* 0x000000aead2d723e */ /* 0x004fe800000000ff */
[C---:B------:R-:W-:Y:S03]  /*7470*/  HMMA.16816.F32 R72, R144.reuse, R156, R72 ;  /* 0x0000009c9048723c */ /* 0x040fe60000001848 */
[----:B------:R-:W-:Y:S01]  /*7480*/  MUFU.EX2 R189, R64 ;  /* 0x0000004000bd7308 */ /* 0x000fe20000000800 */
[----:B---3--:R-:W-:Y:S04]  /*7490*/  F2FP.PACK_AB R46, R194, R195 ;  /* 0x000000c3c22e723e */ /* 0x008fe800000000ff */
[-C--:B------:R-:W-:Y:S05]  /*74a0*/  HMMA.16816.F32 R76, R144, R158.reuse, R76 ;  /* 0x0000009e904c723c */ /* 0x080fea000000184c */
[----:B------:R-:W-:Y:S03]  /*74b0*/  MUFU.EX2 R64, R59 ;  /* 0x0000003b00407308 */ /* 0x000fe60000000800 */
[C---:B------:R-:W-:Y:S04]  /*74c0*/  HMMA.16816.F32 R80, R140.reuse, R158, R80 ;  /* 0x0000009e8c50723c */ /* 0x040fe80000001850 */
[----:B-1----:R-:W-:Y:S03]  /*74d0*/  F2FP.PACK_AB R47, R138, R172 ;  /* 0x000000ac8a2f723e */ /* 0x002fe600000000ff */
[----:B------:R-:W1:Y:S01]  /*74e0*/  MUFU.EX2 R188, R65 ;  /* 0x0000004100bc7308 */ /* 0x000e620000000800 */
[-C--:B-----5:R-:W-:Y:S08]  /*74f0*/  HMMA.16816.F32 R84, R140, R152.reuse, R84 ;  /* 0x000000988c54723c */ /* 0x0a0ff00000001854 */
[C---:B------:R-:W-:Y:S01]  /*7500*/  HMMA.16816.F32 R88, R144.reuse, R152, R88 ;  /* 0x000000989058723c */ /* 0x040fe20000001858 */
[----:B------:R-:W-:Y:S07]  /*7510*/  MUFU.EX2 R65, R58 ;  /* 0x0000003a00417308 */ /* 0x000fee0000000800 */
[-C--:B------:R-:W-:Y:S03]  /*7520*/  HMMA.16816.F32 R20, R144, R154.reuse, R20 ;  /* 0x0000009a9014723c */ /* 0x080fe60000001814 */
[----:B------:R-:W-:Y:S01]  /*7530*/  MUFU.EX2 R180, R67 ;  /* 0x0000004300b47308 */ /* 0x000fe20000000800 */
[----:B-1----:R-:W-:Y:S04]  /*7540*/  F2FP.PACK_AB R170, R188, R189 ;  /* 0x000000bdbcaa723e */ /* 0x002fe800000000ff */
[C---:B------:R-:W-:Y:S01]  /*7550*/  HMMA.16816.F32 R92, R140.reuse, R154, R92 ;  /* 0x0000009a8c5c723c */ /* 0x040fe2000000185c */
[----:B------:R-:W-:Y:S04]  /*7560*/  LDSM.16.MT88.4 R152, [R216+0xd00] ;  /* 0x000d0000d898783b */ /* 0x000fe80000004200 */
[----:B------:R1:W-:Y:S03]  /*7570*/  MUFU.EX2 R67, R57 ;  /* 0x0000003900437308 */ /* 0x0003e60000000800 */
[-C--:B----4-:R-:W-:Y:S07]  /*7580*/  HMMA.16816.F32 R96, R140, R148.reuse, R96 ;  /* 0x000000948c60723c */ /* 0x090fee0000001860 */
[----:B------:R-:W2:Y:S01]  /*7590*/  MUFU.EX2 R183, R66 ;  /* 0x0000004200b77308 */ /* 0x000ea20000000800 */
[C---:B------:R-:W-:Y:S08]  /*75a0*/  HMMA.16816.F32 R100, R144.reuse, R148, R100 ;  /* 0x000000949064723c */ /* 0x040ff00000001864 */
[-C--:B------:R-:W-:Y:S01]  /*75b0*/  HMMA.16816.F32 R32, R144, R150.reuse, R32 ;  /* 0x000000969020723c */ /* 0x080fe20000001820 */
[----:B------:R-:W-:Y:S01]  /*75c0*/  MUFU.EX2 R66, R60 ;  /* 0x0000003c00427308 */ /* 0x000fe20000000800 */
[----:B-1----:R-:W-:Y:S06]  /*75d0*/  LDSM.16.MT88.4 R56, [R217+0x1d00] ;  /* 0x001d0000d938783b */ /* 0x002fec0000004200 */
[C---:B------:R-:W-:Y:S03]  /*75e0*/  HMMA.16816.F32 R104, R140.reuse, R150, R104 ;  /* 0x000000968c68723c */ /* 0x040fe60000001868 */
[----:B------:R-:W1:Y:S01]  /*75f0*/  MUFU.EX2 R61, R61 ;  /* 0x0000003d003d7308 */ /* 0x000e620000000800 */
[----:B--2---:R-:W-:Y:S04]  /*7600*/  F2FP.PACK_AB R171, R180, R183 ;  /* 0x000000b7b4ab723e */ /* 0x004fe800000000ff */
[-C--:B------:R-:W-:Y:S05]  /*7610*/  HMMA.16816.F32 R108, R140, R36.reuse, R108 ;  /* 0x000000248c6c723c */ /* 0x080fea000000186c */
[----:B------:R-:W-:Y:S03]  /*7620*/  MUFU.EX2 R62, R62 ;  /* 0x0000003e003e7308 */ /* 0x000fe60000000800 */
[C---:B------:R-:W-:Y:S07]  /*7630*/  HMMA.16816.F32 R112, R144.reuse, R36, R112 ;  /* 0x000000249070723c */ /* 0x040fee0000001870 */
[----:B------:R-:W-:Y:S01]  /*7640*/  F2FP.PACK_AB R36, R205, R204 ;  /* 0x000000cccd24723e */ /* 0x000fe200000000ff */
[-C--:B------:R-:W-:Y:S01]  /*7650*/  HMMA.16816.F32 R24, R144, R38.reuse, R24 ;  /* 0x000000269018723c */ /* 0x080fe20000001818 */
[----:B------:R2:W3:Y:S03]  /*7660*/  MUFU.EX2 R60, R3 ;  /* 0x00000003003c7308 */ /* 0x0004e60000000800 */
[----:B------:R-:W-:Y:S04]  /*7670*/  F2FP.PACK_AB R37, R203, R202 ;  /* 0x000000cacb25723e */ /* 0x000fe800000000ff */
[C---:B------:R-:W-:Y:S07]  /*7680*/  HMMA.16816.F32 R116, R140.reuse, R38, R116 ;  /* 0x000000268c74723c */ /* 0x040fee0000001874 */
[----:B------:R-:W-:Y:S01]  /*7690*/  F2FP.PACK_AB R38, R201, R200 ;  /* 0x000000c8c926723e */ /* 0x000fe200000000ff */
[-C--:B------:R-:W-:Y:S04]  /*76a0*/  HMMA.16816.F32 R120, R140, R48.reuse, R120 ;  /* 0x000000308c78723c */ /* 0x080fe80000001878 */
[----:B------:R-:W-:Y:S04]  /*76b0*/  F2FP.PACK_AB R39, R198, R199 ;  /* 0x000000c7c627723e */ /* 0x000fe800000000ff */
[C---:B------:R-:W-:Y:S04]  /*76c0*/  HMMA.16816.F32 R124, R144.reuse, R48, R124 ;  /* 0x00000030907c723c */ /* 0x040fe8000000187c */
[----:B--2---:R-:W-:Y:S02]  /*76d0*/  FFMA.FTZ R3, R0, R249, R184 ;  /* 0x000000f900037223 */ /* 0x004fe400000100b8 */
[----:B------:R-:W-:Y:S02]  /*76e0*/  FADD.FTZ R0, R243, R134 ;  /* 0x00000086f3007221 */ /* 0x000fe40000010000 */
[-C--:B------:R-:W-:Y:S01]  /*76f0*/  HMMA.16816.F32 R128, R144, R50.reuse, R128 ;  /* 0x000000329080723c */ /* 0x080fe20000001880 */
[----:B------:R-:W2:Y:S03]  /*7700*/  LDSM.16.MT88.4 R144, [R217+0x900] ;  /* 0x00090000d990783b */ /* 0x000ea60000004200 */
[----:B------:R-:W-:Y:S02]  /*7710*/  FADD.FTZ R3, R185, R3 ;  /* 0x00000003b9037221 */ /* 0x000fe40000010000 */
[----:B------:R-:W-:Y:S02]  /*7720*/  FADD.FTZ R0, R242, R0 ;  /* 0x00000000f2007221 */ /* 0x000fe40000010000 */
[----:B------:R-:W-:Y:S01]  /*7730*/  HMMA.16816.F32 R28, R140, R50, R28 ;  /* 0x000000328c1c723c */ /* 0x000fe2000000181c */
[----:B------:R-:W4:Y:S07]  /*7740*/  LDSM.16.MT88.4 R48, [R216+0x1900] ;  /* 0x00190000d830783b */ /* 0x000f2e0000004200 */
[-C--:B------:R-:W-:Y:S08]  /*7750*/  HMMA.16816.F32 R4, R36, R40.reuse, R4 ;  /* 0x000000282404723c */ /* 0x080ff00000001804 */
[C---:B------:R-:W-:Y:S08]  /*7760*/  HMMA.16816.F32 R8, R44.reuse, R40, R8 ;  /* 0x000000282c08723c */ /* 0x040ff00000001808 */
[-C--:B------:R-:W-:Y:S08]  /*7770*/  HMMA.16816.F32 R12, R44, R42.reuse, R12 ;  /* 0x0000002a2c0c723c */ /* 0x080ff0000000180c */
[C---:B------:R-:W-:Y:S01]  /*7780*/  HMMA.16816.F32 R16, R36.reuse, R42, R16 ;  /* 0x0000002a2410723c */ /* 0x040fe20000001810 */
[----:B------:R-:W5:Y:S07]  /*7790*/  LDSM.16.MT88.4 R40, [R217+0x1900] ;  /* 0x00190000d928783b */ /* 0x000f6e0000004200 */
[-C--:B--2---:R-:W-:Y:S08]  /*77a0*/  HMMA.16816.F32 R68, R36, R144.reuse, R68 ;  /* 0x000000902444723c */ /* 0x084ff00000001844 */
[C---:B------:R-:W-:Y:S08]  /*77b0*/  HMMA.16816.F32 R72, R44.reuse, R144, R72 ;  /* 0x000000902c48723c */ /* 0x040ff00000001848 */
[-C--:B------:R-:W-:Y:S08]  /*77c0*/  HMMA.16816.F32 R76, R44, R146.reuse, R76 ;  /* 0x000000922c4c723c */ /* 0x080ff0000000184c */
[C---:B------:R-:W-:Y:S08]  /*77d0*/  HMMA.16816.F32 R80, R36.reuse, R146, R80 ;  /* 0x000000922450723c */ /* 0x040ff00000001850 */
[-C--:B----4-:R-:W-:Y:S08]  /*77e0*/  HMMA.16816.F32 R84, R36, R48.reuse, R84 ;  /* 0x000000302454723c */ /* 0x090ff00000001854 */
[C---:B------:R-:W-:Y:S08]  /*77f0*/  HMMA.16816.F32 R88, R44.reuse, R48, R88 ;  /* 0x000000302c58723c */ /* 0x040ff00000001858 */
[-C--:B------:R-:W-:Y:S08]  /*7800*/  HMMA.16816.F32 R20, R44, R50.reuse, R20 ;  /* 0x000000322c14723c */ /* 0x080ff00000001814 */
[C---:B------:R-:W-:Y:S01]  /*7810*/  HMMA.16816.F32 R92, R36.reuse, R50, R92 ;  /* 0x00000032245c723c */ /* 0x040fe2000000185c */
[----:B------:R-:W2:Y:S07]  /*7820*/  LDSM.16.MT88.4 R48, [R217+0x2900] ;  /* 0x00290000d930783b */ /* 0x000eae0000004200 */
[-C--:B-----5:R-:W-:Y:S08]  /*7830*/  HMMA.16816.F32 R96, R36, R40.reuse, R96 ;  /* 0x000000282460723c */ /* 0x0a0ff00000001860 */
[C---:B------:R-:W-:Y:S08]  /*7840*/  HMMA.16816.F32 R100, R44.reuse, R40, R100 ;  /* 0x000000282c64723c */ /* 0x040ff00000001864 */
[-C--:B------:R-:W-:Y:S08]  /*7850*/  HMMA.16816.F32 R32, R44, R42.reuse, R32 ;  /* 0x0000002a2c20723c */ /* 0x080ff00000001820 */
[C---:B------:R-:W-:Y:S01]  /*7860*/  HMMA.16816.F32 R104, R36.reuse, R42, R104 ;  /* 0x0000002a2468723c */ /* 0x040fe20000001868 */
        /* <DEDUP_REMOVED lines=8> */
[-C--:B------:R-:W-:Y:S01]  /*78f0*/  HMMA.16816.F32 R128, R44, R50.reuse, R128 ;  /* 0x000000322c80723c */ /* 0x080fe20000001880 */
[----:B------:R-:W2:Y:S07]  /*7900*/  LDSM.16.MT88.4 R44, [R216+0x2d00] ;  /* 0x002d0000d82c783b */ /* 0x000eae0000004200 */
[----:B------:R-:W-:Y:S07]  /*7910*/  HMMA.16816.F32 R28, R36, R50, R28 ;  /* 0x00000032241c723c */ /* 0x000fee000000181c */
[----:B------:R-:W-:Y:S01]  /*7920*/  F2FP.PACK_AB R36, R67, R179 ;  /* 0x000000b34324723e */ /* 0x000fe200000000ff */
[-C--:B------:R-:W-:Y:S01]  /*7930*/  HMMA.16816.F32 R144, R168, R152.reuse, R4 ;  /* 0x00000098a890723c */ /* 0x080fe20000001804 */
[----:B------:R-:W2:Y:S04]  /*7940*/  LDSM.16.MT88.4 R4, [R217+0x2d00] ;  /* 0x002d0000d904783b */ /* 0x000ea80000004200 */
[----:B------:R-:W-:Y:S02]  /*7950*/  F2FP.PACK_AB R37, R64, R65 ;  /* 0x000000414025723e */ /* 0x000fe400000000ff */
[----:B-1----:R-:W-:Y:S02]  /*7960*/  F2FP.PACK_AB R38, R61, R66 ;  /* 0x000000423d26723e */ /* 0x002fe400000000ff */
[----:B---3--:R-:W-:Y:S07]  /*7970*/  F2FP.PACK_AB R39, R60, R62 ;  /* 0x0000003e3c27723e */ /* 0x008fee00000000ff */
[C---:B------:R-:W-:Y:S07]  /*7980*/  HMMA.16816.F32 R140, R36.reuse, R152, R8 ;  /* 0x00000098248c723c */ /* 0x040fee0000001808 */
[----:B------:R-:W-:Y:S01]  /*7990*/  FADD.FTZ R8, R238, R133 ;  /* 0x00000085ee087221 */ /* 0x000fe20000010000 */
[-C--:B------:R-:W-:Y:S04]  /*79a0*/  HMMA.16816.F32 R148, R36, R154.reuse, R12 ;  /* 0x0000009a2494723c */ /* 0x080fe8000000180c */
[----:B------:R-:W-:Y:S01]  /*79b0*/  FADD.FTZ R10, R234, R132 ;  /* 0x00000084ea0a7221 */ /* 0x000fe20000010000 */
[----:B------:R-:W-:Y:S01]  /*79c0*/  MOV R132, R135 ;  /* 0x0000008700847202 */ /* 0x000fe20000000f00 */
[----:B------:R-:W-:Y:S02]  /*79d0*/  FADD.FTZ R8, R240, R8 ;  /* 0x00000008f0087221 */ /* 0x000fe40000010000 */
[C---:B------:R-:W-:Y:S04]  /*79e0*/  HMMA.16816.F32 R152, R168.reuse, R154, R16 ;  /* 0x0000009aa898723c */ /* 0x040fe80000001810 */
[----:B------:R-:W-:Y:S02]  /*79f0*/  FADD.FTZ R10, R235, R10 ;  /* 0x0000000aeb0a7221 */ /* 0x000fe40000010000 */
[----:B------:R-:W-:Y:S02]  /*7a00*/  FADD.FTZ R9, R186, R3 ;  /* 0x00000003ba097221 */ /* 0x000fe40000010000 */
[-C--:B----4-:R-:W-:Y:S04]  /*7a10*/  HMMA.16816.F32 R68, R168, R40.reuse, R68 ;  /* 0x00000028a844723c */ /* 0x090fe80000001844 */
[----:B------:R-:W-:Y:S02]  /*7a20*/  FADD.FTZ R12, R244, R0 ;  /* 0x00000000f40c7221 */ /* 0x000fe40000010000 */
[----:B------:R-:W-:Y:S02]  /*7a30*/  FADD.FTZ R8, R239, R8 ;  /* 0x00000008ef087221 */ /* 0x000fe40000010000 */
[C---:B------:R-:W-:Y:S04]  /*7a40*/  HMMA.16816.F32 R72, R36.reuse, R40, R72 ;  /* 0x000000282448723c */ /* 0x040fe80000001848 */
[----:B------:R-:W-:Y:S02]  /*7a50*/  FADD.FTZ R3, R236, R10 ;  /* 0x0000000aec037221 */ /* 0x000fe40000010000 */
[----:B------:R-:W-:Y:S02]  /*7a60*/  FADD.FTZ R0, R187, R9 ;  /* 0x00000009bb007221 */ /* 0x000fe40000010000 */
[-C--:B------:R-:W-:Y:S04]  /*7a70*/  HMMA.16816.F32 R76, R36, R42.reuse, R76 ;  /* 0x0000002a244c723c */ /* 0x080fe8000000184c */
[----:B------:R-:W-:Y:S02]  /*7a80*/  FADD.FTZ R12, R232, R12 ;  /* 0x0000000ce80c7221 */ /* 0x000fe40000010000 */
[----:B------:R-:W-:Y:S02]  /*7a90*/  FADD.FTZ R11, R215, R8 ;  /* 0x00000008d70b7221 */ /* 0x000fe40000010000 */
[C---:B------:R-:W-:Y:S04]  /*7aa0*/  HMMA.16816.F32 R80, R168.reuse, R42, R80 ;  /* 0x0000002aa850723c */ /* 0x040fe80000001850 */
[----:B------:R-:W-:Y:S02]  /*7ab0*/  FADD.FTZ R10, R209, R3 ;  /* 0x00000003d10a7221 */ /* 0x000fe40000010000 */
[----:B------:R-:W-:Y:S02]  /*7ac0*/  FADD.FTZ R9, R178, R0 ;  /* 0x00000000b2097221 */ /* 0x000fe40000010000 */
[-C--:B-----5:R-:W-:Y:S04]  /*7ad0*/  HMMA.16816.F32 R84, R168, R52.reuse, R84 ;  /* 0x00000034a854723c */ /* 0x0a0fe80000001854 */
        /* <DEDUP_REMOVED lines=23> */
[-C--:B--2---:R-:W-:Y:S04]  /*7c50*/  HMMA.16816.F32 R108, R168, R44.reuse, R108 ;  /* 0x0000002ca86c723c */ /* 0x084fe8000000186c */
        /* <DEDUP_REMOVED lines=8> */
[----:B------:R-:W-:Y:S01]  /*7ce0*/  FADD.FTZ R0, R172, R9 ;  /* 0x00000009ac007221 */ /* 0x000fe20000010000 */
[C---:B------:R-:W-:Y:S04]  /*7cf0*/  HMMA.16816.F32 R116, R168.reuse, R46, R116 ;  /* 0x0000002ea874723c */ /* 0x040fe80000001874 */
[----:B------:R-:W-:Y:S02]  /*7d00*/  FADD.FTZ R10, R201, R8 ;  /* 0x00000008c90a7221 */ /* 0x000fe40000010000 */
[----:B------:R-:W-:Y:S01]  /*7d10*/  FADD.FTZ R8, R138, R0 ;  /* 0x000000008a087221 */ /* 0x000fe20000010000 */
[----:B------:R-:W-:Y:S01]  /*7d20*/  MOV R138, R2 ;  /* 0x00000002008a7202 */ /* 0x000fe20000000f00 */
[-C--:B------:R-:W-:Y:S04]  /*7d30*/  HMMA.16816.F32 R120, R168, R4.reuse, R120 ;  /* 0x00000004a878723c */ /* 0x080fe80000001878 */
[----:B------:R-:W-:Y:S04]  /*7d40*/  FADD.FTZ R8, R65, R8 ;  /* 0x0000000841087221 */ /* 0x000fe80000010000 */
[C---:B------:R-:W-:Y:S07]  /*7d50*/  HMMA.16816.F32 R124, R36.reuse, R4, R124 ;  /* 0x00000004247c723c */ /* 0x040fee000000187c */
[----:B------:R-:W-:Y:S01]  /*7d60*/  FADD.FTZ R4, R199, R11 ;  /* 0x0000000bc7047221 */ /* 0x000fe20000010000 */
[-C--:B------:R-:W-:Y:S04]  /*7d70*/  HMMA.16816.F32 R128, R36, R6.reuse, R128 ;  /* 0x000000062480723c */ /* 0x080fe80000001880 */
[----:B------:R-:W-:Y:S02]  /*7d80*/  FADD.FTZ R9, R198, R4 ;  /* 0x00000004c6097221 */ /* 0x000fe40000010000 */
[----:B------:R-:W-:Y:S02]  /*7d90*/  FADD.FTZ R5, R194, R3 ;  /* 0x00000003c2057221 */ /* 0x000fe40000010000 */
[----:B------:R-:W-:Y:S01]  /*7da0*/  FADD.FTZ R4, R193, R10 ;  /* 0x0000000ac1047221 */ /* 0x000fe20000010000 */
[----:B------:R-:W-:Y:S04]  /*7db0*/  HMMA.16816.F32 R168, R168, R6, R28 ;  /* 0x00000006a8a8723c */ /* 0x000fe8000000181c */
[----:B------:R-:W-:Y:S02]  /*7dc0*/  FADD.FTZ R3, R191, R9 ;  /* 0x00000009bf037221 */ /* 0x000fe40000010000 */
[----:B------:R-:W-:Y:S02]  /*7dd0*/  FADD.FTZ R0, R179, R5 ;  /* 0x00000005b3007221 */ /* 0x000fe40000010000 */
[----:B------:R-:W-:Y:S04]  /*7de0*/  FADD.FTZ R4, R192, R4 ;  /* 0x00000004c0047221 */ /* 0x000fe80000010000 */
[----:B------:R-:W-:Y:S02]  /*7df0*/  FADD.FTZ R3, R190, R3 ;  /* 0x00000003be037221 */ /* 0x000fe40000010000 */
[----:B------:R-:W-:Y:S02]  /*7e00*/  FADD.FTZ R5, R67, R0 ;  /* 0x0000000043057221 */ /* 0x000fe40000010000 */
[----:B------:R-:W-:Y:S02]  /*7e10*/  FADD.FTZ R0, R64, R8 ;  /* 0x0000000840007221 */ /* 0x000fe40000010000 */
[----:B------:R-:W-:Y:S02]  /*7e20*/  FADD.FTZ R4, R189, R4 ;  /* 0x00000004bd047221 */ /* 0x000fe40000010000 */
[----:B------:R-:W-:Y:S02]  /*7e30*/  FADD.FTZ R6, R183, R3 ;  /* 0x00000003b7067221 */ /* 0x000fe40000010000 */
[----:B------:R-:W-:Y:S02]  /*7e40*/  FADD.FTZ R5, R66, R5 ;  /* 0x0000000542057221 */ /* 0x000fe40000010000 */
[----:B------:R-:W-:Y:S01]  /*7e50*/  FADD.FTZ R3, R62, R0 ;  /* 0x000000003e037221 */ /* 0x000fe20000010000 */
[----:B------:R-:W-:Y:S01]  /*7e60*/  IADD3 R0, R224, -0x1, RZ ;  /* 0xffffffffe0007810 */ /* 0x000fe20007ffe0ff */
[----:B------:R-:W-:Y:S02]  /*7e70*/  FADD.FTZ R246, R188, R4 ;  /* 0x00000004bcf67221 */ /* 0x000fe40000010000 */
[----:B------:R-:W-:Y:S01]  /*7e80*/  FADD.FTZ R247, R180, R6 ;  /* 0x00000006b4f77221 */ /* 0x000fe20000010000 */
[----:B------:R-:W-:Y:S01]  /*7e90*/  MOV R224, R0 ;  /* 0x0000000000e07202 */ /* 0x000fe20000000f00 */
[----:B------:R-:W-:Y:S01]  /*7ea0*/  FADD.FTZ R248, R61, R5 ;  /* 0x000000053df87221 */ /* 0x000fe20000010000 */
[----:B------:R-:W-:Y:S01]  /*7eb0*/  MOV R0, R137 ;  /* 0x0000008900007202 */ /* 0x000fe20000000f00 */
[----:B------:R-:W-:Y:S01]  /*7ec0*/  FADD.FTZ R249, R60, R3 ;  /* 0x000000033cf97221 */ /* 0x000fe20000010000 */
[----:B------:R-:W-:Y:S01]  /*7ed0*/  MOV R3, R136 ;  /* 0x0000008800037202 */ /* 0x000fe20000000f00 */
[----:B------:R-:W-:-:S05]  /*7ee0*/  @P4 BRA `(.L_x_12) ;  /* 0xffffd2c000004947 */ /* 0x000fca000383ffff */
.L_x_11:
[----:B------:R-:W1:Y:S01]  /*7ef0*/  SHFL.BFLY PT, R11, R246, 0x2, 0x1f ;  /* 0x0c401f00f60b7f89 */ /* 0x000e6200000e0000 */
[----:B------:R-:W-:-:S02]  /*7f00*/  MOV R18, 0xff800000 ;  /* 0xff80000000127802 */ /* 0x000fc40000000f00 */
[----:B------:R-:W-:Y:S01]  /*7f10*/  MOV R19, 0xff800000 ;  /* 0xff80000000137802 */ /* 0x000fe20000000f00 */
[----:B------:R-:W2:Y:S01]  /*7f20*/  SHFL.BFLY PT, R7, R248, 0x2, 0x1f ;  /* 0x0c401f00f8077f89 */ /* 0x000ea200000e0000 */
[----:B------:R-:W-:Y:S02]  /*7f30*/  MOV R20, 0xff800000 ;  /* 0xff80000000147802 */ /* 0x000fe40000000f00 */
[----:B------:R-:W-:Y:S01]  /*7f40*/  MOV R21, 0xff800000 ;  /* 0xff80000000157802 */ /* 0x000fe20000000f00 */
[----:B------:R-:W3:Y:S01]  /*7f50*/  SHFL.BFLY PT, R9, R247, 0x2, 0x1f ;  /* 0x0c401f00f7097f89 */ /* 0x000ee200000e0000 */
[----:B------:R-:W-:-:S03]  /*7f60*/  PLOP3.LUT P4, PT, PT, PT, PT, 0x8, 0x0 ;  /* 0x000000000000781c */ /* 0x000fc60003f8e170 */
[----:B------:R-:W4:Y:S01]  /*7f70*/  SHFL.BFLY PT, R6, R249, 0x2, 0x1f ;  /* 0x0c401f00f9067f89 */ /* 0x000f2200000e0000 */
[----:B-1----:R-:W-:Y:S02]  /*7f80*/  FADD.FTZ R11, R11, R246 ;  /* 0x000000f60b0b7221 */ /* 0x002fe40000010000 */
[----:B--2---:R-:W-:-:S03]  /*7f90*/  FADD.FTZ R7, R7, R248 ;  /* 0x000000f807077221 */ /* 0x004fc60000010000 */
[----:B------:R-:W1:Y:S01]  /*7fa0*/  SHFL.BFLY PT, R0, R11, 0x1, 0x1f ;  /* 0x0c201f000b007f89 */ /* 0x000e6200000e0000 */
[----:B---3--:R-:W-:-:S03]  /*7fb0*/  FADD.FTZ R9, R9, R247 ;  /* 0x000000f709097221 */ /* 0x008fc60000010000 */
[----:B------:R-:W2:Y:S01]  /*7fc0*/  SHFL.BFLY PT, R3, R7, 0x1, 0x1f ;  /* 0x0c201f0007037f89 */ /* 0x000ea200000e0000 */
[----:B----4-:R-:W-:-:S03]  /*7fd0*/  FADD.FTZ R6, R6, R249 ;  /* 0x000000f906067221 */ /* 0x010fc60000010000 */
[----:B------:R-:W3:Y:S04]  /*7fe0*/  SHFL.BFLY PT, R4, R9, 0x1, 0x1f ;  /* 0x0c201f0009047f89 */ /* 0x000ee800000e0000 */
[----:B------:R-:W4:Y:S01]  /*7ff0*/  SHFL.BFLY PT, R5, R6, 0x1, 0x1f ;  /* 0x0c201f0006057f89 */ /* 0x000f2200000e0000 */
[----:B-1----:R-:W-:Y:S01]  /*8000*/  FADD.FTZ R11, R11, R0 ;  /* 0x000000000b0b7221 */ /* 0x002fe20000010000 */
[----:B------:R-:W-:Y:S01]  /*8010*/  MOV R0, RZ ;  /* 0x000000ff00007202 */ /* 0x000fe20000000f00 */
[----:B--2---:R-:W-:-:S03]  /*8020*/  FADD.FTZ R7, R7, R3 ;  /* 0x0000000307077221 */ /* 0x004fc60000010000 */
[----:B------:R-:W-:Y:S02]  /*8030*/  FSETP.NE.FTZ.AND P3, PT, R11, RZ, PT ;  /* 0x000000ff0b00720b */ /* 0x000fe40003f75000 */
[----:B------:R-:W-:Y:S01]  /*8040*/  MOV R3, RZ ;  /* 0x000000ff00037202 */ /* 0x000fe20000000f00 */
[----:B---3--:R-:W-:Y:S01]  /*8050*/  FADD.FTZ R9, R9, R4 ;  /* 0x0000000409097221 */ /* 0x008fe20000010000 */
[----:B------:R-:W-:Y:S02]  /*8060*/  FSETP.NE.FTZ.AND P1, PT, R7, RZ, PT ;  /* 0x000000ff0700720b */ /* 0x000fe40003f35000 */
[----:B------:R-:W-:Y:S01]  /*8070*/  MOV R4, RZ ;  /* 0x000000ff00047202 */ /* 0x000fe20000000f00 */
[----:B----4-:R-:W-:Y:S01]  /*8080*/  FADD.FTZ R6, R5, R6 ;  /* 0x0000000605067221 */ /* 0x010fe20000010000 */
[----:B------:R-:W-:-:S04]  /*8090*/  FSETP.NE.FTZ.AND P2, PT, R9, RZ, PT ;  /* 0x000000ff0900720b */ /* 0x000fc80003f55000 */
[----:B------:R-:W-:Y:S01]  /*80a0*/  FSETP.NE.FTZ.AND P0, PT, R6, RZ, PT ;  /* 0x000000ff0600720b */ /* 0x000fe20003f15000 */
[----:B------:R-:W1:Y:S08]  /*80b0*/  @P3 MUFU.RCP R0, R11 ;  /* 0x0000000b00003308 */ /* 0x000e700000001000 */
[----:B------:R-:W2:Y:S04]  /*80c0*/  @P1 MUFU.RCP R3, R7 ;  /* 0x0000000700031308 */ /* 0x000ea80000001000 */
[----:B------:R-:W-:Y:S01]  /*80d0*/  @P0 MOV R8, 0x3f317218 ;  /* 0x3f31721800080802 */ /* 0x000fe20000000f00 */
[----:B-1----:R-:W-:-:S03]  /*80e0*/  FMUL.FTZ R144, R0, R144 ;  /* 0x0000009000907220 */ /* 0x002fc60000410000 */
[----:B------:R-:W1:Y:S01]  /*80f0*/  @P2 MUFU.RCP R4, R9 ;  /* 0x0000000900042308 */ /* 0x000e620000001000 */
[C---:B------:R-:W-:Y:S02]  /*8100*/  FMUL.FTZ R145, R0.reuse, R145 ;  /* 0x0000009100917220 */ /* 0x040fe40000410000 */
[C---:B------:R-:W-:Y:S02]  /*8110*/  FMUL.FTZ R152, R0.reuse, R152 ;  /* 0x0000009800987220 */ /* 0x040fe40000410000 */
[C---:B------:R-:W-:Y:S02]  /*8120*/  FMUL.FTZ R153, R0.reuse, R153 ;  /* 0x0000009900997220 */ /* 0x040fe40000410000 */
[C---:B------:R-:W-:Y:S01]  /*8130*/  FMUL.FTZ R68, R0.reuse, R68 ;  /* 0x0000004400447220 */ /* 0x040fe20000410000 */
[----:B------:R-:W-:Y:S01]  /*8140*/  @P3 MUFU.LG2 R11, R11 ;  /* 0x0000000b000b3308 */ /* 0x000fe20000000c00 */
[C---:B------:R-:W-:Y:S02]  /*8150*/  FMUL.FTZ R69, R0.reuse, R69 ;  /* 0x0000004500457220 */ /* 0x040fe40000410000 */
[----:B------:R-:W-:-:S02]  /*8160*/  FMUL.FTZ R80, R0, R80 ;  /* 0x0000005000507220 */ /* 0x000fc40000410000 */
[C---:B------:R-:W-:Y:S02]  /*8170*/  FMUL.FTZ R81, R0.reuse, R81 ;  /* 0x0000005100517220 */ /* 0x040fe40000410000 */
[C---:B------:R-:W-:Y:S01]  /*8180*/  FMUL.FTZ R84, R0.reuse, R84 ;  /* 0x0000005400547220 */ /* 0x040fe20000410000 */
[----:B------:R-:W-:Y:S01]  /*8190*/  @P2 MUFU.LG2 R9, R9 ;  /* 0x0000000900092308 */ /* 0x000fe20000000c00 */
[C---:B------:R-:W-:Y:S02]  /*81a0*/  FMUL.FTZ R85, R0.reuse, R85 ;  /* 0x0000005500557220 */ /* 0x040fe40000410000 */
[C---:B------:R-:W-:Y:S02]  /*81b0*/  FMUL.FTZ R92, R0.reuse, R92 ;  /* 0x0000005c005c7220 */ /* 0x040fe40000410000 */
[C---:B------:R-:W-:Y:S02]  /*81c0*/  FMUL.FTZ R93, R0.reuse, R93 ;  /* 0x0000005d005d7220 */ /* 0x040fe40000410000 */
[C---:B------:R-:W-:Y:S01]  /*81d0*/  FMUL.FTZ R96, R0.reuse, R96 ;  /* 0x0000006000607220 */ /* 0x040fe20000410000 */
[----:B------:R-:W-:Y:S01]  /*81e0*/  @P1 MUFU.LG2 R7, R7 ;  /* 0x0000000700071308 */ /* 0x000fe20000000c00 */
[----:B------:R-:W-:-:S02]  /*81f0*/  FMUL.FTZ R97, R0, R97 ;  /* 0x0000006100617220 */ /* 0x000fc40000410000 */
[C---:B------:R-:W-:Y:S02]  /*8200*/  FMUL.FTZ R104, R0.reuse, R104 ;  /* 0x0000006800687220 */ /* 0x040fe40000410000 */
[C---:B------:R-:W-:Y:S02]  /*8210*/  FMUL.FTZ R105, R0.reuse, R105 ;  /* 0x0000006900697220 */ /* 0x040fe40000410000 */
[C---:B------:R-:W-:Y:S02]  /*8220*/  FMUL.FTZ R108, R0.reuse, R108 ;  /* 0x0000006c006c7220 */ /* 0x040fe40000410000 */
[C---:B------:R-:W-:Y:S02]  /*8230*/  FMUL.FTZ R109, R0.reuse, R109 ;  /* 0x0000006d006d7220 */ /* 0x040fe40000410000 */
[C---:B------:R-:W-:Y:S02]  /*8240*/  FMUL.FTZ R116, R0.reuse, R116 ;  /* 0x0000007400747220 */ /* 0x040fe40000410000 */
[----:B------:R-:W-:-:S02]  /*8250*/  FMUL.FTZ R117, R0, R117 ;  /* 0x0000007500757220 */ /* 0x000fc40000410000 */
[C---:B------:R-:W-:Y:S02]  /*8260*/  FMUL.FTZ R120, R0.reuse, R120 ;  /* 0x0000007800787220 */ /* 0x040fe40000410000 */
[C---:B------:R-:W-:Y:S02]  /*8270*/  FMUL.FTZ R121, R0.reuse, R121 ;  /* 0x0000007900797220 */ /* 0x040fe40000410000 */
[C---:B------:R-:W-:Y:S02]  /*8280*/  FMUL.FTZ R168, R0.reuse, R168 ;  /* 0x000000a800a87220 */ /* 0x040fe40000410000 */
[----:B------:R-:W-:Y:S01]  /*8290*/  FMUL.FTZ R169, R0, R169 ;  /* 0x000000a900a97220 */ /* 0x000fe20000410000 */
[----:B------:R-:W-:Y:S01]  /*82a0*/  MOV R0, RZ ;  /* 0x000000ff00007202 */ /* 0x000fe20000000f00 */
[C---:B--2---:R-:W-:Y:S02]  /*82b0*/  FMUL.FTZ R140, R3.reuse, R140 ;  /* 0x0000008c038c7220 */ /* 0x044fe40000410000 */
[----:B------:R-:W-:-:S02]  /*82c0*/  FMUL.FTZ R141, R3, R141 ;  /* 0x0000008d038d7220 */ /* 0x000fc40000410000 */
[C---:B------:R-:W-:Y:S01]  /*82d0*/  FMUL.FTZ R148, R3.reuse, R148 ;  /* 0x0000009403947220 */ /* 0x040fe20000410000 */
[----:B------:R-:W2:Y:S01]  /*82e0*/  @P0 MUFU.RCP R0, R6 ;  /* 0x0000000600000308 */ /* 0x000ea20000001000 */
[C---:B------:R-:W-:Y:S02]  /*82f0*/  FMUL.FTZ R149, R3.reuse, R149 ;  /* 0x0000009503957220 */ /* 0x040fe40000410000 */
[C---:B------:R-:W-:Y:S02]  /*8300*/  FMUL.FTZ R72, R3.reuse, R72 ;  /* 0x0000004803487220 */ /* 0x040fe40000410000 */
[C---:B------:R-:W-:Y:S02]  /*8310*/  FMUL.FTZ R73, R3.reuse, R73 ;  /* 0x0000004903497220 */ /* 0x040fe40000410000 */
[C---:B------:R-:W-:Y:S01]  /*8320*/  FMUL.FTZ R76, R3.reuse, R76 ;  /* 0x0000004c034c7220 */ /* 0x040fe20000410000 */
[----:B------:R-:W3:Y:S01]  /*8330*/  @P0 MUFU.LG2 R6, R6 ;  /* 0x0000000600060308 */ /* 0x000ee20000000c00 */
        /* <DEDUP_REMOVED lines=17> */
[----:B------:R-:W-:Y:S01]  /*8450*/  @P2 MOV R3, 0x3f317218 ;  /* 0x3f31721800032802 */ /* 0x000fe20000000f00 */
[C---:B-1----:R-:W-:Y:S02]  /*8460*/  FMUL.FTZ R146, R4.reuse, R146 ;  /* 0x0000009204927220 */ /* 0x042fe40000410000 */
        /* <DEDUP_REMOVED lines=24> */
[C---:B--2---:R-:W-:Y:S02]  /*85f0*/  FMUL.FTZ R142, R0.reuse, R142 ;  /* 0x0000008e008e7220 */ /* 0x044fe40000410000 */
        /* <DEDUP_REMOVED lines=24> */
[----:B------:R-:W-:Y:S02]  /*8780*/  @P2 FMUL.FTZ R5, R3, c[0x0][0x2d0] ;  /* 0x0000b40003052a20 */ /* 0x000fe40000410000 */
[----:B------:R-:W-:-:S02]  /*8790*/  @P3 FMUL.FTZ R10, R4, c[0x0][0x2d0] ;  /* 0x0000b400040a3a20 */ /* 0x000fc40000410000 */
[----:B------:R-:W-:Y:S02]  /*87a0*/  @P1 FMUL.FTZ R3, R0, c[0x0][0x2d0] ;  /* 0x0000b40000031a20 */ /* 0x000fe40000410000 */
[----:B------:R-:W-:Y:S02]  /*87b0*/  @P3 FMUL.FTZ R11, R11, 0.69314718246459960938 ;  /* 0x3f3172180b0b3820 */ /* 0x000fe40000410000 */
[----:B------:R-:W-:Y:S02]  /*87c0*/  @P2 FMUL.FTZ R9, R9, 0.69314718246459960938 ;  /* 0x3f31721809092820 */ /* 0x000fe40000410000 */
[----:B------:R-:W-:Y:S02]  /*87d0*/  @P1 FMUL.FTZ R7, R7, 0.69314718246459960938 ;  /* 0x3f31721807071820 */ /* 0x000fe40000410000 */
[----:B---3--:R-:W-:Y:S02]  /*87e0*/  @P0 FMUL.FTZ R4, R6, 0.69314718246459960938 ;  /* 0x3f31721806040820 */ /* 0x008fe40000410000 */
[----:B------:R-:W-:-:S02]  /*87f0*/  @P0 FMUL.FTZ R0, R8, c[0x0][0x2d0] ;  /* 0x0000b40008000a20 */ /* 0x000fc40000410000 */
[----:B------:R-:W-:Y:S02]  /*8800*/  @P3 FFMA.FTZ R18, R10, R137, R11 ;  /* 0x000000890a123223 */ /* 0x000fe4000001000b */
[----:B------:R-:W-:Y:S02]  /*8810*/  @P2 FFMA.FTZ R19, R5, R136, R9 ;  /* 0x0000008805132223 */ /* 0x000fe40000010009 */
[----:B------:R-:W-:Y:S02]  /*8820*/  @P1 FFMA.FTZ R20, R3, R135, R7 ;  /* 0x0000008703141223 */ /* 0x000fe40000010007 */
[----:B------:R-:W-:Y:S02]  /*8830*/  @P0 FFMA.FTZ R21, R0, R2, R4 ;  /* 0x0000000200150223 */ /* 0x000fe40000010004 */
.L_x_3:
[----:B------:R-:W-:Y:S05]  /*8840*/  @P4 BRA `(.L_x_15) ;  /* 0x00001a1000004947 */ /* 0x000fea0003800000 */
[----:B------:R-:W1:Y:S01]  /*8850*/  S2R R16, SR_TID.X ;  /* 0x0000000000107919 */ /* 0x000e620000002100 */
[----:B------:R-:W-:Y:S01]  /*8860*/  SHF.R.S32.HI R10, RZ, 0x1f, R251 ;  /* 0x0000001fff0a7819 */ /* 0x000fe200000114fb */
[----:B------:R-:W-:Y:S01]  /*8870*/  IMAD.WIDE.U32 R2, R251, c[0x0][0x4d0], RZ ;  /* 0x00013400fb027a25 */ /* 0x000fe200078e00ff */
[----:B------:R-:W-:Y:S01]  /*8880*/  MOV R24, c[0x0][0x4e8] ;  /* 0x00013a0000187a02 */ /* 0x000fe20000000f00 */
[----:B------:R-:W2:Y:S01]  /*8890*/  S2R R12, SR_CTAID.Y ;  /* 0x00000000000c7919 */ /* 0x000ea20000002600 */
[----:B------:R-:W-:Y:S01]  /*88a0*/  BSSY B0, `(.L_x_16) ;  /* 0x00000bd000007945 */ /* 0x000fe20003800000 */
[----:B------:R-:W-:-:S02]  /*88b0*/  IMAD R0, R10, c[0x0][0x4d0], RZ ;  /* 0x000134000a007a24 */ /* 0x000fc400078e02ff */
[----:B------:R-:W-:Y:S01]  /*88c0*/  BAR.SYNC.DEFER_BLOCKING 0x1, 0x80 ;  /* 0x0042000000007b1d */ /* 0x000fe20000010000 */
[----:B------:R-:W-:Y:S01]  /*88d0*/  IMAD.MOV R9, RZ, RZ, -R251 ;  /* 0x000000ffff097224 */ /* 0x000fe200078e0afb */
[C---:B------:R-:W-:Y:S01]  /*88e0*/  ISETP.NE.AND P0, PT, R24.reuse, 0x1, PT ;  /* 0x000000011800780c */ /* 0x040fe20003f05270 */
[----:B------:R-:W-:Y:S02]  /*88f0*/  IMAD R8, R251, c[0x0][0x4d4], R0 ;  /* 0x00013500fb087a24 */ /* 0x000fe400078e0200 */
[----:B------:R-:W-:Y:S01]  /*8900*/  IMAD R24, R24, c[0x0][0x388], RZ ;  /* 0x0000e20018187a24 */ /* 0x000fe200078e02ff */
[----:B------:R-:W3:Y:S04]  /*8910*/  S2R R13, SR_CTAID.Z ;  /* 0x00000000000d7919 */ /* 0x000ee80000002700 */
[----:B------:R-:W4:Y:S01]  /*8920*/  S2R R15, SR_CTAID.X ;  /* 0x00000000000f7919 */ /* 0x000f220000002500 */
[----:B-1----:R-:W-:-:S04]  /*8930*/  SHF.R.S32.HI R11, RZ, 0x1f, R16 ;  /* 0x0000001fff0b7819 */ /* 0x002fc80000011410 */
[-C--:B------:R-:W-:Y:S01]  /*8940*/  LEA.HI R4, R11, R16.reuse, RZ, 0x2 ;  /* 0x000000100b047211 */ /* 0x080fe200078f10ff */
[----:B--2---:R-:W-:Y:S01]  /*8950*/  IMAD R12, R9, c[0x0][0x550], R12 ;  /* 0x00015400090c7a24 */ /* 0x004fe200078e020c */
[----:B------:R-:W-:Y:S02]  /*8960*/  LEA.HI R11, R11, R16, RZ, 0x5 ;  /* 0x000000100b0b7211 */ /* 0x000fe400078f28ff */
[----:B------:R-:W-:Y:S02]  /*8970*/  LOP3.LUT R4, R4, 0xfffffffc, RZ, 0xc0, !PT ;  /* 0xfffffffc04047812 */ /* 0x000fe400078ec0ff */
[--C-:B------:R-:W-:Y:S02]  /*8980*/  SHF.R.S32.HI R6, RZ, 0x5, R11.reuse ;  /* 0x00000005ff067819 */ /* 0x100fe4000001140b */
[----:B------:R-:W-:Y:S01]  /*8990*/  SHF.R.S32.HI R5, RZ, 0x1f, R11 ;  /* 0x0000001fff057819 */ /* 0x000fe2000001140b */
[----:B------:R-:W-:Y:S01]  /*89a0*/  IMAD.IADD R0, R16, 0x1, -R4 ;  /* 0x0000000110007824 */ /* 0x000fe200078e0a04 */
[----:B------:R-:W-:-:S02]  /*89b0*/  LOP3.LUT R11, R11, 0xffffffe0, RZ, 0xc0, !PT ;  /* 0xffffffe00b0b7812 */ /* 0x000fc400078ec0ff */
[----:B------:R-:W-:Y:S01]  /*89c0*/  LEA.HI R4, R5, R6, RZ, 0x2 ;  /* 0x0000000605047211 */ /* 0x000fe200078f10ff */
[----:B------:R-:W-:Y:S01]  /*89d0*/  IMAD.IADD R5, R3, 0x1, R8 ;  /* 0x0000000103057824 */ /* 0x000fe200078e0208 */
[----:B------:R-:W-:Y:S02]  /*89e0*/  LEA.HI R7, R0, R0, RZ, 0x1 ;  /* 0x0000000000077211 */ /* 0x000fe400078f08ff */
[----:B------:R-:W-:Y:S01]  /*89f0*/  LOP3.LUT R8, R4, 0xffffffc, RZ, 0xc0, !PT ;  /* 0x0ffffffc04087812 */ /* 0x000fe200078ec0ff */
[----:B------:R-:W-:Y:S01]  /*8a00*/  IMAD.MOV.U32 R4, RZ, RZ, R2 ;  /* 0x000000ffff047224 */ /* 0x000fe200078e0002 */
[----:B------:R-:W-:Y:S01]  /*8a10*/  IADD3 R16, -R11, R16, RZ ;  /* 0x000000100b107210 */ /* 0x000fe20007ffe1ff */
[C---:B------:R-:W-:Y:S01]  /*8a20*/  IMAD.SHL.U32 R2, R7.reuse, 0x20, RZ ;  /* 0x0000002007027824 */ /* 0x040fe200078e00ff */
[----:B------:R-:W-:Y:S01]  /*8a30*/  LOP3.LUT R3, R7, 0x1ffffffe, RZ, 0xc0, !PT ;  /* 0x1ffffffe07037812 */ /* 0x000fe200078ec0ff */
[----:B------:R-:W-:Y:S01]  /*8a40*/  IMAD.IADD R9, R6, 0x1, -R8 ;  /* 0x0000000106097824 */ /* 0x000fe200078e0a08 */
[----:B------:R-:W-:Y:S01]  /*8a50*/  SHF.R.S32.HI R7, RZ, 0x1f, R16 ;  /* 0x0000001fff077819 */ /* 0x000fe20000011410 */
[----:B---3--:R-:W-:Y:S01]  /*8a60*/  IMAD.WIDE.U32 R4, R13, c[0x0][0x4d8], R4 ;  /* 0x000136000d047a25 */ /* 0x008fe200078e0004 */
[----:B------:R-:W-:-:S02]  /*8a70*/  IADD3 R8, R0, -R3, RZ ;  /* 0x8000000300087210 */ /* 0x000fc40007ffe0ff */
[----:B------:R-:W-:Y:S01]  /*8a80*/  LEA.HI R17, R7, R16, RZ, 0x2 ;  /* 0x0000001007117211 */ /* 0x000fe200078f10ff */
[----:B------:R-:W-:Y:S01]  /*8a90*/  IMAD R0, R10, c[0x0][0x438], RZ ;  /* 0x00010e000a007a24 */ /* 0x000fe200078e02ff */
[----:B------:R-:W-:Y:S02]  /*8aa0*/  SHF.R.S32.HI R10, RZ, 0x1f, R13 ;  /* 0x0000001fff0a7819 */ /* 0x000fe4000001140d */
[----:B------:R-:W-:Y:S01]  /*8ab0*/  SHF.R.S32.HI R7, RZ, 0x2, R17 ;  /* 0x00000002ff077819 */ /* 0x000fe20000011411 */
[C---:B------:R-:W-:Y:S01]  /*8ac0*/  IMAD R6, R251.reuse, c[0x0][0x43c], R0 ;  /* 0x00010f00fb067a24 */ /* 0x040fe200078e0200 */
[----:B------:R-:W-:Y:S01]  /*8ad0*/  LOP3.LUT R0, R2, 0xffffffc0, RZ, 0xc0, !PT ;  /* 0xffffffc002007812 */ /* 0x000fe200078ec0ff */
[----:B------:R-:W-:Y:S01]  /*8ae0*/  IMAD.WIDE.U32 R2, R251, c[0x0][0x438], RZ ;  /* 0x00010e00fb027a25 */ /* 0x000fe200078e00ff */
[----:B------:R-:W-:-:S03]  /*8af0*/  LOP3.LUT P1, RZ, R16, 0x3, RZ, 0xc0, !PT ;  /* 0x0000000310ff7812 */ /* 0x000fc6000782c0ff */
[----:B------:R-:W-:Y:S02]  /*8b00*/  IMAD R8, R8, 0x8, R0 ;  /* 0x0000000808087824 */ /* 0x000fe400078e0200 */
[----:B------:R-:W-:Y:S02]  /*8b10*/  IMAD R14, R9, 0x10, R7 ;  /* 0x00000010090e7824 */ /* 0x000fe400078e0207 */
[----:B------:R-:W-:Y:S02]  /*8b20*/  IMAD R11, R10, c[0x0][0x4d8], RZ ;  /* 0x000136000a0b7a24 */ /* 0x000fe400078e02ff */
[----:B------:R-:W-:Y:S02]  /*8b30*/  IMAD.IADD R8, R14, 0x1, R8 ;  /* 0x000000010e087824 */ /* 0x000fe400078e0208 */
[----:B------:R-:W-:Y:S02]  /*8b40*/  IMAD.IADD R3, R3, 0x1, R6 ;  /* 0x0000000103037824 */ /* 0x000fe400078e0206 */
[----:B------:R-:W-:-:S02]  /*8b50*/  IMAD R6, R10, c[0x0][0x440], RZ ;  /* 0x000110000a067a24 */ /* 0x000fc400078e02ff */
[----:B----4-:R-:W-:Y:S02]  /*8b60*/  IMAD R8, R15, 0x80, R8 ;  /* 0x000000800f087824 */ /* 0x010fe400078e0208 */
[C---:B------:R-:W-:Y:S02]  /*8b70*/  IMAD R0, R13.reuse, c[0x0][0x4dc], R11 ;  /* 0x000137000d007a24 */ /* 0x040fe400078e020b */
[C---:B------:R-:W-:Y:S02]  /*8b80*/  IMAD R6, R13.reuse, c[0x0][0x444], R6 ;  /* 0x000111000d067a24 */ /* 0x040fe400078e0206 */
[----:B------:R-:W-:Y:S01]  /*8b90*/  IMAD.WIDE.U32 R2, R13, c[0x0][0x440], R2 ;  /* 0x000110000d027a25 */ /* 0x000fe200078e0002 */
[----:B------:R-:W-:Y:S02]  /*8ba0*/  IADD3 R5, R5, R0, RZ ;  /* 0x0000000005057210 */ /* 0x000fe40007ffe0ff */
[----:B------:R-:W-:Y:S01]  /*8bb0*/  SHF.R.S32.HI R0, RZ, 0x1f, R12 ;  /* 0x0000001fff007819 */ /* 0x000fe2000001140c */
[----:B------:R-:W-:Y:S01]  /*8bc0*/  @P0 IMAD.HI.U32 R11, R8, c[0x0][0x4ec], RZ ;  /* 0x00013b00080b0a27 */ /* 0x000fe200078e00ff */
[----:B------:R-:W-:-:S03]  /*8bd0*/  IADD3 R3, R3, R6, RZ ;  /* 0x0000000603037210 */ /* 0x000fc60007ffe0ff */
[----:B------:R-:W-:-:S04]  /*8be0*/  @P0 IMAD.HI.U32 R10, R8, c[0x0][0x4ec], RZ ;  /* 0x00013b00080a0a27 */ /* 0x000fc800078e00ff */
[--C-:B------:R-:W-:Y:S01]  /*8bf0*/  IMAD.MOV.U32 R6, RZ, RZ, R8.reuse ;  /* 0x000000ffff067224 */ /* 0x100fe200078e0008 */
[----:B------:R-:W-:Y:S01]  /*8c00*/  @P0 SHF.R.U32.HI R6, RZ, c[0x0][0x4f0], R11 ;  /* 0x00013c00ff060a19 */ /* 0x000fe2000001160b */
[----:B------:R-:W-:Y:S01]  /*8c10*/  IMAD.MOV.U32 R7, RZ, RZ, R8 ;  /* 0x000000ffff077224 */ /* 0x000fe200078e0008 */
[----:B------:R-:W-:Y:S01]  /*8c20*/  @P0 SHF.R.U32.HI R7, RZ, c[0x0][0x4f0], R10 ;  /* 0x00013c00ff070a19 */ /* 0x000fe2000001160a */
[----:B------:R-:W-:Y:S01]  /*8c30*/  IMAD R9, R0, c[0x0][0x448], RZ ;  /* 0x0001120000097a24 */ /* 0x000fe200078e02ff */
[----:B------:R-:W-:Y:S01]  /*8c40*/  IADD3 R10, -R6, RZ, RZ ;  /* 0x000000ff060a7210 */ /* 0x000fe20007ffe1ff */
[----:B------:R-:W-:Y:S02]  /*8c50*/  IMAD R0, R0, c[0x0][0x4e0], RZ ;  /* 0x0001380000007a24 */ /* 0x000fe400078e02ff */
[C---:B------:R-:W-:Y:S01]  /*8c60*/  IMAD R11, R12.reuse, c[0x0][0x44c], R9 ;  /* 0x000113000c0b7a24 */ /* 0x040fe200078e0209 */
[----:B------:R-:W-:Y:S01]  /*8c70*/  SHF.R.S32.HI R9, RZ, 0x1f, R7 ;  /* 0x0000001fff097819 */ /* 0x000fe20000011407 */
[----:B------:R-:W-:-:S02]  /*8c80*/  IMAD R13, R12, c[0x0][0x4e4], R0 ;  /* 0x000139000c0d7a24 */ /* 0x000fc400078e0200 */
[----:B------:R-:W-:-:S04]  /*8c90*/  IMAD.WIDE.U32 R4, R12, c[0x0][0x4e0], R4 ;  /* 0x000138000c047a25 */ /* 0x000fc800078e0004 */
[----:B------:R-:W-:Y:S01]  /*8ca0*/  IMAD R0, R10, c[0x0][0x4e8], R8 ;  /* 0x00013a000a007a24 */ /* 0x000fe200078e0208 */
[----:B------:R-:W-:Y:S01]  /*8cb0*/  SHF.R.S32.HI R10, RZ, 0x1f, R6 ;  /* 0x0000001fff0a7819 */ /* 0x000fe20000011406 */
[----:B------:R-:W-:Y:S01]  /*8cc0*/  IMAD R9, R9, c[0x0][0x430], RZ ;  /* 0x00010c0009097a24 */ /* 0x000fe200078e02ff */
[----:B------:R-:W-:Y:S01]  /*8cd0*/  IADD3 R4, P0, R6, R4, RZ ;  /* 0x0000000406047210 */ /* 0x000fe20007f1e0ff */
[----:B------:R-:W-:Y:S01]  /*8ce0*/  IMAD.WIDE.U32 R2, R12, c[0x0][0x448], R2 ;  /* 0x000112000c027a25 */ /* 0x000fe200078e0002 */
[----:B------:R-:W-:Y:S02]  /*8cf0*/  SHF.R.S32.HI R6, RZ, 0x1f, R0 ;  /* 0x0000001fff067819 */ /* 0x000fe40000011400 */
[----:B------:R-:W-:Y:S01]  /*8d00*/  IADD3.X R5, R10, R5, R13, P0, !PT ;  /* 0x000000050a057210 */ /* 0x000fe200007fe40d */
[----:B------:R-:W-:Y:S02]  /*8d10*/  IMAD R10, R7, c[0x0][0x434], R9 ;  /* 0x00010d00070a7a24 */ /* 0x000fe400078e0209 */
[----:B------:R-:W-:-:S02]  /*8d20*/  IMAD R9, R6, c[0x0][0x4c8], RZ ;  /* 0x0001320006097a24 */ /* 0x000fc400078e02ff */
[----:B------:R-:W-:Y:S02]  /*8d30*/  IMAD.MOV R6, RZ, RZ, -R7 ;  /* 0x000000ffff067224 */ /* 0x000fe400078e0a07 */
[----:B------:R-:W-:-:S04]  /*8d40*/  IMAD.WIDE.U32 R4, R0, c[0x0][0x4c8], R4 ;  /* 0x0001320000047a25 */ /* 0x000fc800078e0004 */
[----:B------:R-:W-:Y:S02]  /*8d50*/  IMAD R0, R0, c[0x0][0x4cc], R9 ;  /* 0x0001330000007a24 */ /* 0x000fe400078e0209 */
[----:B------:R-:W-:Y:S02]  /*8d60*/  IMAD.IADD R3, R3, 0x1, R11 ;  /* 0x0000000103037824 */ /* 0x000fe400078e020b */
[----:B------:R-:W-:Y:S01]  /*8d70*/  IMAD R13, R6, c[0x0][0x4e8], R8 ;  /* 0x00013a00060d7a24 */ /* 0x000fe200078e0208 */
[C---:B------:R-:W-:Y:S01]  /*8d80*/  LEA R6, P0, R4.reuse, c[0x0][0x4a8], 0x2 ;  /* 0x00012a0004067a11 */ /* 0x040fe200078010ff */
[----:B------:R-:W-:Y:S02]  /*8d90*/  IMAD.IADD R0, R5, 0x1, R0 ;  /* 0x0000000105007824 */ /* 0x000fe400078e0200 */
[----:B------:R-:W-:Y:S01]  /*8da0*/  IMAD.WIDE.U32 R2, R7, c[0x0][0x430], R2 ;  /* 0x00010c0007027a25 */ /* 0x000fe200078e0002 */
[----:B------:R-:W-:Y:S01]  /*8db0*/  SHF.R.S32.HI R7, RZ, 0x1f, R13 ;  /* 0x0000001fff077819 */ /* 0x000fe2000001140d */
[----:B------:R-:W-:Y:S01]  /*8dc0*/  SHFL.IDX PT, R8, R6, 0x2, 0x1c1f ;  /* 0x005c1f0006087f89 */ /* 0x000fe200000e0000 */
[----:B------:R-:W-:Y:S01]  /*8dd0*/  LEA.HI.X R0, R4, c[0x0][0x4ac], R0, 0x2, P0 ;  /* 0x00012b0004007a11 */ /* 0x000fe200000f1400 */
[----:B------:R-:W-:Y:S01]  /*8de0*/  IMAD R12, R15, 0x80, R14 ;  /* 0x000000800f0c7824 */ /* 0x000fe200078e020e */
[----:B------:R-:W-:Y:S01]  /*8df0*/  IADD3 R3, R3, R10, RZ ;  /* 0x0000000a03037210 */ /* 0x000fe20007ffe0ff */
[----:B------:R-:W-:Y:S01]  /*8e00*/  IMAD R7, R7, c[0x0][0x428], RZ ;  /* 0x00010a0007077a24 */ /* 0x000fe200078e02ff */
[----:B------:R-:W-:Y:S02]  /*8e10*/  SHFL.IDX PT, R4, R6, RZ, 0x1c1f ;  /* 0x001c1fff06047589 */ /* 0x000fe400000e0000 */
[C---:B------:R-:W-:Y:S01]  /*8e20*/  IADD3 R14, R12.reuse, 0x40, RZ ;  /* 0x000000400c0e7810 */ /* 0x040fe20007ffe0ff */
[C---:B------:R-:W-:Y:S01]  /*8e30*/  IMAD R15, R13.reuse, c[0x0][0x42c], R7 ;  /* 0x00010b000d0f7a24 */ /* 0x040fe200078e0207 */
[----:B------:R-:W1:Y:S01]  /*8e40*/  SHFL.IDX PT, R5, R0, RZ, 0x1c1f ;  /* 0x001c1fff00057589 */ /* 0x000e6200000e0000 */
[----:B------:R-:W-:Y:S01]  /*8e50*/  IMAD.WIDE.U32 R2, R13, c[0x0][0x428], R2 ;  /* 0x00010a000d027a25 */ /* 0x000fe200078e0002 */
[----:B------:R-:W-:-:S02]  /*8e60*/  IADD3 R13, R12, 0x48, RZ ;  /* 0x000000480c0d7810 */ /* 0x000fc40007ffe0ff */
[----:B------:R-:W-:Y:S01]  /*8e70*/  SHFL.IDX PT, R10, R6, 0x1, 0x1c1f ;  /* 0x003c1f00060a7f89 */ /* 0x000fe200000e0000 */
[-C--:B------:R-:W-:Y:S02]  /*8e80*/  ISETP.GE.OR P4, PT, R12, R24.reuse, P1 ;  /* 0x000000180c00720c */ /* 0x080fe40000f86670 */
[-C--:B------:R-:W-:Y:S01]  /*8e90*/  ISETP.GE.OR P2, PT, R14, R24.reuse, P1 ;  /* 0x000000180e00720c */ /* 0x080fe20000f46670 */
[----:B------:R-:W2:Y:S01]  /*8ea0*/  SHFL.IDX PT, R11, R0, 0x1, 0x1c1f ;  /* 0x003c1f00000b7f89 */ /* 0x000ea200000e0000 */
[----:B------:R-:W-:Y:S02]  /*8eb0*/  IADD3 R3, R3, R15, RZ ;  /* 0x0000000f03037210 */ /* 0x000fe40007ffe0ff */
[----:B------:R-:W-:Y:S01]  /*8ec0*/  LEA R23, P0, R2, c[0x0][0x400], 0x2 ;  /* 0x0001000002177a11 */ /* 0x000fe200078010ff */
[----:B------:R-:W3:Y:S01]  /*8ed0*/  SHFL.IDX PT, R9, R0, 0x2, 0x1c1f ;  /* 0x005c1f0000097f89 */ /* 0x000ee200000e0000 */
[-C--:B------:R-:W-:Y:S02]  /*8ee0*/  ISETP.GE.AND P5, PT, R14, R24.reuse, PT ;  /* 0x000000180e00720c */ /* 0x080fe40003fa6270 */
[----:B------:R-:W-:Y:S01]  /*8ef0*/  LEA.HI.X R22, R2, c[0x0][0x404], R3, 0x2, P0 ;  /* 0x0001010002167a11 */ /* 0x000fe200000f1403 */
[----:B------:R-:W-:Y:S01]  /*8f00*/  SHFL.IDX PT, R6, R6, 0x3, 0x1c1f ;  /* 0x007c1f0006067f89 */ /* 0x000fe200000e0000 */
[----:B------:R-:W-:-:S03]  /*8f10*/  ISETP.GE.AND P6, PT, R13, R24, PT ;  /* 0x000000180d00720c */ /* 0x000fc60003fc6270 */
[----:B------:R4:W2:Y:S04]  /*8f20*/  SHFL.IDX PT, R7, R0, 0x3, 0x1c1f ;  /* 0x007c1f0000077f89 */ /* 0x0008a800000e0000 */
[----:B-1----:R1:W-:Y:S04]  /*8f30*/  @!P4 ST.E [R4.64], R18 ;  /* 0x000000120400c985 */ /* 0x0023e8000c101906 */
[----:B------:R1:W1:Y:S04]  /*8f40*/  SHFL.IDX PT, R2, R23, RZ, 0x1c1f ;  /* 0x001c1fff17027589 */ /* 0x00026800000e0000 */
[----:B------:R1:W1:Y:S01]  /*8f50*/  SHFL.IDX PT, R3, R22, RZ, 0x1c1f ;  /* 0x001c1fff16037589 */ /* 0x00026200000e0000 */
[----:B----4-:R-:W-:-:S04]  /*8f60*/  IADD3 R0, R12, 0x8, RZ ;  /* 0x000000080c007810 */ /* 0x010fc80007ffe0ff */
[CC--:B------:R-:W-:Y:S02]  /*8f70*/  ISETP.GE.OR P3, PT, R0.reuse, R24.reuse, P1 ;  /* 0x000000180000720c */ /* 0x0c0fe40000f66670 */
[-C--:B------:R-:W-:Y:S02]  /*8f80*/  ISETP.GE.OR P1, PT, R13, R24.reuse, P1 ;  /* 0x000000180d00720c */ /* 0x080fe40000f26670 */
[----:B------:R-:W-:Y:S02]  /*8f90*/  ISETP.GE.AND P0, PT, R0, R24, PT ;  /* 0x000000180000720c */ /* 0x000fe40003f06270 */
[----:B------:R-:W-:-:S05]  /*8fa0*/  LOP3.LUT R0, R17, 0x7ffffffc, RZ, 0xc0, !PT ;  /* 0x7ffffffc11007812 */ /* 0x000fca00078ec0ff */
[----:B------:R-:W-:Y:S02]  /*8fb0*/  IMAD.IADD R0, R16, 0x1, -R0 ;  /* 0x0000000110007824 */ /* 0x000fe400078e0a00 */
[----:B--2---:R2:W-:Y:S03]  /*8fc0*/  @!P3 ST.E [R10.64], R19 ;  /* 0x000000130a00b985 */ /* 0x0045e6000c101906 */
[----:B------:R-:W-:Y:S01]  /*8fd0*/  SHF.L.U32 R0, R0, 0x1, RZ ;  /* 0x0000000100007819 */ /* 0x000fe200000006ff */
[----:B---3--:R2:W-:Y:S04]  /*8fe0*/  @!P2 ST.E [R8.64], R20 ;  /* 0x000000140800a985 */ /* 0x0085e8000c101906 */
[----:B------:R2:W-:Y:S01]  /*8ff0*/  @!P1 ST.E [R6.64], R21 ;  /* 0x0000001506009985 */ /* 0x0005e2000c101906 */
[----:B------:R-:W-:-:S13]  /*9000*/  ISETP.GE.AND P1, PT, R12, R24, PT ;  /* 0x000000180c00720c */ /* 0x000fda0003f26270 */
[----:B------:R-:W-:Y:S05]  /*9010*/  @P1 BRA `(.L_x_17) ;  /* 0x0000045000001947 */ /* 0x000fea0003800000 */
[C---:B-12---:R-:W-:Y:S02]  /*9020*/  IADD3 R6, R0.reuse, 0x8, RZ ;  /* 0x0000000800067810 */ /* 0x046fe40007ffe0ff */
[----:B------:R-:W-:Y:S02]  /*9030*/  IADD3 R5, R0, 0x10, RZ ;  /* 0x0000001000057810 */ /* 0x000fe40007ffe0ff */
[----:B------:R-:W-:Y:S02]  /*9040*/  ISETP.GE.AND P3, PT, R6, c[0x0][0x3c8], PT ;  /* 0x0000f20006007a0c */ /* 0x000fe40003f66270 */
[----:B------:R-:W-:Y:S02]  /*9050*/  ISETP.GE.AND P2, PT, R5, c[0x0][0x3c8], PT ;  /* 0x0000f20005007a0c */ /* 0x000fe40003f46270 */
[C---:B------:R-:W-:Y:S02]  /*9060*/  IADD3 R4, R0.reuse, 0x18, RZ ;  /* 0x0000001800047810 */ /* 0x040fe40007ffe0ff */
[----:B------:R-:W-:-:S02]  /*9070*/  ISETP.GE.AND P4, PT, R0, c[0x0][0x3c8], PT ;  /* 0x0000f20000007a0c */ /* 0x000fc40003f86270 */
[----:B------:R-:W-:-:S05]  /*9080*/  ISETP.GE.AND P1, PT, R4, c[0x0][0x3c8], PT ;  /* 0x0000f20004007a0c */ /* 0x000fca0003f26270 */
[----:B------:R-:W-:Y:S02]  /*9090*/  @!P3 LEA.HI R6, R6, R6, RZ, 0x1 ;  /* 0x000000060606b211 */ /* 0x000fe400078f08ff */
[----:B------:R-:W-:Y:S02]  /*90a0*/  @!P2 LEA.HI R5, R5, R5, RZ, 0x1 ;  /* 0x000000050505a211 */ /* 0x000fe400078f08ff */
[----:B------:R-:W-:Y:S02]  /*90b0*/  @!P3 LOP3.LUT R6, R6, 0xfffffffe, RZ, 0xc0, !PT ;  /* 0xfffffffe0606b812 */ /* 0x000fe400078ec0ff */
[----:B------:R-:W-:Y:S01]  /*90c0*/  @!P2 LOP3.LUT R5, R5, 0xfffffffe, RZ, 0xc0, !PT ;  /* 0xfffffffe0505a812 */ /* 0x000fe200078ec0ff */
[----:B------:R-:W-:Y:S01]  /*90d0*/  @!P4 IMAD.WIDE R8, R0, 0x4, R2 ;  /* 0x000000040008c825 */ /* 0x000fe200078e0202 */
[----:B------:R-:W-:-:S03]  /*90e0*/  @!P1 LEA.HI R10, R4, R4, RZ, 0x1 ;  /* 0x00000004040a9211 */ /* 0x000fc600078f08ff */
[--C-:B------:R-:W-:Y:S01]  /*90f0*/  @!P3 IMAD.WIDE R6, R6, 0x4, R2.reuse ;  /* 0x000000040606b825 */ /* 0x100fe200078e0202 */
[----:B------:R1:W-:Y:S03]  /*9100*/  @!P4 ST.E.64 [R8.64], R144 ;  /* 0x000000900800c985 */ /* 0x0003e6000c101b06 */
[----:B------:R-:W-:Y:S01]  /*9110*/  @!P2 IMAD.WIDE R4, R5, 0x4, R2 ;  /* 0x000000040504a825 */ /* 0x000fe200078e0202 */
[----:B------:R2:W-:Y:S04]  /*9120*/  @!P3 ST.E.64 [R6.64], R152 ;  /* 0x000000980600b985 */ /* 0x0005e8000c101b06 */
[----:B------:R3:W-:Y:S01]  /*9130*/  @!P2 ST.E.64 [R4.64], R68 ;  /* 0x000000440400a985 */ /* 0x0007e2000c101b06 */
[----:B-1----:R-:W-:-:S02]  /*9140*/  @!P1 LOP3.LUT R8, R10, 0xfffffffe, RZ, 0xc0, !PT ;  /* 0xfffffffe0a089812 */ /* 0x002fc400078ec0ff */
[----:B------:R-:W-:-:S03]  /*9150*/  IADD3 R9, R0, 0x20, RZ ;  /* 0x0000002000097810 */ /* 0x000fc60007ffe0ff */
[----:B--2---:R-:W-:Y:S01]  /*9160*/  @!P1 IMAD.WIDE R6, R8, 0x4, R2 ;  /* 0x0000000408069825 */ /* 0x004fe200078e0202 */
[----:B------:R-:W-:Y:S02]  /*9170*/  ISETP.GE.AND P4, PT, R9, c[0x0][0x3c8], PT ;  /* 0x0000f20009007a0c */ /* 0x000fe40003f86270 */
[C---:B---3--:R-:W-:Y:S02]  /*9180*/  IADD3 R5, R0.reuse, 0x28, RZ ;  /* 0x0000002800057810 */ /* 0x048fe40007ffe0ff */
[C---:B------:R-:W-:Y:S01]  /*9190*/  IADD3 R4, R0.reuse, 0x30, RZ ;  /* 0x0000003000047810 */ /* 0x040fe20007ffe0ff */
[----:B------:R1:W-:Y:S01]  /*91a0*/  @!P1 ST.E.64 [R6.64], R80 ;  /* 0x0000005006009985 */ /* 0x0003e2000c101b06 */
[----:B------:R-:W-:Y:S02]  /*91b0*/  IADD3 R8, R0, 0x38, RZ ;  /* 0x0000003800087810 */ /* 0x000fe40007ffe0ff */
[----:B------:R-:W-:Y:S02]  /*91c0*/  ISETP.GE.AND P3, PT, R5, c[0x0][0x3c8], PT ;  /* 0x0000f20005007a0c */ /* 0x000fe40003f66270 */
[----:B------:R-:W-:-:S02]  /*91d0*/  ISETP.GE.AND P2, PT, R4, c[0x0][0x3c8], PT ;  /* 0x0000f20004007a0c */ /* 0x000fc40003f46270 */
[----:B------:R-:W-:Y:S02]  /*91e0*/  ISETP.GE.AND P1, PT, R8, c[0x0][0x3c8], PT ;  /* 0x0000f20008007a0c */ /* 0x000fe40003f26270 */
[----:B------:R-:W-:-:S09]  /*91f0*/  @!P4 LEA.HI R9, R9, R9, RZ, 0x1 ;  /* 0x000000090909c211 */ /* 0x000fd200078f08ff */
[----:B------:R-:W-:Y:S02]  /*9200*/  @!P2 LEA.HI R4, R4, R4, RZ, 0x1 ;  /* 0x000000040404a211 */ /* 0x000fe400078f08ff */
[----:B------:R-:W-:-:S04]  /*9210*/  @!P1 LEA.HI R8, R8, R8, RZ, 0x1 ;  /* 0x0000000808089211 */ /* 0x000fc800078f08ff */
[----:B------:R-:W-:Y:S02]  /*9220*/  @!P1 LOP3.LUT R10, R8, 0xfffffffe, RZ, 0xc0, !PT ;  /* 0xfffffffe080a9812 */ /* 0x000fe400078ec0ff */
[----:B-1----:R-:W-:Y:S02]  /*9230*/  @!P3 LEA.HI R6, R5, R5, RZ, 0x1 ;  /* 0x000000050506b211 */ /* 0x002fe400078f08ff */
[----:B------:R-:W-:Y:S02]  /*9240*/  @!P4 LOP3.LUT R5, R9, 0xfffffffe, RZ, 0xc0, !PT ;  /* 0xfffffffe0905c812 */ /* 0x000fe400078ec0ff */
[----:B------:R-:W-:Y:S02]  /*9250*/  @!P3 LOP3.LUT R9, R6, 0xfffffffe, RZ, 0xc0, !PT ;  /* 0xfffffffe0609b812 */ /* 0x000fe400078ec0ff */
[----:B------:R-:W-:Y:S01]  /*9260*/  @!P2 LOP3.LUT R6, R4, 0xfffffffe, RZ, 0xc0, !PT ;  /* 0xfffffffe0406a812 */ /* 0x000fe200078ec0ff */
[----:B------:R-:W-:-:S04]  /*9270*/  @!P4 IMAD.WIDE R4, R5, 0x4, R2 ;  /* 0x000000040504c825 */ /* 0x000fc800078e0202 */
[--C-:B------:R-:W-:Y:S01]  /*9280*/  @!P3 IMAD.WIDE R8, R9, 0x4, R2.reuse ;  /* 0x000000040908b825 */ /* 0x100fe200078e0202 */
[----:B------:R1:W-:Y:S03]  /*9290*/  @!P4 ST.E.64 [R4.64], R84 ;  /* 0x000000540400c985 */ /* 0x0003e6000c101b06 */
[--C-:B------:R-:W-:Y:S01]  /*92a0*/  @!P2 IMAD.WIDE R6, R6, 0x4, R2.reuse ;  /* 0x000000040606a825 */ /* 0x100fe200078e0202 */
[----:B------:R2:W-:Y:S04]  /*92b0*/  @!P3 ST.E.64 [R8.64], R92 ;  /* 0x0000005c0800b985 */ /* 0x0005e8000c101b06 */
[----:B------:R3:W-:Y:S01]  /*92c0*/  @!P2 ST.E.64 [R6.64], R96 ;  /* 0x000000600600a985 */ /* 0x0007e2000c101b06 */
[----:B-1----:R-:W-:Y:S01]  /*92d0*/  @!P1 IMAD.WIDE R4, R10, 0x4, R2 ;  /* 0x000000040a049825 */ /* 0x002fe200078e0202 */
[----:B--2---:R-:W-:-:S04]  /*92e0*/  IADD3 R8, R0, 0x40, RZ ;  /* 0x0000004000087810 */ /* 0x004fc80007ffe0ff */
[----:B------:R1:W-:Y:S01]  /*92f0*/  @!P1 ST.E.64 [R4.64], R104 ;  /* 0x0000006804009985 */ /* 0x0003e2000c101b06 */
[----:B---3--:R-:W-:Y:S02]  /*9300*/  IADD3 R6, R0, 0x48, RZ ;  /* 0x0000004800067810 */ /* 0x008fe40007ffe0ff */
[----:B------:R-:W-:Y:S02]  /*9310*/  ISETP.GE.AND P4, PT, R8, c[0x0][0x3c8], PT ;  /* 0x0000f20008007a0c */ /* 0x000fe40003f86270 */
[----:B------:R-:W-:-:S11]  /*9320*/  ISETP.GE.AND P3, PT, R6, c[0x0][0x3c8], PT ;  /* 0x0000f20006007a0c */ /* 0x000fd60003f66270 */
[----:B------:R-:W-:Y:S02]  /*9330*/  @!P4 LEA.HI R8, R8, R8, RZ, 0x1 ;  /* 0x000000080808c211 */ /* 0x000fe400078f08ff */
[----:B------:R-:W-:-:S04]  /*9340*/  @!P3 LEA.HI R7, R6, R6, RZ, 0x1 ;  /* 0x000000060607b211 */ /* 0x000fc800078f08ff */
[----:B------:R-:W-:Y:S02]  /*9350*/  @!P3 LOP3.LUT R7, R7, 0xfffffffe, RZ, 0xc0, !PT ;  /* 0xfffffffe0707b812 */ /* 0x000fe400078ec0ff */
[C---:B-1----:R-:W-:Y:S02]  /*9360*/  IADD3 R5, R0.reuse, 0x50, RZ ;  /* 0x0000005000057810 */ /* 0x042fe40007ffe0ff */
[----:B------:R-:W-:Y:S02]  /*9370*/  IADD3 R4, R0, 0x58, RZ ;  /* 0x0000005800047810 */ /* 0x000fe40007ffe0ff */
[----:B------:R-:W-:Y:S02]  /*9380*/  ISETP.GE.AND P2, PT, R5, c[0x0][0x3c8], PT ;  /* 0x0000f20005007a0c */ /* 0x000fe40003f46270 */
[----:B------:R-:W-:-:S11]  /*9390*/  ISETP.GE.AND P1, PT, R4, c[0x0][0x3c8], PT ;  /* 0x0000f20004007a0c */ /* 0x000fd60003f26270 */
[----:B------:R-:W-:Y:S02]  /*93a0*/  @!P2 LEA.HI R6, R5, R5, RZ, 0x1 ;  /* 0x000000050506a211 */ /* 0x000fe400078f08ff */
[----:B------:R-:W-:Y:S02]  /*93b0*/  @!P1 LEA.HI R4, R4, R4, RZ, 0x1 ;  /* 0x0000000404049211 */ /* 0x000fe400078f08ff */
[----:B------:R-:W-:Y:S02]  /*93c0*/  @!P4 LOP3.LUT R5, R8, 0xfffffffe, RZ, 0xc0, !PT ;  /* 0xfffffffe0805c812 */ /* 0x000fe400078ec0ff */
[----:B------:R-:W-:Y:S01]  /*93d0*/  @!P2 LOP3.LUT R10, R6, 0xfffffffe, RZ, 0xc0, !PT ;  /* 0xfffffffe060aa812 */ /* 0x000fe200078ec0ff */
[----:B------:R-:W-:Y:S01]  /*93e0*/  @!P3 IMAD.WIDE R6, R7, 0x4, R2 ;  /* 0x000000040706b825 */ /* 0x000fe200078e0202 */
[----:B------:R-:W-:-:S03]  /*93f0*/  @!P1 LOP3.LUT R11, R4, 0xfffffffe, RZ, 0xc0, !PT ;  /* 0xfffffffe040b9812 */ /* 0x000fc600078ec0ff */
[----:B------:R-:W-:-:S04]  /*9400*/  @!P4 IMAD.WIDE R8, R5, 0x4, R2 ;  /* 0x000000040508c825 */ /* 0x000fc800078e0202 */
[--C-:B------:R-:W-:Y:S01]  /*9410*/  @!P2 IMAD.WIDE R4, R10, 0x4, R2.reuse ;  /* 0x000000040a04a825 */ /* 0x100fe200078e0202 */
[----:B------:R1:W-:Y:S03]  /*9420*/  @!P4 ST.E.64 [R8.64], R108 ;  /* 0x0000006c0800c985 */ /* 0x0003e6000c101b06 */
[----:B------:R-:W-:Y:S01]  /*9430*/  @!P1 IMAD.WIDE R2, R11, 0x4, R2 ;  /* 0x000000040b029825 */ /* 0x000fe200078e0202 */
[----:B------:R1:W-:Y:S04]  /*9440*/  @!P3 ST.E.64 [R6.64], R116 ;  /* 0x000000740600b985 */ /* 0x0003e8000c101b06 */
[----:B------:R1:W-:Y:S04]  /*9450*/  @!P2 ST.E.64 [R4.64], R120 ;  /* 0x000000780400a985 */ /* 0x0003e8000c101b06 */
[----:B------:R1:W-:Y:S02]  /*9460*/  @!P1 ST.E.64 [R2.64], R168 ;  /* 0x000000a802009985 */ /* 0x0003e4000c101b06 */
.L_x_17:
[----:B-1----:R-:W-:Y:S05]  /*9470*/  BSYNC B0 ;  /* 0x0000000000007941 */ /* 0x002fea0003800000 */
.L_x_16:
[----:B------:R1:W3:Y:S01]  /*9480*/  SHFL.IDX PT, R3, R22, 0x1, 0x1c1f ;  /* 0x003c1f0016037f89 */ /* 0x0002e200000e0000 */
[----:B------:R-:W-:Y:S03]  /*9490*/  BSSY B0, `(.L_x_18) ;  /* 0x0000048000007945 */ /* 0x000fe60003800000 */
[----:B------:R1:W4:Y:S01]  /*94a0*/  SHFL.IDX PT, R2, R23, 0x1, 0x1c1f ;  /* 0x003c1f0017027f89 */ /* 0x00032200000e0000 */
[----:B------:R-:W-:Y:S05]  /*94b0*/  @P0 BRA `(.L_x_19) ;  /* 0x0000045000000947 */ /* 0x000fea0003800000 */
[C---:B------:R-:W-:Y:S02]  /*94c0*/  IADD3 R4, R0.reuse, 0x8, RZ ;  /* 0x0000000800047810 */ /* 0x040fe40007ffe0ff */
[----:B------:R-:W-:-:S02]  /*94d0*/  ISETP.GE.AND P1, PT, R0, c[0x0][0x3c8], PT ;  /* 0x0000f20000007a0c */ /* 0x000fc40003f26270 */
[----:B------:R-:W-:Y:S02]  /*94e0*/  ISETP.GE.AND P0, PT, R4, c[0x0][0x3c8], PT ;  /* 0x0000f20004007a0c */ /* 0x000fe40003f06270 */
[C---:B--2---:R-:W-:Y:S02]  /*94f0*/  IADD3 R8, R0.reuse, 0x10, RZ ;  /* 0x0000001000087810 */ /* 0x044fe40007ffe0ff */
[C---:B------:R-:W-:Y:S02]  /*9500*/  IADD3 R9, R0.reuse, 0x18, RZ ;  /* 0x0000001800097810 */ /* 0x040fe40007ffe0ff */
[C---:B------:R-:W-:Y:S02]  /*9510*/  IADD3 R10, R0.reuse, 0x20, RZ ;  /* 0x00000020000a7810 */ /* 0x040fe40007ffe0ff */
[----:B------:R-:W-:Y:S02]  /*9520*/  IADD3 R11, R0, 0x28, RZ ;  /* 0x00000028000b7810 */ /* 0x000fe40007ffe0ff */
[----:B------:R-:W-:Y:S01]  /*9530*/  ISETP.GE.AND P4, PT, R8, c[0x0][0x3c8], PT ;  /* 0x0000f20008007a0c */ /* 0x000fe20003f86270 */
[C---:B---34-:R-:W-:Y:S01]  /*9540*/  @!P1 IMAD.WIDE R6, R0.reuse, 0x4, R2 ;  /* 0x0000000400069825 */ /* 0x058fe200078e0202 */
[----:B------:R-:W-:-:S02]  /*9550*/  IADD3 R12, R0, 0x30, RZ ;  /* 0x00000030000c7810 */ /* 0x000fc40007ffe0ff */
[----:B------:R-:W-:Y:S02]  /*9560*/  @!P0 LEA.HI R4, R4, R4, RZ, 0x1 ;  /* 0x0000000404048211 */ /* 0x000fe400078f08ff */
[----:B------:R-:W-:Y:S01]  /*9570*/  ISETP.GE.AND P3, PT, R9, c[0x0][0x3c8], PT ;  /* 0x0000f20009007a0c */ /* 0x000fe20003f66270 */
[----:B------:R2:W-:Y:S01]  /*9580*/  @!P1 ST.E.64 [R6.64], R146 ;  /* 0x0000009206009985 */ /* 0x0005e2000c101b06 */
[----:B------:R-:W-:Y:S02]  /*9590*/  @!P0 LOP3.LUT R4, R4, 0xfffffffe, RZ, 0xc0, !PT ;  /* 0xfffffffe04048812 */ /* 0x000fe400078ec0ff */
[----:B------:R-:W-:Y:S02]  /*95a0*/  ISETP.GE.AND P2, PT, R10, c[0x0][0x3c8], PT ;  /* 0x0000f2000a007a0c */ /* 0x000fe40003f46270 */
[----:B------:R-:W-:Y:S01]  /*95b0*/  ISETP.GE.AND P1, PT, R11, c[0x0][0x3c8], PT ;  /* 0x0000f2000b007a0c */ /* 0x000fe20003f26270 */
[----:B------:R-:W-:-:S05]  /*95c0*/  @!P0 IMAD.WIDE R4, R4, 0x4, R2 ;  /* 0x0000000404048825 */ /* 0x000fca00078e0202 */
[----:B------:R3:W-:Y:S01]  /*95d0*/  @!P0 ST.E.64 [R4.64], R154 ;  /* 0x0000009a04008985 */ /* 0x0007e2000c101b06 */
[----:B------:R-:W-:-:S13]  /*95e0*/  ISETP.GE.AND P0, PT, R12, c[0x0][0x3c8], PT ;  /* 0x0000f2000c007a0c */ /* 0x000fda0003f06270 */
[----:B------:R-:W-:Y:S02]  /*95f0*/  @!P0 LEA.HI R12, R12, R12, RZ, 0x1 ;  /* 0x0000000c0c0c8211 */ /* 0x000fe400078f08ff */
[----:B--2---:R-:W-:Y:S02]  /*9600*/  @!P3 LEA.HI R6, R9, R9, RZ, 0x1 ;  /* 0x000000090906b211 */ /* 0x004fe400078f08ff */
[----:B------:R-:W-:Y:S02]  /*9610*/  @!P1 LEA.HI R7, R11, R11, RZ, 0x1 ;  /* 0x0000000b0b079211 */ /* 0x000fe400078f08ff */
[----:B------:R-:W-:Y:S02]  /*9620*/  @!P3 LOP3.LUT R6, R6, 0xfffffffe, RZ, 0xc0, !PT ;  /* 0xfffffffe0606b812 */ /* 0x000fe400078ec0ff */
[----:B------:R-:W-:Y:S02]  /*9630*/  @!P1 LOP3.LUT R7, R7, 0xfffffffe, RZ, 0xc0, !PT ;  /* 0xfffffffe07079812 */ /* 0x000fe400078ec0ff */
[----:B------:R-:W-:-:S02]  /*9640*/  @!P0 LOP3.LUT R12, R12, 0xfffffffe, RZ, 0xc0, !PT ;  /* 0xfffffffe0c0c8812 */ /* 0x000fc400078ec0ff */
[----:B---3--:R-:W-:Y:S01]  /*9650*/  @!P4 LEA.HI R4, R8, R8, RZ, 0x1 ;  /* 0x000000080804c211 */ /* 0x008fe200078f08ff */
[--C-:B------:R-:W-:Y:S01]  /*9660*/  @!P3 IMAD.WIDE R8, R6, 0x4, R2.reuse ;  /* 0x000000040608b825 */ /* 0x100fe200078e0202 */
[----:B------:R-:W-:Y:S02]  /*9670*/  @!P2 LEA.HI R5, R10, R10, RZ, 0x1 ;  /* 0x0000000a0a05a211 */ /* 0x000fe400078f08ff */
[----:B------:R-:W-:Y:S01]  /*9680*/  @!P4 LOP3.LUT R4, R4, 0xfffffffe, RZ, 0xc0, !PT ;  /* 0xfffffffe0404c812 */ /* 0x000fe200078ec0ff */
[----:B------:R-:W-:Y:S01]  /*9690*/  @!P1 IMAD.WIDE R6, R7, 0x4, R2 ;  /* 0x0000000407069825 */ /* 0x000fe200078e0202 */
[----:B------:R-:W-:-:S03]  /*96a0*/  @!P2 LOP3.LUT R10, R5, 0xfffffffe, RZ, 0xc0, !PT ;  /* 0xfffffffe050aa812 */ /* 0x000fc600078ec0ff */
[----:B------:R-:W-:-:S04]  /*96b0*/  @!P4 IMAD.WIDE R4, R4, 0x4, R2 ;  /* 0x000000040404c825 */ /* 0x000fc800078e0202 */
[--C-:B------:R-:W-:Y:S01]  /*96c0*/  @!P2 IMAD.WIDE R10, R10, 0x4, R2.reuse ;  /* 0x000000040a0aa825 */ /* 0x100fe200078e0202 */
[----:B------:R2:W-:Y:S04]  /*96d0*/  @!P4 ST.E.64 [R4.64], R70 ;  /* 0x000000460400c985 */ /* 0x0005e8000c101b06 */
[----:B------:R3:W-:Y:S04]  /*96e0*/  @!P3 ST.E.64 [R8.64], R82 ;  /* 0x000000520800b985 */ /* 0x0007e8000c101b06 */
[----:B------:R-:W-:Y:S04]  /*96f0*/  @!P2 ST.E.64 [R10.64], R86 ;  /* 0x000000560a00a985 */ /* 0x000fe8000c101b06 */
[----:B------:R4:W-:Y:S01]  /*9700*/  @!P1 ST.E.64 [R6.64], R94 ;  /* 0x0000005e06009985 */ /* 0x0009e2000c101b06 */
[----:B--2---:R-:W-:Y:S01]  /*9710*/  @!P0 IMAD.WIDE R4, R12, 0x4, R2 ;  /* 0x000000040c048825 */ /* 0x004fe200078e0202 */
[----:B---3--:R-:W-:-:S04]  /*9720*/  IADD3 R8, R0, 0x38, RZ ;  /* 0x0000003800087810 */ /* 0x008fc80007ffe0ff */
[----:B------:R2:W-:Y:S01]  /*9730*/  @!P0 ST.E.64 [R4.64], R98 ;  /* 0x0000006204008985 */ /* 0x0005e2000c101b06 */
[----:B------:R-:W-:Y:S02]  /*9740*/  ISETP.GE.AND P4, PT, R8, c[0x0][0x3c8], PT ;  /* 0x0000f20008007a0c */ /* 0x000fe40003f86270 */
[C---:B----4-:R-:W-:Y:S02]  /*9750*/  IADD3 R7, R0.reuse, 0x40, RZ ;  /* 0x0000004000077810 */ /* 0x050fe40007ffe0ff */
[----:B------:R-:W-:Y:S02]  /*9760*/  IADD3 R6, R0, 0x48, RZ ;  /* 0x0000004800067810 */ /* 0x000fe40007ffe0ff */
[----:B------:R-:W-:Y:S02]  /*9770*/  ISETP.GE.AND P3, PT, R7, c[0x0][0x3c8], PT ;  /* 0x0000f20007007a0c */ /* 0x000fe40003f66270 */
[----:B------:R-:W-:-:S05]  /*9780*/  ISETP.GE.AND P2, PT, R6, c[0x0][0x3c8], PT ;  /* 0x0000f20006007a0c */ /* 0x000fca0003f46270 */
[----:B------:R-:W-:-:S06]  /*9790*/  @!P4 LEA.HI R9, R8, R8, RZ, 0x1 ;  /* 0x000000080809c211 */ /* 0x000fcc00078f08ff */
[----:B------:R-:W-:Y:S02]  /*97a0*/  @!P3 LEA.HI R8, R7, R7, RZ, 0x1 ;  /* 0x000000070708b211 */ /* 0x000fe400078f08ff */
[----:B------:R-:W-:Y:S02]  /*97b0*/  @!P2 LEA.HI R7, R6, R6, RZ, 0x1 ;  /* 0x000000060607a211 */ /* 0x000fe400078f08ff */
[----:B------:R-:W-:Y:S02]  /*97c0*/  @!P3 LOP3.LUT R8, R8, 0xfffffffe, RZ, 0xc0, !PT ;  /* 0xfffffffe0808b812 */ /* 0x000fe400078ec0ff */
[C---:B--2---:R-:W-:Y:S02]  /*97d0*/  IADD3 R5, R0.reuse, 0x50, RZ ;  /* 0x0000005000057810 */ /* 0x044fe40007ffe0ff */
[----:B------:R-:W-:Y:S02]  /*97e0*/  IADD3 R4, R0, 0x58, RZ ;  /* 0x0000005800047810 */ /* 0x000fe40007ffe0ff */
[----:B------:R-:W-:-:S02]  /*97f0*/  ISETP.GE.AND P1, PT, R5, c[0x0][0x3c8], PT ;  /* 0x0000f20005007a0c */ /* 0x000fc40003f26270 */
[----:B------:R-:W-:Y:S02]  /*9800*/  ISETP.GE.AND P0, PT, R4, c[0x0][0x3c8], PT ;  /* 0x0000f20004007a0c */ /* 0x000fe40003f06270 */
[----:B------:R-:W-:-:S09]  /*9810*/  @!P2 LOP3.LUT R7, R7, 0xfffffffe, RZ, 0xc0, !PT ;  /* 0xfffffffe0707a812 */ /* 0x000fd200078ec0ff */
[----:B------:R-:W-:Y:S02]  /*9820*/  @!P1 LEA.HI R6, R5, R5, RZ, 0x1 ;  /* 0x0000000505069211 */ /* 0x000fe400078f08ff */
[----:B------:R-:W-:Y:S02]  /*9830*/  @!P0 LEA.HI R4, R4, R4, RZ, 0x1 ;  /* 0x0000000404048211 */ /* 0x000fe400078f08ff */
[----:B------:R-:W-:Y:S01]  /*9840*/  @!P4 LOP3.LUT R5, R9, 0xfffffffe, RZ, 0xc0, !PT ;  /* 0xfffffffe0905c812 */ /* 0x000fe200078ec0ff */
[--C-:B------:R-:W-:Y:S01]  /*9850*/  @!P3 IMAD.WIDE R8, R8, 0x4, R2.reuse ;  /* 0x000000040808b825 */ /* 0x100fe200078e0202 */
[----:B------:R-:W-:Y:S02]  /*9860*/  @!P1 LOP3.LUT R12, R6, 0xfffffffe, RZ, 0xc0, !PT ;  /* 0xfffffffe060c9812 */ /* 0x000fe400078ec0ff */
[----:B------:R-:W-:Y:S01]  /*9870*/  @!P0 LOP3.LUT R13, R4, 0xfffffffe, RZ, 0xc0, !PT ;  /* 0xfffffffe040d8812 */ /* 0x000fe200078ec0ff */
[----:B------:R-:W-:-:S04]  /*9880*/  @!P4 IMAD.WIDE R10, R5, 0x4, R2 ;  /* 0x00000004050ac825 */ /* 0x000fc800078e0202 */
[--C-:B------:R-:W-:Y:S01]  /*9890*/  @!P2 IMAD.WIDE R6, R7, 0x4, R2.reuse ;  /* 0x000000040706a825 */ /* 0x100fe200078e0202 */
[----:B------:R2:W-:Y:S03]  /*98a0*/  @!P4 ST.E.64 [R10.64], R106 ;  /* 0x0000006a0a00c985 */ /* 0x0005e6000c101b06 */
[--C-:B------:R-:W-:Y:S01]  /*98b0*/  @!P1 IMAD.WIDE R4, R12, 0x4, R2.reuse ;  /* 0x000000040c049825 */ /* 0x100fe200078e0202 */
[----:B------:R2:W-:Y:S03]  /*98c0*/  @!P3 ST.E.64 [R8.64], R110 ;  /* 0x0000006e0800b985 */ /* 0x0005e6000c101b06 */
[----:B------:R-:W-:Y:S01]  /*98d0*/  @!P0 IMAD.WIDE R2, R13, 0x4, R2 ;  /* 0x000000040d028825 */ /* 0x000fe200078e0202 */
[----:B------:R2:W-:Y:S04]  /*98e0*/  @!P2 ST.E.64 [R6.64], R118 ;  /* 0x000000760600a985 */ /* 0x0005e8000c101b06 */
[----:B------:R2:W-:Y:S04]  /*98f0*/  @!P1 ST.E.64 [R4.64], R122 ;  /* 0x0000007a04009985 */ /* 0x0005e8000c101b06 */
[----:B------:R2:W-:Y:S02]  /*9900*/  @!P0 ST.E.64 [R2.64], R170 ;  /* 0x000000aa02008985 */ /* 0x0005e4000c101b06 */
.L_x_19:
[----:B------:R-:W-:Y:S05]  /*9910*/  BSYNC B0 ;  /* 0x0000000000007941 */ /* 0x000fea0003800000 */
.L_x_18:
[----:B--23--:R2:W3:Y:S01]  /*9920*/  SHFL.IDX PT, R3, R22, 0x2, 0x1c1f ;  /* 0x005c1f0016037f89 */ /* 0x00c4e200000e0000 */
[----:B------:R-:W-:Y:S03]  /*9930*/  BSSY B0, `(.L_x_20) ;  /* 0x0000048000007945 */ /* 0x000fe60003800000 */
[----:B----4-:R2:W4:Y:S01]  /*9940*/  SHFL.IDX PT, R2, R23, 0x2, 0x1c1f ;  /* 0x005c1f0017027f89 */ /* 0x01052200000e0000 */
[----:B------:R-:W-:Y:S05]  /*9950*/  @P5 BRA `(.L_x_21) ;  /* 0x0000045000005947 */ /* 0x000fea0003800000 */
[C---:B------:R-:W-:Y:S02]  /*9960*/  IADD3 R6, R0.reuse, 0x8, RZ ;  /* 0x0000000800067810 */ /* 0x040fe40007ffe0ff */
[----:B------:R-:W-:-:S02]  /*9970*/  IADD3 R5, R0, 0x10, RZ ;  /* 0x0000001000057810 */ /* 0x000fc40007ffe0ff */
[C---:B------:R-:W-:Y:S02]  /*9980*/  IADD3 R4, R0.reuse, 0x18, RZ ;  /* 0x0000001800047810 */ /* 0x040fe40007ffe0ff */
[C---:B------:R-:W-:Y:S02]  /*9990*/  ISETP.GE.AND P5, PT, R0.reuse, c[0x0][0x3c8], PT ;  /* 0x0000f20000007a0c */ /* 0x040fe40003fa6270 */
[----:B------:R-:W-:Y:S02]  /*99a0*/  IADD3 R7, R0, 0x20, RZ ;  /* 0x0000002000077810 */ /* 0x000fe40007ffe0ff */
[----:B------:R-:W-:Y:S02]  /*99b0*/  ISETP.GE.AND P4, PT, R6, c[0x0][0x3c8], PT ;  /* 0x0000f20006007a0c */ /* 0x000fe40003f86270 */
[----:B------:R-:W-:Y:S02]  /*99c0*/  IADD3 R10, R0, 0x28, RZ ;  /* 0x00000028000a7810 */ /* 0x000fe40007ffe0ff */
[----:B------:R-:W-:-:S02]  /*99d0*/  ISETP.GE.AND P3, PT, R5, c[0x0][0x3c8], PT ;  /* 0x0000f20005007a0c */ /* 0x000fc40003f66270 */
[----:B------:R-:W-:Y:S02]  /*99e0*/  ISETP.GE.AND P2, PT, R4, c[0x0][0x3c8], PT ;  /* 0x0000f20004007a0c */ /* 0x000fe40003f46270 */
[----:B------:R-:W-:Y:S01]  /*99f0*/  ISETP.GE.AND P1, PT, R7, c[0x0][0x3c8], PT ;  /* 0x0000f20007007a0c */ /* 0x000fe20003f26270 */
[----:B---34-:R-:W-:Y:S01]  /*9a00*/  @!P5 IMAD.WIDE R8, R0, 0x4, R2 ;  /* 0x000000040008d825 */ /* 0x018fe200078e0202 */
[----:B------:R-:W-:-:S03]  /*9a10*/  ISETP.GE.AND P0, PT, R10, c[0x0][0x3c8], PT ;  /* 0x0000f2000a007a0c */ /* 0x000fc60003f06270 */
[----:B------:R-:W-:Y:S01]  /*9a20*/  @!P4 LEA.HI R6, R6, R6, RZ, 0x1 ;  /* 0x000000060606c211 */ /* 0x000fe200078f08ff */
[----:B------:R3:W-:Y:S03]  /*9a30*/  @!P5 ST.E.64 [R8.64], R140 ;  /* 0x0000008c0800d985 */ /* 0x0007e6000c101b06 */
[----:B------:R-:W-:Y:S02]  /*9a40*/  @!P3 LEA.HI R5, R5, R5, RZ, 0x1 ;  /* 0x000000050505b211 */ /* 0x000fe400078f08ff */
[----:B------:R-:W-:Y:S02]  /*9a50*/  @!P2 LEA.HI R4, R4, R4, RZ, 0x1 ;  /* 0x000000040404a211 */ /* 0x000fe400078f08ff */
[----:B------:R-:W-:Y:S02]  /*9a60*/  @!P4 LOP3.LUT R6, R6, 0xfffffffe, RZ, 0xc0, !PT ;  /* 0xfffffffe0606c812 */ /* 0x000fe400078ec0ff */
[----:B------:R-:W-:-:S02]  /*9a70*/  @!P1 LEA.HI R7, R7, R7, RZ, 0x1 ;  /* 0x0000000707079211 */ /* 0x000fc400078f08ff */
[----:B------:R-:W-:Y:S02]  /*9a80*/  @!P0 LEA.HI R10, R10, R10, RZ, 0x1 ;  /* 0x0000000a0a0a8211 */ /* 0x000fe400078f08ff */
[----:B------:R-:W-:Y:S02]  /*9a90*/  @!P2 LOP3.LUT R11, R4, 0xfffffffe, RZ, 0xc0, !PT ;  /* 0xfffffffe040ba812 */ /* 0x000fe400078ec0ff */
[----:B------:R-:W-:Y:S02]  /*9aa0*/  @!P1 LOP3.LUT R7, R7, 0xfffffffe, RZ, 0xc0, !PT ;  /* 0xfffffffe07079812 */ /* 0x000fe400078ec0ff */
[----:B------:R-:W-:Y:S01]  /*9ab0*/  @!P0 LOP3.LUT R12, R10, 0xfffffffe, RZ, 0xc0, !PT ;  /* 0xfffffffe0a0c8812 */ /* 0x000fe200078ec0ff */
[----:B------:R-:W-:Y:S01]  /*9ac0*/  @!P2 IMAD.WIDE R10, R11, 0x4, R2 ;  /* 0x000000040b0aa825 */ /* 0x000fe200078e0202 */
[----:B---3--:R-:W-:-:S03]  /*9ad0*/  @!P3 LOP3.LUT R8, R5, 0xfffffffe, RZ, 0xc0, !PT ;  /* 0xfffffffe0508b812 */ /* 0x008fc600078ec0ff */
[----:B------:R-:W-:-:S04]  /*9ae0*/  @!P4 IMAD.WIDE R4, R6, 0x4, R2 ;  /* 0x000000040604c825 */ /* 0x000fc800078e0202 */
[--C-:B------:R-:W-:Y:S01]  /*9af0*/  @!P3 IMAD.WIDE R8, R8, 0x4, R2.reuse ;  /* 0x000000040808b825 */ /* 0x100fe200078e0202 */
[----:B------:R3:W-:Y:S03]  /*9b00*/  @!P4 ST.E.64 [R4.64], R148 ;  /* 0x000000940400c985 */ /* 0x0007e6000c101b06 */
[--C-:B------:R-:W-:Y:S01]  /*9b10*/  @!P1 IMAD.WIDE R6, R7, 0x4, R2.reuse ;  /* 0x0000000407069825 */ /* 0x100fe200078e0202 */
[----:B------:R4:W-:Y:S04]  /*9b20*/  @!P3 ST.E.64 [R8.64], R72 ;  /* 0x000000480800b985 */ /* 0x0009e8000c101b06 */
[----:B------:R-:W-:Y:S04]  /*9b30*/  @!P2 ST.E.64 [R10.64], R76 ;  /* 0x0000004c0a00a985 */ /* 0x000fe8000c101b06 */
[----:B------:R1:W-:Y:S01]  /*9b40*/  @!P1 ST.E.64 [R6.64], R88 ;  /* 0x0000005806009985 */ /* 0x0003e2000c101b06 */
[----:B---3--:R-:W-:Y:S01]  /*9b50*/  @!P0 IMAD.WIDE R4, R12, 0x4, R2 ;  /* 0x000000040c048825 */ /* 0x008fe200078e0202 */
[----:B----4-:R-:W-:-:S04]  /*9b60*/  IADD3 R9, R0, 0x30, RZ ;  /* 0x0000003000097810 */ /* 0x010fc80007ffe0ff */
[----:B------:R3:W-:Y:S01]  /*9b70*/  @!P0 ST.E.64 [R4.64], R156 ;  /* 0x0000009c04008985 */ /* 0x0007e2000c101b06 */
[----:B------:R-:W-:Y:S02]  /*9b80*/  IADD3 R8, R0, 0x38, RZ ;  /* 0x0000003800087810 */ /* 0x000fe40007ffe0ff */
[----:B------:R-:W-:Y:S02]  /*9b90*/  ISETP.GE.AND P5, PT, R9, c[0x0][0x3c8], PT ;  /* 0x0000f20009007a0c */ /* 0x000fe40003fa6270 */
[----:B------:R-:W-:Y:S02]  /*9ba0*/  ISETP.GE.AND P4, PT, R8, c[0x0][0x3c8], PT ;  /* 0x0000f20008007a0c */ /* 0x000fe40003f86270 */
[C---:B-1----:R-:W-:Y:S02]  /*9bb0*/  IADD3 R7, R0.reuse, 0x40, RZ ;  /* 0x0000004000077810 */ /* 0x042fe40007ffe0ff */
[----:B------:R-:W-:Y:S02]  /*9bc0*/  IADD3 R6, R0, 0x48, RZ ;  /* 0x0000004800067810 */ /* 0x000fe40007ffe0ff */
[----:B------:R-:W-:-:S02]  /*9bd0*/  ISETP.GE.AND P3, PT, R7, c[0x0][0x3c8], PT ;  /* 0x0000f20007007a0c */ /* 0x000fc40003f66270 */
[----:B------:R-:W-:-:S03]  /*9be0*/  ISETP.GE.AND P2, PT, R6, c[0x0][0x3c8], PT ;  /* 0x0000f20006007a0c */ /* 0x000fc60003f46270 */
[----:B------:R-:W-:Y:S02]  /*9bf0*/  @!P5 LEA.HI R9, R9, R9, RZ, 0x1 ;  /* 0x000000090909d211 */ /* 0x000fe400078f08ff */
[----:B------:R-:W-:-:S04]  /*9c00*/  @!P4 LEA.HI R10, R8, R8, RZ, 0x1 ;  /* 0x00000008080ac211 */ /* 0x000fc800078f08ff */
[----:B------:R-:W-:Y:S02]  /*9c10*/  @!P4 LOP3.LUT R10, R10, 0xfffffffe, RZ, 0xc0, !PT ;  /* 0xfffffffe0a0ac812 */ /* 0x000fe400078ec0ff */
[----:B------:R-:W-:Y:S02]  /*9c20*/  @!P3 LEA.HI R8, R7, R7, RZ, 0x1 ;  /* 0x000000070708b211 */ /* 0x000fe400078f08ff */
[----:B------:R-:W-:Y:S01]  /*9c30*/  @!P2 LEA.HI R7, R6, R6, RZ, 0x1 ;  /* 0x000000060607a211 */ /* 0x000fe200078f08ff */
[----:B------:R-:W-:Y:S01]  /*9c40*/  @!P4 IMAD.WIDE R10, R10, 0x4, R2 ;  /* 0x000000040a0ac825 */ /* 0x000fe200078e0202 */
[----:B------:R-:W-:Y:S02]  /*9c50*/  @!P3 LOP3.LUT R8, R8, 0xfffffffe, RZ, 0xc0, !PT ;  /* 0xfffffffe0808b812 */ /* 0x000fe400078ec0ff */
[C---:B---3--:R-:W-:Y:S02]  /*9c60*/  IADD3 R5, R0.reuse, 0x50, RZ ;  /* 0x0000005000057810 */ /* 0x048fe40007ffe0ff */
[----:B------:R-:W-:-:S02]  /*9c70*/  IADD3 R4, R0, 0x58, RZ ;  /* 0x0000005800047810 */ /* 0x000fc40007ffe0ff */
[----:B------:R-:W-:Y:S02]  /*9c80*/  ISETP.GE.AND P1, PT, R5, c[0x0][0x3c8], PT ;  /* 0x0000f20005007a0c */ /* 0x000fe40003f26270 */
[----:B------:R-:W-:Y:S02]  /*9c90*/  ISETP.GE.AND P0, PT, R4, c[0x0][0x3c8], PT ;  /* 0x0000f20004007a0c */ /* 0x000fe40003f06270 */
[----:B------:R-:W-:-:S09]  /*9ca0*/  @!P2 LOP3.LUT R7, R7, 0xfffffffe, RZ, 0xc0, !PT ;  /* 0xfffffffe0707a812 */ /* 0x000fd200078ec0ff */
[----:B------:R-:W-:Y:S02]  /*9cb0*/  @!P1 LEA.HI R6, R5, R5, RZ, 0x1 ;  /* 0x0000000505069211 */ /* 0x000fe400078f08ff */
[----:B------:R-:W-:Y:S01]  /*9cc0*/  @!P5 LOP3.LUT R5, R9, 0xfffffffe, RZ, 0xc0, !PT ;  /* 0xfffffffe0905d812 */ /* 0x000fe200078ec0ff */
[--C-:B------:R-:W-:Y:S01]  /*9cd0*/  @!P3 IMAD.WIDE R8, R8, 0x4, R2.reuse ;  /* 0x000000040808b825 */ /* 0x100fe200078e0202 */
[----:B------:R-:W-:Y:S02]  /*9ce0*/  @!P0 LEA.HI R4, R4, R4, RZ, 0x1 ;  /* 0x0000000404048211 */ /* 0x000fe400078f08ff */
[----:B------:R-:W-:Y:S01]  /*9cf0*/  @!P1 LOP3.LUT R14, R6, 0xfffffffe, RZ, 0xc0, !PT ;  /* 0xfffffffe060e9812 */ /* 0x000fe200078ec0ff */
[----:B------:R-:W-:Y:S01]  /*9d00*/  @!P5 IMAD.WIDE R12, R5, 0x4, R2 ;  /* 0x00000004050cd825 */ /* 0x000fe200078e0202 */
[----:B------:R-:W-:-:S03]  /*9d10*/  @!P0 LOP3.LUT R15, R4, 0xfffffffe, RZ, 0xc0, !PT ;  /* 0xfffffffe040f8812 */ /* 0x000fc600078ec0ff */
[--C-:B------:R-:W-:Y:S01]  /*9d20*/  @!P2 IMAD.WIDE R6, R7, 0x4, R2.reuse ;  /* 0x000000040706a825 */ /* 0x100fe200078e0202 */
[----:B------:R1:W-:Y:S03]  /*9d30*/  @!P5 ST.E.64 [R12.64], R100 ;  /* 0x000000640c00d985 */ /* 0x0003e6000c101b06 */
[--C-:B------:R-:W-:Y:S01]  /*9d40*/  @!P1 IMAD.WIDE R4, R14, 0x4, R2.reuse ;  /* 0x000000040e049825 */ /* 0x100fe200078e0202 */
[----:B------:R1:W-:Y:S03]  /*9d50*/  @!P4 ST.E.64 [R10.64], R160 ;  /* 0x000000a00a00c985 */ /* 0x0003e6000c101b06 */
[----:B------:R-:W-:Y:S01]  /*9d60*/  @!P0 IMAD.WIDE R2, R15, 0x4, R2 ;  /* 0x000000040f028825 */ /* 0x000fe200078e0202 */
[----:B------:R1:W-:Y:S04]  /*9d70*/  @!P3 ST.E.64 [R8.64], R112 ;  /* 0x000000700800b985 */ /* 0x0003e8000c101b06 */
[----:B------:R1:W-:Y:S04]  /*9d80*/  @!P2 ST.E.64 [R6.64], R164 ;  /* 0x000000a40600a985 */ /* 0x0003e8000c101b06 */
[----:B------:R1:W-:Y:S04]  /*9d90*/  @!P1 ST.E.64 [R4.64], R124 ;  /* 0x0000007c04009985 */ /* 0x0003e8000c101b06 */
[----:B------:R1:W-:Y:S02]  /*9da0*/  @!P0 ST.E.64 [R2.64], R128 ;  /* 0x0000008002008985 */ /* 0x0003e4000c101b06 */
.L_x_21:
[----:B------:R-:W-:Y:S05]  /*9db0*/  BSYNC B0 ;  /* 0x0000000000007941 */ /* 0x000fea0003800000 */
.L_x_20:
[----:B-1-3--:R1:W3:Y:S04]  /*9dc0*/  SHFL.IDX PT, R3, R22, 0x3, 0x1c1f ;  /* 0x007c1f0016037f89 */ /* 0x00a2e800000e0000 */
[----:B----4-:R1:W4:Y:S01]  /*9dd0*/  SHFL.IDX PT, R2, R23, 0x3, 0x1c1f ;  /* 0x007c1f0017027f89 */ /* 0x01032200000e0000 */
[----:B------:R-:W-:Y:S05]  /*9de0*/  @P6 EXIT ;  /* 0x000000000000694d */ /* 0x000fea0003800000 */
[C---:B------:R-:W-:Y:S02]  /*9df0*/  IADD3 R6, R0.reuse, 0x8, RZ ;  /* 0x0000000800067810 */ /* 0x040fe40007ffe0ff */
[----:B------:R-:W-:-:S02]  /*9e00*/  IADD3 R5, R0, 0x10, RZ ;  /* 0x0000001000057810 */ /* 0x000fc40007ffe0ff */
[----:B------:R-:W-:Y:S02]  /*9e10*/  IADD3 R4, R0, 0x18, RZ ;  /* 0x0000001800047810 */ /* 0x000fe40007ffe0ff */
[----:B------:R-:W-:Y:S02]  /*9e20*/  ISETP.GE.AND P2, PT, R6, c[0x0][0x3c8], PT ;  /* 0x0000f20006007a0c */ /* 0x000fe40003f46270 */
[----:B------:R-:W-:Y:S02]  /*9e30*/  ISETP.GE.AND P1, PT, R5, c[0x0][0x3c8], PT ;  /* 0x0000f20005007a0c */ /* 0x000fe40003f26270 */
[----:B------:R-:W-:Y:S02]  /*9e40*/  ISETP.GE.AND P0, PT, R4, c[0x0][0x3c8], PT ;  /* 0x0000f20004007a0c */ /* 0x000fe40003f06270 */
[C---:B------:R-:W-:Y:S02]  /*9e50*/  ISETP.GE.AND P3, PT, R0.reuse, c[0x0][0x3c8], PT ;  /* 0x0000f20000007a0c */ /* 0x040fe40003f66270 */
[----:B------:R-:W-:-:S02]  /*9e60*/  IADD3 R13, R0, 0x20, RZ ;  /* 0x00000020000d7810 */ /* 0x000fc40007ffe0ff */
[----:B------:R-:W-:Y:S02]  /*9e70*/  IADD3 R14, R0, 0x28, RZ ;  /* 0x00000028000e7810 */ /* 0x000fe40007ffe0ff */
[----:B------:R-:W-:Y:S02]  /*9e80*/  ISETP.GE.AND P6, PT, R13, c[0x0][0x3c8], PT ;  /* 0x0000f2000d007a0c */ /* 0x000fe40003fc6270 */
[----:B------:R-:W-:Y:S02]  /*9e90*/  @!P2 LEA.HI R8, R6, R6, RZ, 0x1 ;  /* 0x000000060608a211 */ /* 0x000fe400078f08ff */
[----:B------:R-:W-:Y:S02]  /*9ea0*/  @!P1 LEA.HI R5, R5, R5, RZ, 0x1 ;  /* 0x0000000505059211 */ /* 0x000fe400078f08ff */
[----:B------:R-:W-:Y:S01]  /*9eb0*/  @!P0 LEA.HI R4, R4, R4, RZ, 0x1 ;  /* 0x0000000404048211 */ /* 0x000fe200078f08ff */
[----:B---34-:R-:W-:Y:S01]  /*9ec0*/  @!P3 IMAD.WIDE R10, R0, 0x4, R2 ;  /* 0x00000004000ab825 */ /* 0x018fe200078e0202 */
[----:B------:R-:W-:-:S02]  /*9ed0*/  @!P2 LOP3.LUT R8, R8, 0xfffffffe, RZ, 0xc0, !PT ;  /* 0xfffffffe0808a812 */ /* 0x000fc400078ec0ff */
[----:B------:R-:W-:Y:S02]  /*9ee0*/  @!P1 LOP3.LUT R5, R5, 0xfffffffe, RZ, 0xc0, !PT ;  /* 0xfffffffe05059812 */ /* 0x000fe400078ec0ff */
[----:B------:R-:W-:Y:S01]  /*9ef0*/  ISETP.GE.AND P5, PT, R14, c[0x0][0x3c8], PT ;  /* 0x0000f2000e007a0c */ /* 0x000fe20003fa6270 */
[--C-:B------:R-:W-:Y:S01]  /*9f00*/  @!P2 IMAD.WIDE R8, R8, 0x4, R2.reuse ;  /* 0x000000040808a825 */ /* 0x100fe200078e0202 */
[----:B------:R-:W-:Y:S01]  /*9f10*/  @!P0 LOP3.LUT R4, R4, 0xfffffffe, RZ, 0xc0, !PT ;  /* 0xfffffffe04048812 */ /* 0x000fe200078ec0ff */
[----:B------:R3:W-:Y:S01]  /*9f20*/  @!P3 ST.E.64 [R10.64], R142 ;  /* 0x0000008e0a00b985 */ /* 0x0007e2000c101b06 */
[----:B------:R-:W-:Y:S01]  /*9f30*/  IADD3 R12, R0, 0x50, RZ ;  /* 0x00000050000c7810 */ /* 0x000fe20007ffe0ff */
[--C-:B------:R-:W-:Y:S02]  /*9f40*/  @!P1 IMAD.WIDE R6, R5, 0x4, R2.reuse ;  /* 0x0000000405069825 */ /* 0x100fe400078e0202 */
[----:B------:R4:W-:Y:S02]  /*9f50*/  @!P2 ST.E.64 [R8.64], R150 ;  /* 0x000000960800a985 */ /* 0x0009e4000c101b06 */
[----:B------:R-:W-:-:S02]  /*9f60*/  @!P0 IMAD.WIDE R4, R4, 0x4, R2 ;  /* 0x0000000404048825 */ /* 0x000fc400078e0202 */
[----:B------:R-:W-:Y:S04]  /*9f70*/  @!P1 ST.E.64 [R6.64], R74 ;  /* 0x0000004a06009985 */ /* 0x000fe8000c101b06 */
[----:B------:R1:W-:Y:S01]  /*9f80*/  @!P0 ST.E.64 [R4.64], R78 ;  /* 0x0000004e04008985 */ /* 0x0003e2000c101b06 */
[----:B------:R-:W-:Y:S02]  /*9f90*/  ISETP.GE.AND P0, PT, R12, c[0x0][0x3c8], PT ;  /* 0x0000f2000c007a0c */ /* 0x000fe40003f06270 */
[C---:B---3--:R-:W-:Y:S02]  /*9fa0*/  IADD3 R10, R0.reuse, 0x40, RZ ;  /* 0x00000040000a7810 */ /* 0x048fe40007ffe0ff */
[C---:B------:R-:W-:Y:S02]  /*9fb0*/  IADD3 R11, R0.reuse, 0x48, RZ ;  /* 0x00000048000b7810 */ /* 0x040fe40007ffe0ff */
[----:B----4-:R-:W-:-:S02]  /*9fc0*/  IADD3 R8, R0, 0x30, RZ ;  /* 0x0000003000087810 */ /* 0x010fc40007ffe0ff */
[----:B------:R-:W-:Y:S02]  /*9fd0*/  IADD3 R9, R0, 0x38, RZ ;  /* 0x0000003800097810 */ /* 0x000fe40007ffe0ff */
[----:B------:R-:W-:Y:S02]  /*9fe0*/  ISETP.GE.AND P4, PT, R8, c[0x0][0x3c8], PT ;  /* 0x0000f20008007a0c */ /* 0x000fe40003f86270 */
[----:B------:R-:W-:Y:S02]  /*9ff0*/  ISETP.GE.AND P3, PT, R9, c[0x0][0x3c8], PT ;  /* 0x0000f20009007a0c */ /* 0x000fe40003f66270 */
[----:B-1----:R-:W-:Y:S02]  /*a000*/  @!P6 LEA.HI R4, R13, R13, RZ, 0x1 ;  /* 0x0000000d0d04e211 */ /* 0x002fe400078f08ff */
[----:B------:R-:W-:Y:S02]  /*a010*/  @!P5 LEA.HI R5, R14, R14, RZ, 0x1 ;  /* 0x0000000e0e05d211 */ /* 0x000fe400078f08ff */
[----:B------:R-:W-:-:S02]  /*a020*/  @!P6 LOP3.LUT R4, R4, 0xfffffffe, RZ, 0xc0, !PT ;  /* 0xfffffffe0404e812 */ /* 0x000fc400078ec0ff */
[----:B------:R-:W-:Y:S02]  /*a030*/  ISETP.GE.AND P2, PT, R10, c[0x0][0x3c8], PT ;  /* 0x0000f2000a007a0c */ /* 0x000fe40003f46270 */
[----:B------:R-:W-:Y:S01]  /*a040*/  @!P5 LOP3.LUT R5, R5, 0xfffffffe, RZ, 0xc0, !PT ;  /* 0xfffffffe0505d812 */ /* 0x000fe200078ec0ff */
[--C-:B------:R-:W-:Y:S01]  /*a050*/  @!P6 IMAD.WIDE R6, R4, 0x4, R2.reuse ;  /* 0x000000040406e825 */ /* 0x100fe200078e0202 */
[----:B------:R-:W-:Y:S02]  /*a060*/  ISETP.GE.AND P1, PT, R11, c[0x0][0x3c8], PT ;  /* 0x0000f2000b007a0c */ /* 0x000fe40003f26270 */
[----:B------:R-:W-:Y:S01]  /*a070*/  IADD3 R0, R0, 0x58, RZ ;  /* 0x0000005800007810 */ /* 0x000fe20007ffe0ff */
[----:B------:R-:W-:Y:S01]  /*a080*/  @!P5 IMAD.WIDE R4, R5, 0x4, R2 ;  /* 0x000000040504d825 */ /* 0x000fe200078e0202 */
[----:B------:R1:W-:Y:S04]  /*a090*/  @!P6 ST.E.64 [R6.64], R90 ;  /* 0x0000005a0600e985 */ /* 0x0003e8000c101b06 */
[----:B------:R3:W-:Y:S01]  /*a0a0*/  @!P5 ST.E.64 [R4.64], R158 ;  /* 0x0000009e0400d985 */ /* 0x0007e2000c101b06 */
[----:B-1----:R-:W-:-:S04]  /*a0b0*/  @!P2 LEA.HI R7, R10, R10, RZ, 0x1 ;  /* 0x0000000a0a07a211 */ /* 0x002fc800078f08ff */
[----:B------:R-:W-:Y:S02]  /*a0c0*/  @!P1 LEA.HI R6, R11, R11, RZ, 0x1 ;  /* 0x0000000b0b069211 */ /* 0x000fe400078f08ff */
[----:B---3--:R-:W-:Y:S02]  /*a0d0*/  @!P4 LEA.HI R4, R8, R8, RZ, 0x1 ;  /* 0x000000080804c211 */ /* 0x008fe400078f08ff */
[----:B------:R-:W-:Y:S02]  /*a0e0*/  @!P3 LEA.HI R8, R9, R9, RZ, 0x1 ;  /* 0x000000090908b211 */ /* 0x000fe400078f08ff */
[----:B------:R-:W-:Y:S02]  /*a0f0*/  @!P0 LEA.HI R5, R12, R12, RZ, 0x1 ;  /* 0x0000000c0c058211 */ /* 0x000fe400078f08ff */
[----:B------:R-:W-:Y:S02]  /*a100*/  @!P4 LOP3.LUT R4, R4, 0xfffffffe, RZ, 0xc0, !PT ;  /* 0xfffffffe0404c812 */ /* 0x000fe400078ec0ff */
[----:B------:R-:W-:-:S02]  /*a110*/  @!P3 LOP3.LUT R8, R8, 0xfffffffe, RZ, 0xc0, !PT ;  /* 0xfffffffe0808b812 */ /* 0x000fc400078ec0ff */
[----:B------:R-:W-:Y:S01]  /*a120*/  @!P2 LOP3.LUT R7, R7, 0xfffffffe, RZ, 0xc0, !PT ;  /* 0xfffffffe0707a812 */ /* 0x000fe200078ec0ff */
[--C-:B------:R-:W-:Y:S01]  /*a130*/  @!P4 IMAD.WIDE R12, R4, 0x4, R2.reuse ;  /* 0x00000004040cc825 */ /* 0x100fe200078e0202 */
[----:B------:R-:W-:Y:S02]  /*a140*/  @!P1 LOP3.LUT R6, R6, 0xfffffffe, RZ, 0xc0, !PT ;  /* 0xfffffffe06069812 */ /* 0x000fe400078ec0ff */
[----:B------:R-:W-:Y:S01]  /*a150*/  @!P0 LOP3.LUT R5, R5, 0xfffffffe, RZ, 0xc0, !PT ;  /* 0xfffffffe05058812 */ /* 0x000fe200078ec0ff */
[--C-:B------:R-:W-:Y:S01]  /*a160*/  @!P3 IMAD.WIDE R10, R8, 0x4, R2.reuse ;  /* 0x00000004080ab825 */ /* 0x100fe200078e0202 */
[----:B------:R1:W-:Y:S03]  /*a170*/  @!P4 ST.E.64 [R12.64], R102 ;  /* 0x000000660c00c985 */ /* 0x0003e6000c101b06 */
[--C-:B------:R-:W-:Y:S01]  /*a180*/  @!P2 IMAD.WIDE R8, R7, 0x4, R2.reuse ;  /* 0x000000040708a825 */ /* 0x100fe200078e0202 */
[----:B------:R1:W-:Y:S03]  /*a190*/  @!P3 ST.E.64 [R10.64], R162 ;  /* 0x000000a20a00b985 */ /* 0x0003e6000c101b06 */
[--C-:B------:R-:W-:Y:S01]  /*a1a0*/  @!P1 IMAD.WIDE R6, R6, 0x4, R2.reuse ;  /* 0x0000000406069825 */ /* 0x100fe200078e0202 */
[----:B------:R1:W-:Y:S03]  /*a1b0*/  @!P2 ST.E.64 [R8.64], R114 ;  /* 0x000000720800a985 */ /* 0x0003e6000c101b06 */
[----:B------:R-:W-:Y:S01]  /*a1c0*/  @!P0 IMAD.WIDE R4, R5, 0x4, R2 ;  /* 0x0000000405048825 */ /* 0x000fe200078e0202 */
[----:B------:R1:W-:Y:S04]  /*a1d0*/  @!P1 ST.E.64 [R6.64], R166 ;  /* 0x000000a606009985 */ /* 0x0003e8000c101b06 */
[----:B------:R1:W-:Y:S01]  /*a1e0*/  @!P0 ST.E.64 [R4.64], R126 ;  /* 0x0000007e04008985 */ /* 0x0003e2000c101b06 */
[----:B------:R-:W-:-:S13]  /*a1f0*/  ISETP.GE.AND P0, PT, R0, c[0x0][0x3c8], PT ;  /* 0x0000f20000007a0c */ /* 0x000fda0003f06270 */
[----:B------:R-:W-:Y:S05]  /*a200*/  @P0 EXIT ;  /* 0x000000000000094d */ /* 0x000fea0003800000 */
[----:B------:R-:W-:-:S04]  /*a210*/  LEA.HI R0, R0, R0, RZ, 0x1 ;  /* 0x0000000000007211 */ /* 0x000fc800078f08ff */
[----:B------:R-:W-:-:S05]  /*a220*/  LOP3.LUT R0, R0, 0xfffffffe, RZ, 0xc0, !PT ;  /* 0xfffffffe00007812 */ /* 0x000fca00078ec0ff */
[----:B------:R-:W-:-:S05]  /*a230*/  IMAD.WIDE R2, R0, 0x4, R2 ;  /* 0x0000000400027825 */ /* 0x000fca00078e0202 */
[----:B------:R-:W-:Y:S01]  /*a240*/  ST.E.64 [R2.64], R130 ;  /* 0x0000008202007985 */ /* 0x000fe2000c101b06 */
[----:B------:R-:W-:Y:S05]  /*a250*/  EXIT ;  /* 0x000000000000794d */ /* 0x000fea0003800000 */
.L_x_15:
[----:B------:R-:W1:Y:S02]  /*a260*/  S2R R0, SR_TID.X ;  /* 0x0000000000007919 */ /* 0x000e640000002100 */
[----:B-1----:R-:W-:-:S13]  /*a270*/  ISETP.GT.AND P0, PT, R0, 0x7f, PT ;  /* 0x0000007f0000780c */ /* 0x002fda0003f04270 */
[----:B------:R-:W-:Y:S05]  /*a280*/  @P0 EXIT ;  /* 0x000000000000094d */ /* 0x000fea0003800000 */
[----:B------:R-:W1:Y:S01]  /*a290*/  S2R R8, SR_CTAID.X ;  /* 0x0000000000087919 */ /* 0x000e620000002500 */
[----:B------:R-:W-:-:S05]  /*a2a0*/  MOV R3, c[0x0][0x4e8] ;  /* 0x00013a0000037a02 */ /* 0x000fca0000000f00 */
[----:B------:R-:W-:Y:S01]  /*a2b0*/  IMAD R2, R3, c[0x0][0x388], RZ ;  /* 0x0000e20003027a24 */ /* 0x000fe200078e02ff */
[----:B-1----:R-:W-:-:S04]  /*a2c0*/  LEA R8, R8, R0, 0x7 ;  /* 0x0000000008087211 */ /* 0x002fc800078e38ff */
[----:B------:R-:W-:-:S13]  /*a2d0*/  ISETP.GE.AND P0, PT, R8, R2, PT ;  /* 0x000000020800720c */ /* 0x000fda0003f06270 */
[----:B------:R-:W-:Y:S05]  /*a2e0*/  @P0 EXIT ;  /* 0x000000000000094d */ /* 0x000fea0003800000 */
[----:B------:R-:W1:Y:S01]  /*a2f0*/  S2R R9, SR_CTAID.Z ;  /* 0x0000000000097919 */ /* 0x000e620000002700 */
[----:B------:R-:W-:Y:S02]  /*a300*/  SHF.R.S32.HI R0, RZ, 0x1f, R251 ;  /* 0x0000001fff007819 */ /* 0x000fe400000114fb */
[----:B------:R-:W-:Y:S01]  /*a310*/  ISETP.NE.AND P0, PT, R3, 0x1, PT ;  /* 0x000000010300780c */ /* 0x000fe20003f05270 */
[----:B------:R-:W2:Y:S01]  /*a320*/  S2R R10, SR_CTAID.Y ;  /* 0x00000000000a7919 */ /* 0x000ea20000002600 */
[C---:B------:R-:W-:Y:S01]  /*a330*/  IMAD.WIDE.U32 R2, R251.reuse, c[0x0][0x4d0], RZ ;  /* 0x00013400fb027a25 */ /* 0x040fe200078e00ff */
[----:B------:R-:W-:Y:S02]  /*a340*/  IADD3 R5, -R251, RZ, RZ ;  /* 0x000000fffb057210 */ /* 0x000fe40007ffe1ff */
[----:B------:R-:W-:Y:S01]  /*a350*/  MOV R4, R8 ;  /* 0x0000000800047202 */ /* 0x000fe20000000f00 */
[----:B------:R-:W-:-:S04]  /*a360*/  IMAD R0, R0, c[0x0][0x4d0], RZ ;  /* 0x0001340000007a24 */ /* 0x000fc800078e02ff */
[----:B------:R-:W-:-:S03]  /*a370*/  IMAD R0, R251, c[0x0][0x4d4], R0 ;  /* 0x00013500fb007a24 */ /* 0x000fc600078e0200 */
[----:B------:R-:W-:Y:S02]  /*a380*/  @P0 IMAD.HI.U32 R6, R8, c[0x0][0x4ec], RZ ;  /* 0x00013b0008060a27 */ /* 0x000fe400078e00ff */
[----:B------:R-:W-:-:S03]  /*a390*/  IADD3 R3, R3, R0, RZ ;  /* 0x0000000003037210 */ /* 0x000fc60007ffe0ff */
[----:B------:R-:W-:Y:S02]  /*a3a0*/  @P0 SHF.R.U32.HI R4, RZ, c[0x0][0x4f0], R6 ;  /* 0x00013c00ff040a19 */ /* 0x000fe40000011606 */
[----:B-1----:R-:W-:Y:S01]  /*a3b0*/  SHF.R.S32.HI R7, RZ, 0x1f, R9 ;  /* 0x0000001fff077819 */ /* 0x002fe20000011409 */
[----:B------:R-:W-:-:S04]  /*a3c0*/  IMAD.WIDE.U32 R2, R9, c[0x0][0x4d8], R2 ;  /* 0x0001360009027a25 */ /* 0x000fc800078e0002 */
[----:B------:R-:W-:Y:S02]  /*a3d0*/  IMAD R0, R7, c[0x0][0x4d8], RZ ;  /* 0x0001360007007a24 */ /* 0x000fe400078e02ff */
[----:B--2---:R-:W-:Y:S01]  /*a3e0*/  IMAD R7, R5, c[0x0][0x550], R10 ;  /* 0x0001540005077a24 */ /* 0x004fe200078e020a */
[----:B------:R-:W-:Y:S01]  /*a3f0*/  IADD3 R5, -R4, RZ, RZ ;  /* 0x000000ff04057210 */ /* 0x000fe20007ffe1ff */
[----:B------:R-:W-:-:S03]  /*a400*/  IMAD R0, R9, c[0x0][0x4dc], R0 ;  /* 0x0001370009007a24 */ /* 0x000fc600078e0200 */
[----:B------:R-:W-:Y:S01]  /*a410*/  SHF.R.S32.HI R6, RZ, 0x1f, R7 ;  /* 0x0000001fff067819 */ /* 0x000fe20000011407 */
[----:B------:R-:W-:Y:S01]  /*a420*/  IMAD R5, R5, c[0x0][0x4e8], R8 ;  /* 0x00013a0005057a24 */ /* 0x000fe200078e0208 */
[----:B------:R-:W-:-:S03]  /*a430*/  IADD3 R3, R0, R3, RZ ;  /* 0x0000000300037210 */ /* 0x000fc60007ffe0ff */
[----:B------:R-:W-:Y:S01]  /*a440*/  IMAD R6, R6, c[0x0][0x4e0], RZ ;  /* 0x0001380006067a24 */ /* 0x000fe200078e02ff */
[----:B------:R-:W-:Y:S01]  /*a450*/  SHF.R.S32.HI R0, RZ, 0x1f, R5 ;  /* 0x0000001fff007819 */ /* 0x000fe20000011405 */
[----:B------:R-:W-:-:S04]  /*a460*/  IMAD.WIDE.U32 R2, R7, c[0x0][0x4e0], R2 ;  /* 0x0001380007027a25 */ /* 0x000fc800078e0002 */
[----:B------:R-:W-:Y:S01]  /*a470*/  IMAD R7, R7, c[0x0][0x4e4], R6 ;  /* 0x0001390007077a24 */ /* 0x000fe200078e0206 */
[----:B------:R-:W-:Y:S01]  /*a480*/  SHF.R.S32.HI R6, RZ, 0x1f, R4 ;  /* 0x0000001fff067819 */ /* 0x000fe20000011404 */
[----:B------:R-:W-:Y:S01]  /*a490*/  IMAD R0, R0, c[0x0][0x4c8], RZ ;  /* 0x0001320000007a24 */ /* 0x000fe200078e02ff */
[----:B------:R-:W-:-:S03]  /*a4a0*/  IADD3 R2, P0, R4, R2, RZ ;  /* 0x0000000204027210 */ /* 0x000fc60007f1e0ff */
[----:B------:R-:W-:Y:S01]  /*a4b0*/  IMAD R0, R5, c[0x0][0x4cc], R0 ;  /* 0x0001330005007a24 */ /* 0x000fe200078e0200 */
[----:B------:R-:W-:-:S05]  /*a4c0*/  IADD3.X R3, R6, R3, R7, P0, !PT ;  /* 0x0000000306037210 */ /* 0x000fca00007fe407 */
[----:B------:R-:W-:-:S05]  /*a4d0*/  IMAD.WIDE.U32 R2, R5, c[0x0][0x4c8], R2 ;  /* 0x0001320005027a25 */ /* 0x000fca00078e0002 */
[----:B------:R-:W-:Y:S02]  /*a4e0*/  IADD3 R0, R3, R0, RZ ;  /* 0x0000000003007210 */ /* 0x000fe40007ffe0ff */
[----:B------:R-:W-:-:S04]  /*a4f0*/  LEA R4, P0, R2, c[0x0][0x4a8], 0x2 ;  /* 0x00012a0002047a11 */ /* 0x000fc800078010ff */
[----:B------:R-:W-:Y:S02]  /*a500*/  LEA.HI.X R5, R2, c[0x0][0x4ac], R0, 0x2, P0 ;  /* 0x00012b0002057a11 */ /* 0x000fe400000f1400 */
[----:B------:R-:W-:-:S05]  /*a510*/  MOV R0, 0xff800000 ;  /* 0xff80000000007802 */ /* 0x000fca0000000f00 */
[----:B------:R-:W-:Y:S01]  /*a520*/  STG.E [R4.64], R0 ;  /* 0x0000000004007986 */ /* 0x000fe2000c101906 */
[----:B------:R-:W-:Y:S05]  /*a530*/  EXIT ;  /* 0x000000000000794d */ /* 0x000fea0003800000 */
.L_x_22:
[----:B------:R-:W-:-:S00]  /*a540*/  BRA `(.L_x_22) ;  /* 0xfffffff000007947 */ /* 0x000fc0000383ffff */
[----:B------:R-:W-:-:S00]  /*a550*/  NOP ;  /* 0x0000000000007918 */ /* 0x000fc00000000000 */
        /* <DEDUP_REMOVED lines=10> */
.L_x_1814:


//--------------------- .text._ZN7cutlass13device_kernelIN5flash19enable_sm80_to_sm89INS1_16FlashAttnFwdSm80INS1_25CollectiveMainloopFwdSm80ILi4ELi1ELb0EN4cute5tupleIJNS5_1CILi128EEENS7_ILi48EEENS7_ILi96EEEEEELi96ENS_6half_tEfNS_4arch4Sm80ELb0ELb0ELb0ELb1ELb1ELb0ELb1ELb1EEENS1_21CollectiveEpilogueFwdINS6_IJS8_SA_S9_EEENS6_IJNS7_ILi1EEESI_SI_EEESC_SE_Li128ELb1ELb1ELb1ELb0EEENS1_36VarlenDynamicPersistentTileSchedulerILi128ELi48ELi128ELi128ELb1ELb1ELb0ELb0ELb1ELb1EEEEEEEEEvNT_6ParamsE --------------------------
	.section	.text._ZN7cutlass13device_kernelIN5flash19enable_sm80_to_sm89INS1_16FlashAttnFwdSm80INS1_25CollectiveMainloopFwdSm80ILi4ELi1ELb0EN4cute5tupleIJNS5_1CILi128EEENS7_ILi48EEENS7_ILi96EEEEEELi96ENS_6half_tEfNS_4arch4Sm80ELb0ELb0ELb0ELb1ELb1ELb0ELb1ELb1EEENS1_21CollectiveEpilogueFwdINS6_IJS8_SA_S9_EEENS6_IJNS7_ILi1EEESI_SI_EEESC_SE_Li128ELb1ELb1ELb1ELb0EEENS1_36VarlenDynamicPersistentTileSchedulerILi128ELi48ELi128ELi128ELb1ELb1ELb0ELb0ELb1ELb1EEEEEEEEEvNT_6ParamsE,"ax",@progbits
	.sectioninfo	@"SHI_REGISTERS=255"
	.align	128
.text._ZN7cutlass13device_kernelIN5flash19enable_sm80_to_sm89INS1_16FlashAttnFwdSm80INS1_25CollectiveMainloopFwdSm80ILi4ELi1ELb0EN4cute5tupleIJNS5_1CILi128EEENS7_ILi48EEENS7_ILi96EEEEEELi96ENS_6half_tEfNS_4arch4Sm80ELb0ELb0ELb0ELb1ELb1ELb0ELb1ELb1EEENS1_21CollectiveEpilogueFwdINS6_IJS8_SA_S9_EEENS6_IJNS7_ILi1EEESI_SI_EEESC_SE_Li128ELb1ELb1ELb1ELb0EEENS1_36VarlenDynamicPersistentTileSchedulerILi128ELi48ELi128ELi128ELb1ELb1ELb0ELb0ELb1ELb1EEEEEEEEEvNT_6ParamsE:
        .type           _ZN7cutlass13device_kernelIN5flash19enable_sm80_to_sm89INS1_16FlashAttnFwdSm80INS1_25CollectiveMainloopFwdSm80ILi4ELi1ELb0EN4cute5tupleIJNS5_1CILi128EEENS7_ILi48EEENS7_ILi96EEEEEELi96ENS_6half_tEfNS_4arch4Sm80ELb0ELb0ELb0ELb1ELb1ELb0ELb1ELb1EEENS1_21CollectiveEpilogueFwdINS6_IJS8_SA_S9_EEENS6_IJNS7_ILi1EEESI_SI_EEESC_SE_Li128ELb1ELb1ELb1ELb0EEENS1_36VarlenDynamicPersistentTileSchedulerILi128ELi48ELi128ELi128ELb1ELb1ELb0ELb0ELb1ELb1EEEEEEEEEvNT_6ParamsE,@function
        .size           _ZN7cutlass13device_kernelIN5flash19enable_sm80_to_sm89INS1_16FlashAttnFwdSm80INS1_25CollectiveMainloopFwdSm80ILi4ELi1ELb0EN4cute5tupleIJNS5_1CILi128EEENS7_ILi48EEENS7_ILi96EEEEEELi96ENS_6half_tEfNS_4arch4Sm80ELb0ELb0ELb0ELb1ELb1ELb0ELb1ELb1EEENS1_21CollectiveEpilogueFwdINS6_IJS8_SA_S9_EEENS6_IJNS7_ILi1EEESI_SI_EEESC_SE_Li128ELb1ELb1ELb1ELb0EEENS1_36VarlenDynamicPersistentTileSchedulerILi128ELi48ELi128ELi128ELb1ELb1ELb0ELb0ELb1ELb1EEEEEEEEEvNT_6ParamsE,(.L_x_1815 - _ZN7cutlass13device_kernelIN5flash19enable_sm80_to_sm89INS1_16FlashAttnFwdSm80INS1_25CollectiveMainloopFwdSm80ILi4ELi1ELb0EN4cute5tupleIJNS5_1CILi128EEENS7_ILi48EEENS7_ILi96EEEEEELi96ENS_6half_tEfNS_4arch4Sm80ELb0ELb0ELb0ELb1ELb1ELb0ELb1ELb1EEENS1_21CollectiveEpilogueFwdINS6_IJS8_SA_S9_EEENS6_IJNS7_ILi1EEESI_SI_EEESC_SE_Li128ELb1ELb1ELb1ELb0EEENS1_36VarlenDynamicPersistentTileSchedulerILi128ELi48ELi128ELi128ELb1ELb1ELb0ELb0ELb1ELb1EEEEEEEEEvNT_6ParamsE)
        .other          _ZN7cutlass13device_kernelIN5flash19enable_sm80_to_sm89INS1_16FlashAttnFwdSm80INS1_25CollectiveMainloopFwdSm80ILi4ELi1ELb0EN4cute5tupleIJNS5_1CILi128EEENS7_ILi48EEENS7_ILi96EEEEEELi96ENS_6half_tEfNS_4arch4Sm80ELb0ELb0ELb0ELb1ELb1ELb0ELb1ELb1EEENS1_21CollectiveEpilogueFwdINS6_IJS8_SA_S9_EEENS6_IJNS7_ILi1EEESI_SI_EEESC_SE_Li128ELb1ELb1ELb1ELb0EEENS1_36VarlenDynamicPersistentTileSchedulerILi128ELi48ELi128ELi128ELb1ELb1ELb0ELb0ELb1ELb1EEEEEEEEEvNT_6ParamsE,@"STO_CUDA_ENTRY STV_DEFAULT"
_ZN7cutlass13device_kernelIN5flash19enable_sm80_to_sm89INS1_16FlashAttnFwdSm80INS1_25CollectiveMainloopFwdSm80ILi4ELi1ELb0EN4cute5tupleIJNS5_1CILi128EEENS7_ILi48EEENS7_ILi96EEEEEELi96ENS_6half_tEfNS_4arch4Sm80ELb0ELb0ELb0ELb1ELb1ELb0ELb1ELb1EEENS1_21CollectiveEpilogueFwdINS6_IJS8_SA_S9_EEENS6_IJNS7_ILi1EEESI_SI_EEESC_SE_Li128ELb1ELb1ELb1ELb0EEENS1_36VarlenDynamicPersistentTileSchedulerILi128ELi48ELi128ELi128ELb1ELb1ELb0ELb0ELb1ELb1EEEEEEEEEvNT_6ParamsE:
[----:B------:R-:W-:-:S03]  /*0000*/  MOV R1, c[0x0][0x28] ;  /* 0x00000a0000017a02 */ /* 0x000fc60000000f00 */
[----:B------:R-:W1:Y:S01]  /*0010*/  S2R R2, SR_TID.X ;  /* 0x0000000000027919 */ /* 0x000e620000002100 */
[----:B------:R-:W-:Y:S01]  /*0020*/  IADD3 R1, R1, -0x68, RZ ;  /* 0xffffff9801017810 */ /* 0x000fe20007ffe0ff */
[----:B------:R-:W-:Y:S01]  /*0030*/  ULDC.64 UR6, c[0x0][0x118] ;  /* 0x0000460000067ab9 */ /* 0x000fe20000000a00 */
[----:B-1----:R-:W-:-:S05]  /*0040*/  SHF.R.U32.HI R0, RZ, 0x5, R2 ;  /* 0x00000005ff007819 */ /* 0x002fca0000011602 */
[----:B------:R-:W1:Y:S02]  /*0050*/  SHFL.IDX PT, R3, R0, RZ, 0x1f ;  /* 0x00001fff00037589 */ /* 0x000e6400000e0000 */
[----:B-1----:R-:W-:Y:S02]  /*0060*/  ISETP.NE.AND P0, PT, R3, RZ, PT ;  /* 0x000000ff0300720c */ /* 0x002fe40003f05270 */
[----:B------:R1:W-:Y:S11]  /*0070*/  STL [R1+0x5c], R3 ;  /* 0x00005c0301007387 */ /* 0x0003f60000100800 */
[----:B------:R-:W-:Y:S06]  /*0080*/  @P0 BAR.SYNC.DEFER_BLOCKING 0x5, 0x80 ;  /* 0x0142000000000b1d */ /* 0x000fec0000010000 */
[----:B------:R-:W2:Y:S04]  /*0090*/  @P0 LDS.128 R244, [0xc080] ;  /* 0x00c08000fff40984 */ /* 0x000ea80000000c00 */
[----:B------:R-:W-:Y:S06]  /*00a0*/  @P0 BAR.ARV 0x4, 0x80 ;  /* 0x0102000000000b1d */ /* 0x000fec0000002000 */
[----:B------:R-:W-:Y:S05]  /*00b0*/  @P0 BRA `(.L_x_23) ;  /* 0x00000a7000000947 */ /* 0x000fea0003800000 */
[----:B-1----:R-:W-:Y:S01]  /*00c0*/  LOP3.LUT R12, R2, 0x1f, RZ, 0xc0, !PT ;  /* 0x0000001f020c7812 */ /* 0x002fe200078ec0ff */
[----:B------:R-:W-:Y:S01]  /*00d0*/  CS2R R8, SRZ ;  /* 0x0000000000087805 */ /* 0x000fe2000001ff00 */
[----:B------:R-:W-:-:S02]  /*00e0*/  IMAD.MOV.U32 R7, RZ, RZ, RZ ;  /* 0x000000ffff077224 */ /* 0x000fc400078e00ff */
[----:B------:R-:W-:-:S04]  /*00f0*/  ISETP.NE.AND P6, PT, R12, 0x1f, PT ;  /* 0x0000001f0c00780c */ /* 0x000fc80003fc5270 */
[----:B------:R-:W-:-:S13]  /*0100*/  ISETP.GE.OR P0, PT, R12, c[0x0][0x53c], !P6 ;  /* 0x00014f000c007a0c */ /* 0x000fda0007706670 */
[----:B------:R-:W-:Y:S02]  /*0110*/  @!P0 IMAD.MOV.U32 R4, RZ, RZ, 0x4 ;  /* 0x00000004ff048424 */ /* 0x000fe400078e00ff */
[----:B------:R-:W-:Y:S02]  /*0120*/  @!P0 IMAD.MOV.U32 R2, RZ, RZ, 0x4 ;  /* 0x00000004ff028424 */ /* 0x000fe400078e00ff */
[----:B------:R-:W-:-:S04]  /*0130*/  @!P0 IMAD.WIDE.U32 R4, R12, R4, c[0x0][0x580] ;  /* 0x000160000c048625 */ /* 0x000fc800078e0004 */
[C---:B------:R-:W-:Y:S01]  /*0140*/  @!P0 IMAD.WIDE.U32 R2, R12.reuse, R2, c[0x0][0x578] ;  /* 0x00015e000c028625 */ /* 0x040fe200078e0002 */
[----:B------:R-:W3:Y:S04]  /*0150*/  @!P0 LDG.E R8, [R4.64] ;  /* 0x0000000604088981 */ /* 0x000ee8000c1e1900 */
[----:B------:R-:W3:Y:S01]  /*0160*/  @!P0 LDG.E R7, [R2.64] ;  /* 0x0000000602078981 */ /* 0x000ee2000c1e1900 */
[C---:B------:R-:W-:Y:S01]  /*0170*/  ISETP.NE.AND P5, PT, R12.reuse, RZ, PT ;  /* 0x000000ff0c00720c */ /* 0x040fe20003fa5270 */
[----:B------:R-:W1:Y:S01]  /*0180*/  S2UR UR4, SR_CTAID.X ;  /* 0x00000000000479c3 */ /* 0x000e620000002500 */
[C---:B------:R-:W-:Y:S02]  /*0190*/  ISETP.GE.U32.AND P4, PT, R12.reuse, 0x2, PT ;  /* 0x000000020c00780c */ /* 0x040fe40003f86070 */
[----:B------:R-:W-:-:S02]  /*01a0*/  ISETP.GE.U32.AND P3, PT, R12, 0x4, PT ;  /* 0x000000040c00780c */ /* 0x000fc40003f66070 */
[C---:B------:R-:W-:Y:S02]  /*01b0*/  ISETP.GE.U32.AND P2, PT, R12.reuse, 0x8, PT ;  /* 0x000000080c00780c */ /* 0x040fe40003f46070 */
[----:B------:R-:W-:Y:S01]  /*01c0*/  ISETP.GE.U32.AND P1, PT, R12, 0x10, PT ;  /* 0x000000100c00780c */ /* 0x000fe20003f26070 */
[----:B---3--:R-:W-:-:S05]  /*01d0*/  IMAD R4, R8, R7, RZ ;  /* 0x0000000708047224 */ /* 0x008fca00078e02ff */
[----:B------:R-:W3:Y:S02]  /*01e0*/  SHFL.UP PT, R0, R4, 0x1, RZ ;  /* 0x0420000004007989 */ /* 0x000ee400000e00ff */
[----:B---3--:R-:W-:-:S05]  /*01f0*/  SEL R0, R0, RZ, P5 ;  /* 0x000000ff00007207 */ /* 0x008fca0002800000 */
[----:B------:R-:W-:-:S05]  /*0200*/  IMAD.IADD R4, R4, 0x1, R0 ;  /* 0x0000000104047824 */ /* 0x000fca00078e0200 */
        /* <DEDUP_REMOVED lines=12> */
[----:B------:R-:W3:Y:S02]  /*02d0*/  SHFL.IDX PT, R6, R4, 0x1f, 0x1f ;  /* 0x03e01f0004067f89 */ /* 0x000ee400000e0000 */
[----:B---3--:R-:W-:-:S04]  /*02e0*/  IMAD R6, R6, c[0x0][0x538], RZ ;  /* 0x00014e0006067a24 */ /* 0x008fc800078e02ff */
[----:B------:R-:W-:Y:S01]  /*02f0*/  IMAD.MOV.U32 R0, RZ, RZ, R6 ;  /* 0x000000ffff007224 */ /* 0x000fe200078e0006 */
[----:B-1----:R-:W-:-:S13]  /*0300*/  ISETP.GT.AND P0, PT, R6, UR4, PT ;  /* 0x0000000406007c0c */ /* 0x002fda000bf04270 */
[----:B------:R-:W-:Y:S05]  /*0310*/  @P0 BRA `(.L_x_24) ;  /* 0x0000027000000947 */ /* 0x000fea0003800000 */
[----:B------:R-:W-:Y:S02]  /*0320*/  MOV R6, R0 ;  /* 0x0000000000067202 */ /* 0x000fe40000000f00 */
[----:B------:R-:W-:-:S04]  /*0330*/  MOV R9, RZ ;  /* 0x000000ff00097202 */ /* 0x000fc80000000f00 */
.L_x_28:
[----:B------:R-:W-:-:S04]  /*0340*/  IADD3 R0, R9, 0x1f, RZ ;  /* 0x0000001f09007810 */ /* 0x000fc80007ffe0ff */
[----:B------:R-:W-:-:S13]  /*0350*/  ISETP.GE.AND P0, PT, R0, c[0x0][0x53c], PT ;  /* 0x00014f0000007a0c */ /* 0x000fda0003f06270 */
[----:B------:R-:W-:Y:S05]  /*0360*/  @P0 BRA `(.L_x_25) ;  /* 0x0000074000000947 */ /* 0x000fea0003800000 */
[----:B------:R-:W-:Y:S01]  /*0370*/  MOV R9, R0 ;  /* 0x0000000000097202 */ /* 0x000fe20000000f00 */
[----:B------:R-:W-:Y:S01]  /*0380*/  IMAD.MOV.U32 R7, RZ, RZ, RZ ;  /* 0x000000ffff077224 */ /* 0x000fe200078e00ff */
[----:B------:R-:W-:Y:S02]  /*0390*/  MOV R8, RZ ;  /* 0x000000ff00087202 */ /* 0x000fe40000000f00 */
[----:B------:R-:W-:-:S04]  /*03a0*/  IADD3 R0, R12, R9, RZ ;  /* 0x000000090c007210 */ /* 0x000fc80007ffe0ff */
[----:B------:R-:W-:-:S13]  /*03b0*/  ISETP.GE.OR P0, PT, R0, c[0x0][0x53c], !P6 ;  /* 0x00014f0000007a0c */ /* 0x000fda0007706670 */
[----:B------:R-:W-:Y:S01]  /*03c0*/  @!P0 MOV R2, 0x4 ;  /* 0x0000000400028802 */ /* 0x000fe20000000f00 */
[----:B------:R-:W-:-:S04]  /*03d0*/  @!P0 IMAD.MOV.U32 R3, RZ, RZ, 0x4 ;  /* 0x00000004ff038424 */ /* 0x000fc800078e00ff */
[----:B------:R-:W-:-:S04]  /*03e0*/  @!P0 IMAD.WIDE R4, R0, R2, c[0x0][0x580] ;  /* 0x0001600000048625 */ /* 0x000fc800078e0202 */
[----:B------:R-:W-:Y:S01]  /*03f0*/  @!P0 IMAD.WIDE R2, R0, R3, c[0x0][0x578] ;  /* 0x00015e0000028625 */ /* 0x000fe200078e0203 */
[----:B------:R-:W3:Y:S04]  /*0400*/  @!P0 LDG.E R8, [R4.64] ;  /* 0x0000000604088981 */ /* 0x000ee8000c1e1900 */
[----:B------:R-:W3:Y:S02]  /*0410*/  @!P0 LDG.E R7, [R2.64] ;  /* 0x0000000602078981 */ /* 0x000ee4000c1e1900 */
[----:B---3--:R-:W-:Y:S01]  /*0420*/  IMAD R5, R8, R7, RZ ;  /* 0x0000000708057224 */ /* 0x008fe200078e02ff */
[----:B------:R-:W-:Y:S05]  /*0430*/  BRA.DIV ~URZ, `(.L_x_26) ;  /* 0x0000c9f27f007947 */ /* 0x000fea000b800000 */
[----:B------:R1:W3:Y:S02]  /*0440*/  SHFL.UP PT, R0, R5, 0x1, RZ ;  /* 0x0420000005007989 */ /* 0x0002e400000e00ff */
.L_x_144:
[----:B---3--:R-:W-:-:S04]  /*0450*/  SEL R0, R0, RZ, P5 ;  /* 0x000000ff00007207 */ /* 0x008fc80002800000 */
[----:B-1----:R-:W-:Y:S01]  /*0460*/  IADD3 R5, R5, R0, RZ ;  /* 0x0000000005057210 */ /* 0x002fe20007ffe0ff */
[----:B------:R-:W-:Y:S05]  /*0470*/  BRA.DIV ~URZ, `(.L_x_27) ;  /* 0x0000ca127f007947 */ /* 0x000fea000b800000 */
[----:B------:R-:W1:Y:S02]  /*0480*/  SHFL.UP PT, R0, R5, 0x2, RZ ;  /* 0x0440000005007989 */ /* 0x000e6400000e00ff */
[----:B-1----:R-:W-:-:S05]  /*0490*/  SEL R0, R0, RZ, P4 ;  /* 0x000000ff00007207 */ /* 0x002fca0002000000 */
[----:B------:R-:W-:-:S05]  /*04a0*/  IMAD.IADD R0, R5, 0x1, R0 ;  /* 0x0000000105007824 */ /* 0x000fca00078e0200 */
        /* <DEDUP_REMOVED lines=9> */
[----:B------:R1:W3:Y:S02]  /*0540*/  SHFL.IDX PT, R0, R4, 0x1f, 0x1f ;  /* 0x03e01f0004007f89 */ /* 0x0002e400000e0000 */
.L_x_145:
[----:B---3--:R-:W-:-:S05]  /*0550*/  IMAD R0, R0, c[0x0][0x538], RZ ;  /* 0x00014e0000007a24 */ /* 0x008fca00078e02ff */
[----:B------:R-:W-:-:S04]  /*0560*/  IADD3 R6, R0, R6, RZ ;  /* 0x0000000600067210 */ /* 0x000fc80007ffe0ff */
[----:B------:R-:W-:-:S13]  /*0570*/  ISETP.GT.AND P0, PT, R6, UR4, PT ;  /* 0x0000000406007c0c */ /* 0x000fda000bf04270 */
[----:B-12---:R-:W-:Y:S05]  /*0580*/  @!P0 BRA `(.L_x_28) ;  /* 0xfffffdb000008947 */ /* 0x006fea000383ffff */
.L_x_24:
[----:B--2---:R-:W-:-:S05]  /*0590*/  IADD3 R244, -R0, R6, RZ ;  /* 0x0000000600f47210 */ /* 0x004fca0007ffe1ff */
[----:B------:R-:W-:-:S05]  /*05a0*/  IMAD R0, R4, c[0x0][0x538], R244 ;  /* 0x00014e0004007a24 */ /* 0x000fca00078e02f4 */
[----:B------:R-:W-:Y:S01]  /*05b0*/  ISETP.GT.AND P0, PT, R0, UR4, PT ;  /* 0x0000000400007c0c */ /* 0x000fe2000bf04270 */
[----:B------:R-:W-:-:S12]  /*05c0*/  BRA.DIV ~URZ, `(.L_x_29) ;  /* 0x0000ca827f007947 */ /* 0x000fd8000b800000 */
[----:B------:R-:W-:-:S04]  /*05d0*/  VOTE.ANY R0, PT, !P0 ;  /* 0x0000000000007806 */ /* 0x000fc800040e0100 */
.L_x_146:
[----:B------:R1:W2:Y:S01]  /*05e0*/  POPC R247, R0 ;  /* 0x0000000000f77309 */ /* 0x0002a20000000000 */
[----:B------:R-:W-:Y:S05]  /*05f0*/  BRA.DIV ~URZ, `(.L_x_30) ;  /* 0x0000ca927f007947 */ /* 0x000fea000b800000 */
[----:B--2---:R2:W3:Y:S01]  /*0600*/  SHFL.IDX PT, R11, R8, R247, 0x1f ;  /* 0x00001ff7080b7589 */ /* 0x0044e200000e0000 */
[----:B------:R-:W-:-:S03]  /*0610*/  MOV R6, RZ ;  /* 0x000000ff00067202 */ /* 0x000fc60000000f00 */
[----:B------:R2:W4:Y:S04]  /*0620*/  SHFL.IDX PT, R10, R7, R247, 0x1f ;  /* 0x00001ff7070a7589 */ /* 0x00052800000e0000 */
.L_x_147:
[----:B------:R-:W-:Y:S01]  /*0630*/  ISETP.NE.AND P0, PT, R0, RZ, PT ;  /* 0x000000ff0000720c */ /* 0x000fe20003f05270 */
[----:B------:R-:W-:-:S12]  /*0640*/  BSSY B0, `(.L_x_31) ;  /* 0x0000005000007945 */ /* 0x000fd80003800000 */
[----:B------:R-:W-:Y:S05]  /*0650*/  @!P0 BRA `(.L_x_32) ;  /* 0x0000003000008947 */ /* 0x000fea0003800000 */
[----:B------:R-:W-:Y:S01]  /*0660*/  IADD3 R198, R247, -0x1, RZ ;  /* 0xfffffffff7c67810 */ /* 0x000fe20007ffe0ff */
[----:B------:R-:W-:Y:S05]  /*0670*/  BRA.DIV ~URZ, `(.L_x_33) ;  /* 0x0000caf27f007947 */ /* 0x000fea000b800000 */
[----:B------:R1:W2:Y:S02]  /*0680*/  SHFL.IDX PT, R6, R4, R198, 0x1f ;  /* 0x00001fc604067589 */ /* 0x0002a400000e0000 */
.L_x_32:
[----:B------:R-:W-:Y:S05]  /*0690*/  BSYNC B0 ;  /* 0x0000000000007941 */ /* 0x000fea0003800000 */
.L_x_31:
[----:B-1-3--:R-:W-:Y:S01]  /*06a0*/  IABS R0, R11 ;  /* 0x0000000b00007213 */ /* 0x00afe20000000000 */
[----:B--2---:R-:W-:Y:S02]  /*06b0*/  IMAD R244, R6, c[0x0][0x538], R244 ;  /* 0x00014e0006f47a24 */ /* 0x004fe400078e02f4 */
[----:B------:R-:W-:Y:S02]  /*06c0*/  IMAD.IADD R247, R247, 0x1, R9 ;  /* 0x00000001f7f77824 */ /* 0x000fe400078e0209 */
[----:B------:R-:W-:Y:S01]  /*06d0*/  IMAD.MOV.U32 R5, RZ, RZ, R0 ;  /* 0x000000ffff057224 */ /* 0x000fe200078e0000 */
[----:B----4-:R-:W-:Y:S02]  /*06e0*/  IABS R0, R10 ;  /* 0x0000000a00007213 */ /* 0x010fe40000000000 */
[----:B------:R-:W-:Y:S01]  /*06f0*/  IADD3 R245, -R244, UR4, RZ ;  /* 0x00000004f4f57c10 */ /* 0x000fe2000fffe1ff */
[----:B------:R-:W1:Y:S02]  /*0700*/  I2F.RP R2, R5 ;  /* 0x0000000500027306 */ /* 0x000e640000209400 */
[----:B------:R-:W-:Y:S01]  /*0710*/  IMAD.MOV.U32 R7, RZ, RZ, R0 ;  /* 0x000000ffff077224 */ /* 0x000fe200078e0000 */
[----:B------:R-:W-:-:S02]  /*0720*/  IABS R6, R245 ;  /* 0x000000f500067213 */ /* 0x000fc40000000000 */
[----:B------:R-:W-:-:S03]  /*0730*/  IABS R0, R11 ;  /* 0x0000000b00007213 */ /* 0x000fc60000000000 */
[----:B------:R-:W-:Y:S01]  /*0740*/  I2F.RP R8, R7 ;  /* 0x0000000700087306 */ /* 0x000fe20000209400 */
[----:B------:R-:W-:-:S07]  /*0750*/  IADD3 R0, RZ, -R0, RZ ;  /* 0x80000000ff007210 */ /* 0x000fce0007ffe0ff */
[----:B-1----:R-:W1:Y:S02]  /*0760*/  MUFU.RCP R2, R2 ;  /* 0x0000000200027308 */ /* 0x002e640000001000 */
[----:B-1----:R-:W-:-:S06]  /*0770*/  IADD3 R2, R2, 0xffffffe, RZ ;  /* 0x0ffffffe02027810 */ /* 0x002fcc0007ffe0ff */
[----:B------:R-:W1:Y:S02]  /*0780*/  F2I.FTZ.U32.TRUNC.NTZ R3, R2 ;  /* 0x0000000200037305 */ /* 0x000e64000021f000 */
[----:B-1----:R-:W-:-:S04]  /*0790*/  IMAD.MOV R2, RZ, RZ, -R3 ;  /* 0x000000ffff027224 */ /* 0x002fc800078e0a03 */
[----:B------:R-:W-:Y:S02]  /*07a0*/  IMAD R4, R2, R5, RZ ;  /* 0x0000000502047224 */ /* 0x000fe400078e02ff */
[----:B------:R-:W-:-:S04]  /*07b0*/  IMAD.MOV.U32 R2, RZ, RZ, RZ ;  /* 0x000000ffff027224 */ /* 0x000fc800078e00ff */
[----:B------:R-:W-:-:S04]  /*07c0*/  IMAD.HI.U32 R2, R3, R4, R2 ;  /* 0x0000000403027227 */ /* 0x000fc800078e0002 */
[----:B------:R-:W-:-:S04]  /*07d0*/  IMAD.MOV.U32 R3, RZ, RZ, R6 ;  /* 0x000000ffff037224 */ /* 0x000fc800078e0006 */
[----:B------:R-:W-:-:S04]  /*07e0*/  IMAD.HI.U32 R2, R2, R3, RZ ;  /* 0x0000000302027227 */ /* 0x000fc800078e00ff */
[----:B------:R-:W-:Y:S02]  /*07f0*/  IMAD R0, R2, R0, R3 ;  /* 0x0000000002007224 */ /* 0x000fe400078e0203 */
[----:B------:R-:W1:Y:S03]  /*0800*/  MUFU.RCP R3, R8 ;  /* 0x0000000800037308 */ /* 0x000e660000001000 */
[----:B------:R-:W-:-:S13]  /*0810*/  ISETP.GT.U32.AND P1, PT, R5, R0, PT ;  /* 0x000000000500720c */ /* 0x000fda0003f24070 */
[----:B------:R-:W-:Y:S01]  /*0820*/  @!P1 IMAD.IADD R0, R0, 0x1, -R5 ;  /* 0x0000000100009824 */ /* 0x000fe200078e0a05 */
[----:B-1----:R-:W-:Y:S02]  /*0830*/  IADD3 R3, R3, 0xffffffe, RZ ;  /* 0x0ffffffe03037810 */ /* 0x002fe40007ffe0ff */
[----:B------:R-:W-:Y:S02]  /*0840*/  @!P1 IADD3 R2, R2, 0x1, RZ ;  /* 0x0000000102029810 */ /* 0x000fe40007ffe0ff */
[----:B------:R-:W-:Y:S02]  /*0850*/  ISETP.GE.U32.AND P2, PT, R0, R5, PT ;  /* 0x000000050000720c */ /* 0x000fe40003f46070 */
[----:B------:R-:W1:Y:S01]  /*0860*/  F2I.FTZ.U32.TRUNC.NTZ R3, R3 ;  /* 0x0000000300037305 */ /* 0x000e62000021f000 */
[----:B------:R-:W-:Y:S02]  /*0870*/  LOP3.LUT R0, R245, R11, RZ, 0x3c, !PT ;  /* 0x0000000bf5007212 */ /* 0x000fe400078e3cff */
[----:B------:R-:W-:-:S02]  /*0880*/  ISETP.NE.AND P1, PT, R11, RZ, PT ;  /* 0x000000ff0b00720c */ /* 0x000fc40003f25270 */
[----:B------:R-:W-:-:S06]  /*0890*/  ISETP.GE.AND P0, PT, R0, RZ, PT ;  /* 0x000000ff0000720c */ /* 0x000fcc0003f06270 */
[----:B------:R-:W-:Y:S02]  /*08a0*/  @P2 IADD3 R2, R2, 0x1, RZ ;  /* 0x0000000102022810 */ /* 0x000fe40007ffe0ff */
[----:B-1----:R-:W-:-:S03]  /*08b0*/  IADD3 R0, RZ, -R3, RZ ;  /* 0x80000003ff007210 */ /* 0x002fc60007ffe0ff */
[----:B------:R-:W-:Y:S01]  /*08c0*/  IMAD.MOV.U32 R4, RZ, RZ, R2 ;  /* 0x000000ffff047224 */ /* 0x000fe200078e0002 */
[----:B------:R-:W-:-:S03]  /*08d0*/  MOV R2, RZ ;  /* 0x000000ff00027202 */ /* 0x000fc60000000f00 */
[----:B------:R-:W-:Y:S01]  /*08e0*/  @!P0 IMAD.MOV R4, RZ, RZ, -R4 ;  /* 0x000000ffff048224 */ /* 0x000fe200078e0a04 */
[----:B------:R-:W-:Y:S01]  /*08f0*/  @!P1 LOP3.LUT R4, RZ, R11, RZ, 0x33, !PT ;  /* 0x0000000bff049212 */ /* 0x000fe200078e33ff */
[----:B------:R-:W-:Y:S01]  /*0900*/  IMAD.MOV.U32 R5, RZ, RZ, R0 ;  /* 0x000000ffff057224 */ /* 0x000fe200078e0000 */
[----:B------:R-:W-:Y:S02]  /*0910*/  IABS R0, R10 ;  /* 0x0000000a00007213 */ /* 0x000fe40000000000 */
[----:B------:R-:W-:Y:S01]  /*0920*/  IABS R8, R4 ;  /* 0x0000000400087213 */ /* 0x000fe20000000000 */
[----:B------:R-:W-:Y:S02]  /*0930*/  IMAD R5, R5, R7, RZ ;  /* 0x0000000705057224 */ /* 0x000fe400078e02ff */
[----:B------:R-:W-:Y:S02]  /*0940*/  IMAD.MOV R6, RZ, RZ, -R0 ;  /* 0x000000ffff067224 */ /* 0x000fe400078e0a00 */
[----:B------:R-:W-:-:S04]  /*0950*/  IMAD.HI.U32 R0, R3, R5, R2 ;  /* 0x0000000503007227 */ /* 0x000fc800078e0002 */
[----:B------:R-:W-:Y:S02]  /*0960*/  IMAD.MOV.U32 R2, RZ, RZ, R8 ;  /* 0x000000ffff027224 */ /* 0x000fe400078e0008 */
[----:B------:R-:W-:Y:S02]  /*0970*/  IMAD.MOV.U32 R3, RZ, RZ, R6 ;  /* 0x000000ffff037224 */ /* 0x000fe400078e0006 */
[----:B------:R-:W-:-:S04]  /*0980*/  IMAD.HI.U32 R0, R0, R2, RZ ;  /* 0x0000000200007227 */ /* 0x000fc800078e00ff */
[----:B------:R-:W-:Y:S02]  /*0990*/  IMAD R2, R0, R3, R2 ;  /* 0x0000000300027224 */ /* 0x000fe400078e0202 */
[----:B------:R-:W-:-:S03]  /*09a0*/  IMAD R3, R4, R11, RZ ;  /* 0x0000000b04037224 */ /* 0x000fc600078e02ff */
[----:B------:R-:W-:Y:S02]  /*09b0*/  ISETP.GT.U32.AND P1, PT, R7, R2, PT ;  /* 0x000000020700720c */ /* 0x000fe40003f24070 */
[----:B------:R-:W-:-:S11]  /*09c0*/  IADD3 R245, R245, -R3, RZ ;  /* 0x80000003f5f57210 */ /* 0x000fd60007ffe0ff */
[----:B------:R-:W-:Y:S01]  /*09d0*/  @!P1 IMAD.IADD R2, R2, 0x1, -R7 ;  /* 0x0000000102029824 */ /* 0x000fe200078e0a07 */
[----:B------:R-:W-:Y:S02]  /*09e0*/  @!P1 IADD3 R0, R0, 0x1, RZ ;  /* 0x0000000100009810 */ /* 0x000fe40007ffe0ff */
[----:B------:R-:W-:Y:S02]  /*09f0*/  ISETP.NE.AND P1, PT, R10, RZ, PT ;  /* 0x000000ff0a00720c */ /* 0x000fe40003f25270 */
[----:B------:R-:W-:Y:S02]  /*0a00*/  ISETP.GE.U32.AND P2, PT, R2, R7, PT ;  /* 0x000000070200720c */ /* 0x000fe40003f46070 */
[----:B------:R-:W-:-:S04]  /*0a10*/  LOP3.LUT R2, R4, R10, RZ, 0x3c, !PT ;  /* 0x0000000a04027212 */ /* 0x000fc800078e3cff */
[----:B------:R-:W-:-:S07]  /*0a20*/  ISETP.GE.AND P0, PT, R2, RZ, PT ;  /* 0x000000ff0200720c */ /* 0x000fce0003f06270 */
[----:B------:R-:W-:-:S06]  /*0a30*/  @P2 IADD3 R0, R0, 0x1, RZ ;  /* 0x0000000100002810 */ /* 0x000fcc0007ffe0ff */
[----:B------:R-:W-:Y:S02]  /*0a40*/  @!P0 IADD3 R0, -R0, RZ, RZ ;  /* 0x000000ff00008210 */ /* 0x000fe40007ffe1ff */
[----:B------:R-:W-:-:S05]  /*0a50*/  @!P1 LOP3.LUT R0, RZ, R10, RZ, 0x33, !PT ;  /* 0x0000000aff009212 */ /* 0x000fca00078e33ff */
[--C-:B------:R-:W-:Y:S02]  /*0a60*/  IMAD.MOV R2, RZ, RZ, -R0.reuse ;  /* 0x000000ffff027224 */ /* 0x100fe400078e0a00 */
[C---:B------:R-:W-:Y:S02]  /*0a70*/  IMAD R0, R10.reuse, 0x1000000, R0 ;  /* 0x010000000a007824 */ /* 0x040fe400078e0200 */
[----:B------:R-:W-:-:S04]  /*0a80*/  IMAD R2, R10, R2, R4 ;  /* 0x000000020a027224 */ /* 0x000fc800078e0204 */
[----:B------:R-:W-:Y:S01]  /*0a90*/  IMAD R246, R2, 0x10000, R0 ;  /* 0x0001000002f67824 */ /* 0x000fe200078e0200 */
[----:B------:R-:W-:Y:S05]  /*0aa0*/  BRA `(.L_x_34) ;  /* 0x0000004000007947 */ /* 0x000fea0003800000 */
.L_x_25:
[----:B--2---:R-:W-:Y:S01]  /*0ab0*/  IMAD.MOV.U32 R245, RZ, RZ, RZ ;  /* 0x000000fffff57224 */ /* 0x004fe200078e00ff */
[----:B------:R-:W-:Y:S01]  /*0ac0*/  MOV R246, RZ ;  /* 0x000000ff00f67202 */ /* 0x000fe20000000f00 */
[----:B------:R-:W-:Y:S01]  /*0ad0*/  IMAD.U32 R244, RZ, RZ, UR4 ;  /* 0x00000004fff47e24 */ /* 0x000fe2000f8e00ff */
[----:B------:R-:W-:Y:S02]  /*0ae0*/  MOV R247, c[0x0][0x53c] ;  /* 0x00014f0000f77a02 */ /* 0x000fe40000000f00 */
.L_x_34:
[----:B------:R-:W-:Y:S01]  /*0af0*/  ISETP.NE.AND P0, PT, R12, RZ, PT ;  /* 0x000000ff0c00720c */ /* 0x000fe20003f05270 */
[----:B------:R-:W-:-:S12]  /*0b00*/  WARPSYNC 0xffffffff ;  /* 0xffffffff00007948 */ /* 0x000fd80003800000 */
[----:B------:R1:W-:Y:S04]  /*0b10*/  @!P0 STS.128 [0xc080], R244 ;  /* 0x00c080f4ff008388 */ /* 0x0003e80000000c00 */
[----:B------:R-:W-:Y:S06]  /*0b20*/  BAR.ARV 0x5, 0x80 ;  /* 0x0142000000007b1d */ /* 0x000fec0000002000 */
.L_x_23:
[----:B-12---:R-:W-:-:S13]  /*0b30*/  ISETP.GE.AND P0, PT, R247, c[0x0][0x53c], PT ;  /* 0x00014f00f7007a0c */ /* 0x006fda0003f06270 */
[----:B------:R-:W-:Y:S05]  /*0b40*/  @P0 EXIT ;  /* 0x000000000000094d */ /* 0x000fea0003800000 */
[----:B------:R-:W1:Y:S01]  /*0b50*/  S2R R11, SR_TID.X ;  /* 0x00000000000b7919 */ /* 0x000e620000002100 */
[----:B------:R-:W-:Y:S02]  /*0b60*/  ULDC UR5, c[0x0][0x2ac] ;  /* 0x0000ab0000057ab9 */ /* 0x000fe40000000800 */
[----:B------:R-:W-:Y:S02]  /*0b70*/  ULDC UR4, c[0x0][0x1d0] ;  /* 0x0000740000047ab9 */ /* 0x000fe40000000800 */
[----:B------:R-:W-:Y:S01]  /*0b80*/  UIMAD UR5, UR5, UR4, URZ ;  /* 0x00000004050572a4 */ /* 0x000fe2000f8e023f */
[----:B-1----:R-:W-:-:S04]  /*0b90*/  SHF.R.S32.HI R9, RZ, 0x1f, R11 ;  /* 0x0000001fff097819 */ /* 0x002fc8000001140b */
[CC--:B------:R-:W-:Y:S02]  /*0ba0*/  LEA.HI R2, R9.reuse, R11.reuse, RZ, 0x4 ;  /* 0x0000000b09027211 */ /* 0x0c0fe400078f20ff */
[CC--:B------:R-:W-:Y:S02]  /*0bb0*/  LEA.HI R17, R9.reuse, R11.reuse, RZ, 0x3 ;  /* 0x0000000b09117211 */ /* 0x0c0fe400078f18ff */
[----:B------:R-:W-:Y:S02]  /*0bc0*/  SHF.R.S32.HI R4, RZ, 0x4, R2 ;  /* 0x00000004ff047819 */ /* 0x000fe40000011402 */
[----:B------:R-:W-:Y:S02]  /*0bd0*/  LEA.HI R8, R9, R11, RZ, 0x2 ;  /* 0x0000000b09087211 */ /* 0x000fe400078f10ff */
[C---:B------:R-:W-:Y:S02]  /*0be0*/  LEA.HI R0, R2.reuse, R4, RZ, 0x1 ;  /* 0x0000000402007211 */ /* 0x040fe400078f08ff */
[----:B------:R-:W-:-:S02]  /*0bf0*/  LOP3.LUT R2, R2, 0xfffffff0, RZ, 0xc0, !PT ;  /* 0xfffffff002027812 */ /* 0x000fc400078ec0ff */
[----:B------:R-:W-:Y:S02]  /*0c00*/  SHF.R.S32.HI R5, RZ, 0x3, R17 ;  /* 0x00000003ff057819 */ /* 0x000fe40000011411 */
[----:B------:R-:W-:Y:S01]  /*0c10*/  LOP3.LUT R3, R0, 0xfffffffe, RZ, 0xc0, !PT ;  /* 0xfffffffe00037812 */ /* 0x000fe200078ec0ff */
[----:B------:R-:W-:Y:S01]  /*0c20*/  IMAD.IADD R0, R11, 0x1, -R2 ;  /* 0x000000010b007824 */ /* 0x000fe200078e0a02 */
[----:B------:R-:W-:Y:S01]  /*0c30*/  LOP3.LUT R227, R8, 0xfffffffc, RZ, 0xc0, !PT ;  /* 0xfffffffc08e37812 */ /* 0x000fe200078ec0ff */
[----:B------:R-:W-:Y:S01]  /*0c40*/  IMAD.SHL.U32 R2, R5, 0x40, RZ ;  /* 0x0000004005027824 */ /* 0x000fe200078e00ff */
[----:B------:R-:W-:Y:S01]  /*0c50*/  LEA.HI R5, R9, R11, RZ, 0x5 ;  /* 0x0000000b09057211 */ /* 0x000fe200078f28ff */
[----:B------:R-:W-:Y:S01]  /*0c60*/  IMAD.IADD R12, R4, 0x1, -R3 ;  /* 0x00000001040c7824 */ /* 0x000fe200078e0a03 */
[----:B------:R-:W-:Y:S01]  /*0c70*/  LEA.HI R7, R0, R0, RZ, 0x1 ;  /* 0x0000000000077211 */ /* 0x000fe200078f08ff */
[----:B------:R-:W-:Y:S01]  /*0c80*/  IMAD.IADD R227, R11, 0x1, -R227 ;  /* 0x000000010be37824 */ /* 0x000fe200078e0ae3 */
[----:B------:R-:W-:-:S02]  /*0c90*/  LOP3.LUT R2, R2, 0xc0, RZ, 0xc0, !PT ;  /* 0x000000c002027812 */ /* 0x000fc400078ec0ff */
[----:B------:R-:W-:Y:S01]  /*0ca0*/  LOP3.LUT R4, R7, 0x7fffffe, RZ, 0xc0, !PT ;  /* 0x07fffffe07047812 */ /* 0x000fe200078ec0ff */
[----:B------:R-:W-:Y:S01]  /*0cb0*/  IMAD.SHL.U32 R196, R227, 0x8, RZ ;  /* 0x00000008e3c47824 */ /* 0x000fe200078e00ff */
[----:B------:R-:W-:Y:S02]  /*0cc0*/  SHF.R.S32.HI R6, RZ, 0x1f, R0 ;  /* 0x0000001fff067819 */ /* 0x000fe40000011400 */
[----:B------:R-:W-:Y:S01]  /*0cd0*/  SHF.R.U32.HI R3, RZ, 0x3, R2 ;  /* 0x00000003ff037819 */ /* 0x000fe20000011602 */
[----:B------:R-:W-:Y:S01]  /*0ce0*/  IMAD.IADD R14, R0, 0x1, -R4 ;  /* 0x00000001000e7824 */ /* 0x000fe200078e0a04 */
[----:B------:R-:W-:Y:S02]  /*0cf0*/  LOP3.LUT R2, R2, 0x18, R196, 0xf8, !PT ;  /* 0x0000001802027812 */ /* 0x000fe400078ef8c4 */
[----:B------:R-:W-:Y:S02]  /*0d00*/  LEA.HI R16, R6, R0, RZ, 0x3 ;  /* 0x0000000006107211 */ /* 0x000fe400078f18ff */
[----:B------:R-:W-:-:S02]  /*0d10*/  LOP3.LUT R0, R5, 0xffffffe0, RZ, 0xc0, !PT ;  /* 0xffffffe005007812 */ /* 0x000fc400078ec0ff */
[----:B------:R-:W-:Y:S02]  /*0d20*/  SHF.R.S32.HI R230, RZ, 0x2, R8 ;  /* 0x00000002ffe67819 */ /* 0x000fe40000011408 */
[----:B------:R-:W-:Y:S01]  /*0d30*/  LOP3.LUT R4, R17, 0xfffffff8, RZ, 0xc0, !PT ;  /* 0xfffffff811047812 */ /* 0x000fe200078ec0ff */
[C---:B------:R-:W-:Y:S01]  /*0d40*/  IMAD.IADD R19, R11.reuse, 0x1, -R0 ;  /* 0x000000010b137824 */ /* 0x040fe200078e0a00 */
[----:B------:R-:W-:Y:S02]  /*0d50*/  LOP3.LUT R10, R2, R3, RZ, 0x3c, !PT ;  /* 0x00000003020a7212 */ /* 0x000fe400078e3cff */
[--C-:B------:R-:W-:Y:S01]  /*0d60*/  SHF.R.S32.HI R6, RZ, 0x5, R5.reuse ;  /* 0x00000005ff067819 */ /* 0x100fe20000011405 */
[----:B------:R-:W-:Y:S01]  /*0d70*/  IMAD.IADD R4, R11, 0x1, -R4 ;  /* 0x000000010b047824 */ /* 0x000fe200078e0a04 */
[----:B------:R-:W-:Y:S02]  /*0d80*/  SHF.R.S32.HI R2, RZ, 0x1f, R5 ;  /* 0x0000001fff027819 */ /* 0x000fe40000011405 */
[----:B------:R-:W-:-:S02]  /*0d90*/  LEA.HI R3, R8, R230, RZ, 0x1 ;  /* 0x000000e608037211 */ /* 0x000fc400078f08ff */
[----:B------:R-:W-:Y:S02]  /*0da0*/  LEA.HI R0, R2, R6, RZ, 0x2 ;  /* 0x0000000602007211 */ /* 0x000fe400078f10ff */
[----:B------:R-:W-:Y:S02]  /*0db0*/  LOP3.LUT R2, R3, 0x7fffffe, RZ, 0xc0, !PT ;  /* 0x07fffffe03027812 */ /* 0x000fe400078ec0ff */
[----:B------:R-:W-:Y:S02]  /*0dc0*/  SHF.R.S32.HI R9, RZ, 0x1f, R8 ;  /* 0x0000001fff097819 */ /* 0x000fe40000011408 */
[----:B------:R-:W-:Y:S01]  /*0dd0*/  SHF.R.S32.HI R3, RZ, 0x1f, R19 ;  /* 0x0000001fff037819 */ /* 0x000fe20000011413 */
[----:B------:R-:W-:Y:S01]  /*0de0*/  IMAD.IADD R2, R230, 0x1, -R2 ;  /* 0x00000001e6027824 */ /* 0x000fe200078e0a02 */
[----:B------:R-:W-:Y:S02]  /*0df0*/  LEA.HI R8, R4, R4, RZ, 0x1 ;  /* 0x0000000404087211 */ /* 0x000fe400078f08ff */
[----:B------:R-:W-:-:S02]  /*0e00*/  LOP3.LUT R0, R0, 0xffffffc, RZ, 0xc0, !PT ;  /* 0x0ffffffc00007812 */ /* 0x000fc400078ec0ff */
[----:B------:R-:W-:Y:S02]  /*0e10*/  LEA.HI R13, R3, R19, RZ, 0x2 ;  /* 0x00000013030d7211 */ /* 0x000fe400078f10ff */
[----:B------:R-:W-:Y:S01]  /*0e20*/  LOP3.LUT R3, R8, 0x3fffffe, RZ, 0xc0, !PT ;  /* 0x03fffffe08037812 */ /* 0x000fe200078ec0ff */
[----:B------:R-:W-:Y:S01]  /*0e30*/  IMAD.IADD R5, R6, 0x1, -R0 ;  /* 0x0000000106057824 */ /* 0x000fe200078e0a00 */
[----:B------:R-:W-:Y:S01]  /*0e40*/  IADD3 R229, R196, 0x40, RZ ;  /* 0x00000040c4e57810 */ /* 0x000fe20007ffe0ff */
[----:B------:R-:W-:Y:S01]  /*0e50*/  IMAD R0, R6, 0x8, R2 ;  /* 0x0000000806007824 */ /* 0x000fe200078e0202 */
[----:B------:R-:W-:Y:S01]  /*0e60*/  SHF.R.S32.HI R2, RZ, 0x2, R13 ;  /* 0x00000002ff027819 */ /* 0x000fe2000001140d */
[----:B------:R-:W-:Y:S01]  /*0e70*/  IMAD.IADD R11, R4, 0x1, -R3 ;  /* 0x00000001040b7824 */ /* 0x000fe200078e0a03 */
[----:B------:R-:W-:Y:S01]  /*0e80*/  LEA.HI R3, R9, R230, RZ, 0x3 ;  /* 0x000000e609037211 */ /* 0x000fe200078f18ff */
[----:B------:R-:W-:Y:S01]  /*0e90*/  IMAD.U32 R4, R0, 0x20, R10 ;  /* 0x0000002000047824 */ /* 0x000fe200078e000a */
[----:B------:R-:W-:Y:S01]  /*0ea0*/  LEA.HI R0, R227, R227, RZ, 0x1 ;  /* 0x000000e3e3007211 */ /* 0x000fe200078f08ff */
[----:B------:R-:W-:Y:S01]  /*0eb0*/  IMAD R18, R5, 0x10, R2 ;  /* 0x0000001005127824 */ /* 0x000fe200078e0202 */
[----:B------:R-:W-:Y:S01]  /*0ec0*/  LOP3.LUT R2, R3, 0xfffffff8, RZ, 0xc0, !PT ;  /* 0xfffffff803027812 */ /* 0x000fe200078ec0ff */
[----:B------:R-:W-:Y:S01]  /*0ed0*/  IMAD.SHL.U32 R6, R6, 0x200, RZ ;  /* 0x0000020006067824 */ /* 0x000fe200078e00ff */
[----:B------:R1:W-:Y:S01]  /*0ee0*/  STL [R1+0x3c], R4 ;  /* 0x00003c0401007387 */ /* 0x0003e20000100800 */
[----:B------:R-:W-:-:S02]  /*0ef0*/  SHF.R.S32.HI R9, RZ, 0x1, R7 ;  /* 0x00000001ff097819 */ /* 0x000fc40000011407 */
[----:B------:R-:W-:Y:S01]  /*0f00*/  IMAD.IADD R3, R230, 0x1, -R2 ;  /* 0x00000001e6037824 */ /* 0x000fe200078e0a02 */
[----:B------:R-:W-:Y:S01]  /*0f10*/  SHF.R.S32.HI R10, RZ, 0x1f, R7 ;  /* 0x0000001fff0a7819 */ /* 0x000fe20000011407 */
[----:B------:R-:W-:Y:S01]  /*0f20*/  IMAD.SHL.U32 R2, R0, 0x20, RZ ;  /* 0x0000002000027824 */ /* 0x000fe200078e00ff */
[----:B------:R-:W-:Y:S01]  /*0f30*/  STL [R1+0x60], R18 ;  /* 0x0000601201007387 */ /* 0x000fe20000100800 */
[----:B------:R-:W-:Y:S02]  /*0f40*/  IADD3 R228, R196, 0x20, RZ ;  /* 0x00000020c4e47810 */ /* 0x000fe40007ffe0ff */
[----:B------:R-:W-:Y:S02]  /*0f50*/  LEA.HI R7, R3, R3, RZ, 0x1 ;  /* 0x0000000303077211 */ /* 0x000fe400078f08ff */
[----:B------:R-:W-:Y:S02]  /*0f60*/  LOP3.LUT R2, R2, 0xffffffc0, RZ, 0xc0, !PT ;  /* 0xffffffc002027812 */ /* 0x000fe400078ec0ff */
[----:B------:R-:W-:-:S02]  /*0f70*/  LOP3.LUT R5, R7, 0x3fffffe, RZ, 0xc0, !PT ;  /* 0x03fffffe07057812 */ /* 0x000fc400078ec0ff */
[----:B-1----:R-:W-:Y:S02]  /*0f80*/  LOP3.LUT R4, R0, 0x1ffffffe, RZ, 0xc0, !PT ;  /* 0x1ffffffe00047812 */ /* 0x002fe400078ec0ff */
[----:B------:R-:W-:Y:S01]  /*0f90*/  SHF.R.S32.HI R0, RZ, 0x1, R8 ;  /* 0x00000001ff007819 */ /* 0x000fe20000011408 */
[----:B------:R-:W-:Y:S02]  /*0fa0*/  IMAD.IADD R8, R3, 0x1, -R5 ;  /* 0x0000000103087824 */ /* 0x000fe400078e0a05 */
[C---:B------:R-:W-:Y:S01]  /*0fb0*/  IMAD.IADD R4, R227.reuse, 0x1, -R4 ;  /* 0x00000001e3047824 */ /* 0x040fe200078e0a04 */
[C---:B------:R-:W-:Y:S01]  /*0fc0*/  LOP3.LUT P2, RZ, R0.reuse, 0x2, RZ, 0xc0, !PT ;  /* 0x0000000200ff7812 */ /* 0x040fe2000784c0ff */
[----:B------:R-:W-:Y:S02]  /*0fd0*/  IMAD.SHL.U32 R0, R0, 0x40, RZ ;  /* 0x0000004000007824 */ /* 0x000fe400078e00ff */
[----:B------:R-:W-:Y:S01]  /*0fe0*/  IMAD R15, R4, 0x8, R2 ;  /* 0x00000008040f7824 */ /* 0x000fe200078e0202 */
[----:B------:R-:W-:Y:S01]  /*0ff0*/  LEA.HI R2, R10, R9, RZ, 0x2 ;  /* 0x000000090a027211 */ /* 0x000fe200078f10ff */
[----:B------:R-:W-:Y:S01]  /*1000*/  IMAD R3, R227, 0x2, R6 ;  /* 0x00000002e3037824 */ /* 0x000fe200078e0206 */
[----:B------:R-:W-:-:S02]  /*1010*/  LOP3.LUT R0, R0, 0xc0, RZ, 0xc0, !PT ;  /* 0x000000c000007812 */ /* 0x000fc400078ec0ff */
[----:B------:R-:W-:Y:S02]  /*1020*/  LOP3.LUT R2, R2, 0xfffffffc, RZ, 0xc0, !PT ;  /* 0xfffffffc02027812 */ /* 0x000fe400078ec0ff */
[----:B------:R-:W-:Y:S02]  /*1030*/  LOP3.LUT R5, R0, 0x8, R17, 0xf8, !PT ;  /* 0x0000000800057812 */ /* 0x000fe400078ef811 */
[----:B------:R-:W-:Y:S01]  /*1040*/  SHF.R.U32.HI R4, RZ, 0x3, R0 ;  /* 0x00000003ff047819 */ /* 0x000fe20000011600 */
[----:B------:R-:W-:Y:S01]  /*1050*/  IMAD.IADD R2, R9, 0x1, -R2 ;  /* 0x0000000109027824 */ /* 0x000fe200078e0a02 */
[----:B------:R-:W-:Y:S01]  /*1060*/  SHF.R.S32.HI R0, RZ, 0x1, R7 ;  /* 0x00000001ff007819 */ /* 0x000fe20000011407 */
[----:B------:R-:W-:Y:S01]  /*1070*/  IMAD R7, R8, 0x20, R3 ;  /* 0x0000002008077824 */ /* 0x000fe200078e0203 */
[----:B------:R-:W-:Y:S01]  /*1080*/  LOP3.LUT R10, R5, R4, RZ, 0x3c, !PT ;  /* 0x00000004050a7212 */ /* 0x000fe200078e3cff */
[----:B------:R-:W-:Y:S01]  /*1090*/  IMAD.SHL.U32 R5, R16, 0x20, RZ ;  /* 0x0000002010057824 */ /* 0x000fe200078e00ff */
[C---:B------:R-:W-:Y:S01]  /*10a0*/  LOP3.LUT R4, R0.reuse, 0x1, RZ, 0xc0, !PT ;  /* 0x0000000100047812 */ /* 0x040fe200078ec0ff */
[----:B------:R-:W-:Y:S01]  /*10b0*/  IMAD.SHL.U32 R3, R0, 0x40, RZ ;  /* 0x0000004000037824 */ /* 0x000fe200078e00ff */
[C---:B------:R-:W-:Y:S01]  /*10c0*/  LOP3.LUT P3, RZ, R2.reuse, 0x2, RZ, 0xc0, !PT ;  /* 0x0000000202ff7812 */ /* 0x040fe2000786c0ff */
[----:B------:R-:W-:Y:S01]  /*10d0*/  IMAD.SHL.U32 R2, R2, 0x40, RZ ;  /* 0x0000004002027824 */ /* 0x000fe200078e00ff */
[----:B------:R-:W-:Y:S01]  /*10e0*/  LOP3.LUT P0, RZ, R0, 0x2, RZ, 0xc0, !PT ;  /* 0x0000000200ff7812 */ /* 0x000fe2000780c0ff */
[C---:B------:R-:W-:Y:S01]  /*10f0*/  IMAD.SHL.U32 R8, R12.reuse, 0x8, RZ ;  /* 0x000000080c087824 */ /* 0x040fe200078e00ff */
[----:B------:R-:W-:Y:S01]  /*1100*/  LOP3.LUT R3, R3, 0xc0, RZ, 0xc0, !PT ;  /* 0x000000c003037812 */ /* 0x000fe200078ec0ff */
[----:B------:R-:W-:Y:S01]  /*1110*/  IMAD R9, R12, 0x8, R11 ;  /* 0x000000080c097824 */ /* 0x000fe200078e020b */
[----:B------:R-:W-:-:S02]  /*1120*/  LOP3.LUT R0, R5, 0xffffff00, RZ, 0xc0, !PT ;  /* 0xffffff0005007812 */ /* 0x000fc400078ec0ff */
[----:B------:R-:W-:Y:S02]  /*1130*/  LEA.HI R3, R3, R3, RZ, 0x1d ;  /* 0x0000000303037211 */ /* 0x000fe400078fe8ff */
[----:B------:R-:W-:Y:S01]  /*1140*/  ISETP.NE.U32.AND P1, PT, R4, 0x1, PT ;  /* 0x000000010400780c */ /* 0x000fe20003f25070 */
[----:B------:R-:W-:Y:S01]  /*1150*/  IMAD.IADD R4, R0, 0x1, R6 ;  /* 0x0000000100047824 */ /* 0x000fe200078e0206 */
[----:B------:R-:W-:Y:S01]  /*1160*/  LOP3.LUT R2, R2, 0xc0, RZ, 0xc0, !PT ;  /* 0x000000c002027812 */ /* 0x000fe200078ec0ff */
[----:B------:R-:W-:Y:S02]  /*1170*/  IMAD.IADD R3, R3, 0x1, R7 ;  /* 0x0000000103037824 */ /* 0x000fe400078e0207 */
[----:B------:R-:W-:Y:S01]  /*1180*/  IMAD R7, R14, 0x20, R0 ;  /* 0x000000200e077824 */ /* 0x000fe200078e0200 */
[----:B------:R-:W-:Y:S01]  /*1190*/  LOP3.LUT R6, R2, 0x8, R8, 0xf8, !PT ;  /* 0x0000000802067812 */ /* 0x000fe200078ef808 */
[----:B------:R-:W-:Y:S01]  /*11a0*/  IMAD.SHL.U32 R243, R3, 0x2, RZ ;  /* 0x0000000203f37824 */ /* 0x000fe200078e00ff */
[----:B------:R-:W-:Y:S01]  /*11b0*/  SHF.R.U32.HI R5, RZ, 0x3, R2 ;  /* 0x00000003ff057819 */ /* 0x000fe20000011602 */
[----:B------:R-:W-:Y:S01]  /*11c0*/  IMAD R2, R14, 0x20, R4 ;  /* 0x000000200e027824 */ /* 0x000fe200078e0204 */
[----:B------:R-:W-:Y:S01]  /*11d0*/  SHF.R.S32.HI R8, RZ, 0x1f, R229 ;  /* 0x0000001fff087819 */ /* 0x000fe200000114e5 */
[----:B------:R-:W-:Y:S01]  /*11e0*/  IMAD.U32 R0, R9, 0x20, R10 ;  /* 0x0000002009007824 */ /* 0x000fe200078e000a */
[----:B------:R-:W-:-:S02]  /*11f0*/  IADD3 R4, R243, 0x80, RZ ;  /* 0x00000080f3047810 */ /* 0x000fc40007ffe0ff */
[----:B------:R-:W-:Y:S02]  /*1200*/  IADD3 R248, R243, 0x70, RZ ;  /* 0x00000070f3f87810 */ /* 0x000fe40007ffe0ff */
[----:B------:R-:W-:Y:S02]  /*1210*/  @P1 IADD3 R248, R4, 0x10, RZ ;  /* 0x0000001004f81810 */ /* 0x000fe40007ffe0ff */
[----:B------:R-:W-:Y:S02]  /*1220*/  LOP3.LUT R4, R13, 0x7ffffffc, RZ, 0xc0, !PT ;  /* 0x7ffffffc0d047812 */ /* 0x000fe400078ec0ff */
[----:B------:R-:W-:Y:S01]  /*1230*/  LOP3.LUT R3, R6, R5, RZ, 0x3c, !PT ;  /* 0x0000000506037212 */ /* 0x000fe200078e3cff */
[----:B------:R-:W-:Y:S01]  /*1240*/  IMAD.MOV.U32 R6, RZ, RZ, 0x20 ;  /* 0x00000020ff067424 */ /* 0x000fe200078e00ff */
[----:B------:R-:W-:Y:S01]  /*1250*/  SHF.R.S32.HI R5, RZ, 0x1f, R228 ;  /* 0x0000001fff057819 */ /* 0x000fe200000114e4 */
[----:B------:R-:W-:Y:S01]  /*1260*/  IMAD.IADD R4, R19, 0x1, -R4 ;  /* 0x0000000113047824 */ /* 0x000fe200078e0a04 */
[----:B------:R-:W-:Y:S01]  /*1270*/  LEA R123, R0, 0x3c80, 0x1 ;  /* 0x00003c80007b7811 */ /* 0x000fe200078e08ff */
[----:B------:R-:W-:Y:S01]  /*1280*/  IMAD.IADD R2, R3, 0x1, R2 ;  /* 0x0000000103027824 */ /* 0x000fe200078e0202 */
[----:B------:R-:W-:Y:S01]  /*1290*/  SEL R5, R6, 0xffffffe0, !P0 ;  /* 0xffffffe006057807 */ /* 0x000fe20004000000 */
[----:B------:R-:W-:Y:S01]  /*12a0*/  IMAD.SHL.U32 R4, R4, 0x2, RZ ;  /* 0x0000000204047824 */ /* 0x000fe200078e00ff */
[----:B------:R-:W-:Y:S01]  /*12b0*/  IADD3 R184, R123, 0x20, RZ ;  /* 0x000000207bb87810 */ /* 0x000fe20007ffe0ff */
[----:B------:R-:W-:Y:S01]  /*12c0*/  IMAD.IADD R3, R3, 0x1, R7 ;  /* 0x0000000103037824 */ /* 0x000fe200078e0207 */
[----:B------:R-:W-:Y:S01]  /*12d0*/  SHF.R.S32.HI R7, RZ, 0x1f, R196 ;  /* 0x0000001fff077819 */ /* 0x000fe200000114c4 */
[----:B------:R-:W-:Y:S01]  /*12e0*/  IMAD.IADD R7, R18, 0x1, R15 ;  /* 0x0000000112077824 */ /* 0x000fe200078e020f */
[C---:B------:R-:W-:Y:S01]  /*12f0*/  IADD3 R13, R4.reuse, 0x8, RZ ;  /* 0x00000008040d7810 */ /* 0x040fe20007ffe0ff */
[----:B------:R-:W-:Y:S01]  /*1300*/  STL [R1+0x2c], R4 ;  /* 0x00002c0401007387 */ /* 0x000fe20000100800 */
[----:B------:R-:W-:-:S02]  /*1310*/  IADD3 R12, R4, 0x10, RZ ;  /* 0x00000010040c7810 */ /* 0x000fc40007ffe0ff */
[C---:B------:R-:W-:Y:S01]  /*1320*/  IADD3 R11, R4.reuse, 0x18, RZ ;  /* 0x00000018040b7810 */ /* 0x040fe20007ffe0ff */
[----:B------:R1:W-:Y:S01]  /*1330*/  STL [R1+0x64], R7 ;  /* 0x0000640701007387 */ /* 0x0003e20000100800 */
[C---:B------:R-:W-:Y:S02]  /*1340*/  IADD3 R10, R4.reuse, 0x20, RZ ;  /* 0x00000020040a7810 */ /* 0x040fe40007ffe0ff */
[C---:B------:R-:W-:Y:S01]  /*1350*/  IADD3 R9, R4.reuse, 0x28, RZ ;  /* 0x0000002804097810 */ /* 0x040fe20007ffe0ff */
[----:B------:R2:W-:Y:S01]  /*1360*/  STL [R1+0x18], R13 ;  /* 0x0000180d01007387 */ /* 0x0005e20000100800 */
[C---:B------:R-:W-:Y:S02]  /*1370*/  IADD3 R8, R4.reuse, 0x30, RZ ;  /* 0x0000003004087810 */ /* 0x040fe40007ffe0ff */
[C---:B------:R-:W-:Y:S01]  /*1380*/  IADD3 R252, R4.reuse, 0x40, RZ ;  /* 0x0000004004fc7810 */ /* 0x040fe20007ffe0ff */
[----:B------:R-:W-:Y:S01]  /*1390*/  STL [R1+0x14], R12 ;  /* 0x0000140c01007387 */ /* 0x000fe20000100800 */
[----:B------:R-:W-:-:S02]  /*13a0*/  IADD3 R251, R4, 0x48, RZ ;  /* 0x0000004804fb7810 */ /* 0x000fc40007ffe0ff */
[C---:B------:R-:W-:Y:S01]  /*13b0*/  IADD3 R250, R4.reuse, 0x50, RZ ;  /* 0x0000005004fa7810 */ /* 0x040fe20007ffe0ff */
[----:B------:R3:W-:Y:S01]  /*13c0*/  STL [R1+0x10], R11 ;  /* 0x0000100b01007387 */ /* 0x0007e20000100800 */
[----:B------:R-:W-:Y:S02]  /*13d0*/  IADD3 R249, R4, 0x58, RZ ;  /* 0x0000005804f97810 */ /* 0x000fe40007ffe0ff */
[----:B------:R-:W-:Y:S01]  /*13e0*/  SHF.R.S32.HI R0, RZ, 0x1f, R252 ;  /* 0x0000001fff007819 */ /* 0x000fe200000114fc */
[----:B------:R4:W-:Y:S01]  /*13f0*/  STL [R1+0xc], R10 ;  /* 0x00000c0a01007387 */ /* 0x0009e20000100800 */
[----:B------:R-:W-:Y:S01]  /*1400*/  SHF.R.S32.HI R0, RZ, 0x1f, R250 ;  /* 0x0000001fff007819 */ /* 0x000fe200000114fa */
[----:B------:R-:W-:Y:S01]  /*1410*/  IMAD.IADD R0, R243, 0x1, R5 ;  /* 0x00000001f3007824 */ /* 0x000fe200078e0205 */
[----:B------:R-:W-:Y:S01]  /*1420*/  LEA R182, R2, 0x6080, 0x1 ;  /* 0x0000608002b67811 */ /* 0x000fe200078e08ff */
[----:B------:R-:W-:Y:S01]  /*1430*/  STL [R1+0x8], R9 ;  /* 0x0000080901007387 */ /* 0x000fe20000100800 */
[----:B------:R-:W-:-:S02]  /*1440*/  LEA R180, R3, 0x1880, 0x1 ;  /* 0x0000188003b47811 */ /* 0x000fc400078e08ff */
[----:B------:R-:W-:Y:S01]  /*1450*/  @P2 IADD3 R184, R123, -0x20, RZ ;  /* 0xffffffe07bb82810 */ /* 0x000fe20007ffe0ff */
[----:B------:R5:W-:Y:S01]  /*1460*/  STL [R1+0x4], R8 ;  /* 0x0000040801007387 */ /* 0x000be20000100800 */
[----:B-1----:R-:W-:Y:S02]  /*1470*/  IADD3 R7, R4, 0x38, RZ ;  /* 0x0000003804077810 */ /* 0x002fe40007ffe0ff */
[----:B------:R-:W-:Y:S02]  /*1480*/  SEL R4, R6, 0xffffffe0, !P3 ;  /* 0xffffffe006047807 */ /* 0x000fe40005800000 */
[----:B--2---:R-:W-:Y:S01]  /*1490*/  SHF.R.S32.HI R13, RZ, 0x1f, R13 ;  /* 0x0000001fff0d7819 */ /* 0x004fe2000001140d */
[----:B------:R-:W-:Y:S01]  /*14a0*/  STL [R1], R7 ;  /* 0x0000000701007387 */ /* 0x000fe20000100800 */
[----:B------:R-:W-:Y:S01]  /*14b0*/  SHF.R.S32.HI R6, RZ, 0x1f, R12 ;  /* 0x0000001fff067819 */ /* 0x000fe2000001140c */
[----:B------:R-:W-:Y:S01]  /*14c0*/  IMAD.IADD R183, R182, 0x1, R4 ;  /* 0x00000001b6b77824 */ /* 0x000fe200078e0204 */
[C---:B------:R-:W-:Y:S01]  /*14d0*/  IADD3 R192, R184.reuse, 0x400, RZ ;  /* 0x00000400b8c07810 */ /* 0x040fe20007ffe0ff */
[----:B------:R-:W-:Y:S01]  /*14e0*/  STL [R1+0x58], R13 ;  /* 0x0000580d01007387 */ /* 0x000fe20000100800 */
[----:B------:R-:W-:Y:S01]  /*14f0*/  IADD3 R191, R184, 0x800, RZ ;  /* 0x00000800b8bf7810 */ /* 0x000fe20007ffe0ff */
[----:B------:R-:W-:Y:S01]  /*1500*/  IMAD.IADD R181, R4, 0x1, R180 ;  /* 0x0000000104b57824 */ /* 0x000fe200078e02b4 */
[----:B---3--:R-:W-:Y:S01]  /*1510*/  SHF.R.S32.HI R11, RZ, 0x1f, R11 ;  /* 0x0000001fff0b7819 */ /* 0x008fe2000001140b */
[----:B------:R1:W-:Y:S01]  /*1520*/  STL [R1+0x54], R6 ;  /* 0x0000540601007387 */ /* 0x0003e20000100800 */
[----:B------:R-:W-:-:S02]  /*1530*/  IADD3 R190, R184, 0xc00, RZ ;  /* 0x00000c00b8be7810 */ /* 0x000fc40007ffe0ff */
[----:B----4-:R-:W-:Y:S01]  /*1540*/  SHF.R.S32.HI R10, RZ, 0x1f, R10 ;  /* 0x0000001fff0a7819 */ /* 0x010fe2000001140a */
[----:B------:R-:W-:Y:S01]  /*1550*/  STL [R1+0x50], R11 ;  /* 0x0000500b01007387 */ /* 0x000fe20000100800 */
[C---:B------:R-:W-:Y:S02]  /*1560*/  IADD3 R189, R184.reuse, 0x1000, RZ ;  /* 0x00001000b8bd7810 */ /* 0x040fe40007ffe0ff */
[C---:B------:R-:W-:Y:S01]  /*1570*/  IADD3 R188, R184.reuse, 0x1400, RZ ;  /* 0x00001400b8bc7810 */ /* 0x040fe20007ffe0ff */
[----:B------:R-:W-:Y:S01]  /*1580*/  STL [R1+0x4c], R10 ;  /* 0x00004c0a01007387 */ /* 0x000fe20000100800 */
[C---:B------:R-:W-:Y:S02]  /*1590*/  IADD3 R187, R184.reuse, 0x1800, RZ ;  /* 0x00001800b8bb7810 */ /* 0x040fe40007ffe0ff */
[----:B-----5:R-:W-:Y:S02]  /*15a0*/  SHF.R.S32.HI R8, RZ, 0x1f, R8 ;  /* 0x0000001fff087819 */ /* 0x020fe40000011408 */
[----:B------:R-:W-:-:S02]  /*15b0*/  IADD3 R186, R184, 0x1c00, RZ ;  /* 0x00001c00b8ba7810 */ /* 0x000fc40007ffe0ff */
[----:B------:R-:W-:Y:S02]  /*15c0*/  IADD3 R185, R184, 0x2000, RZ ;  /* 0x00002000b8b97810 */ /* 0x000fe40007ffe0ff */
[----:B-1----:R-:W-:-:S05]  /*15d0*/  SHF.R.S32.HI R6, RZ, 0x1f, R9 ;  /* 0x0000001fff067819 */ /* 0x002fca0000011409 */
[----:B------:R1:W-:Y:S04]  /*15e0*/  STL [R1+0x48], R6 ;  /* 0x0000480601007387 */ /* 0x0003e80000100800 */
[----:B------:R-:W-:Y:S01]  /*15f0*/  STL [R1+0x44], R8 ;  /* 0x0000440801007387 */ /* 0x000fe20000100800 */
[----:B-1----:R-:W-:Y:S02]  /*1600*/  SHF.R.S32.HI R6, RZ, 0x1f, R7 ;  /* 0x0000001fff067819 */ /* 0x002fe40000011407 */
[----:B------:R-:W-:-:S03]  /*1610*/  SHF.R.S32.HI R7, RZ, 0x1f, R251 ;  /* 0x0000001fff077819 */ /* 0x000fc600000114fb */
[----:B------:R1:W-:Y:S04]  /*1620*/  STL [R1+0x40], R6 ;  /* 0x0000400601007387 */ /* 0x0003e80000100800 */
[----:B------:R2:W-:Y:S01]  /*1630*/  STL [R1+0x20], R0 ;  /* 0x0000200001007387 */ /* 0x0005e20000100800 */
[----:B-1----:R-:W-:Y:S01]  /*1640*/  SHF.R.S32.HI R6, RZ, 0x1f, R249 ;  /* 0x0000001fff067819 */ /* 0x002fe200000114f9 */
[----:B--2---:R-:W-:-:S05]  /*1650*/  IMAD.IADD R0, R5, 0x1, R248 ;  /* 0x0000000105007824 */ /* 0x004fca00078e02f8 */
[----:B------:R1:W-:Y:S02]  /*1660*/  STL [R1+0x1c], R0 ;  /* 0x00001c0001007387 */ /* 0x0003e40000100800 */
.L_x_143:
[----:B------:R-:W-:-:S04]  /*1670*/  IMAD.MOV.U32 R8, RZ, RZ, 0x4 ;  /* 0x00000004ff087424 */ /* 0x000fc800078e00ff */
[----:B------:R-:W-:-:S05]  /*1680*/  IMAD.WIDE R2, R247, R8, c[0x0][0x588] ;  /* 0x00016200f7027625 */ /* 0x000fca00078e0208 */
[----:B------:R-:W2:Y:S01]  /*1690*/  LDG.E R242, [R2.64] ;  /* 0x0000000602f27981 */ /* 0x000ea2000c1e1900 */
[----:B------:R-:W-:Y:S01]  /*16a0*/  ISETP.NE.U32.AND P4, PT, RZ, c[0x0][0x370], PT ;  /* 0x0000dc00ff007a0c */ /* 0x000fe20003f85070 */
[----:B------:R-:W-:Y:S01]  /*16b0*/  IMAD.MOV.U32 R236, RZ, RZ, RZ ;  /* 0x000000ffffec7224 */ /* 0x000fe200078e00ff */
[----:B------:R-:W-:Y:S01]  /*16c0*/  ISETP.NE.U32.AND P3, PT, RZ, c[0x0][0x360], PT ;  /* 0x0000d800ff007a0c */ /* 0x000fe20003f65070 */
[----:B------:R-:W-:Y:S01]  /*16d0*/  IMAD.MOV.U32 R10, RZ, RZ, RZ ;  /* 0x000000ffff0a7224 */ /* 0x000fe200078e00ff */
[----:B------:R-:W-:Y:S02]  /*16e0*/  ISETP.NE.AND.EX P4, PT, RZ, c[0x0][0x374], PT, P4 ;  /* 0x0000dd00ff007a0c */ /* 0x000fe40003f85340 */
[----:B------:R-:W-:Y:S02]  /*16f0*/  ISETP.NE.AND.EX P3, PT, RZ, c[0x0][0x364], PT, P3 ;  /* 0x0000d900ff007a0c */ /* 0x000fe40003f65330 */
[----:B------:R-:W-:-:S04]  /*1700*/  ISETP.NE.U32.AND P0, PT, RZ, c[0x0][0x348], PT ;  /* 0x0000d200ff007a0c */ /* 0x000fc80003f05070 */
[----:B------:R-:W-:Y:S02]  /*1710*/  ISETP.NE.AND.EX P0, PT, RZ, c[0x0][0x34c], PT, P0 ;  /* 0x0000d300ff007a0c */ /* 0x000fe40003f05300 */
[----:B--2---:R-:W-:Y:S01]  /*1720*/  SHF.R.S32.HI R12, RZ, 0x1f, R242 ;  /* 0x0000001fff0c7819 */ /* 0x004fe200000114f2 */
[C---:B------:R-:W-:Y:S02]  /*1730*/  IMAD.SHL.U32 R14, R242.reuse, 0x4, RZ ;  /* 0x00000004f20e7824 */ /* 0x040fe400078e00ff */
[C---:B------:R-:W-:Y:S02]  /*1740*/  @P4 LEA R6, P2, R242.reuse, c[0x0][0x370], 0x2 ;  /* 0x0000dc00f2064a11 */ /* 0x040fe400078410ff */
[C-C-:B------:R-:W-:Y:S01]  /*1750*/  SHF.L.U64.HI R13, R242.reuse, 0x2, R12.reuse ;  /* 0x00000002f20d7819 */ /* 0x140fe2000001020c */
[----:B------:R2:W-:Y:S01]  /*1760*/  STL [R1+0x34], R12 ;  /* 0x0000340c01007387 */ /* 0x0005e20000100800 */
[----:B------:R-:W-:Y:S02]  /*1770*/  @P4 LEA.HI.X R7, R242, c[0x0][0x374], R12, 0x2, P2 ;  /* 0x0000dd00f2074a11 */ /* 0x000fe400010f140c */
[C---:B------:R-:W-:Y:S01]  /*1780*/  @P3 IADD3 R4, P1, R14.reuse, c[0x0][0x360], RZ ;  /* 0x0000d8000e043a10 */ /* 0x040fe20007f3e0ff */
[----:B------:R2:W-:Y:S01]  /*1790*/  STL [R1+0x24], R14 ;  /* 0x0000240e01007387 */ /* 0x0005e20000100800 */
[----:B------:R-:W-:-:S02]  /*17a0*/  IADD3 R2, P2, R14, c[0x0][0x348], RZ ;  /* 0x0000d2000e027a10 */ /* 0x000fc40007f5e0ff */
[C---:B------:R-:W-:Y:S01]  /*17b0*/  @P3 IADD3.X R5, R13.reuse, c[0x0][0x364], RZ, P1, !PT ;  /* 0x0000d9000d053a10 */ /* 0x040fe20000ffe4ff */
[----:B------:R2:W5:Y:S01]  /*17c0*/  @P4 LDG.E R236, [R6.64] ;  /* 0x0000000606ec4981 */ /* 0x000562000c1e1900 */
[----:B------:R-:W-:-:S03]  /*17d0*/  IADD3.X R3, R13, c[0x0][0x34c], RZ, P2, !PT ;  /* 0x0000d3000d037a10 */ /* 0x000fc600017fe4ff */
[----:B------:R2:W5:Y:S04]  /*17e0*/  @P3 LDG.E R15, [R4.64] ;  /* 0x00000006040f3981 */ /* 0x000568000c1e1900 */
[----:B------:R2:W5:Y:S04]  /*17f0*/  @P0 LDG.E R10, [R2.64] ;  /* 0x00000006020a0981 */ /* 0x000568000c1e1900 */
[----:B------:R2:W-:Y:S01]  /*1800*/  STL [R1+0x28], R13 ;  /* 0x0000280d01007387 */ /* 0x0005e20000100800 */
[----:B------:R-:W-:Y:S01]  /*1810*/  YIELD ;  /* 0x0000000000007946 */ /* 0x000fe20003800000 */
[----:B------:R-:W-:Y:S05]  /*1820*/  @P3 BRA `(.L_x_35) ;  /* 0x0000005000003947 */ /* 0x000fea0003800000 */
[----:B-----5:R-:W-:Y:S01]  /*1830*/  MOV R15, c[0x0][0x168] ;  /* 0x00005a00000f7a02 */ /* 0x020fe20000000f00 */
[----:B------:R-:W-:Y:S05]  /*1840*/  @!P0 BRA `(.L_x_35) ;  /* 0x0000003000008947 */ /* 0x000fea0003800000 */
[----:B-1----:R1:W3:Y:S04]  /*1850*/  LDG.E R0, [R2.64] ;  /* 0x0000000602007981 */ /* 0x0022e8000c1e1900 */
[----:B-12---:R-:W3:Y:S02]  /*1860*/  LDG.E R2, [R2.64+0x4] ;  /* 0x0000040602027981 */ /* 0x006ee4000c1e1900 */
[----:B---3--:R-:W-:-:S02]  /*1870*/  IADD3 R15, -R0, R2, RZ ;  /* 0x00000002000f7210 */ /* 0x008fc40007ffe1ff */
.L_x_35:
[----:B------:R-:W-:-:S04]  /*1880*/  ISETP.NE.U32.AND P1, PT, RZ, c[0x0][0x368], PT ;  /* 0x0000da00ff007a0c */ /* 0x000fc80003f25070 */
[----:B------:R-:W-:-:S13]  /*1890*/  ISETP.NE.AND.EX P1, PT, RZ, c[0x0][0x36c], PT, P1 ;  /* 0x0000db00ff007a0c */ /* 0x000fda0003f25310 */
[----:B------:R-:W-:Y:S05]  /*18a0*/  @!P1 BRA `(.L_x_36) ;  /* 0x0000004000009947 */ /* 0x000fea0003800000 */
[----:B--2---:R-:W-:-:S04]  /*18b0*/  IADD3 R2, P1, R14, c[0x0][0x368], RZ ;  /* 0x0000da000e027a10 */ /* 0x004fc80007f3e0ff */
[----:B------:R-:W-:-:S05]  /*18c0*/  IADD3.X R3, R13, c[0x0][0x36c], RZ, P1, !PT ;  /* 0x0000db000d037a10 */ /* 0x000fca0000ffe4ff */
[----:B-1----:R1:W5:Y:S01]  /*18d0*/  LDG.E R0, [R2.64] ;  /* 0x0000000602007981 */ /* 0x002362000c1e1900 */
[----:B------:R-:W-:Y:S05]  /*18e0*/  BRA `(.L_x_37) ;  /* 0x0000008000007947 */ /* 0x000fea0003800000 */
.L_x_36:
[----:B------:R-:W-:Y:S01]  /*18f0*/  ISETP.NE.U32.AND P1, PT, RZ, c[0x0][0x350], PT ;  /* 0x0000d400ff007a0c */ /* 0x000fe20003f25070 */
[----:B-1----:R-:W-:-:S03]  /*1900*/  IMAD.U32 R0, RZ, RZ, UR5 ;  /* 0x00000005ff007e24 */ /* 0x002fc6000f8e00ff */
[----:B------:R-:W-:-:S13]  /*1910*/  ISETP.NE.AND.EX P1, PT, RZ, c[0x0][0x354], PT, P1 ;  /* 0x0000d500ff007a0c */ /* 0x000fda0003f25310 */
[----:B------:R-:W-:Y:S05]  /*1920*/  @!P1 BRA `(.L_x_37) ;  /* 0x0000004000009947 */ /* 0x000fea0003800000 */
[----:B--2---:R-:W-:-:S05]  /*1930*/  IMAD.WIDE R2, R242, R8, c[0x0][0x350] ;  /* 0x0000d400f2027625 */ /* 0x004fca00078e0208 */
[----:B------:R-:W2:Y:S04]  /*1940*/  LDG.E R4, [R2.64] ;  /* 0x0000000602047981 */ /* 0x000ea8000c1e1900 */
[----:B------:R-:W2:Y:S02]  /*1950*/  LDG.E R0, [R2.64+0x4] ;  /* 0x0000040602007981 */ /* 0x000ea4000c1e1900 */
[----:B--2---:R-:W-:-:S04]  /*1960*/  IADD3 R0, -R4, R0, RZ ;  /* 0x0000000004007210 */ /* 0x004fc80007ffe1ff */
.L_x_37:
[----:B-12---:R-:W-:Y:S01]  /*1970*/  LOP3.LUT R3, R246, 0xff000000, RZ, 0xc0, !PT ;  /* 0xff000000f6037812 */ /* 0x006fe200078ec0ff */
[----:B-----5:R-:W-:Y:S01]  /*1980*/  IMAD.IADD R16, R0, 0x1, -R236 ;  /* 0x0000000100107824 */ /* 0x020fe200078e0aec */
[----:B------:R-:W-:Y:S01]  /*1990*/  LOP3.LUT R4, R246, 0xff0000, RZ, 0xc0, !PT ;  /* 0x00ff0000f6047812 */ /* 0x000fe200078ec0ff */
[----:B------:R-:W-:Y:S01]  /*19a0*/  BSSY B0, `(.L_x_38) ;  /* 0x000002c000007945 */ /* 0x000fe20003800000 */
[----:B------:R-:W-:-:S02]  /*19b0*/  SHF.R.U32.HI R3, RZ, 0x8, R3 ;  /* 0x00000008ff037819 */ /* 0x000fc40000011603 */
[----:B------:R-:W-:Y:S02]  /*19c0*/  IADD3 R0, R16, 0x2f, RZ ;  /* 0x0000002f10007810 */ /* 0x000fe40007ffe0ff */
[----:B------:R-:W-:Y:S02]  /*19d0*/  LEA.HI R3, R4, R3, RZ, 0x10 ;  /* 0x0000000304037211 */ /* 0x000fe400078f80ff */
[----:B------:R-:W-:Y:S01]  /*19e0*/  ISETP.GE.AND P1, PT, R16, 0x1, PT ;  /* 0x000000011000780c */ /* 0x000fe20003f26270 */
[----:B------:R-:W-:Y:S01]  /*19f0*/  IMAD.HI R0, R0, 0x2aaaaaab, RZ ;  /* 0x2aaaaaab00007827 */ /* 0x000fe200078e02ff */
[----:B------:R-:W-:Y:S02]  /*1a00*/  LOP3.LUT R17, R3, 0xff, RZ, 0xc0, !PT ;  /* 0x000000ff03117812 */ /* 0x000fe400078ec0ff */
[----:B------:R-:W-:Y:S02]  /*1a10*/  SHF.R.U32.HI R5, RZ, 0x10, R3 ;  /* 0x00000010ff057819 */ /* 0x000fe40000011603 */
[----:B------:R-:W-:Y:S01]  /*1a20*/  SHF.R.U32.HI R2, RZ, 0x1f, R0 ;  /* 0x0000001fff027819 */ /* 0x000fe20000011600 */
[----:B------:R1:W-:Y:S03]  /*1a30*/  STL [R1+0x38], R17 ;  /* 0x0000381101007387 */ /* 0x0003e60000100800 */
[----:B------:R-:W-:Y:S01]  /*1a40*/  LEA.HI.SX32 R11, R0, R2, 0x1d ;  /* 0x00000002000b7211 */ /* 0x000fe200078feaff */
[----:B------:R1:W-:Y:S01]  /*1a50*/  STL [R1+0x30], R5 ;  /* 0x0000300501007387 */ /* 0x0003e20000100800 */
[----:B------:R-:W-:Y:S01]  /*1a60*/  IMAD.MOV.U32 R2, RZ, RZ, RZ ;  /* 0x000000ffff027224 */ /* 0x000fe200078e00ff */
[----:B------:R-:W-:Y:S05]  /*1a70*/  @!P1 BRA `(.L_x_39) ;  /* 0x000001e000009947 */ /* 0x000fea0003800000 */
[----:B------:R-:W-:Y:S01]  /*1a80*/  ISETP.NE.AND P1, PT, R5, RZ, PT ;  /* 0x000000ff0500720c */ /* 0x000fe20003f25270 */
[----:B------:R-:W-:-:S03]  /*1a90*/  IMAD.MOV.U32 R4, RZ, RZ, RZ ;  /* 0x000000ffff047224 */ /* 0x000fc600078e00ff */
[----:B------:R-:W-:-:S04]  /*1aa0*/  SEL R0, R5, c[0x0][0x338], P1 ;  /* 0x0000ce0005007a07 */ /* 0x000fc80000800000 */
[----:B------:R-:W-:Y:S02]  /*1ab0*/  IABS R3, R0 ;  /* 0x0000000000037213 */ /* 0x000fe40000000000 */
[----:B------:R-:W-:Y:S02]  /*1ac0*/  IADD3 R6, R11, -0x1, R0 ;  /* 0xffffffff0b067810 */ /* 0x000fe40007ffe000 */
[----:B------:R-:W2:Y:S02]  /*1ad0*/  I2F.RP R2, R3 ;  /* 0x0000000300027306 */ /* 0x000ea40000209400 */
[----:B------:R-:W-:-:S06]  /*1ae0*/  IABS R9, R6 ;  /* 0x0000000600097213 */ /* 0x000fcc0000000000 */
[----:B--2---:R-:W2:Y:S02]  /*1af0*/  MUFU.RCP R2, R2 ;  /* 0x0000000200027308 */ /* 0x004ea40000001000 */
[----:B--2---:R-:W-:-:S06]  /*1b00*/  IADD3 R2, R2, 0xffffffe, RZ ;  /* 0x0ffffffe02027810 */ /* 0x004fcc0007ffe0ff */
[----:B-1----:R-:W1:Y:S02]  /*1b10*/  F2I.FTZ.U32.TRUNC.NTZ R5, R2 ;  /* 0x0000000200057305 */ /* 0x002e64000021f000 */
[----:B-1----:R-:W-:-:S04]  /*1b20*/  IMAD.MOV R2, RZ, RZ, -R5 ;  /* 0x000000ffff027224 */ /* 0x002fc800078e0a05 */
        /* <DEDUP_REMOVED lines=19> */
.L_x_39:
[----:B------:R-:W-:Y:S05]  /*1c60*/  BSYNC B0 ;  /* 0x0000000000007941 */ /* 0x000fea0003800000 */
.L_x_38:
[----:B------:R-:W-:Y:S01]  /*1c70*/  IMAD R231, R17, R2, RZ ;  /* 0x0000000211e77224 */ /* 0x000fe200078e02ff */
[----:B------:R-:W-:Y:S01]  /*1c80*/  PRMT R0, RZ, 0x7610, R0 ;  /* 0x00007610ff007816 */ /* 0x000fe20000000000 */
[----:B------:R-:W-:Y:S01]  /*1c90*/  IMAD.MOV.U32 R24, RZ, RZ, RZ ;  /* 0x000000ffff187224 */ /* 0x000fe200078e00ff */
[----:B------:R-:W-:Y:S01]  /*1ca0*/  MOV R19, RZ ;  /* 0x000000ff00137202 */ /* 0x000fe20000000f00 */
        /* <DEDUP_REMOVED lines=55> */
[----:B------:R-:W-:-:S04]  /*2020*/  @P1 IADD3 R2, P2, R14, c[0x0][0x340], RZ ;  /* 0x0000d0000e021a10 */ /* 0x000fc80007f5e0ff */
[----:B------:R-:W-:-:S05]  /*2030*/  @P1 IADD3.X R3, R13, c[0x0][0x344], RZ, P2, !PT ;  /* 0x0000d1000d031a10 */ /* 0x000fca00017fe4ff */
[----:B------:R2:W5:Y:S01]  /*2040*/  @P1 LDG.E R14, [R2.64] ;  /* 0x00000006020e1981 */ /* 0x000562000c1e1900 */
[----:B------:R-:W-:Y:S01]  /*2050*/  SHF.R.S32.HI R0, RZ, 0x1f, R10 ;  /* 0x0000001fff007819 */ /* 0x000fe2000001140a */
[----:B------:R-:W-:Y:S01]  /*2060*/  IMAD.MOV.U32 R4, RZ, RZ, c[0x0][0x2c4] ;  /* 0x0000b100ff047624 */ /* 0x000fe200078e00ff */
[----:B------:R-:W-:Y:S01]  /*2070*/  LOP3.LUT R13, R246, 0xffff, RZ, 0xc0, !PT ;  /* 0x0000fffff60d7812 */ /* 0x000fe200078ec0ff */
[----:B-1----:R-:W-:Y:S01]  /*2080*/  IMAD R5, R227, 0x20, R230 ;  /* 0x00000020e3057824 */ /* 0x002fe200078e02e6 */
[----:B------:R-:W-:Y:S01]  /*2090*/  SEL R6, R12, RZ, !P0 ;  /* 0x000000ff0c067207 */ /* 0x000fe20004000000 */
[----:B------:R-:W-:Y:S01]  /*20a0*/  IMAD R0, R0, c[0x0][0x178], RZ ;  /* 0x00005e0000007a24 */ /* 0x000fe200078e02ff */
[----:B------:R-:W-:Y:S01]  /*20b0*/  ISETP.NE.AND P2, PT, R4, 0x1, PT ;  /* 0x000000010400780c */ /* 0x000fe20003f45270 */
[----:B------:R-:W-:Y:S01]  /*20c0*/  IMAD R5, R245, 0x80, R5 ;  /* 0x00000080f5057824 */ /* 0x000fe200078e0205 */
[----:B------:R-:W-:Y:S01]  /*20d0*/  SEL R4, R242, RZ, !P0 ;  /* 0x000000fff2047207 */ /* 0x000fe20004000000 */
[----:B------:R-:W-:Y:S01]  /*20e0*/  IMAD R0, R10, c[0x0][0x17c], R0 ;  /* 0x00005f000a007a24 */ /* 0x000fe200078e0200 */
[----:B------:R-:W-:Y:S01]  /*20f0*/  ISETP.GE.AND P5, PT, R228, c[0x0][0x198], PT ;  /* 0x00006600e4007a0c */ /* 0x000fe20003fa6270 */
[----:B------:R-:W-:Y:S01]  /*2100*/  IMAD R6, R6, c[0x0][0x1c0], RZ ;  /* 0x0000700006067a24 */ /* 0x000fe200078e02ff */
[----:B------:R-:W-:-:S02]  /*2110*/  ISETP.GE.AND P4, PT, R229, c[0x0][0x198], PT ;  /* 0x00006600e5007a0c */ /* 0x000fc40003f86270 */
[----:B------:R-:W-:Y:S01]  /*2120*/  IADD3 R118, R197, -0x1, RZ ;  /* 0xffffffffc5767810 */ /* 0x000fe20007ffe0ff */
[----:B------:R-:W-:-:S04]  /*2130*/  IMAD R6, R4, c[0x0][0x1c4], R6 ;  /* 0x0000710004067a24 */ /* 0x000fc800078e0206 */
[----:B------:R-:W-:-:S04]  /*2140*/  @P2 IMAD.HI.U32 R7, R5, c[0x0][0x2c8], RZ ;  /* 0x0000b20005072a27 */ /* 0x000fc800078e00ff */
[----:B--2---:R-:W-:-:S05]  /*2150*/  IMAD.WIDE.U32 R2, R10, c[0x0][0x178], RZ ;  /* 0x00005e000a027a25 */ /* 0x004fca00078e00ff */
[----:B------:R-:W-:Y:S02]  /*2160*/  IADD3 R3, R3, R0, RZ ;  /* 0x0000000003037210 */ /* 0x000fe40007ffe0ff */
[----:B------:R-:W-:Y:S02]  /*2170*/  MOV R0, R5 ;  /* 0x0000000500007202 */ /* 0x000fe40000000f00 */
[----:B------:R-:W-:Y:S01]  /*2180*/  @P2 SHF.R.U32.HI R0, RZ, c[0x0][0x2cc], R7 ;  /* 0x0000b300ff002a19 */ /* 0x000fe20000011607 */
[C---:B------:R-:W-:Y:S01]  /*2190*/  IMAD.WIDE.U32 R2, R13.reuse, c[0x0][0x1b8], R2 ;  /* 0x00006e000d027a25 */ /* 0x040fe200078e0002 */
[----:B------:R-:W-:Y:S02]  /*21a0*/  ISETP.GE.AND P2, PT, R196, c[0x0][0x198], PT ;  /* 0x00006600c4007a0c */ /* 0x000fe40003f46270 */
[----:B------:R-:W-:Y:S01]  /*21b0*/  SHF.R.S32.HI R7, RZ, 0x1f, R0 ;  /* 0x0000001fff077819 */ /* 0x000fe20000011400 */
[----:B------:R-:W-:-:S04]  /*21c0*/  IMAD R3, R13, c[0x0][0x1bc], R3 ;  /* 0x00006f000d037a24 */ /* 0x000fc800078e0203 */
[----:B------:R-:W-:-:S04]  /*21d0*/  IMAD.WIDE.U32 R2, R4, c[0x0][0x1c0], R2 ;  /* 0x0000700004027a25 */ /* 0x000fc800078e0002 */
[----:B------:R-:W-:Y:S01]  /*21e0*/  IMAD.MOV R4, RZ, RZ, -R0 ;  /* 0x000000ffff047224 */ /* 0x000fe200078e0a00 */
[----:B------:R-:W-:-:S03]  /*21f0*/  IADD3 R3, R3, R6, RZ ;  /* 0x0000000603037210 */ /* 0x000fc60007ffe0ff */
[----:B------:R-:W-:Y:S02]  /*2200*/  IMAD R4, R4, c[0x0][0x2c4], R5 ;  /* 0x0000b10004047a24 */ /* 0x000fe400078e0205 */
[----:B------:R-:W-:Y:S02]  /*2210*/  IMAD R5, R7, c[0x0][0x1b0], RZ ;  /* 0x00006c0007057a24 */ /* 0x000fe400078e02ff */
[----:B------:R-:W-:-:S04]  /*2220*/  IMAD.WIDE.U32 R2, R0, c[0x0][0x1b0], R2 ;  /* 0x00006c0000027a25 */ /* 0x000fc800078e0002 */
[----:B------:R-:W-:Y:S01]  /*2230*/  IMAD R6, R0, c[0x0][0x1b4], R5 ;  /* 0x00006d0000067a24 */ /* 0x000fe200078e0205 */
[----:B------:R-:W-:-:S03]  /*2240*/  SHF.R.S32.HI R5, RZ, 0x1f, R4 ;  /* 0x0000001fff057819 */ /* 0x000fc60000011404 */
[----:B------:R-:W-:Y:S02]  /*2250*/  IMAD.IADD R3, R3, 0x1, R6 ;  /* 0x0000000103037824 */ /* 0x000fe400078e0206 */
[----:B------:R-:W-:Y:S02]  /*2260*/  IMAD R0, R5, c[0x0][0x1a8], RZ ;  /* 0x00006a0005007a24 */ /* 0x000fe400078e02ff */
[----:B------:R-:W-:-:S04]  /*2270*/  IMAD.WIDE.U32 R2, R4, c[0x0][0x1a8], R2 ;  /* 0x00006a0004027a25 */ /* 0x000fc800078e0002 */
[----:B------:R-:W-:Y:S01]  /*2280*/  IMAD R0, R4, c[0x0][0x1ac], R0 ;  /* 0x00006b0004007a24 */ /* 0x000fe200078e0200 */
[----:B------:R-:W-:-:S04]  /*2290*/  LEA R12, P0, R2, c[0x0][0x160], 0x1 ;  /* 0x00005800020c7a11 */ /* 0x000fc800078008ff */
[----:B------:R-:W-:-:S04]  /*22a0*/  IADD3 R0, R3, R0, RZ ;  /* 0x0000000003007210 */ /* 0x000fc80007ffe0ff */
[----:B------:R-:W-:Y:S01]  /*22b0*/  LEA.HI.X R5, R2, c[0x0][0x164], R0, 0x1, P0 ;  /* 0x0000590002057a11 */ /* 0x000fe200000f0c00 */
[----:B------:R-:W-:Y:S01]  /*22c0*/  @!P1 IMAD.MOV.U32 R14, RZ, RZ, R242 ;  /* 0x000000ffff0e9224 */ /* 0x000fe200078e00f2 */
[----:B------:R-:W-:Y:S05]  /*22d0*/  BRA.DIV ~URZ, `(.L_x_41) ;  /* 0x0000aef27f007947 */ /* 0x000fea000b800000 */
[----:B------:R1:W2:Y:S02]  /*22e0*/  SHFL.IDX PT, R4, R5, RZ, 0x1c1f ;  /* 0x001c1fff05047589 */ /* 0x0002a400000e0000 */
.L_x_148:
[----:B------:R-:W-:Y:S05]  /*22f0*/  BRA.DIV ~URZ, `(.L_x_42) ;  /* 0x0000af427f007947 */ /* 0x000fea000b800000 */
[----:B------:R3:W4:Y:S02]  /*2300*/  SHFL.IDX PT, R0, R12, RZ, 0x1c1f ;  /* 0x001c1fff0c007589 */ /* 0x00072400000e0000 */
.L_x_149:
[----:B------:R-:W-:Y:S01]  /*2310*/  IMAD R11, R15, c[0x0][0x2c4], RZ ;  /* 0x0000b1000f0b7a24 */ /* 0x000fe200078e02ff */
[----:B------:R-:W-:Y:S01]  /*2320*/  LEA R10, R245, R230, 0x7 ;  /* 0x000000e6f50a7211 */ /* 0x000fe200078e38ff */
[----:B------:R-:W-:Y:S03]  /*2330*/  BSSY B0, `(.L_x_43) ;  /* 0x0000014000007945 */ /* 0x000fe60003800000 */
[----:B------:R-:W-:-:S13]  /*2340*/  ISETP.GE.AND P0, PT, R10, R11, PT ;  /* 0x0000000b0a00720c */ /* 0x000fda0003f06270 */
[----:B------:R-:W-:Y:S05]  /*2350*/  @P0 BRA `(.L_x_44) ;  /* 0x0000011000000947 */ /* 0x000fea0003800000 */
[----:B---3--:R-:W3:Y:S01]  /*2360*/  LDL R17, [R1+0x3c] ;  /* 0x00003c0001117983 */ /* 0x008ee20000100800 */
[-C--:B----4-:R-:W-:Y:S02]  /*2370*/  LEA R8, P3, R196, R0.reuse, 0x1 ;  /* 0x00000000c4087211 */ /* 0x090fe400078608ff */
[----:B------:R-:W-:Y:S02]  /*2380*/  SHF.R.S32.HI R20, RZ, 0x1f, R196 ;  /* 0x0000001fff147819 */ /* 0x000fe400000114c4 */
[-C--:B------:R-:W-:Y:S02]  /*2390*/  LEA R6, P1, R228, R0.reuse, 0x1 ;  /* 0x00000000e4067211 */ /* 0x080fe400078208ff */
[----:B------:R-:W-:Y:S02]  /*23a0*/  SHF.R.S32.HI R19, RZ, 0x1f, R228 ;  /* 0x0000001fff137819 */ /* 0x000fe400000114e4 */
[----:B------:R-:W-:Y:S02]  /*23b0*/  SHF.R.S32.HI R18, RZ, 0x1f, R229 ;  /* 0x0000001fff127819 */ /* 0x000fe400000114e5 */
[----:B------:R-:W-:-:S02]  /*23c0*/  LEA R2, P0, R229, R0, 0x1 ;  /* 0x00000000e5027211 */ /* 0x000fc400078008ff */
[-C--:B--2---:R-:W-:Y:S02]  /*23d0*/  LEA.HI.X R9, R196, R4.reuse, R20, 0x1, P3 ;  /* 0x00000004c4097211 */ /* 0x084fe400018f0c14 */
[-C--:B------:R-:W-:Y:S02]  /*23e0*/  LEA.HI.X R7, R228, R4.reuse, R19, 0x1, P1 ;  /* 0x00000004e4077211 */ /* 0x080fe400008f0c13 */
[----:B------:R-:W-:Y:S01]  /*23f0*/  LEA.HI.X R3, R229, R4, R18, 0x1, P0 ;  /* 0x00000004e5037211 */ /* 0x000fe200000f0c12 */
[----:B---3--:R-:W-:-:S05]  /*2400*/  IMAD.SHL.U32 R0, R17, 0x2, RZ ;  /* 0x0000000211007824 */ /* 0x008fca00078e00ff */
[----:B------:R-:W-:Y:S01]  /*2410*/  @!PT LDS RZ, [RZ] ;  /* 0x00000000fffff984 */ /* 0x000fe20000000800 */
[----:B------:R-:W-:Y:S01]  /*2420*/  @!PT LDS RZ, [RZ] ;  /* 0x00000000fffff984 */ /* 0x000fe20000000800 */
[----:B------:R-:W-:Y:S01]  /*2430*/  @!PT LDS RZ, [RZ] ;  /* 0x00000000fffff984 */ /* 0x000fe20000000800 */
[----:B------:R2:W-:Y:S04]  /*2440*/  LDGSTS.E.BYPASS.LTC128B.128 [R0+0x6080], [R8.64], !P2 ;  /* 0x0608000008007fae */ /* 0x0005e8000d101d46 */
[----:B------:R2:W-:Y:S04]  /*2450*/  LDGSTS.E.BYPASS.LTC128B.128 [R0+0x8080], [R6.64], !P5 ;  /* 0x0808000006007fae */ /* 0x0005e8000e901d46 */
[----:B------:R2:W-:Y:S02]  /*2460*/  LDGSTS.E.BYPASS.LTC128B.128 [R0+0xa080], [R2.64], !P4 ;  /* 0x0a08000002007fae */ /* 0x0005e4000e101d46 */
.L_x_44:
[----:B------:R-:W-:Y:S05]  /*2470*/  BSYNC B0 ;  /* 0x0000000000007941 */ /* 0x000fea0003800000 */
.L_x_43:
[----:B------:R-:W-:Y:S05]  /*2480*/  BRA.DIV ~URZ, `(.L_x_45) ;  /* 0x0000ae227f007947 */ /* 0x000fea000b800000 */
[----:B--2---:R2:W1:Y:S04]  /*2490*/  SHFL.IDX PT, R4, R5, 0x1, 0x1c1f ;  /* 0x003c1f0005047f89 */ /* 0x00446800000e0000 */
[----:B----4-:R2:W4:Y:S02]  /*24a0*/  SHFL.IDX PT, R0, R12, 0x1, 0x1c1f ;  /* 0x003c1f000c007f89 */ /* 0x01052400000e0000 */
.L_x_150:
[----:B------:R-:W-:Y:S01]  /*24b0*/  IADD3 R2, R10, 0x20, RZ ;  /* 0x000000200a027810 */ /* 0x000fe20007ffe0ff */
[----:B------:R-:W-:Y:S03]  /*24c0*/  BSSY B0, `(.L_x_46) ;  /* 0x0000014000007945 */ /* 0x000fe60003800000 */
[----:B------:R-:W-:-:S13]  /*24d0*/  ISETP.GE.AND P0, PT, R2, R11, PT ;  /* 0x0000000b0200720c */ /* 0x000fda0003f06270 */
[----:B------:R-:W-:Y:S05]  /*24e0*/  @P0 BRA `(.L_x_47) ;  /* 0x0000011000000947 */ /* 0x000fea0003800000 */
[----:B--2---:R-:W2:Y:S01]  /*24f0*/  LDL R15, [R1+0x3c] ;  /* 0x00003c00010f7983 */ /* 0x004ea20000100800 */
[-C--:B----4-:R-:W-:Y:S02]  /*2500*/  LEA R8, P3, R196, R0.reuse, 0x1 ;  /* 0x00000000c4087211 */ /* 0x090fe400078608ff */
[----:B------:R-:W-:Y:S02]  /*2510*/  SHF.R.S32.HI R19, RZ, 0x1f, R196 ;  /* 0x0000001fff137819 */ /* 0x000fe400000114c4 */
[-C--:B------:R-:W-:Y:S02]  /*2520*/  LEA R6, P1, R228, R0.reuse, 0x1 ;  /* 0x00000000e4067211 */ /* 0x080fe400078208ff */
[----:B------:R-:W-:Y:S02]  /*2530*/  SHF.R.S32.HI R18, RZ, 0x1f, R228 ;  /* 0x0000001fff127819 */ /* 0x000fe400000114e4 */
[----:B------:R-:W-:Y:S02]  /*2540*/  SHF.R.S32.HI R17, RZ, 0x1f, R229 ;  /* 0x0000001fff117819 */ /* 0x000fe400000114e5 */
[----:B------:R-:W-:-:S02]  /*2550*/  LEA R2, P0, R229, R0, 0x1 ;  /* 0x00000000e5027211 */ /* 0x000fc400078008ff */
[-C--:B-1----:R-:W-:Y:S02]  /*2560*/  LEA.HI.X R9, R196, R4.reuse, R19, 0x1, P3 ;  /* 0x00000004c4097211 */ /* 0x082fe400018f0c13 */
[-C--:B------:R-:W-:Y:S02]  /*2570*/  LEA.HI.X R7, R228, R4.reuse, R18, 0x1, P1 ;  /* 0x00000004e4077211 */ /* 0x080fe400008f0c12 */
[----:B------:R-:W-:Y:S01]  /*2580*/  LEA.HI.X R3, R229, R4, R17, 0x1, P0 ;  /* 0x00000004e5037211 */ /* 0x000fe200000f0c11 */
[----:B--2---:R-:W-:-:S05]  /*2590*/  IMAD.SHL.U32 R0, R15, 0x2, RZ ;  /* 0x000000020f007824 */ /* 0x004fca00078e00ff */
[----:B------:R-:W-:Y:S01]  /*25a0*/  @!PT LDS RZ, [RZ] ;  /* 0x00000000fffff984 */ /* 0x000fe20000000800 */
[----:B------:R-:W-:Y:S01]  /*25b0*/  @!PT LDS RZ, [RZ] ;  /* 0x00000000fffff984 */ /* 0x000fe20000000800 */
[----:B------:R-:W-:Y:S01]  /*25c0*/  @!PT LDS RZ, [RZ] ;  /* 0x00000000fffff984 */ /* 0x000fe20000000800 */
[----:B------:R1:W-:Y:S04]  /*25d0*/  LDGSTS.E.BYPASS.LTC128B.128 [R0+0x6880], [R8.64], !P2 ;  /* 0x0688000008007fae */ /* 0x0003e8000d101d46 */
[----:B------:R1:W-:Y:S04]  /*25e0*/  LDGSTS.E.BYPASS.LTC128B.128 [R0+0x8880], [R6.64], !P5 ;  /* 0x0888000006007fae */ /* 0x0003e8000e901d46 */
[----:B------:R1:W-:Y:S02]  /*25f0*/  LDGSTS.E.BYPASS.LTC128B.128 [R0+0xa880], [R2.64], !P4 ;  /* 0x0a88000002007fae */ /* 0x0003e4000e101d46 */
.L_x_47:
[----:B------:R-:W-:Y:S05]  /*2600*/  BSYNC B0 ;  /* 0x0000000000007941 */ /* 0x000fea0003800000 */
.L_x_46:
[----:B------:R-:W-:Y:S05]  /*2610*/  BRA.DIV ~URZ, `(.L_x_48) ;  /* 0x0000ad627f007947 */ /* 0x000fea000b800000 */
[----:B-1----:R1:W2:Y:S02]  /*2620*/  SHFL.IDX PT, R4, R5, 0x2, 0x1c1f ;  /* 0x005c1f0005047f89 */ /* 0x0022a400000e0000 */
.L_x_151:
[----:B------:R-:W-:Y:S05]  /*2630*/  BRA.DIV ~URZ, `(.L_x_49) ;  /* 0x0000adb27f007947 */ /* 0x000fea000b800000 */
[----:B----4-:R4:W1:Y:S02]  /*2640*/  SHFL.IDX PT, R0, R12, 0x2, 0x1c1f ;  /* 0x005c1f000c007f89 */ /* 0x01086400000e0000 */
.L_x_152:
[----:B------:R-:W-:Y:S01]  /*2650*/  IADD3 R2, R10, 0x40, RZ ;  /* 0x000000400a027810 */ /* 0x000fe20007ffe0ff */
[----:B------:R-:W-:Y:S03]  /*2660*/  BSSY B0, `(.L_x_50) ;  /* 0x0000014000007945 */ /* 0x000fe60003800000 */
[----:B------:R-:W-:-:S13]  /*2670*/  ISETP.GE.AND P0, PT, R2, R11, PT ;  /* 0x0000000b0200720c */ /* 0x000fda0003f06270 */
[----:B------:R-:W-:Y:S05]  /*2680*/  @P0 BRA `(.L_x_51) ;  /* 0x0000011000000947 */ /* 0x000fea0003800000 */
[----:B---3--:R-:W3:Y:S01]  /*2690*/  LDL R15, [R1+0x3c] ;  /* 0x00003c00010f7983 */ /* 0x008ee20000100800 */
[-C--:B-1----:R-:W-:Y:S02]  /*26a0*/  LEA R8, P3, R196, R0.reuse, 0x1 ;  /* 0x00000000c4087211 */ /* 0x082fe400078608ff */
        /* <DEDUP_REMOVED lines=15> */
.L_x_51:
[----:B------:R-:W-:Y:S05]  /*27a0*/  BSYNC B0 ;  /* 0x0000000000007941 */ /* 0x000fea0003800000 */
.L_x_50:
[----:B------:R-:W-:Y:S05]  /*27b0*/  BRA.DIV ~URZ, `(.L_x_52) ;  /* 0x0000aca27f007947 */ /* 0x000fea000b800000 */
[----:B-1----:R1:W3:Y:S04]  /*27c0*/  SHFL.IDX PT, R7, R5, 0x3, 0x1c1f ;  /* 0x007c1f0005077f89 */ /* 0x0022e800000e0000 */
[----:B------:R1:W4:Y:S02]  /*27d0*/  SHFL.IDX PT, R2, R12, 0x3, 0x1c1f ;  /* 0x007c1f000c027f89 */ /* 0x00032400000e0000 */
.L_x_153:
[----:B----4-:R-:W4:Y:S01]  /*27e0*/  LDL R9, [R1+0x3c] ;  /* 0x00003c0001097983 */ /* 0x010f220000100800 */
[----:B------:R-:W-:Y:S01]  /*27f0*/  IADD3 R0, R10, 0x60, RZ ;  /* 0x000000600a007810 */ /* 0x000fe20007ffe0ff */
[----:B------:R-:W-:Y:S01]  /*2800*/  IMAD.MOV.U32 R117, RZ, RZ, 0x30 ;  /* 0x00000030ff757424 */ /* 0x000fe200078e00ff */
[----:B-123--:R-:W-:Y:S01]  /*2810*/  SHF.R.S32.HI R12, RZ, 0x1f, R196 ;  /* 0x0000001fff0c7819 */ /* 0x00efe200000114c4 */
[----:B------:R-:W-:Y:S01]  /*2820*/  IMAD R26, R227, 0x20, R230 ;  /* 0x00000020e31a7824 */ /* 0x000fe200078e02e6 */
[----:B------:R-:W-:Y:S01]  /*2830*/  ISETP.GE.AND P3, PT, R0, R11, PT ;  /* 0x0000000b0000720c */ /* 0x000fe20003f66270 */
[----:B------:R-:W-:Y:S01]  /*2840*/  IMAD.MOV.U32 R0, RZ, RZ, c[0x0][0x2b8] ;  /* 0x0000ae00ff007624 */ /* 0x000fe200078e00ff */
[----:B------:R-:W-:Y:S01]  /*2850*/  SHF.R.S32.HI R27, RZ, 0x1f, R228 ;  /* 0x0000001fff1b7819 */ /* 0x000fe200000114e4 */
[----:B------:R-:W-:Y:S01]  /*2860*/  IMAD R117, R197, R117, -0x30 ;  /* 0xffffffd0c5757424 */ /* 0x000fe200078e0275 */
[----:B------:R-:W-:Y:S01]  /*2870*/  SHF.R.S32.HI R40, RZ, 0x1f, R229 ;  /* 0x0000001fff287819 */ /* 0x000fe200000114e5 */
[----:B-----5:R-:W-:Y:S01]  /*2880*/  IMAD.WIDE.U32 R234, R14, c[0x0][0x2b0], RZ ;  /* 0x0000ac000eea7a25 */ /* 0x020fe200078e00ff */
[----:B------:R-:W-:-:S02]  /*2890*/  ISETP.NE.AND P1, PT, R0, 0x1, PT ;  /* 0x000000010000780c */ /* 0x000fc40003f25270 */
[----:B------:R-:W-:Y:S01]  /*28a0*/  SHF.R.S32.HI R0, RZ, 0x1f, R14 ;  /* 0x0000001fff007819 */ /* 0x000fe2000001140e */
[----:B------:R-:W-:Y:S02]  /*28b0*/  IMAD.IADD R3, R26, 0x1, R117 ;  /* 0x000000011a037824 */ /* 0x000fe400078e0275 */
[----:B------:R-:W-:Y:S02]  /*28c0*/  IMAD.MOV.U32 R194, RZ, RZ, RZ ;  /* 0x000000ffffc27224 */ /* 0x000fe400078e00ff */
[----:B------:R-:W-:Y:S01]  /*28d0*/  @!P3 LEA R4, P0, R196, R2, 0x1 ;  /* 0x00000002c404b211 */ /* 0x000fe200078008ff */
[----:B------:R-:W-:Y:S01]  /*28e0*/  IMAD R6, R0, c[0x0][0x2b0], RZ ;  /* 0x0000ac0000067a24 */ /* 0x000fe200078e02ff */
[C---:B------:R-:W-:Y:S01]  /*28f0*/  ISETP.GE.AND P6, PT, R3.reuse, R16, PT ;  /* 0x000000100300720c */ /* 0x040fe20003fc6270 */
[----:B------:R-:W-:Y:S01]  /*2900*/  IMAD.IADD R3, R3, 0x1, R236 ;  /* 0x0000000103037824 */ /* 0x000fe200078e02ec */
[----:B------:R-:W-:Y:S01]  /*2910*/  @!P3 LEA.HI.X R5, R196, R7, R12, 0x1, P0 ;  /* 0x00000007c405b211 */ /* 0x000fe200000f0c0c */
[----:B------:R-:W-:Y:S01]  /*2920*/  IMAD R6, R14, c[0x0][0x2b4], R6 ;  /* 0x0000ad000e067a24 */ /* 0x000fe200078e0206 */
[----:B------:R-:W-:Y:S01]  /*2930*/  ISETP.GT.OR P6, PT, R26, 0x2f, P6 ;  /* 0x0000002f1a00780c */ /* 0x000fe200037c4670 */
[----:B------:R-:W-:-:S04]  /*2940*/  @P1 IMAD.HI.U32 R8, R3, c[0x0][0x2bc], RZ ;  /* 0x0000af0003081a27 */ /* 0x000fc800078e00ff */
[----:B------:R-:W-:Y:S01]  /*2950*/  IMAD.MOV.U32 R0, RZ, RZ, R3 ;  /* 0x000000ffff007224 */ /* 0x000fe200078e0003 */
[----:B------:R-:W-:Y:S01]  /*2960*/  @P1 SHF.R.U32.HI R0, RZ, c[0x0][0x2c0], R8 ;  /* 0x0000b000ff001a19 */ /* 0x000fe20000011608 */
[----:B------:R-:W-:Y:S01]  /*2970*/  IMAD.IADD R240, R235, 0x1, R6 ;  /* 0x00000001ebf07824 */ /* 0x000fe200078e0206 */
[----:B------:R-:W-:Y:S01]  /*2980*/  @!P3 LEA R6, P1, R229, R2, 0x1 ;  /* 0x00000002e506b211 */ /* 0x000fe200078208ff */
[----:B----4-:R-:W-:-:S05]  /*2990*/  IMAD.SHL.U32 R193, R9, 0x2, RZ ;  /* 0x0000000209c17824 */ /* 0x010fca00078e00ff */
[----:B------:R-:W-:Y:S01]  /*29a0*/  @!PT LDS RZ, [RZ] ;  /* 0x00000000fffff984 */ /* 0x000fe20000000800 */
[----:B------:R-:W-:Y:S01]  /*29b0*/  @!PT LDS RZ, [RZ] ;  /* 0x00000000fffff984 */ /* 0x000fe20000000800 */
[----:B------:R-:W-:Y:S01]  /*29c0*/  @!PT LDS RZ, [RZ] ;  /* 0x00000000fffff984 */ /* 0x000fe20000000800 */
[----:B------:R1:W-:Y:S01]  /*29d0*/  @!P3 LDGSTS.E.BYPASS.LTC128B.128 [R193+0x7880], [R4.64], !P2 ;  /* 0x0788000004c1bfae */ /* 0x0003e2000d101d46 */
[----:B------:R-:W-:-:S04]  /*29e0*/  @!P3 LEA R8, P2, R228, R2, 0x1 ;  /* 0x00000002e408b211 */ /* 0x000fc800078408ff */
[-C--:B------:R-:W-:Y:S02]  /*29f0*/  @!P3 LEA.HI.X R9, R228, R7.reuse, R27, 0x1, P2 ;  /* 0x00000007e409b211 */ /* 0x080fe400010f0c1b */
[----:B------:R-:W-:-:S03]  /*2a00*/  @!P3 LEA.HI.X R7, R229, R7, R40, 0x1, P1 ;  /* 0x00000007e507b211 */ /* 0x000fc600008f0c28 */
[----:B------:R2:W-:Y:S04]  /*2a10*/  @!P3 LDGSTS.E.BYPASS.LTC128B.128 [R193+0x9880], [R8.64], !P5 ;  /* 0x0988000008c1bfae */ /* 0x0005e8000e901d46 */
[----:B------:R3:W-:Y:S04]  /*2a20*/  @!P3 LDGSTS.E.BYPASS.LTC128B.128 [R193+0xb880], [R6.64], !P4 ;  /* 0x0b88000006c1bfae */ /* 0x0007e8000e101d46 */
[----:B------:R-:W0:Y:S01]  /*2a30*/  LDGDEPBAR ;  /* 0x00000000000079af */ /* 0x000e220000000000 */
[----:B------:R-:W-:Y:S03]  /*2a40*/  WARPSYNC 0xffffffff ;  /* 0xffffffff00007948 */ /* 0x000fe60003800000 */
[----:B------:R-:W-:Y:S01]  /*2a50*/  BAR.SYNC.DEFER_BLOCKING 0x0 ;  /* 0x0000000000007b1d */ /* 0x000fe20000010000 */
[----:B-1----:R-:W-:-:S04]  /*2a60*/  @!P6 IADD3 R5, P0, R0, R234, RZ ;  /* 0x000000ea0005e210 */ /* 0x002fc80007f1e0ff */
[----:B------:R-:W-:Y:S02]  /*2a70*/  @!P6 LEA.HI.X.SX32 R2, R0, R240, 0x1, P0 ;  /* 0x000000f00002e211 */ /* 0x000fe400000f0eff */
[----:B------:R-:W-:-:S04]  /*2a80*/  @!P6 LEA R4, P0, R5, c[0x0][0x2a0], 0x2 ;  /* 0x0000a8000504ea11 */ /* 0x000fc800078010ff */
[----:B------:R-:W-:-:S05]  /*2a90*/  @!P6 LEA.HI.X R5, R5, c[0x0][0x2a4], R2, 0x2, P0 ;  /* 0x0000a9000505ea11 */ /* 0x000fca00000f1402 */
[----:B------:R1:W4:Y:S01]  /*2aa0*/  @!P6 LDG.E R194, [R4.64] ;  /* 0x0000000604c2e981 */ /* 0x000322000c1e1900 */
[----:B------:R-:W-:Y:S01]  /*2ab0*/  IMAD.MOV R0, RZ, RZ, -R0 ;  /* 0x000000ffff007224 */ /* 0x000fe200078e0a00 */
[----:B------:R-:W-:Y:S01]  /*2ac0*/  ISETP.GE.AND P4, PT, R196, c[0x0][0x1d4], PT ;  /* 0x00007500c4007a0c */ /* 0x000fe20003f86270 */
[C---:B------:R-:W-:Y:S01]  /*2ad0*/  IMAD.WIDE.U32 R232, R13.reuse, c[0x0][0x1e8], RZ ;  /* 0x00007a000de87a25 */ /* 0x040fe200078e00ff */
[----:B------:R-:W-:Y:S01]  /*2ae0*/  ISETP.GE.AND P3, PT, R228, c[0x0][0x1d4], PT ;  /* 0x00007500e4007a0c */ /* 0x000fe20003f66270 */
[----:B------:R-:W-:Y:S02]  /*2af0*/  BSSY B0, `(.L_x_53) ;  /* 0x0000076000007945 */ /* 0x000fe40003800000 */
[----:B------:R-:W-:Y:S02]  /*2b00*/  IMAD R195, R0, c[0x0][0x2b8], R3 ;  /* 0x0000ae0000c37a24 */ /* 0x000fe400078e0203 */
[----:B------:R-:W-:Y:S02]  /*2b10*/  IMAD R237, R13, c[0x0][0x1ec], R233 ;  /* 0x00007b000ded7a24 */ /* 0x000fe400078e02e9 */
[----:B------:R-:W-:-:S04]  /*2b20*/  IMAD.WIDE.U32 R2, R195, c[0x0][0x1e0], RZ ;  /* 0x00007800c3027a25 */ /* 0x000fc800078e00ff */
[----:B------:R-:W-:Y:S02]  /*2b30*/  IMAD R116, R118, -0x30, R16 ;  /* 0xffffffd076747824 */ /* 0x000fe400078e0210 */
[----:B------:R-:W-:-:S04]  /*2b40*/  IMAD.WIDE.U32 R238, R13, c[0x0][0x210], RZ ;  /* 0x000084000dee7a25 */ /* 0x000fc800078e00ff */
[----:B------:R-:W-:Y:S01]  /*2b50*/  IMAD R241, R13, c[0x0][0x214], R239 ;  /* 0x000085000df17a24 */ /* 0x000fe200078e02ef */
[----:B-1----:R-:W-:-:S05]  /*2b60*/  SHF.R.S32.HI R4, RZ, 0x1f, R195 ;  /* 0x0000001fff047819 */ /* 0x002fca00000114c3 */
[C---:B------:R-:W-:Y:S02]  /*2b70*/  IMAD R0, R4.reuse, c[0x0][0x1e0], RZ ;  /* 0x0000780004007a24 */ /* 0x040fe400078e02ff */
[----:B---3--:R-:W-:Y:S02]  /*2b80*/  IMAD R6, R4, c[0x0][0x208], RZ ;  /* 0x0000820004067a24 */ /* 0x008fe400078e02ff */
[C---:B------:R-:W-:Y:S02]  /*2b90*/  IMAD R0, R195.reuse, c[0x0][0x1e4], R0 ;  /* 0x00007900c3007a24 */ /* 0x040fe400078e0200 */
[----:B------:R-:W-:Y:S02]  /*2ba0*/  IMAD R6, R195, c[0x0][0x20c], R6 ;  /* 0x00008300c3067a24 */ /* 0x000fe400078e0206 */
[----:B------:R-:W-:Y:S01]  /*2bb0*/  IMAD.IADD R3, R3, 0x1, R0 ;  /* 0x0000000103037824 */ /* 0x000fe200078e0200 */
[----:B----4-:R-:W-:-:S03]  /*2bc0*/  SHF.R.S32.HI R7, RZ, 0x1f, R194 ;  /* 0x0000001fff077819 */ /* 0x010fc600000114c2 */
[----:B------:R-:W-:-:S04]  /*2bd0*/  IMAD.WIDE.U32 R2, R194, c[0x0][0x1f0], R2 ;  /* 0x00007c00c2027a25 */ /* 0x000fc800078e0002 */
[----:B------:R-:W-:-:S04]  /*2be0*/  IMAD R0, R7, c[0x0][0x1f0], RZ ;  /* 0x00007c0007007a24 */ /* 0x000fc800078e02ff */
[----:B------:R-:W-:Y:S01]  /*2bf0*/  IMAD R5, R194, c[0x0][0x1f4], R0 ;  /* 0x00007d00c2057a24 */ /* 0x000fe200078e0200 */
[----:B------:R-:W-:-:S04]  /*2c00*/  IADD3 R0, P0, R2, R232, RZ ;  /* 0x000000e802007210 */ /* 0x000fc80007f1e0ff */
[----:B------:R-:W-:Y:S01]  /*2c10*/  IADD3.X R5, R237, R3, R5, P0, !PT ;  /* 0x00000003ed057210 */ /* 0x000fe200007fe405 */
[----:B------:R-:W-:Y:S01]  /*2c20*/  IMAD.WIDE.U32 R2, R195, c[0x0][0x208], RZ ;  /* 0x00008200c3027a25 */ /* 0x000fe200078e00ff */
[----:B------:R-:W-:-:S03]  /*2c30*/  LEA R4, P0, R0, c[0x0][0x1c8], 0x1 ;  /* 0x0000720000047a11 */ /* 0x000fc600078008ff */
[----:B------:R-:W-:Y:S01]  /*2c40*/  IMAD.IADD R3, R3, 0x1, R6 ;  /* 0x0000000103037824 */ /* 0x000fe200078e0206 */
[----:B------:R-:W-:Y:S01]  /*2c50*/  LEA.HI.X R11, R0, c[0x0][0x1cc], R5, 0x1, P0 ;  /* 0x00007300000b7a11 */ /* 0x000fe200000f0c05 */
[----:B------:R-:W-:Y:S01]  /*2c60*/  SHFL.IDX PT, R10, R4, 0x1, 0x1c1f ;  /* 0x003c1f00040a7f89 */ /* 0x000fe200000e0000 */
[----:B------:R-:W-:Y:S01]  /*2c70*/  IMNMX R5, R116, 0x30, PT ;  /* 0x0000003074057817 */ /* 0x000fe20003800200 */
[----:B------:R-:W-:Y:S02]  /*2c80*/  IMAD.WIDE.U32 R2, R194, c[0x0][0x218], R2 ;  /* 0x00008600c2027a25 */ /* 0x000fe400078e0002 */
[----:B------:R1:W3:Y:S02]  /*2c90*/  SHFL.IDX PT, R0, R4, RZ, 0x1c1f ;  /* 0x001c1fff04007589 */ /* 0x0002e400000e0000 */
[----:B------:R-:W-:Y:S02]  /*2ca0*/  IMAD.IADD R5, R5, 0x1, -R230 ;  /* 0x0000000105057824 */ /* 0x000fe400078e0ae6 */
[----:B------:R-:W4:Y:S03]  /*2cb0*/  SHFL.IDX PT, R6, R11, RZ, 0x1c1f ;  /* 0x001c1fff0b067589 */ /* 0x000f2600000e0000 */
[C---:B------:R-:W-:Y:S01]  /*2cc0*/  ISETP.GE.AND P6, PT, R5.reuse, 0x1, PT ;  /* 0x000000010500780c */ /* 0x040fe20003fc6270 */
[----:B------:R-:W2:Y:S01]  /*2cd0*/  SHFL.IDX PT, R11, R11, 0x1, 0x1c1f ;  /* 0x003c1f000b0b7f89 */ /* 0x000ea200000e0000 */
[----:B------:R-:W-:Y:S01]  /*2ce0*/  ISETP.GE.AND P5, PT, R5, 0x21, PT ;  /* 0x000000210500780c */ /* 0x000fe20003fa6270 */
[----:B-1----:R-:W-:Y:S01]  /*2cf0*/  IMAD R4, R7, c[0x0][0x218], RZ ;  /* 0x0000860007047a24 */ /* 0x002fe200078e02ff */
[----:B------:R-:W-:-:S09]  /*2d00*/  IADD3 R7, P0, R2, R238, RZ ;  /* 0x000000ee02077210 */ /* 0x000fd20007f1e0ff */
[----:B---3--:R-:W-:Y:S01]  /*2d10*/  @P6 LEA R2, P2, R228, R0, 0x1 ;  /* 0x00000000e4026211 */ /* 0x008fe200078408ff */
[----:B------:R-:W-:Y:S01]  /*2d20*/  IMAD R4, R194, c[0x0][0x21c], R4 ;  /* 0x00008700c2047a24 */ /* 0x000fe200078e0204 */
[----:B------:R-:W-:-:S04]  /*2d30*/  LEA R25, P1, R7, c[0x0][0x1f8], 0x1 ;  /* 0x00007e0007197a11 */ /* 0x000fc800078208ff */
[----:B------:R-:W-:Y:S01]  /*2d40*/  IADD3.X R3, R241, R3, R4, P0, !PT ;  /* 0x00000003f1037210 */ /* 0x000fe200007fe404 */
[----:B------:R-:W1:Y:S01]  /*2d50*/  SHFL.IDX PT, R20, R25, RZ, 0x1c1f ;  /* 0x001c1fff19147589 */ /* 0x000e6200000e0000 */
[C---:B------:R-:W-:Y:S02]  /*2d60*/  @P6 LEA R4, P0, R196.reuse, R0, 0x1 ;  /* 0x00000000c4046211 */ /* 0x040fe400078008ff */
[----:B------:R-:W-:Y:S02]  /*2d70*/  LEA.HI.X R24, R7, c[0x0][0x1fc], R3, 0x1, P1 ;  /* 0x00007f0007187a11 */ /* 0x000fe400008f0c03 */
[----:B----4-:R-:W-:Y:S02]  /*2d80*/  @P6 LEA.HI.X R5, R196, R6, R12, 0x1, P0 ;  /* 0x00000006c4056211 */ /* 0x010fe400000f0c0c */
[C---:B--2---:R-:W-:Y:S01]  /*2d90*/  @P6 LEA R8, P0, R229.reuse, R0, 0x1 ;  /* 0x00000000e5086211 */ /* 0x044fe200078008ff */
[----:B------:R-:W2:Y:S01]  /*2da0*/  SHFL.IDX PT, R21, R24, RZ, 0x1c1f ;  /* 0x001c1fff18157589 */ /* 0x000ea200000e0000 */
[-C--:B------:R-:W-:Y:S01]  /*2db0*/  @P6 LEA.HI.X R3, R228, R6.reuse, R27, 0x1, P2 ;  /* 0x00000006e4036211 */ /* 0x080fe200010f0c1b */
[----:B------:R-:W-:Y:S01]  /*2dc0*/  IMAD.IADD R0, R116, 0x1, -R230 ;  /* 0x0000000174007824 */ /* 0x000fe200078e0ae6 */
[C---:B------:R-:W-:Y:S01]  /*2dd0*/  ISETP.GE.AND P2, PT, R229.reuse, c[0x0][0x1d4], PT ;  /* 0x00007500e5007a0c */ /* 0x040fe20003f46270 */
[----:B------:R3:W-:Y:S01]  /*2de0*/  @P6 LDGSTS.E.BYPASS.LTC128B.128 [R193+0x3c80], [R4.64], !P4 ;  /* 0x03c8000004c16fae */ /* 0x0007e2000e101d46 */
[----:B------:R-:W-:-:S02]  /*2df0*/  @P6 LEA.HI.X R9, R229, R6, R40, 0x1, P0 ;  /* 0x00000006e5096211 */ /* 0x000fc400000f0c28 */
[C---:B------:R-:W-:Y:S01]  /*2e00*/  @P5 LEA R6, P0, R196.reuse, R10, 0x1 ;  /* 0x0000000ac4065211 */ /* 0x040fe200078008ff */
[----:B------:R4:W-:Y:S03]  /*2e10*/  @P6 LDGSTS.E.BYPASS.LTC128B.128 [R193+0x4880], [R2.64], !P3 ;  /* 0x0488000002c16fae */ /* 0x0009e6000d901d46 */
[----:B------:R-:W-:-:S05]  /*2e20*/  @P5 LEA.HI.X R7, R196, R11, R12, 0x1, P0 ;  /* 0x0000000bc4075211 */ /* 0x000fca00000f0c0c */
[----:B------:R1:W-:Y:S01]  /*2e30*/  @P6 LDGSTS.E.BYPASS.LTC128B.128 [R193+0x5480], [R8.64], !P2 ;  /* 0x0548000008c16fae */ /* 0x0003e2000d101d46 */
[----:B------:R-:W-:-:S03]  /*2e40*/  ISETP.GE.AND P6, PT, R228, c[0x0][0x1d4], PT ;  /* 0x00007500e4007a0c */ /* 0x000fc60003fc6270 */
[----:B------:R1:W-:Y:S01]  /*2e50*/  @P5 LDGSTS.E.BYPASS.LTC128B.128 [R193+0x4480], [R6.64], !P4 ;  /* 0x0448000006c15fae */ /* 0x0003e2000e101d46 */
[CC--:B---3--:R-:W-:Y:S02]  /*2e60*/  @P5 LEA R4, P1, R228.reuse, R10.reuse, 0x1 ;  /* 0x0000000ae4045211 */ /* 0x0c8fe400078208ff */
[C---:B----4-:R-:W-:Y:S02]  /*2e70*/  @P5 LEA R2, P0, R229.reuse, R10, 0x1 ;  /* 0x0000000ae5025211 */ /* 0x050fe400078008ff */
[-C--:B------:R-:W-:Y:S02]  /*2e80*/  @P5 LEA.HI.X R5, R228, R11.reuse, R27, 0x1, P1 ;  /* 0x0000000be4055211 */ /* 0x080fe400008f0c1b */
[C---:B------:R-:W-:Y:S02]  /*2e90*/  @P5 LEA.HI.X R3, R229.reuse, R11, R40, 0x1, P0 ;  /* 0x0000000be5035211 */ /* 0x040fe400000f0c28 */
[----:B------:R-:W-:Y:S01]  /*2ea0*/  ISETP.GE.AND P1, PT, R196, c[0x0][0x1d4], PT ;  /* 0x00007500c4007a0c */ /* 0x000fe20003f26270 */
[----:B------:R3:W-:Y:S04]  /*2eb0*/  @P5 LDGSTS.E.BYPASS.LTC128B.128 [R193+0x5080], [R4.64], !P3 ;  /* 0x0508000004c15fae */ /* 0x0007e8000d901d46 */
[----:B------:R1:W-:Y:S01]  /*2ec0*/  @P5 LDGSTS.E.BYPASS.LTC128B.128 [R193+0x5c80], [R2.64], !P2 ;  /* 0x05c8000002c15fae */ /* 0x0003e2000d101d46 */
[----:B------:R-:W-:-:S03]  /*2ed0*/  ISETP.GE.AND P5, PT, R229, c[0x0][0x1d4], PT ;  /* 0x00007500e5007a0c */ /* 0x000fc60003fa6270 */
[----:B------:R-:W0:Y:S01]  /*2ee0*/  LDGDEPBAR ;  /* 0x00000000000079af */ /* 0x000e220000000000 */
[----:B-1----:R-:W-:Y:S01]  /*2ef0*/  LEA R2, P0, R196, R20, 0x1 ;  /* 0x00000014c4027211 */ /* 0x002fe200078008ff */
[----:B------:R-:W-:-:S04]  /*2f00*/  DEPBAR.LE SB0, 0x1 ;  /* 0x000080400000791a */ /* 0x000fc80000000000 */
[----:B------:R-:W-:-:S04]  /*2f10*/  DEPBAR.LE SB0, 0x0 ;  /* 0x000080000000791a */ /* 0x000fc80000000000 */
[----:B------:R-:W-:Y:S01]  /*2f20*/  BAR.SYNC.DEFER_BLOCKING 0x0 ;  /* 0x0000000000007b1d */ /* 0x000fe20000010000 */
[----:B--2---:R-:W-:Y:S02]  /*2f30*/  LEA.HI.X R3, R196, R21, R12, 0x1, P0 ;  /* 0x00000015c4037211 */ /* 0x004fe400000f0c0c */
[C---:B------:R-:W-:Y:S02]  /*2f40*/  ISETP.LT.OR P0, PT, R0.reuse, 0x1, P1 ;  /* 0x000000010000780c */ /* 0x040fe40000f01670 */
[----:B------:R-:W-:Y:S01]  /*2f50*/  ISETP.LT.OR P1, PT, R0, 0x1, P6 ;  /* 0x000000010000780c */ /* 0x000fe20003721670 */
[----:B------:R1:W2:Y:S04]  /*2f60*/  LDSM.16.M88.4 R12, [R182] ;  /* 0x00000000b60c783b */ /* 0x0002a80000000200 */
[----:B------:R1:W4:Y:S04]  /*2f70*/  LDSM.16.M88.4 R8, [R182+0x1000] ;  /* 0x00100000b608783b */ /* 0x0003280000000200 */
[----:B------:R1:W1:Y:S04]  /*2f80*/  LDSM.16.M88.4 R36, [R123] ;  /* 0x000000007b24783b */ /* 0x0002680000000200 */
[----:B------:R1:W1:Y:S04]  /*2f90*/  LDSM.16.M88.4 R32, [R123+0x400] ;  /* 0x000400007b20783b */ /* 0x0002680000000200 */
[----:B------:R1:W1:Y:S04]  /*2fa0*/  LDSM.16.M88.4 R28, [R123+0x800] ;  /* 0x000800007b1c783b */ /* 0x0002680000000200 */
[----:B------:R1:W1:Y:S04]  /*2fb0*/  LDSM.16.M88.4 R16, [R183] ;  /* 0x00000000b710783b */ /* 0x0002680000000200 */
[----:B---3--:R3:W1:Y:S04]  /*2fc0*/  LDSM.16.M88.4 R4, [R183+0x1000] ;  /* 0x00100000b704783b */ /* 0x0086680000000200 */
[----:B------:R3:W1:Y:S04]  /*2fd0*/  LDSM.16.M88.4 R56, [R184] ;  /* 0x00000000b838783b */ /* 0x0006680000000200 */
[----:B------:R3:W1:Y:S04]  /*2fe0*/  LDSM.16.M88.4 R64, [R192] ;  /* 0x00000000c040783b */ /* 0x0006680000000200 */
[----:B------:R3:W1:Y:S04]  /*2ff0*/  LDSM.16.M88.4 R72, [R191] ;  /* 0x00000000bf48783b */ /* 0x0006680000000200 */
[----:B------:R-:W-:Y:S01]  /*3000*/  @!PT LDS RZ, [RZ] ;  /* 0x00000000fffff984 */ /* 0x000fe20000000800 */
[----:B------:R-:W-:Y:S01]  /*3010*/  @!PT LDS RZ, [RZ] ;  /* 0x00000000fffff984 */ /* 0x000fe20000000800 */
[----:B------:R-:W-:Y:S01]  /*3020*/  @!PT LDS RZ, [RZ] ;  /* 0x00000000fffff984 */ /* 0x000fe20000000800 */
[----:B------:R2:W-:Y:S01]  /*3030*/  LDGSTS.E.BYPASS.LTC128B.128 [R193+0x1880], [R2.64], !P0 ;  /* 0x0188000002c17fae */ /* 0x0005e2000c101d46 */
[----:B------:R-:W-:-:S04]  /*3040*/  LEA R22, P0, R228, R20, 0x1 ;  /* 0x00000014e4167211 */ /* 0x000fc800078008ff */
[----:B------:R-:W-:Y:S02]  /*3050*/  LEA.HI.X R23, R228, R21, R27, 0x1, P0 ;  /* 0x00000015e4177211 */ /* 0x000fe400000f0c1b */
[----:B------:R-:W1:Y:S04]  /*3060*/  S2R R27, SR_TID.X ;  /* 0x00000000001b7919 */ /* 0x000e680000002100 */
[----:B------:R3:W-:Y:S01]  /*3070*/  LDGSTS.E.BYPASS.LTC128B.128 [R193+0x2480], [R22.64], !P1 ;  /* 0x0248000016c17fae */ /* 0x0007e2000c901d46 */
[----:B------:R-:W-:Y:S02]  /*3080*/  ISETP.GT.AND P1, PT, R26, 0x2f, PT ;  /* 0x0000002f1a00780c */ /* 0x000fe40003f24270 */
[----:B--2---:R-:W-:-:S04]  /*3090*/  LEA R2, P0, R229, R20, 0x1 ;  /* 0x00000014e5027211 */ /* 0x004fc800078008ff */
[----:B------:R-:W-:Y:S02]  /*30a0*/  LEA.HI.X R3, R229, R21, R40, 0x1, P0 ;  /* 0x00000015e5037211 */ /* 0x000fe400000f0c28 */
[----:B------:R-:W-:-:S13]  /*30b0*/  ISETP.LT.OR P0, PT, R0, 0x1, P5 ;  /* 0x000000010000780c */ /* 0x000fda0002f01670 */
[----:B------:R3:W-:Y:S01]  /*30c0*/  LDGSTS.E.BYPASS.LTC128B.128 [R193+0x3080], [R2.64], !P0 ;  /* 0x0308000002c17fae */ /* 0x0007e2000c101d46 */
[----:B-1----:R-:W-:-:S13]  /*30d0*/  ISETP.GT.AND P0, PT, R27, 0x3f, PT ;  /* 0x0000003f1b00780c */ /* 0x002fda0003f04270 */
[----:B------:R-:W-:Y:S05]  /*30e0*/  @P0 BRA `(.L_x_54) ;  /* 0x0000016000000947 */ /* 0x000fea0003800000 */
[----:B----4-:R-:W-:Y:S05]  /*30f0*/  BRA.DIV ~URZ, `(.L_x_55) ;  /* 0x0000a4327f007947 */ /* 0x010fea000b800000 */
[----:B------:R1:W2:Y:S04]  /*3100*/  SHFL.IDX PT, R20, R24, 0x1, 0x1c1f ;  /* 0x003c1f0018147f89 */ /* 0x0002a800000e0000 */
[----:B---3--:R1:W3:Y:S02]  /*3110*/  SHFL.IDX PT, R2, R25, 0x1, 0x1c1f ;  /* 0x003c1f0019027f89 */ /* 0x0082e400000e0000 */
.L_x_154:
[----:B------:R-:W-:Y:S02]  /*3120*/  SHF.R.S32.HI R3, RZ, 0x1f, R196 ;  /* 0x0000001fff037819 */ /* 0x000fe400000114c4 */
[----:B---3--:R-:W-:Y:S02]  /*3130*/  LEA R22, P0, R196, R2, 0x1 ;  /* 0x00000002c4167211 */ /* 0x008fe400078008ff */
[----:B------:R-:W-:Y:S02]  /*3140*/  ISETP.LT.OR P6, PT, R0, 0x21, P6 ;  /* 0x000000210000780c */ /* 0x000fe400037c1670 */
[----:B--2---:R-:W-:-:S02]  /*3150*/  LEA.HI.X R23, R196, R20, R3, 0x1, P0 ;  /* 0x00000014c4177211 */ /* 0x004fc400000f0c03 */
[----:B------:R-:W-:Y:S02]  /*3160*/  ISETP.GE.AND P0, PT, R196, c[0x0][0x1d4], PT ;  /* 0x00007500c4007a0c */ /* 0x000fe40003f06270 */
[----:B------:R-:W-:Y:S02]  /*3170*/  SHF.R.S32.HI R3, RZ, 0x1f, R228 ;  /* 0x0000001fff037819 */ /* 0x000fe400000114e4 */
[C---:B------:R-:W-:Y:S02]  /*3180*/  ISETP.LT.OR P0, PT, R0.reuse, 0x21, P0 ;  /* 0x000000210000780c */ /* 0x040fe40000701670 */
[----:B------:R-:W-:Y:S02]  /*3190*/  ISETP.LT.OR P5, PT, R0, 0x21, P5 ;  /* 0x000000210000780c */ /* 0x000fe40002fa1670 */
[----:B------:R-:W-:-:S09]  /*31a0*/  SHF.R.S32.HI R21, RZ, 0x1f, R229 ;  /* 0x0000001fff157819 */ /* 0x000fd200000114e5 */
[----:B------:R-:W-:Y:S01]  /*31b0*/  @!PT LDS RZ, [RZ] ;  /* 0x00000000fffff984 */ /* 0x000fe20000000800 */
[----:B------:R-:W-:Y:S01]  /*31c0*/  @!PT LDS RZ, [RZ] ;  /* 0x00000000fffff984 */ /* 0x000fe20000000800 */
[----:B------:R-:W-:Y:S01]  /*31d0*/  @!PT LDS RZ, [RZ] ;  /* 0x00000000fffff984 */ /* 0x000fe20000000800 */
[----:B------:R2:W-:Y:S02]  /*31e0*/  LDGSTS.E.BYPASS.LTC128B.128 [R193+0x2080], [R22.64], !P0 ;  /* 0x0208000016c17fae */ /* 0x0005e4000c101d46 */
[----:B--2---:R-:W-:-:S04]  /*31f0*/  LEA R22, P0, R228, R2, 0x1 ;  /* 0x00000002e4167211 */ /* 0x004fc800078008ff */
[----:B------:R-:W-:Y:S02]  /*3200*/  LEA.HI.X R23, R228, R20, R3, 0x1, P0 ;  /* 0x00000014e4177211 */ /* 0x000fe400000f0c03 */
[----:B------:R-:W-:-:S03]  /*3210*/  LEA R2, P0, R229, R2, 0x1 ;  /* 0x00000002e5027211 */ /* 0x000fc600078008ff */
[----:B------:R2:W-:Y:S01]  /*3220*/  LDGSTS.E.BYPASS.LTC128B.128 [R193+0x2c80], [R22.64], !P6 ;  /* 0x02c8000016c17fae */ /* 0x0005e2000f101d46 */
[----:B------:R-:W-:-:S05]  /*3230*/  LEA.HI.X R3, R229, R20, R21, 0x1, P0 ;  /* 0x00000014e5037211 */ /* 0x000fca00000f0c15 */
[----:B------:R2:W-:Y:S04]  /*3240*/  LDGSTS.E.BYPASS.LTC128B.128 [R193+0x3880], [R2.64], !P5 ;  /* 0x0388000002c17fae */ /* 0x0005e8000e901d46 */
.L_x_54:
[----:B----4-:R-:W-:Y:S05]  /*3250*/  BSYNC B0 ;  /* 0x0000000000007941 */ /* 0x010fea0003800000 */
.L_x_53:
[----:B------:R-:W0:Y:S01]  /*3260*/  LDGDEPBAR ;  /* 0x00000000000079af */ /* 0x000e220000000000 */
[----:B------:R-:W-:Y:S01]  /*3270*/  WARPSYNC 0xffffffff ;  /* 0xffffffff00007948 */ /* 0x000fe20003800000 */
[C---:B------:R-:W-:Y:S01]  /*3280*/  HMMA.16816.F32 R48, R8.reuse, R36, RZ ;  /* 0x000000240830723c */ /* 0x040fe200000018ff */
[----:B------:R-:W-:Y:S01]  /*3290*/  ISETP.GT.AND P0, PT, R118, R231, PT ;  /* 0x000000e77600720c */ /* 0x000fe20003f04270 */
[----:B------:R-:W-:Y:S06]  /*32a0*/  BSSY B1, `(.L_x_56) ;  /* 0x00000a9000017945 */ /* 0x000fec0003800000 */
[C---:B------:R-:W-:Y:S08]  /*32b0*/  HMMA.16816.F32 R40, R8.reuse, R32, RZ ;  /* 0x000000200828723c */ /* 0x040ff000000018ff */
[C---:B--23--:R-:W-:Y:S08]  /*32c0*/  HMMA.16816.F32 R20, R8.reuse, R28, RZ ;  /* 0x0000001c0814723c */ /* 0x04cff000000018ff */
[C---:B------:R-:W-:Y:S08]  /*32d0*/  HMMA.16816.F32 R44, R8.reuse, R38, RZ ;  /* 0x00000026082c723c */ /* 0x040ff000000018ff */
[C---:B-1----:R-:W-:Y:S08]  /*32e0*/  HMMA.16816.F32 R24, R8.reuse, R34, RZ ;  /* 0x000000220818723c */ /* 0x042ff000000018ff */
[----:B------:R-:W-:Y:S08]  /*32f0*/  HMMA.16816.F32 R8, R8, R30, RZ ;  /* 0x0000001e0808723c */ /* 0x000ff000000018ff */
[C---:B------:R-:W-:Y:S08]  /*3300*/  HMMA.16816.F32 R52, R12.reuse, R36, RZ ;  /* 0x000000240c34723c */ /* 0x040ff000000018ff */
[C---:B------:R-:W-:Y:S08]  /*3310*/  HMMA.16816.F32 R36, R12.reuse, R38, RZ ;  /* 0x000000260c24723c */ /* 0x040ff000000018ff */
[C---:B------:R-:W-:Y:S08]  /*3320*/  HMMA.16816.F32 R68, R12.reuse, R32, RZ ;  /* 0x000000200c44723c */ /* 0x040ff000000018ff */
[C---:B------:R-:W-:Y:S08]  /*3330*/  HMMA.16816.F32 R80, R12.reuse, R28, RZ ;  /* 0x0000001c0c50723c */ /* 0x040ff000000018ff */
[C---:B------:R-:W-:Y:S01]  /*3340*/  HMMA.16816.F32 R84, R12.reuse, R34, RZ ;  /* 0x000000220c54723c */ /* 0x040fe200000018ff */
[----:B------:R-:W-:Y:S07]  /*3350*/  LDSM.16.M88.4 R32, [R123+0xc00] ;  /* 0x000c00007b20783b */ /* 0x000fee0000000200 */
[----:B------:R-:W-:Y:S01]  /*3360*/  HMMA.16816.F32 R92, R12, R30, RZ ;  /* 0x0000001e0c5c723c */ /* 0x000fe200000018ff */
[----:B------:R-:W-:Y:S04]  /*3370*/  LDSM.16.M88.4 R28, [R123+0x1000] ;  /* 0x001000007b1c783b */ /* 0x000fe80000000200 */
[----:B------:R-:W-:Y:S03]  /*3380*/  LDSM.16.M88.4 R12, [R123+0x1400] ;  /* 0x001400007b0c783b */ /* 0x000fe60000000200 */
[C---:B------:R-:W-:Y:S01]  /*3390*/  HMMA.16816.F32 R108, R4.reuse, R56, R48 ;  /* 0x00000038046c723c */ /* 0x040fe20000001830 */
[----:B------:R-:W-:Y:S07]  /*33a0*/  LDSM.16.M88.4 R48, [R189] ;  /* 0x00000000bd30783b */ /* 0x000fee0000000200 */
[C---:B------:R-:W-:Y:S08]  /*33b0*/  HMMA.16816.F32 R104, R4.reuse, R64, R40 ;  /* 0x000000400468723c */ /* 0x040ff00000001828 */
[C---:B------:R-:W-:Y:S01]  /*33c0*/  HMMA.16816.F32 R100, R4.reuse, R72, R20 ;  /* 0x000000480464723c */ /* 0x040fe20000001814 */
[----:B------:R-:W-:Y:S07]  /*33d0*/  LDSM.16.M88.4 R20, [R183+0x3000] ;  /* 0x00300000b714783b */ /* 0x000fee0000000200 */
[C---:B------:R-:W-:Y:S08]  /*33e0*/  HMMA.16816.F32 R96, R4.reuse, R58, R44 ;  /* 0x0000003a0460723c */ /* 0x040ff0000000182c */
[C---:B------:R-:W-:Y:S01]  /*33f0*/  HMMA.16816.F32 R88, R4.reuse, R66, R24 ;  /* 0x000000420458723c */ /* 0x040fe20000001818 */
[----:B------:R-:W-:Y:S07]  /*3400*/  LDSM.16.M88.4 R24, [R183+0x2000] ;  /* 0x00200000b718783b */ /* 0x000fee0000000200 */
[----:B------:R-:W-:Y:S01]  /*3410*/  HMMA.16816.F32 R76, R4, R74, R8 ;  /* 0x0000004a044c723c */ /* 0x000fe20000001808 */
[----:B------:R-:W1:Y:S04]  /*3420*/  LDSM.16.M88.4 R4, [R182+0x3000] ;  /* 0x00300000b604783b */ /* 0x000e680000000200 */
[----:B------:R-:W2:Y:S03]  /*3430*/  LDSM.16.M88.4 R8, [R182+0x2000] ;  /* 0x00200000b608783b */ /* 0x000ea60000000200 */
[C---:B------:R-:W-:Y:S01]  /*3440*/  HMMA.16816.F32 R60, R16.reuse, R56, R52 ;  /* 0x00000038103c723c */ /* 0x040fe20000001834 */
[----:B------:R-:W3:Y:S07]  /*3450*/  LDSM.16.M88.4 R52, [R190] ;  /* 0x00000000be34783b */ /* 0x000eee0000000200 */
[C---:B------:R-:W-:Y:S01]  /*3460*/  HMMA.16816.F32 R44, R16.reuse, R58, R36 ;  /* 0x0000003a102c723c */ /* 0x040fe20000001824 */
[----:B------:R-:W4:Y:S07]  /*3470*/  LDSM.16.M88.4 R56, [R188] ;  /* 0x00000000bc38783b */ /* 0x000f2e0000000200 */
[C---:B------:R-:W-:Y:S08]  /*3480*/  HMMA.16816.F32 R40, R16.reuse, R64, R68 ;  /* 0x000000401028723c */ /* 0x040ff00000001844 */
[C---:B------:R-:W-:Y:S08]  /*3490*/  HMMA.16816.F32 R68, R16.reuse, R72, R80 ;  /* 0x000000481044723c */ /* 0x040ff00000001850 */
[C---:B------:R-:W-:Y:S08]  /*34a0*/  HMMA.16816.F32 R36, R16.reuse, R66, R84 ;  /* 0x000000421024723c */ /* 0x040ff00000001854 */
[----:B------:R-:W-:Y:S08]  /*34b0*/  HMMA.16816.F32 R16, R16, R74, R92 ;  /* 0x0000004a1010723c */ /* 0x000ff0000000185c */
[C---:B-1----:R-:W-:Y:S08]  /*34c0*/  HMMA.16816.F32 R104, R4.reuse, R28, R104 ;  /* 0x0000001c0468723c */ /* 0x042ff00000001868 */
[C---:B------:R-:W-:Y:S08]  /*34d0*/  HMMA.16816.F32 R80, R4.reuse, R14, R76 ;  /* 0x0000000e0450723c */ /* 0x040ff0000000184c */
[C---:B------:R-:W-:Y:S08]  /*34e0*/  HMMA.16816.F32 R64, R4.reuse, R32, R108 ;  /* 0x000000200440723c */ /* 0x040ff0000000186c */
[C---:B------:R-:W-:Y:S08]  /*34f0*/  HMMA.16816.F32 R100, R4.reuse, R12, R100 ;  /* 0x0000000c0464723c */ /* 0x040ff00000001864 */
[C---:B------:R-:W-:Y:S08]  /*3500*/  HMMA.16816.F32 R96, R4.reuse, R34, R96 ;  /* 0x000000220460723c */ /* 0x040ff00000001860 */
[----:B------:R-:W-:Y:S08]  /*3510*/  HMMA.16816.F32 R88, R4, R30, R88 ;  /* 0x0000001e0458723c */ /* 0x000ff00000001858 */
[C---:B--2---:R-:W-:Y:S08]  /*3520*/  HMMA.16816.F32 R76, R8.reuse, R32, R60 ;  /* 0x00000020084c723c */ /* 0x044ff0000000183c */
[C---:B------:R-:W-:Y:S01]  /*3530*/  HMMA.16816.F32 R72, R8.reuse, R34, R44 ;  /* 0x000000220848723c */ /* 0x040fe2000000182c */
[----:B------:R-:W-:Y:S07]  /*3540*/  LDSM.16.M88.4 R44, [R123+0x1800] ;  /* 0x001800007b2c783b */ /* 0x000fee0000000200 */
[C---:B------:R-:W-:Y:S01]  /*3550*/  HMMA.16816.F32 R32, R8.reuse, R28, R40 ;  /* 0x0000001c0820723c */ /* 0x040fe20000001828 */
[----:B------:R-:W-:Y:S07]  /*3560*/  LDSM.16.M88.4 R40, [R123+0x1c00] ;  /* 0x001c00007b28783b */ /* 0x000fee0000000200 */
[C---:B------:R-:W-:Y:S01]  /*3570*/  HMMA.16816.F32 R28, R8.reuse, R30, R36 ;  /* 0x0000001e081c723c */ /* 0x040fe20000001824 */
[----:B------:R-:W-:Y:S07]  /*3580*/  LDSM.16.M88.4 R36, [R123+0x2000] ;  /* 0x002000007b24783b */ /* 0x000fee0000000200 */
[C---:B------:R-:W-:Y:S08]  /*3590*/  HMMA.16816.F32 R4, R8.reuse, R12, R68 ;  /* 0x0000000c0804723c */ /* 0x040ff00000001844 */
[----:B------:R-:W-:Y:S01]  /*35a0*/  HMMA.16816.F32 R8, R8, R14, R16 ;  /* 0x0000000e0808723c */ /* 0x000fe20000001810 */
[----:B------:R-:W1:Y:S04]  /*35b0*/  LDSM.16.M88.4 R12, [R182+0x5000] ;  /* 0x00500000b60c783b */ /* 0x000e680000000200 */
[----:B------:R-:W2:Y:S03]  /*35c0*/  LDSM.16.M88.4 R16, [R182+0x4000] ;  /* 0x00400000b610783b */ /* 0x000ea60000000200 */
[C---:B------:R-:W-:Y:S08]  /*35d0*/  HMMA.16816.F32 R108, R20.reuse, R48, R104 ;  /* 0x00000030146c723c */ /* 0x040ff00000001868 */
[C---:B---3--:R-:W-:Y:S08]  /*35e0*/  HMMA.16816.F32 R64, R20.reuse, R52, R64 ;  /* 0x000000341440723c */ /* 0x048ff00000001840 */
[C---:B------:R-:W-:Y:S08]  /*35f0*/  HMMA.16816.F32 R60, R20.reuse, R54, R96 ;  /* 0x00000036143c723c */ /* 0x040ff00000001860 */
[C---:B------:R-:W-:Y:S08]  /*3600*/  HMMA.16816.F32 R104, R20.reuse, R50, R88 ;  /* 0x000000321468723c */ /* 0x040ff00000001858 */
[C---:B----4-:R-:W-:Y:S08]  /*3610*/  HMMA.16816.F32 R112, R20.reuse, R56, R100 ;  /* 0x000000381470723c */ /* 0x050ff00000001864 */
[----:B------:R-:W-:Y:S01]  /*3620*/  HMMA.16816.F32 R100, R20, R58, R80 ;  /* 0x0000003a1464723c */ /* 0x000fe20000001850 */
[----:B------:R-:W-:Y:S07]  /*3630*/  LDSM.16.M88.4 R20, [R185] ;  /* 0x00000000b914783b */ /* 0x000fee0000000200 */
[C---:B------:R-:W-:Y:S08]  /*3640*/  HMMA.16816.F32 R96, R24.reuse, R52, R76 ;  /* 0x000000341860723c */ /* 0x040ff0000000184c */
[C---:B------:R-:W-:Y:S01]  /*3650*/  HMMA.16816.F32 R88, R24.reuse, R48, R32 ;  /* 0x000000301858723c */ /* 0x040fe20000001820 */
[----:B------:R-:W-:Y:S07]  /*3660*/  LDSM.16.M88.4 R32, [R187] ;  /* 0x00000000bb20783b */ /* 0x000fee0000000200 */
[C---:B------:R-:W-:Y:S08]  /*3670*/  HMMA.16816.F32 R92, R24.reuse, R54, R72 ;  /* 0x00000036185c723c */ /* 0x040ff00000001848 */
[C---:B------:R-:W-:Y:S01]  /*3680*/  HMMA.16816.F32 R84, R24.reuse, R50, R28 ;  /* 0x000000321854723c */ /* 0x040fe2000000181c */
[----:B------:R-:W-:Y:S07]  /*3690*/  LDSM.16.M88.4 R28, [R186] ;  /* 0x00000000ba1c783b */ /* 0x000fee0000000200 */
[C---:B------:R-:W-:Y:S01]  /*36a0*/  HMMA.16816.F32 R80, R24.reuse, R56, R4 ;  /* 0x000000381850723c */ /* 0x040fe20000001804 */
[----:B------:R-:W3:Y:S07]  /*36b0*/  LDSM.16.M88.4 R4, [R183+0x5000] ;  /* 0x00500000b704783b */ /* 0x000eee0000000200 */
[----:B------:R-:W-:Y:S01]  /*36c0*/  HMMA.16816.F32 R76, R24, R58, R8 ;  /* 0x0000003a184c723c */ /* 0x000fe20000001808 */
[----:B------:R-:W4:Y:S01]  /*36d0*/  LDSM.16.M88.4 R8, [R183+0x4000] ;  /* 0x00400000b708783b */ /* 0x000f220000000200 */
[----:B------:R-:W-:-:S06]  /*36e0*/  DEPBAR.LE SB0, 0x0 ;  /* 0x000080000000791a */ /* 0x000fcc0000000000 */
[C---:B-1----:R-:W-:Y:S08]  /*36f0*/  HMMA.16816.F32 R72, R12.reuse, R44, R64 ;  /* 0x0000002c0c48723c */ /* 0x042ff00000001840 */
[C---:B------:R-:W-:Y:S08]  /*3700*/  HMMA.16816.F32 R68, R12.reuse, R46, R60 ;  /* 0x0000002e0c44723c */ /* 0x040ff0000000183c */
[C---:B------:R-:W-:Y:S08]  /*3710*/  HMMA.16816.F32 R64, R12.reuse, R40, R108 ;  /* 0x000000280c40723c */ /* 0x040ff0000000186c */
[C---:B------:R-:W-:Y:S08]  /*3720*/  HMMA.16816.F32 R60, R12.reuse, R42, R104 ;  /* 0x0000002a0c3c723c */ /* 0x040ff00000001868 */
[C---:B------:R-:W-:Y:S08]  /*3730*/  HMMA.16816.F32 R56, R12.reuse, R36, R112 ;  /* 0x000000240c38723c */ /* 0x040ff00000001870 */
[----:B------:R-:W-:Y:S08]  /*3740*/  HMMA.16816.F32 R52, R12, R38, R100 ;  /* 0x000000260c34723c */ /* 0x000ff00000001864 */
[C---:B--2---:R-:W-:Y:S08]  /*3750*/  HMMA.16816.F32 R48, R16.reuse, R44, R96 ;  /* 0x0000002c1030723c */ /* 0x044ff00000001860 */
[C---:B------:R-:W-:Y:S08]  /*3760*/  HMMA.16816.F32 R24, R16.reuse, R40, R88 ;  /* 0x000000281018723c */ /* 0x040ff00000001858 */
[C---:B------:R-:W-:Y:S08]  /*3770*/  HMMA.16816.F32 R44, R16.reuse, R46, R92 ;  /* 0x0000002e102c723c */ /* 0x040ff0000000185c */
[C---:B------:R-:W-:Y:S08]  /*3780*/  HMMA.16816.F32 R40, R16.reuse, R42, R84 ;  /* 0x0000002a1028723c */ /* 0x040ff00000001854 */
[C---:B------:R-:W-:Y:S08]  /*3790*/  HMMA.16816.F32 R12, R16.reuse, R36, R80 ;  /* 0x00000024100c723c */ /* 0x040ff00000001850 */
[----:B------:R-:W-:Y:S08]  /*37a0*/  HMMA.16816.F32 R16, R16, R38, R76 ;  /* 0x000000261010723c */ /* 0x000ff0000000184c */
[C---:B---3--:R-:W-:Y:S08]  /*37b0*/  HMMA.16816.F32 R76, R4.reuse, R28, R64 ;  /* 0x0000001c044c723c */ /* 0x048ff00000001840 */
[C---:B------:R-:W-:Y:S08]  /*37c0*/  HMMA.16816.F32 R80, R4.reuse, R30, R60 ;  /* 0x0000001e0450723c */ /* 0x040ff0000000183c */
[C---:B------:R-:W-:Y:S08]  /*37d0*/  HMMA.16816.F32 R84, R4.reuse, R20, R56 ;  /* 0x000000140454723c */ /* 0x040ff00000001838 */
[C---:B------:R-:W-:Y:S08]  /*37e0*/  HMMA.16816.F32 R64, R4.reuse, R22, R52 ;  /* 0x000000160440723c */ /* 0x040ff00000001834 */
[C---:B------:R-:W-:Y:S08]  /*37f0*/  HMMA.16816.F32 R72, R4.reuse, R32, R72 ;  /* 0x000000200448723c */ /* 0x040ff00000001848 */
[----:B------:R-:W-:Y:S08]  /*3800*/  HMMA.16816.F32 R68, R4, R34, R68 ;  /* 0x000000220444723c */ /* 0x000ff00000001844 */
[C---:B----4-:R-:W-:Y:S08]  /*3810*/  HMMA.16816.F32 R48, R8.reuse, R32, R48 ;  /* 0x000000200830723c */ /* 0x050ff00000001830 */
[C---:B------:R-:W-:Y:S08]  /*3820*/  HMMA.16816.F32 R44, R8.reuse, R34, R44 ;  /* 0x00000022082c723c */ /* 0x040ff0000000182c */
[C---:B------:R-:W-:Y:S08]  /*3830*/  HMMA.16816.F32 R56, R8.reuse, R28, R24 ;  /* 0x0000001c0838723c */ /* 0x040ff00000001818 */
[C---:B------:R-:W-:Y:S08]  /*3840*/  HMMA.16816.F32 R60, R8.reuse, R30, R40 ;  /* 0x0000001e083c723c */ /* 0x040ff00000001828 */
[C---:B------:R-:W-:Y:S08]  /*3850*/  HMMA.16816.F32 R52, R8.reuse, R20, R12 ;  /* 0x000000140834723c */ /* 0x040ff0000000180c */
[----:B------:R-:W-:Y:S01]  /*3860*/  HMMA.16816.F32 R36, R8, R22, R16 ;  /* 0x000000160824723c */ /* 0x000fe20000001810 */
[----:B------:R-:W-:Y:S06]  /*3870*/  BAR.SYNC.DEFER_BLOCKING 0x0 ;  /* 0x0000000000007b1d */ /* 0x000fec0000010000 */
[----:B------:R-:W-:Y:S01]  /*3880*/  @!UPT UIADD3 URZ, URZ, URZ, URZ ;  /* 0x0000003f3f3ff290 */ /* 0x000fe2000fffe03f */
[----:B------:R-:W-:Y:S11]  /*3890*/  @!P0 BRA `(.L_x_57) ;  /* 0x0000049000008947 */ /* 0x000ff60003800000 */
[----:B------:R-:W-:Y:S02]  /*38a0*/  IMAD.MOV.U32 R0, RZ, RZ, c[0x0][0x2b8] ;  /* 0x0000ae00ff007624 */ /* 0x000fe400078e00ff */
[----:B------:R-:W-:-:S02]  /*38b0*/  IMAD R2, R227, 0x20, R230 ;  /* 0x00000020e3027824 */ /* 0x000fc400078e02e6 */
[----:B------:R-:W-:Y:S01]  /*38c0*/  IMAD.MOV.U32 R194, RZ, RZ, RZ ;  /* 0x000000ffffc27224 */ /* 0x000fe200078e00ff */
[----:B------:R-:W-:Y:S02]  /*38d0*/  ISETP.NE.AND P0, PT, R0, 0x1, PT ;  /* 0x000000010000780c */ /* 0x000fe40003f05270 */
[----:B------:R-:W-:-:S04]  /*38e0*/  IADD3 R2, R2, R117, R236 ;  /* 0x0000007502027210 */ /* 0x000fc80007ffe0ec */
[----:B------:R-:W-:-:S05]  /*38f0*/  IADD3 R2, R2, -0x30, RZ ;  /* 0xffffffd002027810 */ /* 0x000fca0007ffe0ff */
[----:B------:R-:W-:Y:S02]  /*3900*/  IMAD.MOV.U32 R0, RZ, RZ, R2 ;  /* 0x000000ffff007224 */ /* 0x000fe400078e0002 */
[----:B------:R-:W-:-:S05]  /*3910*/  @P0 IMAD.HI.U32 R3, R2, c[0x0][0x2bc], RZ ;  /* 0x0000af0002030a27 */ /* 0x000fca00078e00ff */
[----:B------:R-:W-:-:S04]  /*3920*/  @P0 SHF.R.U32.HI R0, RZ, c[0x0][0x2c0], R3 ;  /* 0x0000b000ff000a19 */ /* 0x000fc80000011603 */
[----:B------:R-:W-:-:S04]  /*3930*/  @!P1 IADD3 R3, P0, R0, R234, RZ ;  /* 0x000000ea00039210 */ /* 0x000fc80007f1e0ff */
[----:B------:R-:W-:Y:S02]  /*3940*/  @!P1 LEA.HI.X.SX32 R5, R0, R240, 0x1, P0 ;  /* 0x000000f000059211 */ /* 0x000fe400000f0eff */
[----:B------:R-:W-:-:S04]  /*3950*/  @!P1 LEA R4, P0, R3, c[0x0][0x2a0], 0x2 ;  /* 0x0000a80003049a11 */ /* 0x000fc800078010ff */
[----:B------:R-:W-:-:S05]  /*3960*/  @!P1 LEA.HI.X R5, R3, c[0x0][0x2a4], R5, 0x2, P0 ;  /* 0x0000a90003059a11 */ /* 0x000fca00000f1405 */
[----:B------:R-:W2:Y:S01]  /*3970*/  @!P1 LDG.E R194, [R4.64] ;  /* 0x0000000604c29981 */ /* 0x000ea2000c1e1900 */
[----:B------:R-:W-:Y:S01]  /*3980*/  IMAD.MOV R0, RZ, RZ, -R0 ;  /* 0x000000ffff007224 */ /* 0x000fe200078e0a00 */
[----:B------:R-:W-:-:S03]  /*3990*/  IADD3 R11, -R230, 0x30, RZ ;  /* 0x00000030e60b7810 */ /* 0x000fc60007ffe1ff */
[----:B------:R-:W-:Y:S01]  /*39a0*/  IMAD R195, R0, c[0x0][0x2b8], R2 ;  /* 0x0000ae0000c37a24 */ /* 0x000fe200078e0202 */
[----:B------:R-:W-:-:S03]  /*39b0*/  ISETP.GE.AND P6, PT, R11, 0x1, PT ;  /* 0x000000010b00780c */ /* 0x000fc60003fc6270 */
[----:B------:R-:W-:Y:S01]  /*39c0*/  IMAD.WIDE.U32 R2, R195, c[0x0][0x1e0], RZ ;  /* 0x00007800c3027a25 */ /* 0x000fe200078e00ff */
[----:B------:R-:W-:-:S05]  /*39d0*/  SHF.R.S32.HI R0, RZ, 0x1f, R195 ;  /* 0x0000001fff007819 */ /* 0x000fca00000114c3 */
[----:B------:R-:W-:-:S04]  /*39e0*/  IMAD R0, R0, c[0x0][0x1e0], RZ ;  /* 0x0000780000007a24 */ /* 0x000fc800078e02ff */
[----:B------:R-:W-:-:S04]  /*39f0*/  IMAD R0, R195, c[0x0][0x1e4], R0 ;  /* 0x00007900c3007a24 */ /* 0x000fc800078e0200 */
[----:B------:R-:W-:Y:S01]  /*3a00*/  IMAD.IADD R3, R3, 0x1, R0 ;  /* 0x0000000103037824 */ /* 0x000fe200078e0200 */
[----:B--2---:R-:W-:-:S03]  /*3a10*/  SHF.R.S32.HI R0, RZ, 0x1f, R194 ;  /* 0x0000001fff007819 */ /* 0x004fc600000114c2 */
[----:B------:R-:W-:-:S04]  /*3a20*/  IMAD.WIDE.U32 R2, R194, c[0x0][0x1f0], R2 ;  /* 0x00007c00c2027a25 */ /* 0x000fc800078e0002 */
[----:B------:R-:W-:Y:S01]  /*3a30*/  IMAD R4, R0, c[0x0][0x1f0], RZ ;  /* 0x00007c0000047a24 */ /* 0x000fe200078e02ff */
[----:B------:R-:W-:-:S03]  /*3a40*/  IADD3 R0, P5, R232, R2, RZ ;  /* 0x00000002e8007210 */ /* 0x000fc60007fbe0ff */
[----:B------:R-:W-:Y:S01]  /*3a50*/  IMAD R2, R194, c[0x0][0x1f4], R4 ;  /* 0x00007d00c2027a24 */ /* 0x000fe200078e0204 */
[----:B------:R-:W-:-:S04]  /*3a60*/  LEA R10, P0, R0, c[0x0][0x1c8], 0x1 ;  /* 0x00007200000a7a11 */ /* 0x000fc800078008ff */
[----:B------:R-:W-:-:S04]  /*3a70*/  IADD3.X R2, R237, R3, R2, P5, !PT ;  /* 0x00000003ed027210 */ /* 0x000fc80002ffe402 */
[----:B------:R-:W-:Y:S01]  /*3a80*/  LEA.HI.X R5, R0, c[0x0][0x1cc], R2, 0x1, P0 ;  /* 0x0000730000057a11 */ /* 0x000fe200000f0c02 */
[----:B------:R-:W-:Y:S05]  /*3a90*/  BRA.DIV ~URZ, `(.L_x_58) ;  /* 0x00009b627f007947 */ /* 0x000fea000b800000 */
[----:B------:R1:W2:Y:S02]  /*3aa0*/  SHFL.IDX PT, R4, R5, RZ, 0x1c1f ;  /* 0x001c1fff05047589 */ /* 0x0002a400000e0000 */
.L_x_155:
[----:B------:R-:W-:Y:S05]  /*3ab0*/  BRA.DIV ~URZ, `(.L_x_59) ;  /* 0x00009bb27f007947 */ /* 0x000fea000b800000 */
[----:B------:R3:W4:Y:S02]  /*3ac0*/  SHFL.IDX PT, R0, R10, RZ, 0x1c1f ;  /* 0x001c1fff0a007589 */ /* 0x00072400000e0000 */
.L_x_156:
[----:B------:R-:W-:Y:S01]  /*3ad0*/  BSSY B0, `(.L_x_60) ;  /* 0x0000011000007945 */ /* 0x000fe20003800000 */
[----:B------:R-:W-:Y:S05]  /*3ae0*/  @!P6 BRA `(.L_x_61) ;  /* 0x000000f00000e947 */ /* 0x000fea0003800000 */
[-C--:B----4-:R-:W-:Y:S02]  /*3af0*/  LEA R8, P6, R196, R0.reuse, 0x1 ;  /* 0x00000000c4087211 */ /* 0x090fe400078c08ff */
[----:B------:R-:W-:Y:S02]  /*3b00*/  SHF.R.S32.HI R14, RZ, 0x1f, R196 ;  /* 0x0000001fff0e7819 */ /* 0x000fe400000114c4 */
[----:B------:R-:W-:Y:S02]  /*3b10*/  LEA R6, P5, R228, R0, 0x1 ;  /* 0x00000000e4067211 */ /* 0x000fe400078a08ff */
[----:B------:R-:W-:Y:S02]  /*3b20*/  SHF.R.S32.HI R13, RZ, 0x1f, R228 ;  /* 0x0000001fff0d7819 */ /* 0x000fe400000114e4 */
[----:B------:R-:W-:-:S02]  /*3b30*/  SHF.R.S32.HI R12, RZ, 0x1f, R229 ;  /* 0x0000001fff0c7819 */ /* 0x000fc400000114e5 */
[C---:B------:R-:W-:Y:S02]  /*3b40*/  LEA R2, P0, R229.reuse, R0, 0x1 ;  /* 0x00000000e5027211 */ /* 0x040fe400078008ff */
[-C--:B--2---:R-:W-:Y:S02]  /*3b50*/  LEA.HI.X R9, R196, R4.reuse, R14, 0x1, P6 ;  /* 0x00000004c4097211 */ /* 0x084fe400030f0c0e */
[-C--:B------:R-:W-:Y:S02]  /*3b60*/  LEA.HI.X R7, R228, R4.reuse, R13, 0x1, P5 ;  /* 0x00000004e4077211 */ /* 0x080fe400028f0c0d */
[----:B------:R-:W-:Y:S01]  /*3b70*/  LEA.HI.X R3, R229, R4, R12, 0x1, P0 ;  /* 0x00000004e5037211 */ /* 0x000fe200000f0c0c */
[----:B------:R-:W-:Y:S01]  /*3b80*/  @!PT LDS RZ, [RZ] ;  /* 0x00000000fffff984 */ /* 0x000fe20000000800 */
[----:B------:R-:W-:Y:S01]  /*3b90*/  @!PT LDS RZ, [RZ] ;  /* 0x00000000fffff984 */ /* 0x000fe20000000800 */
[----:B------:R-:W-:Y:S01]  /*3ba0*/  @!PT LDS RZ, [RZ] ;  /* 0x00000000fffff984 */ /* 0x000fe20000000800 */
[----:B------:R2:W-:Y:S04]  /*3bb0*/  LDGSTS.E.BYPASS.LTC128B.128 [R193+0x3c80], [R8.64], !P4 ;  /* 0x03c8000008c17fae */ /* 0x0005e8000e101d46 */
[----:B------:R2:W-:Y:S04]  /*3bc0*/  LDGSTS.E.BYPASS.LTC128B.128 [R193+0x4880], [R6.64], !P3 ;  /* 0x0488000006c17fae */ /* 0x0005e8000d901d46 */
[----:B------:R2:W-:Y:S02]  /*3bd0*/  LDGSTS.E.BYPASS.LTC128B.128 [R193+0x5480], [R2.64], !P2 ;  /* 0x0548000002c17fae */ /* 0x0005e4000d101d46 */
.L_x_61:
[----:B------:R-:W-:Y:S05]  /*3be0*/  BSYNC B0 ;  /* 0x0000000000007941 */ /* 0x000fea0003800000 */
.L_x_60:
[----:B------:R-:W-:Y:S01]  /*3bf0*/  ISETP.GE.AND P0, PT, R11, 0x21, PT ;  /* 0x000000210b00780c */ /* 0x000fe20003f06270 */
[----:B------:R-:W-:Y:S06]  /*3c00*/  BRA.DIV ~URZ, `(.L_x_62) ;  /* 0x00009ad27f007947 */ /* 0x000fec000b800000 */
[----:B--2---:R2:W1:Y:S04]  /*3c10*/  SHFL.IDX PT, R4, R5, 0x1, 0x1c1f ;  /* 0x003c1f0005047f89 */ /* 0x00446800000e0000 */
[----:B----4-:R2:W4:Y:S02]  /*3c20*/  SHFL.IDX PT, R0, R10, 0x1, 0x1c1f ;  /* 0x003c1f000a007f89 */ /* 0x01052400000e0000 */
.L_x_157:
[----:B------:R-:W-:Y:S05]  /*3c30*/  @!P0 BRA `(.L_x_57) ;  /* 0x000000f000008947 */ /* 0x000fea0003800000 */
[----:B----4-:R-:W-:Y:S02]  /*3c40*/  LEA R8, P6, R196, R0, 0x1 ;  /* 0x00000000c4087211 */ /* 0x010fe400078c08ff */
[----:B------:R-:W-:-:S02]  /*3c50*/  SHF.R.S32.HI R11, RZ, 0x1f, R196 ;  /* 0x0000001fff0b7819 */ /* 0x000fc400000114c4 */
[-C--:B------:R-:W-:Y:S02]  /*3c60*/  LEA R6, P5, R228, R0.reuse, 0x1 ;  /* 0x00000000e4067211 */ /* 0x080fe400078a08ff */
[----:B--23--:R-:W-:Y:S02]  /*3c70*/  SHF.R.S32.HI R10, RZ, 0x1f, R228 ;  /* 0x0000001fff0a7819 */ /* 0x00cfe400000114e4 */
[----:B-1----:R-:W-:Y:S02]  /*3c80*/  SHF.R.S32.HI R5, RZ, 0x1f, R229 ;  /* 0x0000001fff057819 */ /* 0x002fe400000114e5 */
[----:B------:R-:W-:Y:S02]  /*3c90*/  LEA R2, P0, R229, R0, 0x1 ;  /* 0x00000000e5027211 */ /* 0x000fe400078008ff */
[-C--:B------:R-:W-:Y:S02]  /*3ca0*/  LEA.HI.X R9, R196, R4.reuse, R11, 0x1, P6 ;  /* 0x00000004c4097211 */ /* 0x080fe400030f0c0b */
[----:B------:R-:W-:-:S02]  /*3cb0*/  LEA.HI.X R7, R228, R4, R10, 0x1, P5 ;  /* 0x00000004e4077211 */ /* 0x000fc400028f0c0a */
[----:B------:R-:W-:Y:S01]  /*3cc0*/  LEA.HI.X R3, R229, R4, R5, 0x1, P0 ;  /* 0x00000004e5037211 */ /* 0x000fe200000f0c05 */
[----:B------:R-:W-:Y:S01]  /*3cd0*/  @!PT LDS RZ, [RZ] ;  /* 0x00000000fffff984 */ /* 0x000fe20000000800 */
[----:B------:R-:W-:Y:S01]  /*3ce0*/  @!PT LDS RZ, [RZ] ;  /* 0x00000000fffff984 */ /* 0x000fe20000000800 */
[----:B------:R-:W-:Y:S01]  /*3cf0*/  @!PT LDS RZ, [RZ] ;  /* 0x00000000fffff984 */ /* 0x000fe20000000800 */
[----:B------:R1:W-:Y:S04]  /*3d00*/  LDGSTS.E.BYPASS.LTC128B.128 [R193+0x4480], [R8.64], !P4 ;  /* 0x0448000008c17fae */ /* 0x0003e8000e101d46 */
[----:B------:R1:W-:Y:S04]  /*3d10*/  LDGSTS.E.BYPASS.LTC128B.128 [R193+0x5080], [R6.64], !P3 ;  /* 0x0508000006c17fae */ /* 0x0003e8000d901d46 */
[----:B------:R1:W-:Y:S02]  /*3d20*/  LDGSTS.E.BYPASS.LTC128B.128 [R193+0x5c80], [R2.64], !P2 ;  /* 0x05c8000002c17fae */ /* 0x0003e4000d101d46 */
.L_x_57:
[----:B------:R-:W-:Y:S05]  /*3d30*/  BSYNC B1 ;  /* 0x0000000000017941 */ /* 0x000fea0003800000 */
.L_x_56:
[----:B----4-:R-:W4:Y:S04]  /*3d40*/  LDL R0, [R1+0x2c] ;  /* 0x00002c0001007983 */ /* 0x010f280000100800 */
[----:B------:R-:W0:Y:S01]  /*3d50*/  LDGDEPBAR ;  /* 0x00000000000079af */ /* 0x000e220000000000 */
[----:B----4-:R-:W-:-:S05]  /*3d60*/  IMAD.IADD R0, R116, 0x1, -R0 ;  /* 0x0000000174007824 */ /* 0x010fca00078e0a00 */
[C---:B------:R-:W-:Y:S02]  /*3d70*/  ISETP.GT.AND P6, PT, R0.reuse, RZ, PT ;  /* 0x000000ff0000720c */ /* 0x040fe40003fc4270 */
[C---:B------:R-:W-:Y:S02]  /*3d80*/  ISETP.GT.AND P5, PT, R0.reuse, 0x1, PT ;  /* 0x000000010000780c */ /* 0x040fe40003fa4270 */
[C---:B------:R-:W-:Y:S02]  /*3d90*/  ISETP.GT.AND P2, PT, R0.reuse, 0x8, PT ;  /* 0x000000080000780c */ /* 0x040fe40003f44270 */
[----:B------:R-:W-:Y:S02]  /*3da0*/  ISETP.GT.AND P0, PT, R0, 0x9, PT ;  /* 0x000000090000780c */ /* 0x000fe40003f04270 */
[----:B------:R-:W-:Y:S02]  /*3db0*/  FSEL R33, R74, -INF , P6 ;  /* 0xff8000004a217808 */ /* 0x000fe40003000000 */
[----:B------:R-:W-:-:S02]  /*3dc0*/  FSEL R25, R72, -INF , P6 ;  /* 0xff80000048197808 */ /* 0x000fc40003000000 */
[----:B------:R-:W-:Y:S02]  /*3dd0*/  FSEL R35, R75, -INF , P5 ;  /* 0xff8000004b237808 */ /* 0x000fe40002800000 */
[----:B------:R-:W-:Y:S02]  /*3de0*/  FSEL R26, R73, -INF , P5 ;  /* 0xff800000491a7808 */ /* 0x000fe40002800000 */
[----:B------:R-:W-:Y:S02]  /*3df0*/  FSEL R16, R50, -INF , P6 ;  /* 0xff80000032107808 */ /* 0x000fe40003000000 */
[----:B-1----:R-:W-:Y:S02]  /*3e00*/  FSEL R9, R48, -INF , P6 ;  /* 0xff80000030097808 */ /* 0x002fe40003000000 */
[----:B------:R-:W-:Y:S02]  /*3e10*/  FSEL R17, R51, -INF , P5 ;  /* 0xff80000033117808 */ /* 0x000fe40002800000 */
[----:B--23--:R-:W-:-:S02]  /*3e20*/  FSEL R10, R49, -INF , P5 ;  /* 0xff800000310a7808 */ /* 0x00cfc40002800000 */
[----:B------:R-:W-:Y:S02]  /*3e30*/  FSEL R40, R70, -INF , P2 ;  /* 0xff80000046287808 */ /* 0x000fe40001000000 */
[----:B------:R-:W-:Y:S02]  /*3e40*/  FSEL R28, R68, -INF , P2 ;  /* 0xff800000441c7808 */ /* 0x000fe40001000000 */
[----:B------:R-:W-:Y:S02]  /*3e50*/  FSEL R41, R71, -INF , P0 ;  /* 0xff80000047297808 */ /* 0x000fe40000000000 */
[----:B------:R-:W-:Y:S02]  /*3e60*/  FSEL R29, R69, -INF , P0 ;  /* 0xff800000451d7808 */ /* 0x000fe40000000000 */
[----:B------:R-:W-:Y:S02]  /*3e70*/  FSEL R19, R46, -INF , P2 ;  /* 0xff8000002e137808 */ /* 0x000fe40001000000 */
[----:B------:R-:W-:-:S02]  /*3e80*/  FSEL R11, R44, -INF , P2 ;  /* 0xff8000002c0b7808 */ /* 0x000fc40001000000 */
[----:B------:R-:W-:Y:S02]  /*3e90*/  FSEL R21, R47, -INF , P0 ;  /* 0xff8000002f157808 */ /* 0x000fe40000000000 */
[----:B------:R-:W-:Y:S02]  /*3ea0*/  FSEL R12, R45, -INF , P0 ;  /* 0xff8000002d0c7808 */ /* 0x000fe40000000000 */
[C---:B------:R-:W-:Y:S02]  /*3eb0*/  ISETP.GT.AND P6, PT, R0.reuse, 0x10, PT ;  /* 0x000000100000780c */ /* 0x040fe40003fc4270 */
[C---:B------:R-:W-:Y:S02]  /*3ec0*/  ISETP.GT.AND P5, PT, R0.reuse, 0x11, PT ;  /* 0x000000110000780c */ /* 0x040fe40003fa4270 */
[C---:B------:R-:W-:Y:S02]  /*3ed0*/  ISETP.GT.AND P2, PT, R0.reuse, 0x18, PT ;  /* 0x000000180000780c */ /* 0x040fe40003f44270 */
[----:B------:R-:W-:-:S02]  /*3ee0*/  ISETP.GT.AND P0, PT, R0, 0x19, PT ;  /* 0x000000190000780c */ /* 0x000fc40003f04270 */
        /* <DEDUP_REMOVED lines=16> */
[C---:B------:R-:W-:Y:S02]  /*3ff0*/  ISETP.GT.AND P6, PT, R0.reuse, 0x20, PT ;  /* 0x000000200000780c */ /* 0x040fe40003fc4270 */
[----:B------:R-:W-:-:S02]  /*4000*/  ISETP.GT.AND P5, PT, R0, 0x21, PT ;  /* 0x000000210000780c */ /* 0x000fc40003fa4270 */
[C---:B------:R-:W-:Y:S02]  /*4010*/  ISETP.GT.AND P2, PT, R0.reuse, 0x28, PT ;  /* 0x000000280000780c */ /* 0x040fe40003f44270 */
[----:B------:R-:W-:Y:S02]  /*4020*/  ISETP.GT.AND P0, PT, R0, 0x29, PT ;  /* 0x000000290000780c */ /* 0x000fe40003f04270 */
[----:B------:R-:W-:Y:S02]  /*4030*/  FMNMX.FTZ R0, R9, R10, !PT ;  /* 0x0000000a09007209 */ /* 0x000fe40007810000 */
[----:B------:R-:W-:Y:S02]  /*4040*/  FMNMX.FTZ R2, R16, R17, !PT ;  /* 0x0000001110027209 */ /* 0x000fe40007810000 */
[----:B------:R-:W-:Y:S02]  /*4050*/  FMNMX.FTZ R3, R25, R26, !PT ;  /* 0x0000001a19037209 */ /* 0x000fe40007810000 */
[----:B------:R-:W-:-:S02]  /*4060*/  FMNMX.FTZ R4, R33, R35, !PT ;  /* 0x0000002321047209 */ /* 0x000fc40007810000 */
[----:B------:R-:W-:Y:S02]  /*4070*/  FMNMX.FTZ R0, R11, R0, !PT ;  /* 0x000000000b007209 */ /* 0x000fe40007810000 */
[----:B------:R-:W-:Y:S02]  /*4080*/  FMNMX.FTZ R2, R19, R2, !PT ;  /* 0x0000000213027209 */ /* 0x000fe40007810000 */
        /* <DEDUP_REMOVED lines=18> */
[----:B------:R-:W-:Y:S02]  /*41b0*/  FSEL R133, R86, -INF , P6 ;  /* 0xff80000056857808 */ /* 0x000fe40003000000 */
[----:B------:R-:W-:Y:S02]  /*41c0*/  FSEL R131, R84, -INF , P6 ;  /* 0xff80000054837808 */ /* 0x000fe40003000000 */
[----:B------:R-:W-:Y:S02]  /*41d0*/  FSEL R126, R54, -INF , P6 ;  /* 0xff800000367e7808 */ /* 0x000fe40003000000 */
[----:B------:R-:W-:-:S02]  /*41e0*/  FSEL R118, R52, -INF , P6 ;  /* 0xff80000034767808 */ /* 0x000fc40003000000 */
[----:B------:R-:W-:Y:S02]  /*41f0*/  FMNMX.FTZ R0, R18, R0, !PT ;  /* 0x0000000012007209 */ /* 0x000fe40007810000 */
[----:B------:R-:W-:Y:S02]  /*4200*/  FMNMX.FTZ R2, R27, R2, !PT ;  /* 0x000000021b027209 */ /* 0x000fe40007810000 */
[----:B------:R-:W-:Y:S02]  /*4210*/  FMNMX.FTZ R3, R34, R3, !PT ;  /* 0x0000000322037209 */ /* 0x000fe40007810000 */
[----:B------:R-:W-:Y:S02]  /*4220*/  FMNMX.FTZ R4, R45, R4, !PT ;  /* 0x000000042d047209 */ /* 0x000fe40007810000 */
[----:B------:R-:W-:Y:S02]  /*4230*/  FSEL R132, R87, -INF , P5 ;  /* 0xff80000057847808 */ /* 0x000fe40002800000 */
[----:B------:R-:W-:-:S02]  /*4240*/  FSEL R130, R85, -INF , P5 ;  /* 0xff80000055827808 */ /* 0x000fc40002800000 */
[----:B------:R-:W-:Y:S02]  /*4250*/  FSEL R124, R55, -INF , P5 ;  /* 0xff800000377c7808 */ /* 0x000fe40002800000 */
[----:B------:R-:W-:Y:S02]  /*4260*/  FSEL R117, R53, -INF , P5 ;  /* 0xff80000035757808 */ /* 0x000fe40002800000 */
[----:B------:R-:W-:Y:S02]  /*4270*/  FMNMX.FTZ R0, R118, R0, !PT ;  /* 0x0000000076007209 */ /* 0x000fe40007810000 */
[----:B------:R-:W-:Y:S02]  /*4280*/  FMNMX.FTZ R2, R126, R2, !PT ;  /* 0x000000027e027209 */ /* 0x000fe40007810000 */
[----:B------:R-:W-:Y:S02]  /*4290*/  FMNMX.FTZ R3, R131, R3, !PT ;  /* 0x0000000383037209 */ /* 0x000fe40007810000 */
[----:B------:R-:W-:-:S02]  /*42a0*/  FMNMX.FTZ R4, R133, R4, !PT ;  /* 0x0000000485047209 */ /* 0x000fc40007810000 */
[----:B------:R-:W-:Y:S02]  /*42b0*/  FSEL R129, R66, -INF , P2 ;  /* 0xff80000042817808 */ /* 0x000fe40001000000 */
[----:B------:R-:W-:Y:S02]  /*42c0*/  FSEL R127, R64, -INF , P2 ;  /* 0xff800000407f7808 */ /* 0x000fe40001000000 */
[----:B------:R-:W-:Y:S02]  /*42d0*/  FSEL R115, R38, -INF , P2 ;  /* 0xff80000026737808 */ /* 0x000fe40001000000 */
[----:B------:R-:W-:Y:S02]  /*42e0*/  FSEL R113, R36, -INF , P2 ;  /* 0xff80000024717808 */ /* 0x000fe40001000000 */
        /* <DEDUP_REMOVED lines=12> */
[----:B------:R-:W-:Y:S02]  /*43b0*/  FMNMX.FTZ R0, R112, R0, !PT ;  /* 0x0000000070007209 */ /* 0x000fe40007810000 */
[----:B------:R-:W-:-:S02]  /*43c0*/  FMNMX.FTZ R5, R114, R2, !PT ;  /* 0x0000000272057209 */ /* 0x000fc40007810000 */
[----:B------:R-:W-:Y:S02]  /*43d0*/  FMNMX.FTZ R6, R125, R3, !PT ;  /* 0x000000037d067209 */ /* 0x000fe40007810000 */
[----:B------:R-:W-:Y:S01]  /*43e0*/  FMNMX.FTZ R7, R128, R4, !PT ;  /* 0x0000000480077209 */ /* 0x000fe20007810000 */
[----:B------:R-:W-:Y:S05]  /*43f0*/  BRA.DIV ~URZ, `(.L_x_63) ;  /* 0x000093b27f007947 */ /* 0x000fea000b800000 */
[----:B------:R1:W2:Y:S02]  /*4400*/  SHFL.BFLY PT, R2, R0, 0x2, 0x1f ;  /* 0x0c401f0000027f89 */ /* 0x0002a400000e0000 */
.L_x_158:
[----:B--2---:R-:W-:Y:S01]  /*4410*/  FMNMX.FTZ R4, R0, R2, !PT ;  /* 0x0000000200047209 */ /* 0x004fe20007810000 */
[----:B------:R-:W-:Y:S05]  /*4420*/  BRA.DIV ~URZ, `(.L_x_64) ;  /* 0x000093e27f007947 */ /* 0x000fea000b800000 */
[----:B-1----:R-:W1:Y:S04]  /*4430*/  SHFL.BFLY PT, R0, R5, 0x2, 0x1f ;  /* 0x0c401f0005007f89 */ /* 0x002e6800000e0000 */
[----:B------:R-:W2:Y:S04]  /*4440*/  SHFL.BFLY PT, R2, R6, 0x2, 0x1f ;  /* 0x0c401f0006027f89 */ /* 0x000ea800000e0000 */
[----:B------:R-:W3:Y:S04]  /*4450*/  SHFL.BFLY PT, R8, R7, 0x2, 0x1f ;  /* 0x0c401f0007087f89 */ /* 0x000ee800000e0000 */
[----:B------:R-:W4:Y:S01]  /*4460*/  SHFL.BFLY PT, R3, R4, 0x1, 0x1f ;  /* 0x0c201f0004037f89 */ /* 0x000f2200000e0000 */
[----:B-1----:R-:W-:-:S02]  /*4470*/  FMNMX.FTZ R0, R5, R0, !PT ;  /* 0x0000000005007209 */ /* 0x002fc40007810000 */
[----:B--2---:R-:W-:-:S03]  /*4480*/  FMNMX.FTZ R2, R6, R2, !PT ;  /* 0x0000000206027209 */ /* 0x004fc60007810000 */
[----:B------:R-:W1:Y:S01]  /*4490*/  SHFL.BFLY PT, R5, R0, 0x1, 0x1f ;  /* 0x0c201f0000057f89 */ /* 0x000e6200000e0000 */
[----:B---3--:R-:W-:-:S03]  /*44a0*/  FMNMX.FTZ R7, R7, R8, !PT ;  /* 0x0000000807077209 */ /* 0x008fc60007810000 */
[----:B------:R-:W2:Y:S01]  /*44b0*/  SHFL.BFLY PT, R6, R2, 0x1, 0x1f ;  /* 0x0c201f0002067f89 */ /* 0x000ea200000e0000 */
[----:B----4-:R-:W-:-:S03]  /*44c0*/  FMNMX.FTZ R122, R4, R3, !PT ;  /* 0x00000003047a7209 */ /* 0x010fc60007810000 */
[----:B------:R3:W4:Y:S01]  /*44d0*/  SHFL.BFLY PT, R8, R7, 0x1, 0x1f ;  /* 0x0c201f0007087f89 */ /* 0x00072200000e0000 */
[----:B-1----:R-:W-:Y:S02]  /*44e0*/  FMNMX.FTZ R121, R0, R5, !PT ;  /* 0x0000000500797209 */ /* 0x002fe40007810000 */
[----:B--2---:R-:W-:Y:S02]  /*44f0*/  FMNMX.FTZ R120, R2, R6, !PT ;  /* 0x0000000602787209 */ /* 0x004fe40007810000 */
.L_x_159:
[C---:B------:R-:W-:Y:S01]  /*4500*/  FMUL.FTZ R0, R122.reuse, c[0x0][0x2d0] ;  /* 0x0000b4007a007a20 */ /* 0x040fe20000410000 */
[----:B------:R-:W-:Y:S01]  /*4510*/  FSETP.NEU.FTZ.AND P0, PT, R122, -INF , PT ;  /* 0xff8000007a00780b */ /* 0x000fe20003f1d000 */
[C---:B------:R-:W-:Y:S01]  /*4520*/  FMUL.FTZ R3, R121.reuse, c[0x0][0x2d0] ;  /* 0x0000b40079037a20 */ /* 0x040fe20000410000 */
[----:B----4-:R-:W-:Y:S01]  /*4530*/  FMNMX.FTZ R119, R8, R7, !PT ;  /* 0x0000000708777209 */ /* 0x010fe20007810000 */
[----:B------:R-:W-:Y:S01]  /*4540*/  WARPSYNC 0xffffffff ;  /* 0xffffffff00007948 */ /* 0x000fe20003800000 */
[----:B------:R-:W-:Y:S01]  /*4550*/  FSEL R20, R0, RZ, P0 ;  /* 0x000000ff00147208 */ /* 0x000fe20000000000 */
[----:B------:R-:W-:Y:S01]  /*4560*/  LDSM.16.MT88.4 R36, [R180] ;  /* 0x00000000b424783b */ /* 0x000fe20000004200 */
[----:B------:R-:W-:-:S02]  /*4570*/  FSETP.NEU.FTZ.AND P0, PT, R121, -INF , PT ;  /* 0xff8000007900780b */ /* 0x000fc40003f1d000 */
[----:B------:R-:W-:Y:S01]  /*4580*/  IADD3 R197, R197, -0x2, RZ ;  /* 0xfffffffec5c57810 */ /* 0x000fe20007ffe0ff */
[--C-:B------:R-:W-:Y:S01]  /*4590*/  FFMA.FTZ R0, R9, c[0x0][0x2d0], -R20.reuse ;  /* 0x0000b40009007a23 */ /* 0x100fe20000010814 */
[----:B------:R-:W-:Y:S01]  /*45a0*/  FSEL R3, R3, RZ, P0 ;  /* 0x000000ff03037208 */ /* 0x000fe20000000000 */
[----:B------:R-:W-:Y:S01]  /*45b0*/  FFMA.FTZ R2, R15, c[0x0][0x2d0], -R20 ;  /* 0x0000b4000f027a23 */ /* 0x000fe20000010814 */
[----:B------:R-:W-:Y:S01]  /*45c0*/  FSETP.NEU.FTZ.AND P0, PT, R120, -INF , PT ;  /* 0xff8000007800780b */ /* 0x000fe20003f1d000 */
[----:B------:R1:W-:Y:S01]  /*45d0*/  MUFU.EX2 R154, R0 ;  /* 0x00000000009a7308 */ /* 0x0003e20000000800 */
[----:B------:R-:W2:Y:S01]  /*45e0*/  LDSM.16.MT88.4 R60, [R181+0xc00] ;  /* 0x000c0000b53c783b */ /* 0x000ea20000004200 */
[----:B------:R-:W-:-:S03]  /*45f0*/  FFMA.FTZ R4, R24, c[0x0][0x2d0], -R3 ;  /* 0x0000b40018047a23 */ /* 0x000fc60000010803 */
[----:B------:R-:W-:Y:S03]  /*4600*/  LDSM.16.MT88.4 R56, [R180+0x1800] ;  /* 0x00180000b438783b */ /* 0x000fe60000004200 */
[----:B------:R4:W-:Y:S01]  /*4610*/  MUFU.EX2 R222, R2 ;  /* 0x0000000200de7308 */ /* 0x0009e20000000800 */
[----:B------:R-:W5:Y:S04]  /*4620*/  LDSM.16.MT88.4 R52, [R181+0x1800] ;  /* 0x00180000b534783b */ /* 0x000f680000004200 */
[----:B------:R-:W-:Y:S01]  /*4630*/  LDSM.16.MT88.4 R48, [R181+0x1000] ;  /* 0x00100000b530783b */ /* 0x000fe20000004200 */
[----:B-1----:R-:W-:Y:S02]  /*4640*/  FFMA.FTZ R0, R10, c[0x0][0x2d0], -R20 ;  /* 0x0000b4000a007a23 */ /* 0x002fe40000010814 */
[----:B------:R1:W-:Y:S01]  /*4650*/  MUFU.EX2 R215, R4 ;  /* 0x0000000400d77308 */ /* 0x0003e20000000800 */
[----:B------:R-:W3:Y:S04]  /*4660*/  LDSM.16.MT88.4 R68, [R181] ;  /* 0x00000000b544783b */ /* 0x000ee80000004200 */
[----:B------:R-:W2:Y:S01]  /*4670*/  LDSM.16.MT88.4 R64, [R180+0xc00] ;  /* 0x000c0000b440783b */ /* 0x000ea20000004200 */
[----:B----4-:R-:W-:-:S02]  /*4680*/  FMUL.FTZ R2, R120, c[0x0][0x2d0] ;  /* 0x0000b40078027a20 */ /* 0x010fc40000410000 */
[----:B------:R4:W-:Y:S01]  /*4690*/  MUFU.EX2 R153, R0 ;  /* 0x0000000000997308 */ /* 0x0009e20000000800 */
[----:B------:R-:W-:Y:S02]  /*46a0*/  LDSM.16.MT88.4 R144, [R180+0x800] ;  /* 0x00080000b490783b */ /* 0x000fe40000004200 */
[----:B------:R-:W-:Y:S02]  /*46b0*/  FSEL R2, R2, RZ, P0 ;  /* 0x000000ff02027208 */ /* 0x000fe40000000000 */
[----:B------:R-:W-:-:S03]  /*46c0*/  FSETP.NEU.FTZ.AND P0, PT, R119, -INF , PT ;  /* 0xff8000007700780b */ /* 0x000fc60003f1d000 */
[----:B-1----:R-:W-:-:S04]  /*46d0*/  FFMA.FTZ R4, R32, c[0x0][0x2d0], -R2 ;  /* 0x0000b40020047a23 */ /* 0x002fc80000010802 */
[----:B------:R1:W-:Y:S01]  /*46e0*/  MUFU.EX2 R210, R4 ;  /* 0x0000000400d27308 */ /* 0x0003e20000000800 */
[----:B----4-:R-:W-:-:S07]  /*46f0*/  FFMA.FTZ R0, R11, c[0x0][0x2d0], -R20 ;  /* 0x0000b4000b007a23 */ /* 0x010fce0000010814 */
[----:B------:R4:W-:Y:S01]  /*4700*/  MUFU.EX2 R177, R0 ;  /* 0x0000000000b17308 */ /* 0x0009e20000000800 */
[----:B-1----:R-:W-:-:S07]  /*4710*/  FFMA.FTZ R4, R34, c[0x0][0x2d0], -R2 ;  /* 0x0000b40022047a23 */ /* 0x002fce0000010802 */
[----:B------:R-:W1:Y:S01]  /*4720*/  MUFU.EX2 R211, R4 ;  /* 0x0000000400d37308 */ /* 0x000e620000000800 */
[----:B----4-:R-:W-:-:S07]  /*4730*/  FFMA.FTZ R0, R12, c[0x0][0x2d0], -R20 ;  /* 0x0000b4000c007a23 */ /* 0x010fce0000010814 */
[----:B------:R4:W2:Y:S01]  /*4740*/  MUFU.EX2 R217, R0 ;  /* 0x0000000000d97308 */ /* 0x0008a20000000800 */
[----:B-1----:R-:W-:Y:S01]  /*4750*/  F2FP.PACK_AB R6, R211, R210 ;  /* 0x000000d2d306723e */ /* 0x002fe200000000ff */
[----:B----4-:R-:W-:-:S06]  /*4760*/  FFMA.FTZ R0, R13, c[0x0][0x2d0], -R20 ;  /* 0x0000b4000d007a23 */ /* 0x010fcc0000010814 */
[----:B------:R1:W-:Y:S02]  /*4770*/  MUFU.EX2 R218, R0 ;  /* 0x0000000000da7308 */ /* 0x0003e40000000800 */
[----:B-1----:R-:W-:-:S06]  /*4780*/  FFMA.FTZ R0, R14, c[0x0][0x2d0], -R20 ;  /* 0x0000b4000e007a23 */ /* 0x002fcc0000010814 */
[----:B------:R1:W4:Y:S02]  /*4790*/  MUFU.EX2 R219, R0 ;  /* 0x0000000000db7308 */ /* 0x0003240000000800 */
[----:B-1----:R-:W-:Y:S01]  /*47a0*/  FFMA.FTZ R0, R18, c[0x0][0x2d0], -R20 ;  /* 0x0000b40012007a23 */ /* 0x002fe20000010814 */
[----:B--2---:R-:W-:Y:S02]  /*47b0*/  F2FP.PACK_AB R18, R217, R177 ;  /* 0x000000b1d912723e */ /* 0x004fe400000000ff */
[----:B----4-:R-:W-:-:S03]  /*47c0*/  F2FP.PACK_AB R8, R219, R218 ;  /* 0x000000dadb08723e */ /* 0x010fc600000000ff */
[----:B------:R1:W2:Y:S02]  /*47d0*/  MUFU.EX2 R223, R0 ;  /* 0x0000000000df7308 */ /* 0x0002a40000000800 */
[----:B-1----:R-:W-:Y:S01]  /*47e0*/  FFMA.FTZ R0, R16, c[0x0][0x2d0], -R3 ;  /* 0x0000b40010007a23 */ /* 0x002fe20000010803 */
[----:B------:R-:W-:Y:S02]  /*47f0*/  F2FP.PACK_AB R16, R153, R154 ;  /* 0x0000009a9910723e */ /* 0x000fe400000000ff */
[----:B--2---:R-:W-:-:S03]  /*4800*/  F2FP.PACK_AB R10, R223, R222 ;  /* 0x000000dedf0a723e */ /* 0x004fc600000000ff */
[----:B------:R1:W-:Y:S02]  /*4810*/  MUFU.EX2 R152, R0 ;  /* 0x0000000000987308 */ /* 0x0003e40000000800 */
[----:B-1----:R-:W-:-:S06]  /*4820*/  FFMA.FTZ R0, R17, c[0x0][0x2d0], -R3 ;  /* 0x0000b40011007a23 */ /* 0x002fcc0000010803 */
[----:B------:R1:W2:Y:S02]  /*4830*/  MUFU.EX2 R135, R0 ;  /* 0x0000000000877308 */ /* 0x0002a40000000800 */
[----:B-1----:R-:W-:Y:S01]  /*4840*/  FFMA.FTZ R0, R19, c[0x0][0x2d0], -R3 ;  /* 0x0000b40013007a23 */ /* 0x002fe20000010803 */
[----:B--2---:R-:W-:-:S05]  /*4850*/  F2FP.PACK_AB R17, R135, R152 ;  /* 0x000000988711723e */ /* 0x004fca00000000ff */
[----:B------:R1:W-:Y:S02]  /*4860*/  MUFU.EX2 R176, R0 ;  /* 0x0000000000b07308 */ /* 0x0003e40000000800 */
[----:B-1----:R-:W-:-:S06]  /*4870*/  FFMA.FTZ R0, R21, c[0x0][0x2d0], -R3 ;  /* 0x0000b40015007a23 */ /* 0x002fcc0000010803 */
[----:B------:R1:W2:Y:S02]  /*4880*/  MUFU.EX2 R212, R0 ;  /* 0x0000000000d47308 */ /* 0x0002a40000000800 */
[----:B-1----:R-:W-:Y:S01]  /*4890*/  FFMA.FTZ R0, R22, c[0x0][0x2d0], -R3 ;  /* 0x0000b40016007a23 */ /* 0x002fe20000010803 */
[----:B--2---:R-:W-:-:S05]  /*48a0*/  F2FP.PACK_AB R19, R212, R176 ;  /* 0x000000b0d413723e */ /* 0x004fca00000000ff */
[----:B------:R1:W-:Y:S02]  /*48b0*/  MUFU.EX2 R213, R0 ;  /* 0x0000000000d57308 */ /* 0x0003e40000000800 */
[C---:B------:R-:W-:Y:S08]  /*48c0*/  HMMA.16816.F32 R100, R16.reuse, R60, RZ ;  /* 0x0000003c1064723c */ /* 0x040ff000000018ff */
[----:B-----5:R-:W-:Y:S01]  /*48d0*/  HMMA.16816.F32 R76, R16, R52, RZ ;  /* 0x00000034104c723c */ /* 0x020fe200000018ff */
[----:B-1----:R-:W-:-:S04]  /*48e0*/  FFMA.FTZ R0, R23, c[0x0][0x2d0], -R3 ;  /* 0x0000b40017007a23 */ /* 0x002fc80000010803 */
[----:B------:R1:W2:Y:S03]  /*48f0*/  MUFU.EX2 R214, R0 ;  /* 0x0000000000d67308 */ /* 0x0002a60000000800 */
[C---:B---3--:R-:W-:Y:S08]  /*4900*/  HMMA.16816.F32 R108, R16.reuse, R68, RZ ;  /* 0x00000044106c723c */ /* 0x048ff000000018ff */
[----:B------:R-:W-:Y:S01]  /*4910*/  HMMA.16816.F32 R104, R16, R64, RZ ;  /* 0x000000401068723c */ /* 0x000fe200000018ff */
[----:B-1----:R-:W-:Y:S01]  /*4920*/  FFMA.FTZ R0, R27, c[0x0][0x2d0], -R3 ;  /* 0x0000b4001b007a23 */ /* 0x002fe20000010803 */
[----:B--2---:R-:W-:-:S06]  /*4930*/  F2FP.PACK_AB R9, R214, R213 ;  /* 0x000000d5d609723e */ /* 0x004fcc00000000ff */
[----:B------:R-:W-:Y:S01]  /*4940*/  HMMA.16816.F32 R96, R16, R56, RZ ;  /* 0x000000381060723c */ /* 0x000fe200000018ff */
[----:B------:R1:W2:Y:S02]  /*4950*/  MUFU.EX2 R216, R0 ;  /* 0x0000000000d87308 */ /* 0x0002a40000000800 */
[----:B-1----:R-:W-:Y:S01]  /*4960*/  FFMA.FTZ R0, R25, c[0x0][0x2d0], -R2 ;  /* 0x0000b40019007a23 */ /* 0x002fe20000010802 */
[----:B--2---:R-:W-:-:S05]  /*4970*/  F2FP.PACK_AB R11, R216, R215 ;  /* 0x000000d7d80b723e */ /* 0x004fca00000000ff */
[----:B------:R1:W-:Y:S02]  /*4980*/  MUFU.EX2 R134, R0 ;  /* 0x0000000000867308 */ /* 0x0003e40000000800 */
[----:B------:R-:W-:Y:S01]  /*4990*/  HMMA.16816.F32 R160, R8, R48, R100 ;  /* 0x0000003008a0723c */ /* 0x000fe20000001864 */
[----:B-1----:R-:W-:-:S05]  /*49a0*/  FFMA.FTZ R0, R26, c[0x0][0x2d0], -R2 ;  /* 0x0000b4001a007a23 */ /* 0x002fca0000010802 */
        /* <DEDUP_REMOVED lines=9> */
[----:B-1----:R-:W-:Y:S02]  /*4a40*/  FFMA.FTZ R0, R31, c[0x0][0x2d0], -R2 ;  /* 0x0000b4001f007a23 */ /* 0x002fe40000010802 */
[----:B------:R-:W1:Y:S04]  /*4a50*/  LDSM.16.MT88.4 R28, [R180+0x400] ;  /* 0x00040000b41c783b */ /* 0x000e680000004200 */
[----:B------:R2:W-:Y:S02]  /*4a60*/  MUFU.EX2 R209, R0 ;  /* 0x0000000000d17308 */ /* 0x0005e40000000800 */
[----:B--2---:R-:W-:-:S05]  /*4a70*/  FMUL.FTZ R0, R119, c[0x0][0x2d0] ;  /* 0x0000b40077007a20 */ /* 0x004fca0000410000 */
[----:B------:R-:W-:Y:S02]  /*4a80*/  FSEL R0, R0, RZ, P0 ;  /* 0x000000ff00007208 */ /* 0x000fe40000000000 */
[----:B------:R-:W-:-:S03]  /*4a90*/  ISETP.GE.AND P0, PT, R197, R231, PT ;  /* 0x000000e7c500720c */ /* 0x000fc60003f06270 */
[----:B------:R-:W-:-:S04]  /*4aa0*/  FFMA.FTZ R4, R33, c[0x0][0x2d0], -R0 ;  /* 0x0000b40021047a23 */ /* 0x000fc80000010800 */
[----:B------:R2:W-:Y:S02]  /*4ab0*/  MUFU.EX2 R198, R4 ;  /* 0x0000000400c67308 */ /* 0x0005e40000000800 */
[--C-:B--2---:R-:W-:Y:S02]  /*4ac0*/  FFMA.FTZ R4, R35, c[0x0][0x2d0], -R0.reuse ;  /* 0x0000b40023047a23 */ /* 0x104fe40000010800 */
[----:B------:R-:W-:Y:S04]  /*4ad0*/  HMMA.16816.F32 R32, R16, R36, RZ ;  /* 0x000000241020723c */ /* 0x000fe800000018ff */
[----:B------:R2:W3:Y:S02]  /*4ae0*/  MUFU.EX2 R178, R4 ;  /* 0x0000000400b27308 */ /* 0x0004e40000000800 */
[----:B--2---:R-:W-:Y:S01]  /*4af0*/  FFMA.FTZ R4, R40, c[0x0][0x2d0], -R0 ;  /* 0x0000b40028047a23 */ /* 0x004fe20000010800 */
[----:B---3--:R-:W-:-:S05]  /*4b00*/  F2FP.PACK_AB R13, R178, R198 ;  /* 0x000000c6b20d723e */ /* 0x008fca00000000ff */
[----:B------:R2:W-:Y:S11]  /*4b10*/  MUFU.EX2 R179, R4 ;  /* 0x0000000400b37308 */ /* 0x0005f60000000800 */
[----:B------:R-:W-:Y:S01]  /*4b20*/  @!UPT UIADD3 URZ, URZ, URZ, URZ ;  /* 0x0000003f3f3ff290 */ /* 0x000fe2000fffe03f */
[----:B-1----:R-:W-:Y:S01]  /*4b30*/  HMMA.16816.F32 R136, R8, R28, R32 ;  /* 0x0000001c0888723c */ /* 0x002fe20000001820 */
[----:B------:R-:W1:Y:S01]  /*4b40*/  LDSM.16.MT88.4 R32, [R181+0x400] ;  /* 0x00040000b520783b */ /* 0x000e620000004200 */
[----:B--2---:R-:W-:-:S04]  /*4b50*/  FFMA.FTZ R4, R41, c[0x0][0x2d0], -R0 ;  /* 0x0000b40029047a23 */ /* 0x004fc80000010800 */
[----:B------:R2:W3:Y:S02]  /*4b60*/  MUFU.EX2 R199, R4 ;  /* 0x0000000400c77308 */ /* 0x0004e40000000800 */
[----:B--2---:R-:W-:Y:S01]  /*4b70*/  FFMA.FTZ R4, R42, c[0x0][0x2d0], -R0 ;  /* 0x0000b4002a047a23 */ /* 0x004fe20000010800 */
[----:B---3--:R-:W-:-:S05]  /*4b80*/  F2FP.PACK_AB R15, R199, R179 ;  /* 0x000000b3c70f723e */ /* 0x008fca00000000ff */
[----:B------:R2:W-:Y:S01]  /*4b90*/  MUFU.EX2 R202, R4 ;  /* 0x0000000400ca7308 */ /* 0x0005e20000000800 */
[----:B-1----:R-:W-:Y:S08]  /*4ba0*/  HMMA.16816.F32 R148, R8, R32, R108 ;  /* 0x000000200894723c */ /* 0x002ff0000000186c */
[----:B------:R-:W-:Y:S01]  /*4bb0*/  HMMA.16816.F32 R24, R12, R36, RZ ;  /* 0x000000240c18723c */ /* 0x000fe200000018ff */
[----:B--2---:R-:W-:-:S02]  /*4bc0*/  FFMA.FTZ R4, R43, c[0x0][0x2d0], -R0 ;  /* 0x0000b4002b047a23 */ /* 0x004fc40000010800 */
[----:B------:R-:W1:Y:S05]  /*4bd0*/  LDSM.16.MT88.4 R40, [R181+0x1c00] ;  /* 0x001c0000b528783b */ /* 0x000e6a0000004200 */
[C---:B------:R-:W-:Y:S01]  /*4be0*/  HMMA.16816.F32 R80, R12.reuse, R56, RZ ;  /* 0x000000380c50723c */ /* 0x040fe200000018ff */
[----:B------:R2:W3:Y:S07]  /*4bf0*/  MUFU.EX2 R203, R4 ;  /* 0x0000000400cb7308 */ /* 0x0004ee0000000800 */
[C---:B------:R-:W-:Y:S08]  /*4c00*/  HMMA.16816.F32 R72, R12.reuse, R52, RZ ;  /* 0x000000340c48723c */ /* 0x040ff000000018ff */
[----:B------:R-:W-:Y:S01]  /*4c10*/  HMMA.16816.F32 R92, R12, R68, RZ ;  /* 0x000000440c5c723c */ /* 0x000fe200000018ff */
[----:B--2---:R-:W-:Y:S01]  /*4c20*/  FFMA.FTZ R4, R44, c[0x0][0x2d0], -R0 ;  /* 0x0000b4002c047a23 */ /* 0x004fe20000010800 */
[----:B---3--:R-:W-:-:S03]  /*4c30*/  F2FP.PACK_AB R5, R203, R202 ;  /* 0x000000cacb05723e */ /* 0x008fc600000000ff */
[----:B------:R2:W-:Y:S03]  /*4c40*/  MUFU.EX2 R205, R4 ;  /* 0x0000000400cd7308 */ /* 0x0005e60000000800 */
[C---:B------:R-:W-:Y:S08]  /*4c50*/  HMMA.16816.F32 R88, R12.reuse, R64, RZ ;  /* 0x000000400c58723c */ /* 0x040ff000000018ff */
[----:B------:R-:W-:Y:S01]  /*4c60*/  HMMA.16816.F32 R84, R12, R60, RZ ;  /* 0x0000003c0c54723c */ /* 0x000fe200000018ff */
[----:B--2---:R-:W-:-:S02]  /*4c70*/  FFMA.FTZ R4, R45, c[0x0][0x2d0], -R0 ;  /* 0x0000b4002d047a23 */ /* 0x004fc40000010800 */
[----:B------:R-:W2:Y:S05]  /*4c80*/  LDSM.16.MT88.4 R44, [R180+0x1c00] ;  /* 0x001c0000b42c783b */ /* 0x000eaa0000004200 */
[----:B-1----:R-:W-:Y:S01]  /*4c90*/  HMMA.16816.F32 R100, R8, R40, R76 ;  /* 0x000000280864723c */ /* 0x002fe2000000184c */
[----:B------:R1:W3:Y:S07]  /*4ca0*/  MUFU.EX2 R204, R4 ;  /* 0x0000000400cc7308 */ /* 0x0002ee0000000800 */
[----:B------:R-:W-:Y:S01]  /*4cb0*/  HMMA.16816.F32 R76, R12, R38, RZ ;  /* 0x000000260c4c723c */ /* 0x000fe200000018ff */
[----:B-1----:R-:W-:-:S02]  /*4cc0*/  F2FP.PACK_AB R4, R209, R208 ;  /* 0x000000d0d104723e */ /* 0x002fc400000000ff */
[----:B---3--:R-:W-:-:S07]  /*4cd0*/  F2FP.PACK_AB R7, R204, R205 ;  /* 0x000000cdcc07723e */ /* 0x008fce00000000ff */
[C---:B------:R-:W-:Y:S01]  /*4ce0*/  HMMA.16816.F32 R140, R4.reuse, R28, R24 ;  /* 0x0000001c048c723c */ /* 0x040fe20000001818 */
[----:B------:R-:W1:Y:S07]  /*4cf0*/  LDSM.16.MT88.4 R24, [R180+0x1000] ;  /* 0x00100000b418783b */ /* 0x000e6e0000004200 */
[C---:B------:R-:W-:Y:S08]  /*4d00*/  HMMA.16816.F32 R164, R4.reuse, R40, R72 ;  /* 0x0000002804a4723c */ /* 0x040ff00000001848 */
[----:B--2---:R-:W-:Y:S08]  /*4d10*/  HMMA.16816.F32 R168, R4, R44, R80 ;  /* 0x0000002c04a8723c */ /* 0x004ff00000001850 */
[C---:B------:R-:W-:Y:S08]  /*4d20*/  HMMA.16816.F32 R80, R16.reuse, R38, RZ ;  /* 0x000000261050723c */ /* 0x040ff000000018ff */
[-C--:B------:R-:W-:Y:S08]  /*4d30*/  HMMA.16816.F32 R72, R16, R70.reuse, RZ ;  /* 0x000000461048723c */ /* 0x080ff000000018ff */
[----:B------:R-:W-:Y:S08]  /*4d40*/  HMMA.16816.F32 R68, R12, R70, RZ ;  /* 0x000000460c44723c */ /* 0x000ff000000018ff */
[-C--:B------:R-:W-:Y:S08]  /*4d50*/  HMMA.16816.F32 R36, R16, R66.reuse, RZ ;  /* 0x000000421024723c */ /* 0x080ff000000018ff */
[----:B------:R-:W-:Y:S08]  /*4d60*/  HMMA.16816.F32 R64, R12, R66, RZ ;  /* 0x000000420c40723c */ /* 0x000ff000000018ff */
[----:B------:R-:W-:Y:S08]  /*4d70*/  HMMA.16816.F32 R92, R4, R32, R92 ;  /* 0x00000020045c723c */ /* 0x000ff0000000185c */
[C---:B-1----:R-:W-:Y:S08]  /*4d80*/  HMMA.16816.F32 R156, R8.reuse, R24, R104 ;  /* 0x00000018089c723c */ /* 0x042ff00000001868 */
[-C--:B------:R-:W-:Y:S08]  /*4d90*/  HMMA.16816.F32 R72, R8, R34.reuse, R72 ;  /* 0x000000220848723c */ /* 0x080ff00000001848 */
[C---:B------:R-:W-:Y:S08]  /*4da0*/  HMMA.16816.F32 R68, R4.reuse, R34, R68 ;  /* 0x000000220444723c */ /* 0x040ff00000001844 */
[----:B------:R-:W-:Y:S08]  /*4db0*/  HMMA.16816.F32 R104, R4, R24, R88 ;  /* 0x000000180468723c */ /* 0x000ff00000001858 */
[-C--:B------:R-:W-:Y:S08]  /*4dc0*/  HMMA.16816.F32 R80, R8, R30.reuse, R80 ;  /* 0x0000001e0850723c */ /* 0x080ff00000001850 */
[----:B------:R-:W-:Y:S08]  /*4dd0*/  HMMA.16816.F32 R76, R4, R30, R76 ;  /* 0x0000001e044c723c */ /* 0x000ff0000000184c */
[-C--:B------:R-:W-:Y:S08]  /*4de0*/  HMMA.16816.F32 R36, R8, R26.reuse, R36 ;  /* 0x0000001a0824723c */ /* 0x080ff00000001824 */
[----:B------:R-:W-:Y:S08]  /*4df0*/  HMMA.16816.F32 R32, R4, R26, R64 ;  /* 0x0000001a0420723c */ /* 0x000ff00000001840 */
[C---:B------:R-:W-:Y:S08]  /*4e00*/  HMMA.16816.F32 R28, R12.reuse, R62, RZ ;  /* 0x0000003e0c1c723c */ /* 0x040ff000000018ff */
[C---:B------:R-:W-:Y:S08]  /*4e10*/  HMMA.16816.F32 R24, R12.reuse, R58, RZ ;  /* 0x0000003a0c18723c */ /* 0x040ff000000018ff */
[----:B------:R-:W-:Y:S08]  /*4e20*/  HMMA.16816.F32 R12, R12, R54, RZ ;  /* 0x000000360c0c723c */ /* 0x000ff000000018ff */
[C---:B------:R-:W-:Y:S08]  /*4e30*/  HMMA.16816.F32 R60, R16.reuse, R62, RZ ;  /* 0x0000003e103c723c */ /* 0x040ff000000018ff */
[C---:B------:R-:W-:Y:S08]  /*4e40*/  HMMA.16816.F32 R56, R16.reuse, R58, RZ ;  /* 0x0000003a1038723c */ /* 0x040ff000000018ff */
[----:B------:R-:W-:Y:S08]  /*4e50*/  HMMA.16816.F32 R16, R16, R54, RZ ;  /* 0x000000361010723c */ /* 0x000ff000000018ff */
[C---:B------:R-:W-:Y:S08]  /*4e60*/  HMMA.16816.F32 R172, R4.reuse, R48, R84 ;  /* 0x0000003004ac723c */ /* 0x040ff00000001854 */
[C---:B------:R-:W-:Y:S08]  /*4e70*/  HMMA.16816.F32 R28, R4.reuse, R50, R28 ;  /* 0x00000032041c723c */ /* 0x040ff0000000181c */
[C---:B------:R-:W-:Y:S08]  /*4e80*/  HMMA.16816.F32 R24, R4.reuse, R46, R24 ;  /* 0x0000002e0418723c */ /* 0x040ff00000001818 */
[-C--:B------:R-:W-:Y:S07]  /*4e90*/  HMMA.16816.F32 R12, R4, R42.reuse, R12 ;  /* 0x0000002a040c723c */ /* 0x080fee000000180c */
[--C-:B------:R-:W-:Y:S01]  /*4ea0*/  FFMA.FTZ R4, R118, c[0x0][0x2d0], -R20.reuse ;  /* 0x0000b40076047a23 */ /* 0x100fe20000010814 */
[C---:B------:R-:W-:Y:S03]  /*4eb0*/  HMMA.16816.F32 R16, R8.reuse, R42, R16 ;  /* 0x0000002a0810723c */ /* 0x040fe60000001810 */
[----:B------:R1:W-:Y:S05]  /*4ec0*/  MUFU.EX2 R42, R4 ;  /* 0x00000004002a7308 */ /* 0x0003ea0000000800 */
[C---:B------:R-:W-:Y:S08]  /*4ed0*/  HMMA.16816.F32 R84, R8.reuse, R44, R96 ;  /* 0x0000002c0854723c */ /* 0x040ff00000001860 */
[----:B------:R-:W-:Y:S01]  /*4ee0*/  HMMA.16816.F32 R88, R8, R50, R60 ;  /* 0x000000320858723c */ /* 0x000fe2000000183c */
[----:B------:R-:W2:Y:S01]  /*4ef0*/  LDSM.16.MT88.4 R60, [R180+0x1400] ;  /* 0x00140000b43c783b */ /* 0x000ea20000004200 */
[----:B-1----:R-:W-:-:S04]  /*4f00*/  FFMA.FTZ R4, R117, c[0x0][0x2d0], -R20 ;  /* 0x0000b40075047a23 */ /* 0x002fc80000010814 */
[----:B------:R1:W3:Y:S02]  /*4f10*/  MUFU.EX2 R43, R4 ;  /* 0x00000004002b7308 */ /* 0x0002e40000000800 */
[----:B------:R-:W-:Y:S07]  /*4f20*/  HMMA.16816.F32 R96, R8, R46, R56 ;  /* 0x0000002e0860723c */ /* 0x000fee0000001838 */
[----:B------:R-:W-:Y:S02]  /*4f30*/  FADD.FTZ R8, R134, R116 ;  /* 0x0000007486087221 */ /* 0x000fe40000010000 */
[----:B-1----:R-:W-:-:S04]  /*4f40*/  FFMA.FTZ R4, R113, c[0x0][0x2d0], -R20 ;  /* 0x0000b40071047a23 */ /* 0x002fc80000010814 */
[----:B------:R1:W-:Y:S02]  /*4f50*/  MUFU.EX2 R44, R4 ;  /* 0x00000004002c7308 */ /* 0x0003e40000000800 */
[----:B-1----:R-:W-:Y:S01]  /*4f60*/  FFMA.FTZ R4, R112, c[0x0][0x2d0], -R20 ;  /* 0x0000b40070047a23 */ /* 0x002fe20000010814 */
[----:B---3--:R-:W-:-:S05]  /*4f70*/  F2FP.PACK_AB R112, R43, R42 ;  /* 0x0000002a2b70723e */ /* 0x008fca00000000ff */
[----:B------:R1:W-:Y:S02]  /*4f80*/  MUFU.EX2 R200, R4 ;  /* 0x0000000400c87308 */ /* 0x0003e40000000800 */
[----:B-1----:R-:W-:-:S06]  /*4f90*/  FFMA.FTZ R4, R126, c[0x0][0x2d0], -R3 ;  /* 0x0000b4007e047a23 */ /* 0x002fcc0000010803 */
[----:B------:R1:W-:Y:S02]  /*4fa0*/  MUFU.EX2 R23, R4 ;  /* 0x0000000400177308 */ /* 0x0003e40000000800 */
[----:B-1----:R-:W-:-:S06]  /*4fb0*/  FFMA.FTZ R4, R124, c[0x0][0x2d0], -R3 ;  /* 0x0000b4007c047a23 */ /* 0x002fcc0000010803 */
[----:B------:R1:W3:Y:S02]  /*4fc0*/  MUFU.EX2 R40, R4 ;  /* 0x0000000400287308 */ /* 0x0002e40000000800 */
[--C-:B-1----:R-:W-:Y:S01]  /*4fd0*/  FFMA.FTZ R4, R115, c[0x0][0x2d0], -R3.reuse ;  /* 0x0000b40073047a23 */ /* 0x102fe20000010803 */
[----:B---3--:R-:W-:Y:S01]  /*4fe0*/  F2FP.PACK_AB R113, R40, R23 ;  /* 0x000000172871723e */ /* 0x008fe200000000ff */
[----:B------:R-:W-:Y:S01]  /*4ff0*/  FFMA.FTZ R3, R114, c[0x0][0x2d0], -R3 ;  /* 0x0000b40072037a23 */ /* 0x000fe20000010803 */
[----:B------:R-:W-:-:S03]  /*5000*/  F2FP.PACK_AB R114, R200, R44 ;  /* 0x0000002cc872723e */ /* 0x000fc600000000ff */
[----:B------:R1:W-:Y:S08]  /*5010*/  MUFU.EX2 R41, R4 ;  /* 0x0000000400297308 */ /* 0x0003f00000000800 */
[----:B------:R3:W4:Y:S01]  /*5020*/  MUFU.EX2 R201, R3 ;  /* 0x0000000300c97308 */ /* 0x0007220000000800 */
[----:B-1----:R-:W-:Y:S02]  /*5030*/  FADD.FTZ R4, R154, R153 ;  /* 0x000000999a047221 */ /* 0x002fe40000010000 */
[----:B---3--:R-:W-:Y:S01]  /*5040*/  FFMA.FTZ R3, R131, c[0x0][0x2d0], -R2 ;  /* 0x0000b40083037a23 */ /* 0x008fe20000010802 */
[----:B----4-:R-:W-:-:S04]  /*5050*/  F2FP.PACK_AB R115, R201, R41 ;  /* 0x00000029c973723e */ /* 0x010fc800000000ff */
[----:B------:R1:W-:Y:S03]  /*5060*/  MUFU.EX2 R20, R3 ;  /* 0x0000000300147308 */ /* 0x0003e60000000800 */
[C---:B------:R-:W-:Y:S08]  /*5070*/  HMMA.16816.F32 R136, R112.reuse, R144, R136 ;  /* 0x000000907088723c */ /* 0x040ff00000001888 */
[----:B--2---:R-:W-:Y:S01]  /*5080*/  HMMA.16816.F32 R52, R112, R60, R156 ;  /* 0x0000003c7034723c */ /* 0x004fe2000000189c */
[----:B-1----:R-:W-:-:S04]  /*5090*/  FFMA.FTZ R3, R130, c[0x0][0x2d0], -R2 ;  /* 0x0000b40082037a23 */ /* 0x002fc80000010802 */
[----:B------:R1:W2:Y:S03]  /*50a0*/  MUFU.EX2 R21, R3 ;  /* 0x0000000300157308 */ /* 0x0002a60000000800 */
[----:B------:R-:W-:Y:S01]  /*50b0*/  HMMA.16816.F32 R64, R112, R62, R36 ;  /* 0x0000003e7040723c */ /* 0x000fe20000001824 */
[--C-:B-1----:R-:W-:Y:S01]  /*50c0*/  FFMA.FTZ R3, R127, c[0x0][0x2d0], -R2.reuse ;  /* 0x0000b4007f037a23 */ /* 0x102fe20000010802 */
[----:B--2---:R-:W-:Y:S01]  /*50d0*/  F2FP.PACK_AB R108, R21, R20 ;  /* 0x00000014156c723e */ /* 0x004fe200000000ff */
[----:B------:R-:W-:Y:S02]  /*50e0*/  FFMA.FTZ R2, R125, c[0x0][0x2d0], -R2 ;  /* 0x0000b4007d027a23 */ /* 0x000fe40000010802 */
[----:B------:R1:W-:Y:S08]  /*50f0*/  MUFU.EX2 R22, R3 ;  /* 0x0000000300167308 */ /* 0x0003f00000000800 */
[----:B------:R2:W3:Y:S01]  /*5100*/  MUFU.EX2 R220, R2 ;  /* 0x0000000200dc7308 */ /* 0x0004e20000000800 */
[----:B-1----:R-:W-:-:S07]  /*5110*/  FFMA.FTZ R3, R129, c[0x0][0x2d0], -R0 ;  /* 0x0000b40081037a23 */ /* 0x002fce0000010800 */
[----:B------:R-:W-:Y:S01]  /*5120*/  MUFU.EX2 R11, R3 ;  /* 0x00000003000b7308 */ /* 0x000fe20000000800 */
[----:B--2---:R-:W-:Y:S01]  /*5130*/  FFMA.FTZ R2, R133, c[0x0][0x2d0], -R0 ;  /* 0x0000b40085027a23 */ /* 0x004fe20000010800 */
[----:B---3--:R-:W-:-:S06]  /*5140*/  F2FP.PACK_AB R110, R220, R22 ;  /* 0x00000016dc6e723e */ /* 0x008fcc00000000ff */
[----:B------:R1:W-:Y:S02]  /*5150*/  MUFU.EX2 R10, R2 ;  /* 0x00000002000a7308 */ /* 0x0003e40000000800 */
[--C-:B-1----:R-:W-:Y:S02]  /*5160*/  FFMA.FTZ R2, R132, c[0x0][0x2d0], -R0.reuse ;  /* 0x0000b40084027a23 */ /* 0x102fe40000010800 */
[----:B------:R-:W-:-:S04]  /*5170*/  FFMA.FTZ R0, R128, c[0x0][0x2d0], -R0 ;  /* 0x0000b40080007a23 */ /* 0x000fc80000010800 */
[----:B------:R1:W2:Y:S08]  /*5180*/  MUFU.EX2 R9, R2 ;  /* 0x0000000200097308 */ /* 0x0002b00000000800 */
[----:B------:R3:W4:Y:S01]  /*5190*/  MUFU.EX2 R221, R0 ;  /* 0x0000000000dd7308 */ /* 0x0007220000000800 */
[----:B-1----:R-:W-:Y:S01]  /*51a0*/  FADD.FTZ R2, R152, R135 ;  /* 0x0000008798027221 */ /* 0x002fe20000010000 */
[----:B--2---:R-:W-:Y:S01]  /*51b0*/  F2FP.PACK_AB R109, R9, R10 ;  /* 0x0000000a096d723e */ /* 0x004fe200000000ff */
[----:B------:R-:W1:Y:S01]  /*51c0*/  LDSM.16.MT88.4 R152, [R181+0x800] ;  /* 0x00080000b598783b */ /* 0x000e620000004200 */
[----:B------:R-:W-:Y:S01]  /*51d0*/  HMMA.16816.F32 R132, R112, R146, R80 ;  /* 0x000000927084723c */ /* 0x000fe20000001850 */
[----:B------:R-:W-:-:S02]  /*51e0*/  FADD.FTZ R3, R176, R2 ;  /* 0x00000002b0037221 */ /* 0x000fc40000010000 */
[----:B------:R-:W-:Y:S02]  /*51f0*/  FADD.FTZ R2, R206, R8 ;  /* 0x00000008ce027221 */ /* 0x000fe40000010000 */
[----:B---3--:R-:W-:Y:S01]  /*5200*/  FADD.FTZ R0, R177, R4 ;  /* 0x00000004b1007221 */ /* 0x008fe20000010000 */
[----:B----4-:R-:W-:Y:S01]  /*5210*/  F2FP.PACK_AB R111, R221, R11 ;  /* 0x0000000bdd6f723e */ /* 0x010fe200000000ff */
[----:B------:R-:W2:Y:S01]  /*5220*/  LDSM.16.MT88.4 R4, [R181+0x2000] ;  /* 0x00200000b504783b */ /* 0x000ea20000004200 */
        /* <DEDUP_REMOVED lines=9> */
[----:B------:R-:W3:Y:S01]  /*52c0*/  LDSM.16.MT88.4 R76, [R181+0x1400] ;  /* 0x00140000b54c783b */ /* 0x000ee20000004200 */
[----:B------:R-:W-:Y:S02]  /*52d0*/  FADD.FTZ R3, R214, R3 ;  /* 0x00000003d6037221 */ /* 0x000fe40000010000 */
[----:B------:R-:W-:Y:S02]  /*52e0*/  FADD.FTZ R2, R209, R2 ;  /* 0x00000002d1027221 */ /* 0x000fe40000010000 */
[----:B------:R-:W-:-:S02]  /*52f0*/  FADD.FTZ R0, R222, R0 ;  /* 0x00000000de007221 */ /* 0x000fc40000010000 */
[----:B------:R-:W-:Y:S01]  /*5300*/  HMMA.16816.F32 R56, R108, R60, R104 ;  /* 0x0000003c6c38723c */ /* 0x000fe20000001868 */
[----:B------:R-:W-:-:S07]  /*5310*/  FADD.FTZ R3, R215, R3 ;  /* 0x00000003d7037221 */ /* 0x000fce0000010000 */
[----:B------:R-:W-:Y:S08]  /*5320*/  HMMA.16816.F32 R60, R108, R62, R32 ;  /* 0x0000003e6c3c723c */ /* 0x000ff00000001820 */
[-C--:B-1----:R-:W-:Y:S08]  /*5330*/  HMMA.16816.F32 R128, R112, R152.reuse, R148 ;  /* 0x000000987080723c */ /* 0x082ff00000001894 */
[----:B------:R-:W-:Y:S01]  /*5340*/  HMMA.16816.F32 R148, R108, R152, R92 ;  /* 0x000000986c94723c */ /* 0x000fe2000000185c */
[----:B------:R-:W1:Y:S07]  /*5350*/  LDSM.16.MT88.4 R92, [R180+0x2000] ;  /* 0x00200000b45c783b */ /* 0x000e6e0000004200 */
[-C--:B--2---:R-:W-:Y:S08]  /*5360*/  HMMA.16816.F32 R100, R112, R4.reuse, R100 ;  /* 0x000000047064723c */ /* 0x084ff00000001864 */
[----:B------:R-:W-:Y:S07]  /*5370*/  HMMA.16816.F32 R104, R108, R4, R164 ;  /* 0x000000046c68723c */ /* 0x000fee00000018a4 */
        /* <DEDUP_REMOVED lines=11> */
[C---:B---3--:R-:W-:Y:S01]  /*5430*/  HMMA.16816.F32 R80, R112.reuse, R78, R88 ;  /* 0x0000004e7050723c */ /* 0x048fe20000001858 */
        /* <DEDUP_REMOVED lines=9> */
[----:B-1----:R-:W-:Y:S01]  /*54d0*/  HMMA.16816.F32 R84, R112, R92, R84 ;  /* 0x0000005c7054723c */ /* 0x002fe20000001854 */
[----:B------:R-:W-:Y:S02]  /*54e0*/  FADD.FTZ R2, R21, R3 ;  /* 0x0000000315027221 */ /* 0x000fe40000010000 */
[----:B------:R-:W-:Y:S02]  /*54f0*/  FADD.FTZ R0, R9, R0 ;  /* 0x0000000009007221 */ /* 0x000fe40000010000 */
[----:B------:R-:W-:-:S02]  /*5500*/  FADD.FTZ R4, R44, R4 ;  /* 0x000000042c047221 */ /* 0x000fc40000010000 */
[----:B------:R-:W-:Y:S01]  /*5510*/  FADD.FTZ R3, R41, R5 ;  /* 0x0000000529037221 */ /* 0x000fe20000010000 */
[----:B------:R-:W-:Y:S01]  /*5520*/  HMMA.16816.F32 R96, R112, R94, R96 ;  /* 0x0000005e7060723c */ /* 0x000fe20000001860 */
[----:B------:R-:W-:Y:S02]  /*5530*/  FADD.FTZ R2, R22, R2 ;  /* 0x0000000216027221 */ /* 0x000fe40000010000 */
[----:B------:R-:W-:Y:S02]  /*5540*/  FADD.FTZ R0, R11, R0 ;  /* 0x000000000b007221 */ /* 0x000fe40000010000 */
[----:B------:R-:W-:Y:S02]  /*5550*/  FADD.FTZ R200, R200, R4 ;  /* 0x00000004c8c87221 */ /* 0x000fe40000010000 */
[----:B------:R-:W-:Y:S01]  /*5560*/  FADD.FTZ R201, R201, R3 ;  /* 0x00000003c9c97221 */ /* 0x000fe20000010000 */
[----:B------:R-:W-:Y:S01]  /*5570*/  HMMA.16816.F32 R72, R108, R76, R172 ;  /* 0x0000004c6c48723c */ /* 0x000fe200000018ac */
[----:B------:R-:W-:-:S02]  /*5580*/  FADD.FTZ R220, R220, R2 ;  /* 0x00000002dcdc7221 */ /* 0x000fc40000010000 */
[----:B------:R-:W-:-:S05]  /*5590*/  FADD.FTZ R221, R221, R0 ;  /* 0x00000000dddd7221 */ /* 0x000fca0000010000 */
[C---:B------:R-:W-:Y:S08]  /*55a0*/  HMMA.16816.F32 R88, R108.reuse, R92, R168 ;  /* 0x0000005c6c58723c */ /* 0x040ff000000018a8 */
[C---:B------:R-:W-:Y:S08]  /*55b0*/  HMMA.16816.F32 R76, R108.reuse, R78, R28 ;  /* 0x0000004e6c4c723c */ /* 0x040ff0000000181c */
[----:B------:R-:W-:Y:S08]  /*55c0*/  HMMA.16816.F32 R92, R108, R94, R24 ;  /* 0x0000005e6c5c723c */ /* 0x000ff00000001818 */
[-C--:B------:R-:W-:Y:S08]  /*55d0*/  HMMA.16816.F32 R112, R112, R6.reuse, R16 ;  /* 0x000000067070723c */ /* 0x080ff00000001810 */
[----:B------:R-:W-:Y:S01]  /*55e0*/  HMMA.16816.F32 R108, R108, R6, R12 ;  /* 0x000000066c6c723c */ /* 0x000fe2000000180c */
[----:B------:R-:W-:Y:S07]  /*55f0*/  @!UPT UIADD3 URZ, URZ, URZ, URZ ;  /* 0x0000003f3f3ff290 */ /* 0x000fee000fffe03f */
[----:B------:R-:W-:Y:S11]  /*5600*/  @!P0 BRA `(.L_x_65) ;  /* 0x00002ac000008947 */ /* 0x000ff60003800000 */
.L_x_77:
[----:B------:R-:W-:Y:S04]  /*5610*/  DEPBAR.LE SB0, 0x0 ;  /* 0x000080000000791a */ /* 0x000fe80000000000 */
[----:B------:R-:W-:Y:S01]  /*5620*/  WARPSYNC 0xffffffff ;  /* 0xffffffff00007948 */ /* 0x000fe20003800000 */
[----:B------:R-:W-:Y:S01]  /*5630*/  BAR.SYNC.DEFER_BLOCKING 0x0 ;  /* 0x0000000000007b1d */ /* 0x000fe20000010000 */
[----:B------:R-:W-:Y:S01]  /*5640*/  SHF.R.S32.HI R0, RZ, 0x1f, R195 ;  /* 0x0000001fff007819 */ /* 0x000fe200000114c3 */
[----:B------:R-:W-:Y:S01]  /*5650*/  IMAD.WIDE.U32 R2, R195, c[0x0][0x208], RZ ;  /* 0x00008200c3027a25 */ /* 0x000fe200078e00ff */
[----:B------:R-:W-:Y:S02]  /*5660*/  ISETP.GE.AND P6, PT, R229, c[0x0][0x1d4], PT ;  /* 0x00007500e5007a0c */ /* 0x000fe40003fc6270 */
[----:B------:R-:W-:Y:S01]  /*5670*/  MOV R117, R121 ;  /* 0x0000007900757202 */ /* 0x000fe20000000f00 */
[----:B------:R-:W-:Y:S01]  /*5680*/  IMAD R0, R0, c[0x0][0x208], RZ ;  /* 0x0000820000007a24 */ /* 0x000fe200078e02ff */
[----:B------:R-:W-:Y:S03]  /*5690*/  MOV R118, R120 ;  /* 0x0000007800767202 */ /* 0x000fe60000000f00 */
[----:B------:R-:W-:Y:S04]  /*56a0*/  IMAD R0, R195, c[0x0][0x20c], R0 ;  /* 0x00008300c3007a24 */ /* 0x000fe800078e0200 */
[----:B------:R-:W-:Y:S01]  /*56b0*/  IMAD.IADD R3, R3, 0x1, R0 ;  /* 0x0000000103037824 */ /* 0x000fe200078e0200 */
[----:B------:R-:W-:Y:S03]  /*56c0*/  SHF.R.S32.HI R0, RZ, 0x1f, R194 ;  /* 0x0000001fff007819 */ /* 0x000fe600000114c2 */
[----:B------:R-:W-:Y:S04]  /*56d0*/  IMAD.WIDE.U32 R2, R194, c[0x0][0x218], R2 ;  /* 0x00008600c2027a25 */ /* 0x000fe800078e0002 */
[----:B------:R-:W-:Y:S01]  /*56e0*/  IMAD R4, R0, c[0x0][0x218], RZ ;  /* 0x0000860000047a24 */ /* 0x000fe200078e02ff */
[----:B------:R-:W-:Y:S01]  /*56f0*/  IADD3 R0, P0, R238, R2, RZ ;  /* 0x00000002ee007210 */ /* 0x000fe20007f1e0ff */
[----:B------:R1:W2:Y:S02]  /*5700*/  LDSM.16.M88.4 R48, [R182] ;  /* 0x00000000b630783b */ /* 0x0002a40000000200 */
[----:B------:R-:W-:Y:S02]  /*5710*/  IMAD R4, R194, c[0x0][0x21c], R4 ;  /* 0x00008700c2047a24 */ /* 0x000fe400078e0204 */
[----:B------:R1:W3:Y:S03]  /*5720*/  LDSM.16.M88.4 R44, [R182+0x1000] ;  /* 0x00100000b62c783b */ /* 0x0002e60000000200 */
[----:B------:R-:W-:Y:S01]  /*5730*/  IADD3.X R2, R241, R3, R4, P0, !PT ;  /* 0x00000003f1027210 */ /* 0x000fe200007fe404 */
[----:B------:R1:W4:Y:S01]  /*5740*/  LDSM.16.M88.4 R16, [R123] ;  /* 0x000000007b10783b */ /* 0x0003220000000200 */
[C---:B------:R-:W-:Y:S03]  /*5750*/  LEA R11, P0, R0.reuse, c[0x0][0x1f8], 0x1 ;  /* 0x00007e00000b7a11 */ /* 0x040fe600078008ff */
[----:B------:R1:W1:Y:S01]  /*5760*/  LDSM.16.M88.4 R32, [R123+0x400] ;  /* 0x000400007b20783b */ /* 0x0002620000000200 */
[----:B------:R-:W-:Y:S01]  /*5770*/  LEA.HI.X R10, R0, c[0x0][0x1fc], R2, 0x1, P0 ;  /* 0x00007f00000a7a11 */ /* 0x000fe200000f0c02 */
[----:B------:R-:W-:Y:S02]  /*5780*/  IMAD.MOV.U32 R0, RZ, RZ, R122 ;  /* 0x000000ffff007224 */ /* 0x000fe400078e007a */
[----:B------:R1:W1:Y:S04]  /*5790*/  LDSM.16.M88.4 R156, [R123+0x800] ;  /* 0x000800007b9c783b */ /* 0x0002680000000200 */
[----:B------:R1:W1:Y:S04]  /*57a0*/  LDSM.16.M88.4 R160, [R183] ;  /* 0x00000000b7a0783b */ /* 0x0002680000000200 */
[----:B------:R1:W1:Y:S04]  /*57b0*/  LDSM.16.M88.4 R168, [R183+0x1000] ;  /* 0x00100000b7a8783b */ /* 0x0002680000000200 */
[----:B------:R1:W1:Y:S04]  /*57c0*/  LDSM.16.M88.4 R164, [R184] ;  /* 0x00000000b8a4783b */ /* 0x0002680000000200 */
[----:B------:R1:W1:Y:S04]  /*57d0*/  LDSM.16.M88.4 R172, [R192] ;  /* 0x00000000c0ac783b */ /* 0x0002680000000200 */
[----:B------:R1:W1:Y:S01]  /*57e0*/  LDSM.16.M88.4 R176, [R191] ;  /* 0x00000000bfb0783b */ /* 0x0002620000000200 */
[----:B------:R-:W-:-:S05]  /*57f0*/  BRA.DIV ~URZ, `(.L_x_66) ;  /* 0x000082527f007947 */ /* 0x000fca000b800000 */
[----:B------:R4:W3:Y:S02]  /*5800*/  SHFL.IDX PT, R2, R10, RZ, 0x1c1f ;  /* 0x001c1fff0a027589 */ /* 0x0008e400000e0000 */
.L_x_160:
[----:B------:R-:W-:Y:S01]  /*5810*/  SHF.R.S32.HI R12, RZ, 0x1f, R229 ;  /* 0x0000001fff0c7819 */ /* 0x000fe200000114e5 */
[----:B------:R-:W5:Y:S01]  /*5820*/  SHFL.IDX PT, R3, R11, RZ, 0x1c1f ;  /* 0x001c1fff0b037589 */ /* 0x000f6200000e0000 */
[----:B------:R-:W-:Y:S01]  /*5830*/  SHF.R.S32.HI R14, RZ, 0x1f, R196 ;  /* 0x0000001fff0e7819 */ /* 0x000fe200000114c4 */
[----:B------:R-:W-:Y:S01]  /*5840*/  BSSY B0, `(.L_x_67) ;  /* 0x0000023000007945 */ /* 0x000fe20003800000 */
[----:B------:R-:W-:Y:S02]  /*5850*/  SHF.R.S32.HI R13, RZ, 0x1f, R228 ;  /* 0x0000001fff0d7819 */ /* 0x000fe400000114e4 */
[CC--:B-----5:R-:W-:Y:S02]  /*5860*/  LEA R4, P0, R229.reuse, R3.reuse, 0x1 ;  /* 0x00000003e5047211 */ /* 0x0e0fe400078008ff */
[-C--:B------:R-:W-:Y:S02]  /*5870*/  LEA R8, P5, R196, R3.reuse, 0x1 ;  /* 0x00000003c4087211 */ /* 0x080fe400078a08ff */
[-C--:B---3--:R-:W-:Y:S02]  /*5880*/  LEA.HI.X R5, R229, R2.reuse, R12, 0x1, P0 ;  /* 0x00000002e5057211 */ /* 0x088fe400000f0c0c */
[----:B------:R-:W3:Y:S01]  /*5890*/  S2R R12, SR_TID.X ;  /* 0x00000000000c7919 */ /* 0x000ee20000002100 */
[----:B------:R-:W-:Y:S02]  /*58a0*/  LEA R6, P2, R228, R3, 0x1 ;  /* 0x00000003e4067211 */ /* 0x000fe400078408ff */
[-C--:B------:R-:W-:Y:S02]  /*58b0*/  LEA.HI.X R9, R196, R2.reuse, R14, 0x1, P5 ;  /* 0x00000002c4097211 */ /* 0x080fe400028f0c0e */
[----:B------:R-:W-:Y:S03]  /*58c0*/  LEA.HI.X R7, R228, R2, R13, 0x1, P2 ;  /* 0x00000002e4077211 */ /* 0x000fe600010f0c0d */
[----:B------:R-:W-:Y:S01]  /*58d0*/  @!PT LDS RZ, [RZ] ;  /* 0x00000000fffff984 */ /* 0x000fe20000000800 */
[----:B------:R-:W-:Y:S01]  /*58e0*/  @!PT LDS RZ, [RZ] ;  /* 0x00000000fffff984 */ /* 0x000fe20000000800 */
[----:B------:R4:W-:Y:S04]  /*58f0*/  LDGSTS.E.BYPASS.LTC128B.128 [R193+0x1880], [R8.64], !P4 ;  /* 0x0188000008c17fae */ /* 0x0009e8000e101d46 */
[----:B------:R4:W-:Y:S04]  /*5900*/  LDGSTS.E.BYPASS.LTC128B.128 [R193+0x2480], [R6.64], !P3 ;  /* 0x0248000006c17fae */ /* 0x0009e8000d901d46 */
[----:B------:R4:W-:Y:S01]  /*5910*/  LDGSTS.E.BYPASS.LTC128B.128 [R193+0x3080], [R4.64], !P6 ;  /* 0x0308000004c17fae */ /* 0x0009e2000f101d46 */
[----:B---3--:R-:W-:Y:S11]  /*5920*/  ISETP.GT.AND P0, PT, R12, 0x3f, PT ;  /* 0x0000003f0c00780c */ /* 0x008ff60003f04270 */
[----:B------:R-:W-:Y:S02]  /*5930*/  @!UPT UIADD3 URZ, URZ, URZ, URZ ;  /* 0x0000003f3f3ff290 */ /* 0x000fe4000fffe03f */
[----:B------:R-:W-:-:S05]  /*5940*/  @P0 BRA `(.L_x_68) ;  /* 0x0000012000000947 */ /* 0x000fca0003800000 */
[----:B------:R-:W-:-:S05]  /*5950*/  BRA.DIV ~URZ, `(.L_x_69) ;  /* 0x000081627f007947 */ /* 0x000fca000b800000 */
[----:B----4-:R3:W4:Y:S04]  /*5960*/  SHFL.IDX PT, R4, R10, 0x1, 0x1c1f ;  /* 0x003c1f000a047f89 */ /* 0x01072800000e0000 */
[----:B------:R3:W2:Y:S02]  /*5970*/  SHFL.IDX PT, R2, R11, 0x1, 0x1c1f ;  /* 0x003c1f000b027f89 */ /* 0x0006a400000e0000 */
.L_x_161:
[-C--:B--2---:R-:W-:Y:S02]  /*5980*/  LEA R8, P5, R196, R2.reuse, 0x1 ;  /* 0x00000002c4087211 */ /* 0x084fe400078a08ff */
[----:B---3--:R-:W-:Y:S02]  /*5990*/  SHF.R.S32.HI R11, RZ, 0x1f, R196 ;  /* 0x0000001fff0b7819 */ /* 0x008fe400000114c4 */
[----:B------:R-:W-:Y:S02]  /*59a0*/  LEA R6, P2, R228, R2, 0x1 ;  /* 0x00000002e4067211 */ /* 0x000fe400078408ff */
[----:B----4-:R-:W-:Y:S02]  /*59b0*/  LEA.HI.X R9, R196, R4, R11, 0x1, P5 ;  /* 0x00000004c4097211 */ /* 0x010fe400028f0c0b */
[----:B------:R-:W-:Y:S02]  /*59c0*/  SHF.R.S32.HI R10, RZ, 0x1f, R228 ;  /* 0x0000001fff0a7819 */ /* 0x000fe400000114e4 */
[C---:B------:R-:W-:Y:S01]  /*59d0*/  LEA R2, P0, R229.reuse, R2, 0x1 ;  /* 0x00000002e5027211 */ /* 0x040fe200078008ff */
[----:B------:R-:W-:Y:S01]  /*59e0*/  @!PT LDS RZ, [RZ] ;  /* 0x00000000fffff984 */ /* 0x000fe20000000800 */
[----:B------:R-:W-:Y:S01]  /*59f0*/  @!PT LDS RZ, [RZ] ;  /* 0x00000000fffff984 */ /* 0x000fe20000000800 */
[----:B------:R-:W-:Y:S01]  /*5a00*/  @!PT LDS RZ, [RZ] ;  /* 0x00000000fffff984 */ /* 0x000fe20000000800 */
[----:B------:R2:W-:Y:S01]  /*5a10*/  LDGSTS.E.BYPASS.LTC128B.128 [R193+0x2080], [R8.64], !P4 ;  /* 0x0208000008c17fae */ /* 0x0005e2000e101d46 */
[-C--:B------:R-:W-:Y:S02]  /*5a20*/  LEA.HI.X R7, R228, R4.reuse, R10, 0x1, P2 ;  /* 0x00000004e4077211 */ /* 0x080fe400010f0c0a */
[----:B------:R-:W-:Y:S03]  /*5a30*/  SHF.R.S32.HI R5, RZ, 0x1f, R229 ;  /* 0x0000001fff057819 */ /* 0x000fe600000114e5 */
[----:B------:R2:W-:Y:S01]  /*5a40*/  LDGSTS.E.BYPASS.LTC128B.128 [R193+0x2c80], [R6.64], !P3 ;  /* 0x02c8000006c17fae */ /* 0x0005e2000d901d46 */
[----:B------:R-:W-:Y:S05]  /*5a50*/  LEA.HI.X R3, R229, R4, R5, 0x1, P0 ;  /* 0x00000004e5037211 */ /* 0x000fea00000f0c05 */
[----:B------:R2:W-:Y:S02]  /*5a60*/  LDGSTS.E.BYPASS.LTC128B.128 [R193+0x3880], [R2.64], !P6 ;  /* 0x0388000002c17fae */ /* 0x0005e4000f101d46 */
.L_x_68:
[----:B------:R-:W-:Y:S05]  /*5a70*/  BSYNC B0 ;  /* 0x0000000000007941 */ /* 0x000fea0003800000 */
.L_x_67:
[----:B------:R-:W0:Y:S01]  /*5a80*/  LDGDEPBAR ;  /* 0x00000000000079af */ /* 0x000e220000000000 */
[----:B------:R-:W-:Y:S01]  /*5a90*/  WARPSYNC 0xffffffff ;  /* 0xffffffff00007948 */ /* 0x000fe20003800000 */
[-C--:B--2-4-:R-:W-:Y:S01]  /*5aa0*/  HMMA.16816.F32 R4, R48, R16.reuse, RZ ;  /* 0x000000103004723c */ /* 0x094fe200000018ff */
[----:B------:R-:W-:Y:S02]  /*5ab0*/  BSSY B0, `(.L_x_70) ;  /* 0x00000a6000007945 */ /* 0x000fe40003800000 */
[----:B------:R-:W-:Y:S05]  /*5ac0*/  ISETP.GT.AND P0, PT, R197, R231, PT ;  /* 0x000000e7c500720c */ /* 0x000fea0003f04270 */
[C---:B------:R-:W-:Y:S08]  /*5ad0*/  HMMA.16816.F32 R8, R44.reuse, R16, RZ ;  /* 0x000000102c08723c */ /* 0x040ff000000018ff */
[-C--:B------:R-:W-:Y:S08]  /*5ae0*/  HMMA.16816.F32 R12, R44, R18.reuse, RZ ;  /* 0x000000122c0c723c */ /* 0x080ff000000018ff */
[C---:B------:R-:W-:Y:S08]  /*5af0*/  HMMA.16816.F32 R16, R48.reuse, R18, RZ ;  /* 0x000000123010723c */ /* 0x040ff000000018ff */
[-C--:B-1----:R-:W-:Y:S08]  /*5b00*/  HMMA.16816.F32 R20, R48, R32.reuse, RZ ;  /* 0x000000203014723c */ /* 0x082ff000000018ff */
[C---:B------:R-:W-:Y:S08]  /*5b10*/  HMMA.16816.F32 R24, R44.reuse, R32, RZ ;  /* 0x000000202c18723c */ /* 0x040ff000000018ff */
[-C--:B------:R-:W-:Y:S08]  /*5b20*/  HMMA.16816.F32 R28, R44, R34.reuse, RZ ;  /* 0x000000222c1c723c */ /* 0x080ff000000018ff */
[C---:B------:R-:W-:Y:S08]  /*5b30*/  HMMA.16816.F32 R32, R48.reuse, R34, RZ ;  /* 0x000000223020723c */ /* 0x040ff000000018ff */
[-C--:B------:R-:W-:Y:S08]  /*5b40*/  HMMA.16816.F32 R36, R48, R156.reuse, RZ ;  /* 0x0000009c3024723c */ /* 0x080ff000000018ff */
[C---:B------:R-:W-:Y:S08]  /*5b50*/  HMMA.16816.F32 R40, R44.reuse, R156, RZ ;  /* 0x0000009c2c28723c */ /* 0x040ff000000018ff */
[-C--:B------:R-:W-:Y:S08]  /*5b60*/  HMMA.16816.F32 R44, R44, R158.reuse, RZ ;  /* 0x0000009e2c2c723c */ /* 0x080ff000000018ff */
[----:B------:R-:W-:Y:S01]  /*5b70*/  HMMA.16816.F32 R48, R48, R158, RZ ;  /* 0x0000009e3030723c */ /* 0x000fe200000018ff */
[----:B------:R-:W-:Y:S07]  /*5b80*/  LDSM.16.M88.4 R156, [R182+0x2000] ;  /* 0x00200000b69c783b */ /* 0x000fee0000000200 */
[-C--:B------:R-:W-:Y:S08]  /*5b90*/  HMMA.16816.F32 R4, R160, R164.reuse, R4 ;  /* 0x000000a4a004723c */ /* 0x080ff00000001804 */
[C---:B------:R-:W-:Y:S08]  /*5ba0*/  HMMA.16816.F32 R8, R168.reuse, R164, R8 ;  /* 0x000000a4a808723c */ /* 0x040ff00000001808 */
        /* <DEDUP_REMOVED lines=13> */
[----:B------:R-:W3:Y:S07]  /*5c80*/  LDSM.16.M88.4 R160, [R123+0x1000] ;  /* 0x001000007ba0783b */ /* 0x000eee0000000200 */
[-C--:B-1----:R-:W-:Y:S08]  /*5c90*/  HMMA.16816.F32 R4, R156, R164.reuse, R4 ;  /* 0x000000a49c04723c */ /* 0x082ff00000001804 */
[C---:B--2---:R-:W-:Y:S08]  /*5ca0*/  HMMA.16816.F32 R8, R168.reuse, R164, R8 ;  /* 0x000000a4a808723c */ /* 0x044ff00000001808 */
[-C--:B------:R-:W-:Y:S08]  /*5cb0*/  HMMA.16816.F32 R12, R168, R166.reuse, R12 ;  /* 0x000000a6a80c723c */ /* 0x080ff0000000180c */
[C---:B------:R-:W-:Y:S01]  /*5cc0*/  HMMA.16816.F32 R16, R156.reuse, R166, R16 ;  /* 0x000000a69c10723c */ /* 0x040fe20000001810 */
[----:B------:R-:W-:Y:S07]  /*5cd0*/  LDSM.16.M88.4 R164, [R190] ;  /* 0x00000000bea4783b */ /* 0x000fee0000000200 */
[-C--:B---3--:R-:W-:Y:S08]  /*5ce0*/  HMMA.16816.F32 R20, R156, R160.reuse, R20 ;  /* 0x000000a09c14723c */ /* 0x088ff00000001814 */
[C---:B------:R-:W-:Y:S08]  /*5cf0*/  HMMA.16816.F32 R24, R168.reuse, R160, R24 ;  /* 0x000000a0a818723c */ /* 0x040ff00000001818 */
[-C--:B------:R-:W-:Y:S08]  /*5d00*/  HMMA.16816.F32 R28, R168, R162.reuse, R28 ;  /* 0x000000a2a81c723c */ /* 0x080ff0000000181c */
[C---:B------:R-:W-:Y:S01]  /*5d10*/  HMMA.16816.F32 R32, R156.reuse, R162, R32 ;  /* 0x000000a29c20723c */ /* 0x040fe20000001820 */
[----:B------:R-:W1:Y:S07]  /*5d20*/  LDSM.16.M88.4 R160, [R183+0x2000] ;  /* 0x00200000b7a0783b */ /* 0x000e6e0000000200 */
[-C--:B------:R-:W-:Y:S08]  /*5d30*/  HMMA.16816.F32 R36, R156, R172.reuse, R36 ;  /* 0x000000ac9c24723c */ /* 0x080ff00000001824 */
[C---:B------:R-:W-:Y:S08]  /*5d40*/  HMMA.16816.F32 R40, R168.reuse, R172, R40 ;  /* 0x000000aca828723c */ /* 0x040ff00000001828 */
[-C--:B------:R-:W-:Y:S01]  /*5d50*/  HMMA.16816.F32 R44, R168, R174.reuse, R44 ;  /* 0x000000aea82c723c */ /* 0x080fe2000000182c */
[----:B------:R-:W2:Y:S07]  /*5d60*/  LDSM.16.M88.4 R168, [R183+0x3000] ;  /* 0x00300000b7a8783b */ /* 0x000eae0000000200 */
[----:B------:R-:W-:Y:S01]  /*5d70*/  HMMA.16816.F32 R48, R156, R174, R48 ;  /* 0x000000ae9c30723c */ /* 0x000fe20000001830 */
[----:B------:R-:W3:Y:S07]  /*5d80*/  LDSM.16.M88.4 R156, [R189] ;  /* 0x00000000bd9c783b */ /* 0x000eee0000000200 */
[-C--:B-1----:R-:W-:Y:S01]  /*5d90*/  HMMA.16816.F32 R4, R160, R164.reuse, R4 ;  /* 0x000000a4a004723c */ /* 0x082fe20000001804 */
[----:B------:R-:W1:Y:S07]  /*5da0*/  LDSM.16.M88.4 R172, [R188] ;  /* 0x00000000bcac783b */ /* 0x000e6e0000000200 */
[C---:B--2---:R-:W-:Y:S08]  /*5db0*/  HMMA.16816.F32 R8, R168.reuse, R164, R8 ;  /* 0x000000a4a808723c */ /* 0x044ff00000001808 */
[-C--:B------:R-:W-:Y:S08]  /*5dc0*/  HMMA.16816.F32 R12, R168, R166.reuse, R12 ;  /* 0x000000a6a80c723c */ /* 0x080ff0000000180c */
[C---:B------:R-:W-:Y:S01]  /*5dd0*/  HMMA.16816.F32 R16, R160.reuse, R166, R16 ;  /* 0x000000a6a010723c */ /* 0x040fe20000001810 */
[----:B------:R-:W-:Y:S07]  /*5de0*/  LDSM.16.M88.4 R164, [R123+0x1800] ;  /* 0x001800007ba4783b */ /* 0x000fee0000000200 */
[-C--:B---3--:R-:W-:Y:S08]  /*5df0*/  HMMA.16816.F32 R20, R160, R156.reuse, R20 ;  /* 0x0000009ca014723c */ /* 0x088ff00000001814 */
[C---:B------:R-:W-:Y:S08]  /*5e00*/  HMMA.16816.F32 R24, R168.reuse, R156, R24 ;  /* 0x0000009ca818723c */ /* 0x040ff00000001818 */
[-C--:B------:R-:W-:Y:S08]  /*5e10*/  HMMA.16816.F32 R28, R168, R158.reuse, R28 ;  /* 0x0000009ea81c723c */ /* 0x080ff0000000181c */
[C---:B------:R-:W-:Y:S01]  /*5e20*/  HMMA.16816.F32 R32, R160.reuse, R158, R32 ;  /* 0x0000009ea020723c */ /* 0x040fe20000001820 */
[----:B------:R-:W2:Y:S07]  /*5e30*/  LDSM.16.M88.4 R156, [R182+0x4000] ;  /* 0x00400000b69c783b */ /* 0x000eae0000000200 */
[-C--:B-1----:R-:W-:Y:S08]  /*5e40*/  HMMA.16816.F32 R36, R160, R172.reuse, R36 ;  /* 0x000000aca024723c */ /* 0x082ff00000001824 */
[C---:B------:R-:W-:Y:S08]  /*5e50*/  HMMA.16816.F32 R40, R168.reuse, R172, R40 ;  /* 0x000000aca828723c */ /* 0x040ff00000001828 */
[-C--:B------:R-:W-:Y:S01]  /*5e60*/  HMMA.16816.F32 R44, R168, R174.reuse, R44 ;  /* 0x000000aea82c723c */ /* 0x080fe2000000182c */
[----:B------:R-:W1:Y:S07]  /*5e70*/  LDSM.16.M88.4 R168, [R182+0x5000] ;  /* 0x00500000b6a8783b */ /* 0x000e6e0000000200 */
[----:B------:R-:W-:Y:S01]  /*5e80*/  HMMA.16816.F32 R48, R160, R174, R48 ;  /* 0x000000aea030723c */ /* 0x000fe20000001830 */
[----:B------:R-:W3:Y:S07]  /*5e90*/  LDSM.16.M88.4 R160, [R123+0x1c00] ;  /* 0x001c00007ba0783b */ /* 0x000eee0000000200 */
[-C--:B--2---:R-:W-:Y:S01]  /*5ea0*/  HMMA.16816.F32 R4, R156, R164.reuse, R4 ;  /* 0x000000a49c04723c */ /* 0x084fe20000001804 */
[----:B------:R-:W2:Y:S07]  /*5eb0*/  LDSM.16.M88.4 R172, [R123+0x2000] ;  /* 0x002000007bac783b */ /* 0x000eae0000000200 */
[C---:B-1----:R-:W-:Y:S08]  /*5ec0*/  HMMA.16816.F32 R8, R168.reuse, R164, R8 ;  /* 0x000000a4a808723c */ /* 0x042ff00000001808 */
        /* <DEDUP_REMOVED lines=8> */
[-C--:B--2---:R-:W-:Y:S08]  /*5f50*/  HMMA.16816.F32 R36, R156, R172.reuse, R36 ;  /* 0x000000ac9c24723c */ /* 0x084ff00000001824 */
[C---:B------:R-:W-:Y:S08]  /*5f60*/  HMMA.16816.F32 R40, R168.reuse, R172, R40 ;  /* 0x000000aca828723c */ /* 0x040ff00000001828 */
[-C--:B------:R-:W-:Y:S01]  /*5f70*/  HMMA.16816.F32 R44, R168, R174.reuse, R44 ;  /* 0x000000aea82c723c */ /* 0x080fe2000000182c */
[----:B------:R-:W2:Y:S07]  /*5f80*/  LDSM.16.M88.4 R168, [R183+0x5000] ;  /* 0x00500000b7a8783b */ /* 0x000eae0000000200 */
[----:B------:R-:W-:Y:S01]  /*5f90*/  HMMA.16816.F32 R48, R156, R174, R48 ;  /* 0x000000ae9c30723c */ /* 0x000fe20000001830 */
[----:B------:R-:W3:Y:S07]  /*5fa0*/  LDSM.16.M88.4 R156, [R186] ;  /* 0x00000000ba9c783b */ /* 0x000eee0000000200 */
[-C--:B-1----:R-:W-:Y:S01]  /*5fb0*/  HMMA.16816.F32 R4, R160, R164.reuse, R4 ;  /* 0x000000a4a004723c */ /* 0x082fe20000001804 */
[----:B------:R-:W1:Y:S01]  /*5fc0*/  LDSM.16.M88.4 R172, [R185] ;  /* 0x00000000b9ac783b */ /* 0x000e620000000200 */
[----:B------:R-:W-:Y:S07]  /*5fd0*/  DEPBAR.LE SB0, 0x0 ;  /* 0x000080000000791a */ /* 0x000fee0000000000 */
[----:B------:R-:W-:Y:S01]  /*5fe0*/  BAR.SYNC.DEFER_BLOCKING 0x0 ;  /* 0x0000000000007b1d */ /* 0x000fe20000010000 */
[C---:B--2---:R-:W-:Y:S08]  /*5ff0*/  HMMA.16816.F32 R8, R168.reuse, R164, R8 ;  /* 0x000000a4a808723c */ /* 0x044ff00000001808 */
[-C--:B------:R-:W-:Y:S08]  /*6000*/  HMMA.16816.F32 R12, R168, R166.reuse, R12 ;  /* 0x000000a6a80c723c */ /* 0x080ff0000000180c */
[C---:B------:R-:W-:Y:S08]  /*6010*/  HMMA.16816.F32 R16, R160.reuse, R166, R16 ;  /* 0x000000a6a010723c */ /* 0x040ff00000001810 */
[-C--:B---3--:R-:W-:Y:S08]  /*6020*/  HMMA.16816.F32 R20, R160, R156.reuse, R20 ;  /* 0x0000009ca014723c */ /* 0x088ff00000001814 */
[C---:B------:R-:W-:Y:S08]  /*6030*/  HMMA.16816.F32 R24, R168.reuse, R156, R24 ;  /* 0x0000009ca818723c */ /* 0x040ff00000001818 */
[-C--:B------:R-:W-:Y:S08]  /*6040*/  HMMA.16816.F32 R28, R168, R158.reuse, R28 ;  /* 0x0000009ea81c723c */ /* 0x080ff0000000181c */
[C---:B------:R-:W-:Y:S08]  /*6050*/  HMMA.16816.F32 R32, R160.reuse, R158, R32 ;  /* 0x0000009ea020723c */ /* 0x040ff00000001820 */
[-C--:B-1----:R-:W-:Y:S08]  /*6060*/  HMMA.16816.F32 R36, R160, R172.reuse, R36 ;  /* 0x000000aca024723c */ /* 0x082ff00000001824 */
[C---:B------:R-:W-:Y:S08]  /*6070*/  HMMA.16816.F32 R40, R168.reuse, R172, R40 ;  /* 0x000000aca828723c */ /* 0x040ff00000001828 */
[-C--:B------:R-:W-:Y:S08]  /*6080*/  HMMA.16816.F32 R44, R168, R174.reuse, R44 ;  /* 0x000000aea82c723c */ /* 0x080ff0000000182c */
[----:B------:R-:W-:Y:S01]  /*6090*/  HMMA.16816.F32 R48, R160, R174, R48 ;  /* 0x000000aea030723c */ /* 0x000fe20000001830 */
[----:B------:R-:W-:Y:S07]  /*60a0*/  @!UPT UIADD3 URZ, URZ, URZ, URZ ;  /* 0x0000003f3f3ff290 */ /* 0x000fee000fffe03f */
[----:B------:R-:W-:-:S11]  /*60b0*/  @!P0 BRA `(.L_x_71) ;  /* 0x0000045000008947 */ /* 0x000fd60003800000 */
[----:B------:R-:W-:Y:S02]  /*60c0*/  IMAD.MOV.U32 R2, RZ, RZ, 0x1 ;  /* 0x00000001ff027424 */ /* 0x000fe400078e00ff */
[----:B------:R-:W-:Y:S02]  /*60d0*/  IMAD R3, R197, 0x30, R236 ;  /* 0x00000030c5037824 */ /* 0x000fe400078e02ec */
[----:B------:R-:W-:Y:S01]  /*60e0*/  IMAD.MOV.U32 R194, RZ, RZ, RZ ;  /* 0x000000ffffc27224 */ /* 0x000fe200078e00ff */
[----:B------:R-:W-:Y:S01]  /*60f0*/  ISETP.NE.AND P0, PT, R2, c[0x0][0x2b8], PT ;  /* 0x0000ae0002007a0c */ /* 0x000fe20003f05270 */
[----:B------:R-:W-:Y:S05]  /*6100*/  IMAD R2, R227, 0x20, R230 ;  /* 0x00000020e3027824 */ /* 0x000fea00078e02e6 */
[----:B------:R-:W-:Y:S05]  /*6110*/  IADD3 R3, R3, -0x30, R2 ;  /* 0xffffffd003037810 */ /* 0x000fea0007ffe002 */
[--C-:B------:R-:W-:Y:S02]  /*6120*/  IMAD.MOV.U32 R2, RZ, RZ, R3.reuse ;  /* 0x000000ffff027224 */ /* 0x100fe400078e0003 */
[----:B------:R-:W-:Y:S05]  /*6130*/  @P0 IMAD.HI.U32 R116, R3, c[0x0][0x2bc], RZ ;  /* 0x0000af0003740a27 */ /* 0x000fea00078e00ff */
[----:B------:R-:W-:Y:S04]  /*6140*/  @P0 SHF.R.U32.HI R2, RZ, c[0x0][0x2c0], R116 ;  /* 0x0000b000ff020a19 */ /* 0x000fe80000011674 */
[C---:B------:R-:W-:Y:S04]  /*6150*/  @!P1 IADD3 R116, P0, R2.reuse, R234, RZ ;  /* 0x000000ea02749210 */ /* 0x040fe80007f1e0ff */
[----:B------:R-:W-:Y:S01]  /*6160*/  @!P1 LEA.HI.X.SX32 R157, R2, R240, 0x1, P0 ;  /* 0x000000f0029d9211 */ /* 0x000fe200000f0eff */
[----:B------:R-:W-:Y:S01]  /*6170*/  IMAD.MOV R2, RZ, RZ, -R2 ;  /* 0x000000ffff027224 */ /* 0x000fe200078e0a02 */
[----:B------:R-:W-:Y:S03]  /*6180*/  @!P1 LEA R156, P0, R116, c[0x0][0x2a0], 0x2 ;  /* 0x0000a800749c9a11 */ /* 0x000fe600078010ff */
[----:B------:R-:W-:Y:S01]  /*6190*/  IMAD R195, R2, c[0x0][0x2b8], R3 ;  /* 0x0000ae0002c37a24 */ /* 0x000fe200078e0203 */
[----:B------:R-:W-:Y:S04]  /*61a0*/  @!P1 LEA.HI.X R157, R116, c[0x0][0x2a4], R157, 0x2, P0 ;  /* 0x0000a900749d9a11 */ /* 0x000fe800000f149d */
[----:B------:R-:W-:Y:S01]  /*61b0*/  SHF.R.S32.HI R2, RZ, 0x1f, R195 ;  /* 0x0000001fff027819 */ /* 0x000fe200000114c3 */
[----:B------:R1:W2:Y:S04]  /*61c0*/  @!P1 LDG.E R194, [R156.64] ;  /* 0x000000069cc29981 */ /* 0x0002a8000c1e1900 */
[----:B------:R-:W-:Y:S02]  /*61d0*/  IMAD R116, R2, c[0x0][0x1e0], RZ ;  /* 0x0000780002747a24 */ /* 0x000fe400078e02ff */
[C---:B------:R-:W-:Y:S04]  /*61e0*/  IMAD.WIDE.U32 R2, R195.reuse, c[0x0][0x1e0], RZ ;  /* 0x00007800c3027a25 */ /* 0x040fe800078e00ff */
[----:B------:R-:W-:Y:S04]  /*61f0*/  IMAD R116, R195, c[0x0][0x1e4], R116 ;  /* 0x00007900c3747a24 */ /* 0x000fe800078e0274 */
[----:B------:R-:W-:Y:S01]  /*6200*/  IMAD.IADD R3, R3, 0x1, R116 ;  /* 0x0000000103037824 */ /* 0x000fe200078e0274 */
[----:B-1----:R-:W-:Y:S04]  /*6210*/  IADD3 R156, -R230, 0x30, RZ ;  /* 0x00000030e69c7810 */ /* 0x002fe80007ffe1ff */
[----:B------:R-:W-:Y:S02]  /*6220*/  ISETP.GE.AND P5, PT, R156, 0x1, PT ;  /* 0x000000019c00780c */ /* 0x000fe40003fa6270 */
[----:B--2---:R-:W-:Y:S01]  /*6230*/  SHF.R.S32.HI R116, RZ, 0x1f, R194 ;  /* 0x0000001fff747819 */ /* 0x004fe200000114c2 */
[----:B------:R-:W-:Y:S04]  /*6240*/  IMAD.WIDE.U32 R2, R194, c[0x0][0x1f0], R2 ;  /* 0x00007c00c2027a25 */ /* 0x000fe800078e0002 */
[----:B------:R-:W-:Y:S01]  /*6250*/  IMAD R116, R116, c[0x0][0x1f0], RZ ;  /* 0x00007c0074747a24 */ /* 0x000fe200078e02ff */
[----:B------:R-:W-:Y:S03]  /*6260*/  IADD3 R2, P2, R232, R2, RZ ;  /* 0x00000002e8027210 */ /* 0x000fe60007f5e0ff */
[----:B------:R-:W-:Y:S01]  /*6270*/  IMAD R116, R194, c[0x0][0x1f4], R116 ;  /* 0x00007d00c2747a24 */ /* 0x000fe200078e0274 */
[C---:B------:R-:W-:Y:S04]  /*6280*/  LEA R162, P0, R2.reuse, c[0x0][0x1c8], 0x1 ;  /* 0x0000720002a27a11 */ /* 0x040fe800078008ff */
[----:B------:R-:W-:Y:S04]  /*6290*/  IADD3.X R3, R237, R3, R116, P2, !PT ;  /* 0x00000003ed037210 */ /* 0x000fe800017fe474 */
[----:B------:R-:W-:Y:S01]  /*62a0*/  LEA.HI.X R157, R2, c[0x0][0x1cc], R3, 0x1, P0 ;  /* 0x00007300029d7a11 */ /* 0x000fe200000f0c03 */
[----:B------:R-:W-:-:S05]  /*62b0*/  BRA.DIV ~URZ, `(.L_x_72) ;  /* 0x000078d27f007947 */ /* 0x000fca000b800000 */
[----:B------:R1:W2:Y:S02]  /*62c0*/  SHFL.IDX PT, R116, R157, RZ, 0x1c1f ;  /* 0x001c1fff9d747589 */ /* 0x0002a400000e0000 */
.L_x_162:
[----:B------:R-:W-:-:S05]  /*62d0*/  BRA.DIV ~URZ, `(.L_x_73) ;  /* 0x000079227f007947 */ /* 0x000fca000b800000 */
[----:B------:R3:W4:Y:S02]  /*62e0*/  SHFL.IDX PT, R2, R162, RZ, 0x1c1f ;  /* 0x001c1fffa2027589 */ /* 0x00072400000e0000 */
.L_x_163:
[----:B------:R-:W-:Y:S02]  /*62f0*/  SHF.R.S32.HI R3, RZ, 0x1f, R196 ;  /* 0x0000001fff037819 */ /* 0x000fe400000114c4 */
[-C--:B----4-:R-:W-:Y:S02]  /*6300*/  @P5 LEA R160, P0, R196, R2.reuse, 0x1 ;  /* 0x00000002c4a05211 */ /* 0x090fe400078008ff */
[----:B------:R-:W-:Y:S02]  /*6310*/  @P5 LEA R158, P2, R228, R2, 0x1 ;  /* 0x00000002e49e5211 */ /* 0x000fe400078408ff */
[----:B--2---:R-:W-:Y:S02]  /*6320*/  @P5 LEA.HI.X R161, R196, R116, R3, 0x1, P0 ;  /* 0x00000074c4a15211 */ /* 0x004fe400000f0c03 */
[----:B------:R-:W-:Y:S02]  /*6330*/  SHF.R.S32.HI R164, RZ, 0x1f, R228 ;  /* 0x0000001fffa47819 */ /* 0x000fe400000114e4 */
[C---:B------:R-:W-:Y:S01]  /*6340*/  @P5 LEA R2, P0, R229.reuse, R2, 0x1 ;  /* 0x00000002e5025211 */ /* 0x040fe200078008ff */
[----:B------:R-:W-:Y:S01]  /*6350*/  @!PT LDS RZ, [RZ] ;  /* 0x00000000fffff984 */ /* 0x000fe20000000800 */
[----:B------:R-:W-:Y:S01]  /*6360*/  @!PT LDS RZ, [RZ] ;  /* 0x00000000fffff984 */ /* 0x000fe20000000800 */
[----:B------:R-:W-:Y:S01]  /*6370*/  @!PT LDS RZ, [RZ] ;  /* 0x00000000fffff984 */ /* 0x000fe20000000800 */
[----:B------:R2:W-:Y:S01]  /*6380*/  @P5 LDGSTS.E.BYPASS.LTC128B.128 [R193+0x3c80], [R160.64], !P4 ;  /* 0x03c80000a0c15fae */ /* 0x0005e2000e101d46 */
[-C--:B------:R-:W-:Y:S02]  /*6390*/  @P5 LEA.HI.X R159, R228, R116.reuse, R164, 0x1, P2 ;  /* 0x00000074e49f5211 */ /* 0x080fe400010f0ca4 */
[----:B------:R-:W-:Y:S03]  /*63a0*/  SHF.R.S32.HI R163, RZ, 0x1f, R229 ;  /* 0x0000001fffa37819 */ /* 0x000fe600000114e5 */
[----:B------:R2:W-:Y:S01]  /*63b0*/  @P5 LDGSTS.E.BYPASS.LTC128B.128 [R193+0x4880], [R158.64], !P3 ;  /* 0x048800009ec15fae */ /* 0x0005e2000d901d46 */
[----:B------:R-:W-:Y:S02]  /*63c0*/  @P5 LEA.HI.X R3, R229, R116, R163, 0x1, P0 ;  /* 0x00000074e5035211 */ /* 0x000fe400000f0ca3 */
[----:B------:R-:W-:Y:S03]  /*63d0*/  ISETP.GE.AND P0, PT, R156, 0x21, PT ;  /* 0x000000219c00780c */ /* 0x000fe60003f06270 */
[----:B------:R2:W-:Y:S01]  /*63e0*/  @P5 LDGSTS.E.BYPASS.LTC128B.128 [R193+0x5480], [R2.64], !P6 ;  /* 0x0548000002c15fae */ /* 0x0005e2000f101d46 */
[----:B------:R-:W-:-:S05]  /*63f0*/  BRA.DIV ~URZ, `(.L_x_74) ;  /* 0x000078727f007947 */ /* 0x000fca000b800000 */
[----:B------:R4:W1:Y:S04]  /*6400*/  SHFL.IDX PT, R116, R157, 0x1, 0x1c1f ;  /* 0x003c1f009d747f89 */ /* 0x00086800000e0000 */
[----:B--2---:R4:W2:Y:S02]  /*6410*/  SHFL.IDX PT, R2, R162, 0x1, 0x1c1f ;  /* 0x003c1f00a2027f89 */ /* 0x0048a400000e0000 */
.L_x_164:
[-C--:B--2---:R-:W-:Y:S02]  /*6420*/  @P0 LEA R158, P2, R196, R2.reuse, 0x1 ;  /* 0x00000002c49e0211 */ /* 0x084fe400078408ff */
[----:B------:R-:W-:Y:S02]  /*6430*/  SHF.R.S32.HI R3, RZ, 0x1f, R196 ;  /* 0x0000001fff037819 */ /* 0x000fe400000114c4 */
[----:B------:R-:W-:Y:S02]  /*6440*/  @P0 LEA R156, P5, R228, R2, 0x1 ;  /* 0x00000002e49c0211 */ /* 0x000fe400078a08ff */
[----:B-1----:R-:W-:Y:S02]  /*6450*/  @P0 LEA.HI.X R159, R196, R116, R3, 0x1, P2 ;  /* 0x00000074c49f0211 */ /* 0x002fe400010f0c03 */
[----:B------:R-:W-:Y:S02]  /*6460*/  SHF.R.S32.HI R161, RZ, 0x1f, R228 ;  /* 0x0000001fffa17819 */ /* 0x000fe400000114e4 */
[C---:B------:R-:W-:Y:S01]  /*6470*/  @P0 LEA R2, P2, R229.reuse, R2, 0x1 ;  /* 0x00000002e5020211 */ /* 0x040fe200078408ff */
[----:B------:R-:W-:Y:S01]  /*6480*/  @!PT LDS RZ, [RZ] ;  /* 0x00000000fffff984 */ /* 0x000fe20000000800 */
[----:B------:R-:W-:Y:S01]  /*6490*/  @!PT LDS RZ, [RZ] ;  /* 0x00000000fffff984 */ /* 0x000fe20000000800 */
[----:B------:R-:W-:Y:S01]  /*64a0*/  @!PT LDS RZ, [RZ] ;  /* 0x00000000fffff984 */ /* 0x000fe20000000800 */
[----:B------:R1:W-:Y:S01]  /*64b0*/  @P0 LDGSTS.E.BYPASS.LTC128B.128 [R193+0x4480], [R158.64], !P4 ;  /* 0x044800009ec10fae */ /* 0x0003e2000e101d46 */
[-C--:B----4-:R-:W-:Y:S02]  /*64c0*/  @P0 LEA.HI.X R157, R228, R116.reuse, R161, 0x1, P5 ;  /* 0x00000074e49d0211 */ /* 0x090fe400028f0ca1 */
[----:B------:R-:W-:Y:S03]  /*64d0*/  SHF.R.S32.HI R160, RZ, 0x1f, R229 ;  /* 0x0000001fffa07819 */ /* 0x000fe600000114e5 */
[----:B------:R1:W-:Y:S01]  /*64e0*/  @P0 LDGSTS.E.BYPASS.LTC128B.128 [R193+0x5080], [R156.64], !P3 ;  /* 0x050800009cc10fae */ /* 0x0003e2000d901d46 */
[----:B------:R-:W-:Y:S05]  /*64f0*/  @P0 LEA.HI.X R3, R229, R116, R160, 0x1, P2 ;  /* 0x00000074e5030211 */ /* 0x000fea00010f0ca0 */
[----:B------:R1:W-:Y:S02]  /*6500*/  @P0 LDGSTS.E.BYPASS.LTC128B.128 [R193+0x5c80], [R2.64], !P6 ;  /* 0x05c8000002c10fae */ /* 0x0003e4000f101d46 */
.L_x_71:
[----:B------:R-:W-:Y:S05]  /*6510*/  BSYNC B0 ;  /* 0x0000000000007941 */ /* 0x000fea0003800000 */
.L_x_70:
[----:B------:R-:W-:Y:S01]  /*6520*/  FMNMX.FTZ R122, R4, R122, !PT ;  /* 0x0000007a047a7209 */ /* 0x000fe20007810000 */
[----:B------:R-:W0:Y:S01]  /*6530*/  LDGDEPBAR ;  /* 0x00000000000079af */ /* 0x000e220000000000 */
[----:B------:R-:W-:Y:S02]  /*6540*/  FMNMX.FTZ R116, R6, R121, !PT ;  /* 0x0000007906747209 */ /* 0x000fe40007810000 */
[----:B-1----:R-:W-:Y:S02]  /*6550*/  FMNMX.FTZ R3, R8, R120, !PT ;  /* 0x0000007808037209 */ /* 0x002fe40007810000 */
        /* <DEDUP_REMOVED lines=45> */
[----:B------:R-:W-:-:S05]  /*6830*/  BRA.DIV ~URZ, `(.L_x_75) ;  /* 0x000075027f007947 */ /* 0x000fca000b800000 */
[----:B------:R1:W2:Y:S02]  /*6840*/  SHFL.BFLY PT, R2, R116, 0x2, 0x1f ;  /* 0x0c401f0074027f89 */ /* 0x0002a400000e0000 */
.L_x_165:
[----:B--2---:R-:W-:Y:S01]  /*6850*/  FMNMX.FTZ R122, R116, R2, !PT ;  /* 0x00000002747a7209 */ /* 0x004fe20007810000 */
[----:B------:R-:W-:-:S05]  /*6860*/  BRA.DIV ~URZ, `(.L_x_76) ;  /* 0x000075227f007947 */ /* 0x000fca000b800000 */
[----:B------:R-:W-:Y:S04]  /*6870*/  SHFL.BFLY PT, R3, R120, 0x2, 0x1f ;  /* 0x0c401f0078037f89 */ /* 0x000fe800000e0000 */
[----:B------:R-:W-:Y:S04]  /*6880*/  SHFL.BFLY PT, R2, R156, 0x2, 0x1f ;  /* 0x0c401f009c027f89 */ /* 0x000fe800000e0000 */
[----:B-1----:R-:W-:Y:S04]  /*6890*/  SHFL.BFLY PT, R116, R157, 0x2, 0x1f ;  /* 0x0c401f009d747f89 */ /* 0x002fe800000e0000 */
[----:B------:R-:W1:Y:S02]  /*68a0*/  SHFL.BFLY PT, R121, R122, 0x1, 0x1f ;  /* 0x0c201f007a797f89 */ /* 0x000e6400000e0000 */
[----:B-1----:R-:W-:Y:S02]  /*68b0*/  FMNMX.FTZ R122, R122, R121, !PT ;  /* 0x000000797a7a7209 */ /* 0x002fe40007810000 */
[----:B------:R-:W-:Y:S02]  /*68c0*/  FMNMX.FTZ R3, R120, R3, !PT ;  /* 0x0000000378037209 */ /* 0x000fe40007810000 */
[----:B------:R-:W-:Y:S02]  /*68d0*/  FMNMX.FTZ R120, R156, R2, !PT ;  /* 0x000000029c787209 */ /* 0x000fe40007810000 */
[----:B------:R-:W-:Y:S01]  /*68e0*/  FMNMX.FTZ R116, R157, R116, !PT ;  /* 0x000000749d747209 */ /* 0x000fe20007810000 */
[----:B------:R-:W1:Y:S04]  /*68f0*/  SHFL.BFLY PT, R156, R3, 0x1, 0x1f ;  /* 0x0c201f00039c7f89 */ /* 0x000e6800000e0000 */
[----:B------:R-:W2:Y:S04]  /*6900*/  SHFL.BFLY PT, R158, R120, 0x1, 0x1f ;  /* 0x0c201f00789e7f89 */ /* 0x000ea800000e0000 */
[----:B------:R4:W3:Y:S01]  /*6910*/  SHFL.BFLY PT, R2, R116, 0x1, 0x1f ;  /* 0x0c201f0074027f89 */ /* 0x0008e200000e0000 */
[----:B-1----:R-:W-:Y:S02]  /*6920*/  FMNMX.FTZ R121, R3, R156, !PT ;  /* 0x0000009c03797209 */ /* 0x002fe40007810000 */
[----:B--2---:R-:W-:Y:S02]  /*6930*/  FMNMX.FTZ R120, R120, R158, !PT ;  /* 0x0000009e78787209 */ /* 0x004fe40007810000 */
.L_x_166:
[----:B------:R-:W-:Y:S01]  /*6940*/  FADD.FTZ R0, -R122, R0 ;  /* 0x000000007a007221 */ /* 0x000fe20000010100 */
[----:B---3--:R-:W-:Y:S01]  /*6950*/  FMNMX.FTZ R2, R2, R116, !PT ;  /* 0x0000007402027209 */ /* 0x008fe20007810000 */
[----:B------:R-:W-:Y:S01]  /*6960*/  FMUL.FTZ R157, R122, c[0x0][0x2d0] ;  /* 0x0000b4007a9d7a20 */ /* 0x000fe20000410000 */
[----:B------:R-:W-:Y:S01]  /*6970*/  WARPSYNC 0xffffffff ;  /* 0xffffffff00007948 */ /* 0x000fe20003800000 */
[----:B------:R-:W-:Y:S01]  /*6980*/  FMUL.FTZ R0, R0, c[0x0][0x2d0] ;  /* 0x0000b40000007a20 */ /* 0x000fe20000410000 */
[----:B------:R-:W-:Y:S01]  /*6990*/  ISETP.GT.AND P0, PT, R197, R231, PT ;  /* 0x000000e7c500720c */ /* 0x000fe20003f04270 */
[----:B------:R-:W-:Y:S02]  /*69a0*/  FMUL.FTZ R156, R121, c[0x0][0x2d0] ;  /* 0x0000b400799c7a20 */ /* 0x000fe40000410000 */
[----:B------:R1:W2:Y:S01]  /*69b0*/  MUFU.EX2 R3, R0 ;  /* 0x0000000000037308 */ /* 0x0002a20000000800 */
[----:B------:R-:W-:Y:S02]  /*69c0*/  FMUL.FTZ R158, R2, c[0x0][0x2d0] ;  /* 0x0000b400029e7a20 */ /* 0x000fe40000410000 */
[--C-:B------:R-:W-:Y:S02]  /*69d0*/  FFMA.FTZ R6, R6, c[0x0][0x2d0], -R156.reuse ;  /* 0x0000b40006067a23 */ /* 0x100fe4000001089c */
[--C-:B------:R-:W-:Y:S02]  /*69e0*/  FFMA.FTZ R164, R32, c[0x0][0x2d0], -R157.reuse ;  /* 0x0000b40020a47a23 */ /* 0x100fe4000001089d */
[--C-:B------:R-:W-:Y:S02]  /*69f0*/  FFMA.FTZ R163, R33, c[0x0][0x2d0], -R157.reuse ;  /* 0x0000b40021a37a23 */ /* 0x100fe4000001089d */
[--C-:B------:R-:W-:Y:S01]  /*6a00*/  FFMA.FTZ R160, R34, c[0x0][0x2d0], -R156.reuse ;  /* 0x0000b40022a07a23 */ /* 0x100fe2000001089c */
[----:B------:R3:W-:Y:S01]  /*6a10*/  MUFU.EX2 R167, R6 ;  /* 0x0000000600a77308 */ /* 0x0007e20000000800 */
[--C-:B------:R-:W-:Y:S02]  /*6a20*/  FFMA.FTZ R159, R35, c[0x0][0x2d0], -R156.reuse ;  /* 0x0000b400239f7a23 */ /* 0x100fe4000001089c */
[----:B------:R-:W5:Y:S01]  /*6a30*/  LDSM.16.MT88.4 R32, [R180] ;  /* 0x00000000b420783b */ /* 0x000f620000004200 */
[--C-:B------:R-:W-:Y:S02]  /*6a40*/  FFMA.FTZ R7, R7, c[0x0][0x2d0], -R156.reuse ;  /* 0x0000b40007077a23 */ /* 0x100fe4000001089c */
[--C-:B------:R-:W-:Y:S02]  /*6a50*/  FFMA.FTZ R178, R36, c[0x0][0x2d0], -R157.reuse ;  /* 0x0000b40024b27a23 */ /* 0x100fe4000001089d */
[--C-:B------:R-:W-:Y:S02]  /*6a60*/  FFMA.FTZ R177, R37, c[0x0][0x2d0], -R157.reuse ;  /* 0x0000b40025b17a23 */ /* 0x100fe4000001089d */
[----:B------:R-:W-:Y:S01]  /*6a70*/  MUFU.EX2 R206, R7 ;  /* 0x0000000700ce7308 */ /* 0x000fe20000000800 */
[--C-:B------:R-:W-:Y:S02]  /*6a80*/  FFMA.FTZ R162, R22, c[0x0][0x2d0], -R156.reuse ;  /* 0x0000b40016a27a23 */ /* 0x100fe4000001089c */
[--C-:B------:R-:W-:Y:S02]  /*6a90*/  FFMA.FTZ R161, R23, c[0x0][0x2d0], -R156.reuse ;  /* 0x0000b40017a17a23 */ /* 0x100fe4000001089c */
[--C-:B-1----:R-:W-:Y:S02]  /*6aa0*/  FFMA.FTZ R0, R4, c[0x0][0x2d0], -R157.reuse ;  /* 0x0000b40004007a23 */ /* 0x102fe4000001089d */
[----:B------:R-:W-:Y:S02]  /*6ab0*/  FMUL.FTZ R4, R120, c[0x0][0x2d0] ;  /* 0x0000b40078047a20 */ /* 0x000fe40000410000 */
[----:B------:R-:W-:Y:S01]  /*6ac0*/  FFMA.FTZ R173, R50, c[0x0][0x2d0], -R156 ;  /* 0x0000b40032ad7a23 */ /* 0x000fe2000001089c */
[----:B------:R1:W-:Y:S01]  /*6ad0*/  MUFU.EX2 R168, R0 ;  /* 0x0000000000a87308 */ /* 0x0003e20000000800 */
[--C-:B------:R-:W-:Y:S02]  /*6ae0*/  FFMA.FTZ R171, R40, c[0x0][0x2d0], -R4.reuse ;  /* 0x0000b40028ab7a23 */ /* 0x100fe40000010804 */
[----:B----4-:R-:W-:Y:S02]  /*6af0*/  FFMA.FTZ R116, R25, c[0x0][0x2d0], -R4 ;  /* 0x0000b40019747a23 */ /* 0x010fe40000010804 */
[----:B---3--:R-:W-:Y:S02]  /*6b00*/  FFMA.FTZ R6, R14, c[0x0][0x2d0], -R158 ;  /* 0x0000b4000e067a23 */ /* 0x008fe4000001089e */
[--C-:B------:R-:W-:Y:S02]  /*6b10*/  FFMA.FTZ R170, R41, c[0x0][0x2d0], -R4.reuse ;  /* 0x0000b40029aa7a23 */ /* 0x100fe40000010804 */
[--C-:B------:R-:W-:Y:S01]  /*6b20*/  FFMA.FTZ R169, R44, c[0x0][0x2d0], -R4.reuse ;  /* 0x0000b4002ca97a23 */ /* 0x100fe20000010804 */
[----:B------:R-:W-:Y:S01]  /*6b30*/  MUFU.EX2 R219, R6 ;  /* 0x0000000600db7308 */ /* 0x000fe20000000800 */
[----:B------:R-:W-:Y:S02]  /*6b40*/  FFMA.FTZ R172, R45, c[0x0][0x2d0], -R4 ;  /* 0x0000b4002dac7a23 */ /* 0x000fe40000010804 */
[--C-:B------:R-:W-:Y:S02]  /*6b50*/  FFMA.FTZ R166, R20, c[0x0][0x2d0], -R157.reuse ;  /* 0x0000b40014a67a23 */ /* 0x100fe4000001089d */
[--C-:B------:R-:W-:Y:S02]  /*6b60*/  FFMA.FTZ R165, R21, c[0x0][0x2d0], -R157.reuse ;  /* 0x0000b40015a57a23 */ /* 0x100fe4000001089d */
[----:B------:R-:W-:Y:S02]  /*6b70*/  FFMA.FTZ R176, R48, c[0x0][0x2d0], -R157 ;  /* 0x0000b40030b07a23 */ /* 0x000fe4000001089d */
[--C-:B------:R-:W-:Y:S01]  /*6b80*/  FFMA.FTZ R175, R38, c[0x0][0x2d0], -R156.reuse ;  /* 0x0000b40026af7a23 */ /* 0x100fe2000001089c */
[----:B------:R-:W-:Y:S01]  /*6b90*/  MUFU.EX2 R208, R116 ;  /* 0x0000007400d07308 */ /* 0x000fe20000000800 */
[----:B------:R-:W-:Y:S02]  /*6ba0*/  FFMA.FTZ R174, R39, c[0x0][0x2d0], -R156 ;  /* 0x0000b40027ae7a23 */ /* 0x000fe4000001089c */
[--C-:B------:R-:W-:Y:S02]  /*6bb0*/  FFMA.FTZ R25, R28, c[0x0][0x2d0], -R4.reuse ;  /* 0x0000b4001c197a23 */ /* 0x100fe40000010804 */
[----:B-1----:R-:W-:Y:S02]  /*6bc0*/  FADD.FTZ R0, -R121, R117 ;  /* 0x0000007579007221 */ /* 0x002fe40000010100 */
[--C-:B------:R-:W-:Y:S02]  /*6bd0*/  FFMA.FTZ R29, R29, c[0x0][0x2d0], -R4.reuse ;  /* 0x0000b4001d1d7a23 */ /* 0x100fe40000010804 */
[----:B------:R-:W-:Y:S01]  /*6be0*/  FMUL.FTZ R0, R0, c[0x0][0x2d0] ;  /* 0x0000b40000007a20 */ /* 0x000fe20000410000 */
[----:B------:R-:W-:Y:S10]  /*6bf0*/  MUFU.EX2 R214, R165 ;  /* 0x000000a500d67308 */ /* 0x000ff40000000800 */
[----:B------:R1:W-:Y:S10]  /*6c00*/  MUFU.EX2 R117, R0 ;  /* 0x0000000000757308 */ /* 0x0003f40000000800 */
[----:B------:R-:W-:Y:S10]  /*6c10*/  MUFU.EX2 R209, R162 ;  /* 0x000000a200d17308 */ /* 0x000ff40000000800 */
[----:B------:R-:W3:Y:S01]  /*6c20*/  MUFU.EX2 R212, R161 ;  /* 0x000000a100d47308 */ /* 0x000ee20000000800 */
[--C-:B-1----:R-:W-:Y:S02]  /*6c30*/  FFMA.FTZ R0, R5, c[0x0][0x2d0], -R157.reuse ;  /* 0x0000b40005007a23 */ /* 0x102fe4000001089d */
[--C-:B------:R-:W-:Y:S07]  /*6c40*/  FFMA.FTZ R5, R16, c[0x0][0x2d0], -R157.reuse ;  /* 0x0000b40010057a23 */ /* 0x100fee000001089d */
[----:B------:R1:W-:Y:S10]  /*6c50*/  MUFU.EX2 R207, R0 ;  /* 0x0000000000cf7308 */ /* 0x0003f40000000800 */
[----:B------:R4:W-:Y:S10]  /*6c60*/  MUFU.EX2 R211, R5 ;  /* 0x0000000500d37308 */ /* 0x0009f40000000800 */
[----:B------:R-:W-:Y:S01]  /*6c70*/  MUFU.EX2 R215, R164 ;  /* 0x000000a400d77308 */ /* 0x000fe20000000800 */
[--C-:B-1----:R-:W-:Y:S02]  /*6c80*/  FFMA.FTZ R0, R17, c[0x0][0x2d0], -R157.reuse ;  /* 0x0000b40011007a23 */ /* 0x102fe4000001089d */
[----:B------:R-:W-:Y:S07]  /*6c90*/  FFMA.FTZ R157, R49, c[0x0][0x2d0], -R157 ;  /* 0x0000b400319d7a23 */ /* 0x000fee000001089d */
[----:B------:R1:W1:Y:S01]  /*6ca0*/  MUFU.EX2 R226, R0 ;  /* 0x0000000000e27308 */ /* 0x0002620000000800 */
[----:B----4-:R-:W-:Y:S02]  /*6cb0*/  FFMA.FTZ R5, R8, c[0x0][0x2d0], -R4 ;  /* 0x0000b40008057a23 */ /* 0x010fe40000010804 */
[----:B------:R-:W-:Y:S07]  /*6cc0*/  FFMA.FTZ R8, R15, c[0x0][0x2d0], -R158 ;  /* 0x0000b4000f087a23 */ /* 0x000fee000001089e */
[----:B------:R4:W-:Y:S10]  /*6cd0*/  MUFU.EX2 R199, R5 ;  /* 0x0000000500c77308 */ /* 0x0009f40000000800 */
[----:B------:R-:W-:Y:S01]  /*6ce0*/  MUFU.EX2 R218, R8 ;  /* 0x0000000800da7308 */ /* 0x000fe20000000800 */
[----:B-1----:R-:W-:Y:S09]  /*6cf0*/  FFMA.FTZ R0, R18, c[0x0][0x2d0], -R156 ;  /* 0x0000b40012007a23 */ /* 0x002ff2000001089c */
[----:B------:R1:W-:Y:S01]  /*6d00*/  MUFU.EX2 R224, R0 ;  /* 0x0000000000e07308 */ /* 0x0003e20000000800 */
[----:B----4-:R-:W-:Y:S09]  /*6d10*/  FFMA.FTZ R5, R10, c[0x0][0x2d0], -R158 ;  /* 0x0000b4000a057a23 */ /* 0x010ff2000001089e */
[----:B------:R4:W-:Y:S10]  /*6d20*/  MUFU.EX2 R179, R5 ;  /* 0x0000000500b37308 */ /* 0x0009f40000000800 */
[----:B------:R-:W-:Y:S01]  /*6d30*/  MUFU.EX2 R217, R163 ;  /* 0x000000a300d97308 */ /* 0x000fe20000000800 */
[--C-:B-1----:R-:W-:Y:S02]  /*6d40*/  FFMA.FTZ R0, R19, c[0x0][0x2d0], -R156.reuse ;  /* 0x0000b40013007a23 */ /* 0x102fe4000001089c */
[----:B------:R-:W-:Y:S07]  /*6d50*/  FFMA.FTZ R156, R51, c[0x0][0x2d0], -R156 ;  /* 0x0000b400339c7a23 */ /* 0x000fee000001089c */
[----:B------:R1:W1:Y:S01]  /*6d60*/  MUFU.EX2 R225, R0 ;  /* 0x0000000000e17308 */ /* 0x0002620000000800 */
[----:B----4-:R-:W-:Y:S09]  /*6d70*/  FFMA.FTZ R5, R11, c[0x0][0x2d0], -R158 ;  /* 0x0000b4000b057a23 */ /* 0x010ff2000001089e */
[----:B------:R-:W-:Y:S10]  /*6d80*/  MUFU.EX2 R40, R5 ;  /* 0x0000000500287308 */ /* 0x000ff40000000800 */
[----:B------:R-:W-:Y:S01]  /*6d90*/  MUFU.EX2 R213, R160 ;  /* 0x000000a000d57308 */ /* 0x000fe20000000800 */
[----:B-1----:R-:W-:Y:S04]  /*6da0*/  FADD.FTZ R0, -R120, R118 ;  /* 0x0000007678007221 */ /* 0x002fe80000010100 */
[----:B------:R-:W-:Y:S05]  /*6db0*/  FMUL.FTZ R0, R0, c[0x0][0x2d0] ;  /* 0x0000b40000007a20 */ /* 0x000fea0000410000 */
[----:B------:R-:W-:Y:S10]  /*6dc0*/  MUFU.EX2 R216, R159 ;  /* 0x0000009f00d87308 */ /* 0x000ff40000000800 */
[----:B------:R1:W-:Y:S10]  /*6dd0*/  MUFU.EX2 R118, R0 ;  /* 0x0000000000767308 */ /* 0x0003f40000000800 */
[----:B------:R-:W-:Y:S10]  /*6de0*/  MUFU.EX2 R210, R25 ;  /* 0x0000001900d27308 */ /* 0x000ff40000000800 */
[----:B------:R-:W-:Y:S01]  /*6df0*/  MUFU.EX2 R204, R29 ;  /* 0x0000001d00cc7308 */ /* 0x000fe20000000800 */
[--C-:B-1----:R-:W-:Y:S09]  /*6e00*/  FFMA.FTZ R0, R9, c[0x0][0x2d0], -R4.reuse ;  /* 0x0000b40009007a23 */ /* 0x102ff20000010804 */
        /* <DEDUP_REMOVED lines=8> */
[----:B------:R1:W4:Y:S10]  /*6e90*/  MUFU.EX2 R223, R0 ;  /* 0x0000000000df7308 */ /* 0x0003340000000800 */
[----:B------:R-:W-:Y:S10]  /*6ea0*/  MUFU.EX2 R164, R173 ;  /* 0x000000ad00a47308 */ /* 0x000ff40000000800 */
[----:B------:R-:W-:Y:S01]  /*6eb0*/  MUFU.EX2 R161, R170 ;  /* 0x000000aa00a17308 */ /* 0x000fe20000000800 */
[----:B-1----:R-:W-:Y:S02]  /*6ec0*/  FADD.FTZ R0, -R2, R119 ;  /* 0x0000007702007221 */ /* 0x002fe40000010100 */
[----:B------:R-:W-:Y:S02]  /*6ed0*/  FFMA.FTZ R119, R24, c[0x0][0x2d0], -R4 ;  /* 0x0000b40018777a23 */ /* 0x000fe40000010804 */
[----:B------:R-:W-:Y:S05]  /*6ee0*/  FMUL.FTZ R0, R0, c[0x0][0x2d0] ;  /* 0x0000b40000007a20 */ /* 0x000fea0000410000 */
[----:B------:R-:W-:Y:S10]  /*6ef0*/  MUFU.EX2 R205, R119 ;  /* 0x0000007700cd7308 */ /* 0x000ff40000000800 */
[----:B------:R-:W1:Y:S10]  /*6f00*/  MUFU.EX2 R0, R0 ;  /* 0x0000000000007308 */ /* 0x000e740000000800 */
[----:B------:R-:W-:Y:S01]  /*6f10*/  MUFU.EX2 R162, R169 ;  /* 0x000000a900a27308 */ /* 0x000fe20000000800 */
[C---:B--2---:R-:W-:Y:S01]  /*6f20*/  FMUL.FTZ R16, R3.reuse, R132 ;  /* 0x0000008403107220 */ /* 0x044fe20000410000 */
[----:B---3--:R-:W-:Y:S01]  /*6f30*/  F2FP.PACK_AB R25, R212, R209 ;  /* 0x000000d1d419723e */ /* 0x008fe200000000ff */
[----:B------:R-:W-:Y:S02]  /*6f40*/  FMUL.FTZ R17, R3, R133 ;  /* 0x0000008503117220 */ /* 0x000fe40000410000 */
[C---:B------:R-:W-:Y:S02]  /*6f50*/  FMUL.FTZ R18, R117.reuse, R134 ;  /* 0x0000008675127220 */ /* 0x040fe40000410000 */
[C---:B------:R-:W-:Y:S02]  /*6f60*/  FMUL.FTZ R19, R117.reuse, R135 ;  /* 0x0000008775137220 */ /* 0x040fe40000410000 */
[----:B------:R-:W2:Y:S01]  /*6f70*/  LDSM.16.MT88.4 R132, [R181] ;  /* 0x00000000b584783b */ /* 0x000ea20000004200 */
[C---:B------:R-:W-:Y:S02]  /*6f80*/  FMUL.FTZ R6, R117.reuse, R138 ;  /* 0x0000008a75067220 */ /* 0x040fe40000410000 */
[C---:B------:R-:W-:Y:S02]  /*6f90*/  FMUL.FTZ R7, R117.reuse, R139 ;  /* 0x0000008b75077220 */ /* 0x040fe40000410000 */
[C---:B------:R-:W-:Y:S01]  /*6fa0*/  FMUL.FTZ R50, R117.reuse, R126 ;  /* 0x0000007e75327220 */ /* 0x040fe20000410000 */
[----:B------:R-:W-:Y:S01]  /*6fb0*/  F2FP.PACK_AB R126, R226, R211 ;  /* 0x000000d3e27e723e */ /* 0x000fe200000000ff */
[----:B------:R-:W-:Y:S01]  /*6fc0*/  FMUL.FTZ R51, R117, R127 ;  /* 0x0000007f75337220 */ /* 0x000fe20000410000 */
[----:B------:R-:W-:Y:S01]  /*6fd0*/  F2FP.PACK_AB R127, R225, R224 ;  /* 0x000000e0e17f723e */ /* 0x000fe200000000ff */
[C---:B------:R-:W-:Y:S02]  /*6fe0*/  FMUL.FTZ R4, R3.reuse, R136 ;  /* 0x0000008803047220 */ /* 0x040fe40000410000 */
[C---:B------:R-:W-:Y:S02]  /*6ff0*/  FMUL.FTZ R5, R3.reuse, R137 ;  /* 0x0000008903057220 */ /* 0x040fe40000410000 */
[----:B------:R-:W-:Y:S01]  /*7000*/  FMUL.FTZ R48, R3, R124 ;  /* 0x0000007c03307220 */ /* 0x000fe20000410000 */
[----:B------:R-:W-:Y:S01]  /*7010*/  F2FP.PACK_AB R124, R207, R168 ;  /* 0x000000a8cf7c723e */ /* 0x000fe200000000ff */
[----:B------:R-:W-:Y:S01]  /*7020*/  FMUL.FTZ R49, R3, R125 ;  /* 0x0000007d03317220 */ /* 0x000fe20000410000 */
[----:B------:R-:W-:Y:S01]  /*7030*/  F2FP.PACK_AB R125, R206, R167 ;  /* 0x000000a7ce7d723e */ /* 0x000fe200000000ff */
[----:B------:R-:W-:Y:S01]  /*7040*/  FMUL.FTZ R22, R117, R130 ;  /* 0x0000008275167220 */ /* 0x000fe20000410000 */
[----:B----4-:R-:W-:Y:S01]  /*7050*/  F2FP.PACK_AB R130, R223, R222 ;  /* 0x000000dedf82723e */ /* 0x010fe200000000ff */
[----:B------:R-:W-:Y:S01]  /*7060*/  FMUL.FTZ R23, R117, R131 ;  /* 0x0000008375177220 */ /* 0x000fe20000410000 */
[----:B------:R-:W-:Y:S01]  /*7070*/  F2FP.PACK_AB R131, R218, R219 ;  /* 0x000000dbda83723e */ /* 0x000fe200000000ff */
[C---:B------:R-:W-:Y:S02]  /*7080*/  FMUL.FTZ R8, R118.reuse, R140 ;  /* 0x0000008c76087220 */ /* 0x040fe40000410000 */
[-C--:B-----5:R-:W-:Y:S05]  /*7090*/  HMMA.16816.F32 R4, R124, R32.reuse, R4 ;  /* 0x000000207c04723c */ /* 0x0a0fea0000001804 */
[----:B------:R-:W-:Y:S02]  /*70a0*/  FMUL.FTZ R9, R118, R141 ;  /* 0x0000008d76097220 */ /* 0x000fe40000410000 */
[----:B------:R-:W-:Y:S01]  /*70b0*/  FMUL.FTZ R20, R3, R128 ;  /* 0x0000008003147220 */ /* 0x000fe20000410000 */
[----:B------:R-:W-:Y:S01]  /*70c0*/  F2FP.PACK_AB R128, R203, R199 ;  /* 0x000000c7cb80723e */ /* 0x000fe200000000ff */
[----:B------:R-:W-:Y:S03]  /*70d0*/  FMUL.FTZ R21, R3, R129 ;  /* 0x0000008103157220 */ /* 0x000fe60000410000 */
[----:B------:R-:W-:Y:S01]  /*70e0*/  F2FP.PACK_AB R129, R40, R179 ;  /* 0x000000b32881723e */ /* 0x000fe200000000ff */
[C---:B-1----:R-:W-:Y:S02]  /*70f0*/  FMUL.FTZ R10, R0.reuse, R142 ;  /* 0x0000008e000a7220 */ /* 0x042fe40000410000 */
[----:B------:R-:W-:Y:S02]  /*7100*/  FMUL.FTZ R11, R0, R143 ;  /* 0x0000008f000b7220 */ /* 0x000fe40000410000 */
[C---:B------:R-:W-:Y:S01]  /*7110*/  FMUL.FTZ R12, R118.reuse, R144 ;  /* 0x00000090760c7220 */ /* 0x040fe20000410000 */
[----:B------:R-:W1:Y:S01]  /*7120*/  MUFU.EX2 R143, R166 ;  /* 0x000000a6008f7308 */ /* 0x000e620000000800 */
[C---:B------:R-:W-:Y:S02]  /*7130*/  FMUL.FTZ R13, R118.reuse, R145 ;  /* 0x00000091760d7220 */ /* 0x040fe40000410000 */
[----:B------:R-:W-:Y:S01]  /*7140*/  FMUL.FTZ R36, R118, R152 ;  /* 0x0000009876247220 */ /* 0x000fe20000410000 */
[C---:B------:R-:W-:Y:S04]  /*7150*/  HMMA.16816.F32 R8, R128.reuse, R32, R8 ;  /* 0x000000208008723c */ /* 0x040fe80000001808 */
[C---:B------:R-:W-:Y:S02]  /*7160*/  FMUL.FTZ R14, R0.reuse, R146 ;  /* 0x00000092000e7220 */ /* 0x040fe40000410000 */
[----:B------:R-:W-:Y:S01]  /*7170*/  FMUL.FTZ R15, R0, R147 ;  /* 0x00000093000f7220 */ /* 0x000fe20000410000 */
[----:B------:R-:W-:Y:S01]  /*7180*/  MUFU.EX2 R166, R176 ;  /* 0x000000b000a67308 */ /* 0x000fe20000000800 */
[C---:B------:R-:W-:Y:S04]  /*7190*/  FMUL.FTZ R32, R118.reuse, R148 ;  /* 0x0000009476207220 */ /* 0x040fe80000410000 */
[C---:B------:R-:W-:Y:S01]  /*71a0*/  FMUL.FTZ R33, R118.reuse, R149 ;  /* 0x0000009576217220 */ /* 0x040fe20000410000 */
[-C--:B------:R-:W-:Y:S03]  /*71b0*/  HMMA.16816.F32 R12, R128, R34.reuse, R12 ;  /* 0x00000022800c723c */ /* 0x080fe6000000180c */
[C---:B------:R-:W-:Y:S02]  /*71c0*/  FMUL.FTZ R37, R118.reuse, R153 ;  /* 0x0000009976257220 */ /* 0x040fe40000410000 */
[C---:B------:R-:W-:Y:S02]  /*71d0*/  FMUL.FTZ R54, R117.reuse, R54 ;  /* 0x0000003675367220 */ /* 0x040fe40000410000 */
[C---:B------:R-:W-:Y:S01]  /*71e0*/  FMUL.FTZ R55, R117.reuse, R55 ;  /* 0x0000003775377220 */ /* 0x040fe20000410000 */
[C---:B------:R-:W-:Y:S04]  /*71f0*/  HMMA.16816.F32 R16, R124.reuse, R34, R16 ;  /* 0x000000227c10723c */ /* 0x040fe80000001810 */
[C---:B------:R-:W-:Y:S02]  /*7200*/  FMUL.FTZ R56, R118.reuse, R56 ;  /* 0x0000003876387220 */ /* 0x040fe40000410000 */
[----:B------:R-:W-:Y:S02]  /*7210*/  FMUL.FTZ R57, R118, R57 ;  /* 0x0000003976397220 */ /* 0x000fe40000410000 */
[-C--:B--2---:R-:W-:Y:S04]  /*7220*/  HMMA.16816.F32 R20, R124, R132.reuse, R20 ;  /* 0x000000847c14723c */ /* 0x084fe80000001814 */
[C---:B------:R-:W-:Y:S02]  /*7230*/  FMUL.FTZ R34, R0.reuse, R150 ;  /* 0x0000009600227220 */ /* 0x040fe40000410000 */
[----:B------:R-:W-:Y:S02]  /*7240*/  FMUL.FTZ R35, R0, R151 ;  /* 0x0000009700237220 */ /* 0x000fe40000410000 */
[C---:B------:R-:W-:Y:S04]  /*7250*/  FMUL.FTZ R60, R118.reuse, R60 ;  /* 0x0000003c763c7220 */ /* 0x040fe80000410000 */
[----:B------:R-:W-:Y:S01]  /*7260*/  FMUL.FTZ R61, R118, R61 ;  /* 0x0000003d763d7220 */ /* 0x000fe20000410000 */
[C---:B------:R-:W-:Y:S04]  /*7270*/  HMMA.16816.F32 R32, R128.reuse, R132, R32 ;  /* 0x000000848020723c */ /* 0x040fe80000001820 */
[C---:B------:R-:W-:Y:S02]  /*7280*/  FMUL.FTZ R38, R0.reuse, R154 ;  /* 0x0000009a00267220 */ /* 0x040fe40000410000 */
[----:B------:R-:W-:Y:S02]  /*7290*/  FMUL.FTZ R39, R0, R155 ;  /* 0x0000009b00277220 */ /* 0x000fe40000410000 */
[C---:B------:R-:W-:Y:S04]  /*72a0*/  FMUL.FTZ R66, R117.reuse, R66 ;  /* 0x0000004275427220 */ /* 0x040fe80000410000 */
[C---:B------:R-:W-:Y:S01]  /*72b0*/  FMUL.FTZ R67, R117.reuse, R67 ;  /* 0x0000004375437220 */ /* 0x040fe20000410000 */
[-C--:B------:R-:W-:Y:S03]  /*72c0*/  HMMA.16816.F32 R36, R128, R134.reuse, R36 ;  /* 0x000000868024723c */ /* 0x080fe60000001824 */
[C---:B------:R-:W-:Y:S02]  /*72d0*/  FMUL.FTZ R70, R117.reuse, R70 ;  /* 0x0000004675467220 */ /* 0x040fe40000410000 */
[----:B------:R-:W-:Y:S02]  /*72e0*/  FMUL.FTZ R71, R117, R71 ;  /* 0x0000004775477220 */ /* 0x000fe40000410000 */
[C---:B------:R-:W-:Y:S01]  /*72f0*/  FMUL.FTZ R72, R118.reuse, R72 ;  /* 0x0000004876487220 */ /* 0x040fe20000410000 */
[C---:B------:R-:W-:Y:S01]  /*7300*/  HMMA.16816.F32 R48, R124.reuse, R134, R48 ;  /* 0x000000867c30723c */ /* 0x040fe20000001830 */
[----:B------:R-:W2:Y:S03]  /*7310*/  LDSM.16.MT88.4 R132, [R180+0xc00] ;  /* 0x000c0000b484783b */ /* 0x000ea60000004200 */
[C---:B------:R-:W-:Y:S02]  /*7320*/  FMUL.FTZ R52, R3.reuse, R52 ;  /* 0x0000003403347220 */ /* 0x040fe40000410000 */
[----:B------:R-:W-:Y:S02]  /*7330*/  FMUL.FTZ R53, R3, R53 ;  /* 0x0000003503357220 */ /* 0x000fe40000410000 */
[C---:B------:R-:W-:Y:S04]  /*7340*/  FMUL.FTZ R73, R118.reuse, R73 ;  /* 0x0000004976497220 */ /* 0x040fe80000410000 */
[C---:B------:R-:W-:Y:S02]  /*7350*/  FMUL.FTZ R76, R118.reuse, R76 ;  /* 0x0000004c764c7220 */ /* 0x040fe40000410000 */
        /* <DEDUP_REMOVED lines=13> */
[----:B------:R-:W-:Y:S01]  /*7430*/  FMUL.FTZ R104, R118, R104 ;  /* 0x0000006876687220 */ /* 0x000fe20000410000 */
[-C--:B--2---:R-:W-:Y:S03]  /*7440*/  HMMA.16816.F32 R52, R124, R132.reuse, R52 ;  /* 0x000000847c34723c */ /* 0x084fe60000001834 */
[C---:B------:R-:W-:Y:S02]  /*7450*/  FMUL.FTZ R58, R0.reuse, R58 ;  /* 0x0000003a003a7220 */ /* 0x040fe40000410000 */
[----:B------:R-:W-:Y:S02]  /*7460*/  FMUL.FTZ R59, R0, R59 ;  /* 0x0000003b003b7220 */ /* 0x000fe40000410000 */
[----:B------:R-:W-:Y:S02]  /*7470*/  FMUL.FTZ R105, R118, R105 ;  /* 0x0000006976697220 */ /* 0x000fe40000410000 */
[----:B------:R-:W-:Y:S02]  /*7480*/  FFMA.FTZ R24, R117, R201, R167 ;  /* 0x000000c975187223 */ /* 0x000fe400000100a7 */
[----:B------:R-:W-:Y:S01]  /*7490*/  MUFU.EX2 R167, R156 ;  /* 0x0000009c00a77308 */ /* 0x000fe20000000800 */
[C---:B------:R-:W-:Y:S04]  /*74a0*/  HMMA.16816.F32 R56, R128.reuse, R132, R56 ;  /* 0x000000848038723c */ /* 0x040fe80000001838 */
[C---:B------:R-:W-:Y:S02]  /*74b0*/  FMUL.FTZ R62, R0.reuse, R62 ;  /* 0x0000003e003e7220 */ /* 0x040fe40000410000 */
[----:B------:R-:W-:Y:S02]  /*74c0*/  FMUL.FTZ R63, R0, R63 ;  /* 0x0000003f003f7220 */ /* 0x000fe40000410000 */
[C---:B------:R-:W-:Y:S04]  /*74d0*/  FMUL.FTZ R108, R118.reuse, R108 ;  /* 0x0000006c766c7220 */ /* 0x040fe80000410000 */
[----:B------:R-:W-:Y:S01]  /*74e0*/  FMUL.FTZ R109, R118, R109 ;  /* 0x0000006d766d7220 */ /* 0x000fe20000410000 */
[-C--:B------:R-:W-:Y:S03]  /*74f0*/  HMMA.16816.F32 R60, R128, R134.reuse, R60 ;  /* 0x00000086803c723c */ /* 0x080fe6000000183c */
[C---:B------:R-:W-:Y:S02]  /*7500*/  FMUL.FTZ R64, R3.reuse, R64 ;  /* 0x0000004003407220 */ /* 0x040fe40000410000 */
[----:B------:R-:W-:Y:S02]  /*7510*/  FMUL.FTZ R65, R3, R65 ;  /* 0x0000004103417220 */ /* 0x000fe40000410000 */
[C---:B------:R-:W-:Y:S02]  /*7520*/  FMUL.FTZ R114, R117.reuse, R114 ;  /* 0x0000007275727220 */ /* 0x040fe40000410000 */
[----:B------:R-:W-:Y:S03]  /*7530*/  FMUL.FTZ R115, R117, R115 ;  /* 0x0000007375737220 */ /* 0x000fe60000410000 */
[C---:B------:R-:W-:Y:S01]  /*7540*/  HMMA.16816.F32 R64, R124.reuse, R134, R64 ;  /* 0x000000867c40723c */ /* 0x040fe20000001840 */
[----:B------:R-:W2:Y:S03]  /*7550*/  LDSM.16.MT88.4 R132, [R181+0xc00] ;  /* 0x000c0000b584783b */ /* 0x000ea60000004200 */
[C---:B------:R-:W-:Y:S02]  /*7560*/  FMUL.FTZ R68, R3.reuse, R68 ;  /* 0x0000004403447220 */ /* 0x040fe40000410000 */
[----:B------:R-:W-:Y:S02]  /*7570*/  FMUL.FTZ R69, R3, R69 ;  /* 0x0000004503457220 */ /* 0x000fe40000410000 */
[--C-:B------:R-:W-:Y:S04]  /*7580*/  FFMA.FTZ R136, R42, c[0x0][0x2d0], -R158.reuse ;  /* 0x0000b4002a887a23 */ /* 0x100fe8000001089e */
[--C-:B------:R-:W-:Y:S01]  /*7590*/  FFMA.FTZ R137, R43, c[0x0][0x2d0], -R158.reuse ;  /* 0x0000b4002b897a23 */ /* 0x100fe2000001089e */
[----:B------:R-:W-:Y:S01]  /*75a0*/  MUFU.EX2 R156, R136 ;  /* 0x00000088009c7308 */ /* 0x000fe20000000800 */
[--C-:B------:R-:W-:Y:S02]  /*75b0*/  FFMA.FTZ R138, R46, c[0x0][0x2d0], -R158.reuse ;  /* 0x0000b4002e8a7a23 */ /* 0x100fe4000001089e */
[----:B------:R-:W-:Y:S02]  /*75c0*/  FFMA.FTZ R139, R47, c[0x0][0x2d0], -R158 ;  /* 0x0000b4002f8b7a23 */ /* 0x000fe4000001089e */
[----:B------:R-:W-:Y:S01]  /*75d0*/  LDSM.16.MT88.4 R44, [R180+0x1c00] ;  /* 0x001c0000b42c783b */ /* 0x000fe20000004200 */
        /* <DEDUP_REMOVED lines=10> */
[C---:B------:R-:W-:Y:S01]  /*7680*/  FMUL.FTZ R96, R3.reuse, R96 ;  /* 0x0000006003607220 */ /* 0x040fe20000410000 */
[-C--:B--2---:R-:W-:Y:S03]  /*7690*/  HMMA.16816.F32 R68, R124, R132.reuse, R68 ;  /* 0x000000847c44723c */ /* 0x084fe60000001844 */
[C---:B------:R-:W-:Y:S02]  /*76a0*/  FMUL.FTZ R97, R3.reuse, R97 ;  /* 0x0000006103617220 */ /* 0x040fe40000410000 */
[C---:B------:R-:W-:Y:S02]  /*76b0*/  FMUL.FTZ R100, R3.reuse, R100 ;  /* 0x0000006403647220 */ /* 0x040fe40000410000 */
[C---:B------:R-:W-:Y:S01]  /*76c0*/  FMUL.FTZ R101, R3.reuse, R101 ;  /* 0x0000006503657220 */ /* 0x040fe20000410000 */
[C---:B------:R-:W-:Y:S04]  /*76d0*/  HMMA.16816.F32 R72, R128.reuse, R132, R72 ;  /* 0x000000848048723c */ /* 0x040fe80000001848 */
[C---:B------:R-:W-:Y:S02]  /*76e0*/  FMUL.FTZ R112, R3.reuse, R112 ;  /* 0x0000007003707220 */ /* 0x040fe40000410000 */
[C---:B------:R-:W-:Y:S02]  /*76f0*/  FMUL.FTZ R113, R3.reuse, R113 ;  /* 0x0000007103717220 */ /* 0x040fe40000410000 */
[-C--:B------:R-:W-:Y:S04]  /*7700*/  HMMA.16816.F32 R76, R128, R134.reuse, R76 ;  /* 0x00000086804c723c */ /* 0x080fe8000000184c */
[C---:B------:R-:W-:Y:S02]  /*7710*/  FMUL.FTZ R94, R0.reuse, R94 ;  /* 0x0000005e005e7220 */ /* 0x040fe40000410000 */
[C---:B------:R-:W-:Y:S02]  /*7720*/  FMUL.FTZ R95, R0.reuse, R95 ;  /* 0x0000005f005f7220 */ /* 0x040fe40000410000 */
[C---:B------:R-:W-:Y:S01]  /*7730*/  HMMA.16816.F32 R80, R124.reuse, R134, R80 ;  /* 0x000000867c50723c */ /* 0x040fe20000001850 */
[----:B------:R-:W2:Y:S03]  /*7740*/  LDSM.16.MT88.4 R132, [R180+0x1800] ;  /* 0x00180000b484783b */ /* 0x000ea60000004200 */
[C---:B------:R-:W-:Y:S02]  /*7750*/  FMUL.FTZ R106, R0.reuse, R106 ;  /* 0x0000006a006a7220 */ /* 0x040fe40000410000 */
[C---:B------:R-:W-:Y:S02]  /*7760*/  FMUL.FTZ R107, R0.reuse, R107 ;  /* 0x0000006b006b7220 */ /* 0x040fe40000410000 */
[C---:B------:R-:W-:Y:S04]  /*7770*/  FMUL.FTZ R110, R0.reuse, R110 ;  /* 0x0000006e006e7220 */ /* 0x040fe80000410000 */
[----:B------:R-:W-:Y:S02]  /*7780*/  FMUL.FTZ R111, R0, R111 ;  /* 0x0000006f006f7220 */ /* 0x000fe40000410000 */
[----:B------:R-:W-:Y:S01]  /*7790*/  FADD.FTZ R142, R206, R24 ;  /* 0x00000018ce8e7221 */ /* 0x000fe20000010000 */
[----:B-1----:R-:W-:Y:S01]  /*77a0*/  F2FP.PACK_AB R24, R214, R143 ;  /* 0x0000008fd618723e */ /* 0x002fe200000000ff */
[----:B------:R-:W-:Y:S02]  /*77b0*/  FFMA.FTZ R0, R0, R221, R179 ;  /* 0x000000dd00007223 */ /* 0x000fe400000100b3 */
[----:B------:R-:W-:Y:S02]  /*77c0*/  FFMA.FTZ R28, R3, R200, R168 ;  /* 0x000000c8031c7223 */ /* 0x000fe400000100a8 */
[----:B------:R-:W-:Y:S01]  /*77d0*/  FADD.FTZ R140, R40, R0 ;  /* 0x00000000288c7221 */ /* 0x000fe20000010000 */
[----:B------:R-:W-:Y:S01]  /*77e0*/  MUFU.EX2 R168, R157 ;  /* 0x0000009d00a87308 */ /* 0x000fe20000000800 */
[----:B------:R-:W-:Y:S01]  /*77f0*/  LDSM.16.MT88.4 R40, [R181+0x1000] ;  /* 0x00100000b528783b */ /* 0x000fe20000004200 */
[----:B------:R-:W-:Y:S01]  /*7800*/  FFMA.FTZ R3, R26, c[0x0][0x2d0], -R158 ;  /* 0x0000b4001a037a23 */ /* 0x000fe2000001089e */
[----:B------:R-:W-:Y:S01]  /*7810*/  F2FP.PACK_AB R26, R217, R215 ;  /* 0x000000d7d91a723e */ /* 0x000fe200000000ff */
[----:B------:R-:W-:Y:S04]  /*7820*/  FADD.FTZ R28, R207, R28 ;  /* 0x0000001ccf1c7221 */ /* 0x000fe80000010000 */
[----:B------:R-:W-:Y:S01]  /*7830*/  FADD.FTZ R0, R211, R28 ;  /* 0x0000001cd3007221 */ /* 0x000fe20000010000 */
[----:B------:R-:W-:Y:S01]  /*7840*/  F2FP.PACK_AB R28, R208, R205 ;  /* 0x000000cdd01c723e */ /* 0x000fe200000000ff */
[----:B------:R1:W-:Y:S02]  /*7850*/  MUFU.EX2 R202, R3 ;  /* 0x0000000300ca7308 */ /* 0x0003e40000000800 */
[----:B------:R-:W-:Y:S01]  /*7860*/  FADD.FTZ R0, R226, R0 ;  /* 0x00000000e2007221 */ /* 0x000fe20000010000 */
[-C--:B--2---:R-:W-:Y:S07]  /*7870*/  HMMA.16816.F32 R84, R124, R132.reuse, R84 ;  /* 0x000000847c54723c */ /* 0x084fee0000001854 */
[----:B------:R-:W-:Y:S01]  /*7880*/  MUFU.EX2 R157, R172 ;  /* 0x000000ac009d7308 */ /* 0x000fe20000000800 */
[C---:B------:R-:W-:Y:S04]  /*7890*/  HMMA.16816.F32 R88, R128.reuse, R132, R88 ;  /* 0x000000848058723c */ /* 0x040fe80000001858 */
[--C-:B-1----:R-:W-:Y:S01]  /*78a0*/  FFMA.FTZ R3, R27, c[0x0][0x2d0], -R158.reuse ;  /* 0x0000b4001b037a23 */ /* 0x102fe2000001089e */
[----:B------:R-:W-:Y:S03]  /*78b0*/  F2FP.PACK_AB R27, R216, R213 ;  /* 0x000000d5d81b723e */ /* 0x000fe600000000ff */
[-C--:B------:R-:W-:Y:S01]  /*78c0*/  HMMA.16816.F32 R92, R128, R134.reuse, R92 ;  /* 0x00000086805c723c */ /* 0x080fe2000000185c */
[----:B------:R-:W1:Y:S07]  /*78d0*/  MUFU.EX2 R200, R3 ;  /* 0x0000000300c87308 */ /* 0x000e6e0000000800 */
[C---:B------:R-:W-:Y:S01]  /*78e0*/  HMMA.16816.F32 R96, R124.reuse, R134, R96 ;  /* 0x000000867c60723c */ /* 0x040fe20000001860 */
[----:B------:R-:W2:Y:S03]  /*78f0*/  LDSM.16.MT88.4 R132, [R181+0x1800] ;  /* 0x00180000b584783b */ /* 0x000ea60000004200 */
[----:B-1----:R-:W-:Y:S01]  /*7900*/  F2FP.PACK_AB R29, R200, R202 ;  /* 0x000000cac81d723e */ /* 0x002fe200000000ff */
[--C-:B------:R-:W-:Y:S01]  /*7910*/  FFMA.FTZ R3, R30, c[0x0][0x2d0], -R158.reuse ;  /* 0x0000b4001e037a23 */ /* 0x100fe2000001089e */
[----:B------:R-:W-:Y:S03]  /*7920*/  F2FP.PACK_AB R30, R204, R210 ;  /* 0x000000d2cc1e723e */ /* 0x000fe600000000ff */
[----:B------:R1:W-:Y:S01]  /*7930*/  MUFU.EX2 R201, R3 ;  /* 0x0000000300c97308 */ /* 0x0003e20000000800 */
[-C--:B--2---:R-:W-:Y:S03]  /*7940*/  HMMA.16816.F32 R100, R124, R132.reuse, R100 ;  /* 0x000000847c64723c */ /* 0x084fe60000001864 */
[----:B-1----:R-:W-:Y:S05]  /*7950*/  FFMA.FTZ R3, R31, c[0x0][0x2d0], -R158 ;  /* 0x0000b4001f037a23 */ /* 0x002fea000001089e */
[C---:B------:R-:W-:Y:S01]  /*7960*/  HMMA.16816.F32 R104, R128.reuse, R132, R104 ;  /* 0x000000848068723c */ /* 0x040fe20000001868 */
[----:B------:R-:W-:Y:S07]  /*7970*/  MUFU.EX2 R158, R171 ;  /* 0x000000ab009e7308 */ /* 0x000fee0000000800 */
[-C--:B------:R-:W-:Y:S01]  /*7980*/  HMMA.16816.F32 R108, R128, R134.reuse, R108 ;  /* 0x00000086806c723c */ /* 0x080fe2000000186c */
[----:B------:R-:W1:Y:S02]  /*7990*/  LDSM.16.MT88.4 R128, [R180+0x400] ;  /* 0x00040000b480783b */ /* 0x000e640000004200 */
[----:B------:R2:W3:Y:S05]  /*79a0*/  MUFU.EX2 R198, R3 ;  /* 0x0000000300c67308 */ /* 0x0004ea0000000800 */
[----:B------:R-:W-:Y:S01]  /*79b0*/  HMMA.16816.F32 R112, R124, R134, R112 ;  /* 0x000000867c70723c */ /* 0x000fe20000001870 */
[----:B------:R-:W4:Y:S08]  /*79c0*/  LDSM.16.MT88.4 R124, [R181+0x400] ;  /* 0x00040000b57c783b */ /* 0x000f300000004200 */
[----:B------:R-:W-:Y:S03]  /*79d0*/  LDSM.16.MT88.4 R132, [R180+0x800] ;  /* 0x00080000b484783b */ /* 0x000fe60000004200 */
[----:B--2---:R-:W-:Y:S01]  /*79e0*/  FFMA.FTZ R3, R118, R220, R199 ;  /* 0x000000dc76037223 */ /* 0x004fe200000100c7 */
[----:B---3--:R-:W-:Y:S04]  /*79f0*/  F2FP.PACK_AB R31, R198, R201 ;  /* 0x000000c9c61f723e */ /* 0x008fe800000000ff */
[----:B------:R-:W2:Y:S01]  /*7a00*/  LDSM.16.MT88.4 R116, [R180+0x1000] ;  /* 0x00100000b474783b */ /* 0x000ea20000004200 */
[----:B------:R-:W-:Y:S02]  /*7a10*/  FADD.FTZ R141, R203, R3 ;  /* 0x00000003cb8d7221 */ /* 0x000fe40000010000 */
[----:B------:R-:W-:Y:S01]  /*7a20*/  FADD.FTZ R3, R224, R142 ;  /* 0x0000008ee0037221 */ /* 0x000fe20000010000 */
[-C--:B-1----:R-:W-:Y:S08]  /*7a30*/  HMMA.16816.F32 R4, R24, R128.reuse, R4 ;  /* 0x000000801804723c */ /* 0x082ff00000001804 */
[C---:B------:R-:W-:Y:S08]  /*7a40*/  HMMA.16816.F32 R8, R28.reuse, R128, R8 ;  /* 0x000000801c08723c */ /* 0x040ff00000001808 */
[-C--:B------:R-:W-:Y:S08]  /*7a50*/  HMMA.16816.F32 R12, R28, R130.reuse, R12 ;  /* 0x000000821c0c723c */ /* 0x080ff0000000180c */
[C---:B------:R-:W-:Y:S08]  /*7a60*/  HMMA.16816.F32 R16, R24.reuse, R130, R16 ;  /* 0x000000821810723c */ /* 0x040ff00000001810 */
[-C--:B----4-:R-:W-:Y:S08]  /*7a70*/  HMMA.16816.F32 R20, R24, R124.reuse, R20 ;  /* 0x0000007c1814723c */ /* 0x090ff00000001814 */
[C---:B------:R-:W-:Y:S08]  /*7a80*/  HMMA.16816.F32 R32, R28.reuse, R124, R32 ;  /* 0x0000007c1c20723c */ /* 0x040ff00000001820 */
[-C--:B------:R-:W-:Y:S08]  /*7a90*/  HMMA.16816.F32 R36, R28, R126.reuse, R36 ;  /* 0x0000007e1c24723c */ /* 0x080ff00000001824 */
[C---:B------:R-:W-:Y:S01]  /*7aa0*/  HMMA.16816.F32 R48, R24.reuse, R126, R48 ;  /* 0x0000007e1830723c */ /* 0x040fe20000001830 */
[----:B------:R-:W-:Y:S07]  /*7ab0*/  LDSM.16.MT88.4 R124, [R181+0x800] ;  /* 0x00080000b57c783b */ /* 0x000fee0000004200 */
[-C--:B--2---:R-:W-:Y:S08]  /*7ac0*/  HMMA.16816.F32 R52, R24, R116.reuse, R52 ;  /* 0x000000741834723c */ /* 0x084ff00000001834 */
[C---:B------:R-:W-:Y:S08]  /*7ad0*/  HMMA.16816.F32 R56, R28.reuse, R116, R56 ;  /* 0x000000741c38723c */ /* 0x040ff00000001838 */
[-C--:B------:R-:W-:Y:S08]  /*7ae0*/  HMMA.16816.F32 R60, R28, R118.reuse, R60 ;  /* 0x000000761c3c723c */ /* 0x080ff0000000183c */
[C---:B------:R-:W-:Y:S01]  /*7af0*/  HMMA.16816.F32 R64, R24.reuse, R118, R64 ;  /* 0x000000761840723c */ /* 0x040fe20000001840 */
[----:B------:R-:W1:Y:S07]  /*7b00*/  LDSM.16.MT88.4 R116, [R181+0x1c00] ;  /* 0x001c0000b574783b */ /* 0x000e6e0000004200 */
[-C--:B------:R-:W-:Y:S08]  /*7b10*/  HMMA.16816.F32 R68, R24, R40.reuse, R68 ;  /* 0x000000281844723c */ /* 0x080ff00000001844 */
[C---:B------:R-:W-:Y:S07]  /*7b20*/  HMMA.16816.F32 R72, R28.reuse, R40, R72 ;  /* 0x000000281c48723c */ /* 0x040fee0000001848 */
[----:B------:R-:W-:Y:S01]  /*7b30*/  FADD.FTZ R40, R143, R0 ;  /* 0x000000008f287221 */ /* 0x000fe20000010000 */
[-C--:B------:R-:W-:Y:S08]  /*7b40*/  HMMA.16816.F32 R76, R28, R42.reuse, R76 ;  /* 0x0000002a1c4c723c */ /* 0x080ff0000000184c */
[C---:B------:R-:W-:Y:S01]  /*7b50*/  HMMA.16816.F32 R80, R24.reuse, R42, R80 ;  /* 0x0000002a1850723c */ /* 0x040fe20000001850 */
[----:B------:R-:W-:Y:S06]  /*7b60*/  MUFU.EX2 R43, R139 ;  /* 0x0000008b002b7308 */ /* 0x000fec0000000800 */
[----:B------:R-:W-:Y:S01]  /*7b70*/  FADD.FTZ R42, R225, R3 ;  /* 0x00000003e12a7221 */ /* 0x000fe20000010000 */
[-C--:B------:R-:W-:Y:S04]  /*7b80*/  HMMA.16816.F32 R84, R24, R44.reuse, R84 ;  /* 0x0000002c1854723c */ /* 0x080fe80000001854 */
[----:B------:R-:W-:Y:S04]  /*7b90*/  FADD.FTZ R0, R209, R42 ;  /* 0x0000002ad1007221 */ /* 0x000fe80000010000 */
[C---:B------:R-:W-:Y:S01]  /*7ba0*/  HMMA.16816.F32 R88, R28.reuse, R44, R88 ;  /* 0x0000002c1c58723c */ /* 0x040fe20000001858 */
[----:B------:R-:W2:Y:S07]  /*7bb0*/  MUFU.EX2 R45, R137 ;  /* 0x00000089002d7308 */ /* 0x000eae0000000800 */
[-C--:B------:R-:W-:Y:S03]  /*7bc0*/  HMMA.16816.F32 R92, R28, R46.reuse, R92 ;  /* 0x0000002e1c5c723c */ /* 0x080fe6000000185c */
[----:B------:R-:W3:Y:S05]  /*7bd0*/  MUFU.EX2 R44, R138 ;  /* 0x0000008a002c7308 */ /* 0x000eea0000000800 */
[C---:B------:R-:W-:Y:S08]  /*7be0*/  HMMA.16816.F32 R96, R24.reuse, R46, R96 ;  /* 0x0000002e1860723c */ /* 0x040ff00000001860 */
[-C--:B-1----:R-:W-:Y:S08]  /*7bf0*/  HMMA.16816.F32 R100, R24, R116.reuse, R100 ;  /* 0x000000741864723c */ /* 0x082ff00000001864 */
[C---:B------:R-:W-:Y:S08]  /*7c00*/  HMMA.16816.F32 R104, R28.reuse, R116, R104 ;  /* 0x000000741c68723c */ /* 0x040ff00000001868 */
[-C--:B------:R-:W-:Y:S07]  /*7c10*/  HMMA.16816.F32 R108, R28, R118.reuse, R108 ;  /* 0x000000761c6c723c */ /* 0x080fee000000186c */
[----:B------:R-:W-:Y:S01]  /*7c20*/  FADD.FTZ R29, R222, R141 ;  /* 0x0000008dde1d7221 */ /* 0x000fe20000010000 */
[----:B------:R-:W-:Y:S04]  /*7c30*/  HMMA.16816.F32 R112, R24, R118, R112 ;  /* 0x000000761870723c */ /* 0x000fe80000001870 */
[----:B------:R-:W-:Y:S01]  /*7c40*/  FADD.FTZ R28, R219, R140 ;  /* 0x0000008cdb1c7221 */ /* 0x000fe20000010000 */
[----:B------:R-:W-:Y:S01]  /*7c50*/  F2FP.PACK_AB R30, R157, R162 ;  /* 0x000000a29d1e723e */ /* 0x000fe200000000ff */
[----:B------:R-:W-:Y:S01]  /*7c60*/  FADD.FTZ R3, R223, R29 ;  /* 0x0000001ddf037221 */ /* 0x000fe20000010000 */
[----:B------:R-:W-:Y:S01]  /*7c70*/  F2FP.PACK_AB R24, R165, R160 ;  /* 0x000000a0a518723e */ /* 0x000fe200000000ff */
[----:B------:R-:W-:Y:S01]  /*7c80*/  FADD.FTZ R41, R218, R28 ;  /* 0x0000001cda297221 */ /* 0x000fe20000010000 */
[----:B------:R-:W-:Y:S03]  /*7c90*/  F2FP.PACK_AB R25, R163, R159 ;  /* 0x0000009fa319723e */ /* 0x000fe600000000ff */
[----:B------:R-:W-:Y:S01]  /*7ca0*/  F2FP.PACK_AB R26, R168, R166 ;  /* 0x000000a6a81a723e */ /* 0x000fe200000000ff */
[----:B------:R-:W-:Y:S01]  /*7cb0*/  FADD.FTZ R3, R205, R3 ;  /* 0x00000003cd037221 */ /* 0x000fe20000010000 */
[----:B------:R-:W-:Y:S02]  /*7cc0*/  F2FP.PACK_AB R27, R167, R164 ;  /* 0x000000a4a71b723e */ /* 0x000fe400000000ff */
[----:B------:R-:W-:Y:S01]  /*7cd0*/  F2FP.PACK_AB R28, R161, R158 ;  /* 0x0000009ea11c723e */ /* 0x000fe200000000ff */
[----:B------:R-:W-:Y:S01]  /*7ce0*/  FADD.FTZ R3, R208, R3 ;  /* 0x00000003d0037221 */ /* 0x000fe20000010000 */
[----:B--2---:R-:W-:Y:S02]  /*7cf0*/  F2FP.PACK_AB R29, R45, R156 ;  /* 0x0000009c2d1d723e */ /* 0x004fe400000000ff */
[----:B---3--:R-:W-:Y:S01]  /*7d00*/  F2FP.PACK_AB R31, R43, R44 ;  /* 0x0000002c2b1f723e */ /* 0x008fe200000000ff */
[-C--:B------:R-:W-:Y:S01]  /*7d10*/  HMMA.16816.F32 R136, R24, R132.reuse, R4 ;  /* 0x000000841888723c */ /* 0x080fe20000001804 */
[----:B------:R-:W1:Y:S02]  /*7d20*/  LDSM.16.MT88.4 R4, [R180+0x1400] ;  /* 0x00140000b404783b */ /* 0x000e640000004200 */
[----:B------:R-:W-:Y:S05]  /*7d30*/  MOV R119, R2 ;  /* 0x0000000200777202 */ /* 0x000fea0000000f00 */
[C---:B------:R-:W-:Y:S01]  /*7d40*/  HMMA.16816.F32 R140, R28.reuse, R132, R8 ;  /* 0x000000841c8c723c */ /* 0x040fe20000001808 */
[----:B------:R-:W2:Y:S07]  /*7d50*/  LDSM.16.MT88.4 R8, [R181+0x1400] ;  /* 0x00140000b508783b */ /* 0x000eae0000004200 */
[-C--:B------:R-:W-:Y:S01]  /*7d60*/  HMMA.16816.F32 R144, R28, R134.reuse, R12 ;  /* 0x000000861c90723c */ /* 0x080fe2000000180c */
[----:B------:R-:W3:Y:S07]  /*7d70*/  LDSM.16.MT88.4 R12, [R180+0x2000] ;  /* 0x00200000b40c783b */ /* 0x000eee0000004200 */
[C---:B------:R-:W-:Y:S01]  /*7d80*/  HMMA.16816.F32 R132, R24.reuse, R134, R16 ;  /* 0x000000861884723c */ /* 0x040fe20000001810 */
[----:B------:R-:W4:Y:S07]  /*7d90*/  LDSM.16.MT88.4 R16, [R181+0x2000] ;  /* 0x00200000b510783b */ /* 0x000f2e0000004200 */
[-C--:B------:R-:W-:Y:S08]  /*7da0*/  HMMA.16816.F32 R128, R24, R124.reuse, R20 ;  /* 0x0000007c1880723c */ /* 0x080ff00000001814 */
[C---:B------:R-:W-:Y:S08]  /*7db0*/  HMMA.16816.F32 R148, R28.reuse, R124, R32 ;  /* 0x0000007c1c94723c */ /* 0x040ff00000001820 */
[-C--:B------:R-:W-:Y:S08]  /*7dc0*/  HMMA.16816.F32 R152, R28, R126.reuse, R36 ;  /* 0x0000007e1c98723c */ /* 0x080ff00000001824 */
[C---:B------:R-:W-:Y:S08]  /*7dd0*/  HMMA.16816.F32 R124, R24.reuse, R126, R48 ;  /* 0x0000007e187c723c */ /* 0x040ff00000001830 */
[-C--:B-1----:R-:W-:Y:S08]  /*7de0*/  HMMA.16816.F32 R52, R24, R4.reuse, R52 ;  /* 0x000000041834723c */ /* 0x082ff00000001834 */
[C---:B------:R-:W-:Y:S07]  /*7df0*/  HMMA.16816.F32 R56, R28.reuse, R4, R56 ;  /* 0x000000041c38723c */ /* 0x040fee0000001838 */
[----:B------:R-:W-:Y:S01]  /*7e00*/  FADD.FTZ R5, R202, R41 ;  /* 0x00000029ca057221 */ /* 0x000fe20000010000 */
[-C--:B------:R-:W-:Y:S04]  /*7e10*/  HMMA.16816.F32 R60, R28, R6.reuse, R60 ;  /* 0x000000061c3c723c */ /* 0x080fe8000000183c */
[----:B------:R-:W-:Y:S02]  /*7e20*/  FADD.FTZ R4, R212, R0 ;  /* 0x00000000d4047221 */ /* 0x000fe40000010000 */
[----:B------:R-:W-:Y:S02]  /*7e30*/  FADD.FTZ R0, R200, R5 ;  /* 0x00000005c8007221 */ /* 0x000fe40000010000 */
[C---:B------:R-:W-:Y:S04]  /*7e40*/  HMMA.16816.F32 R64, R24.reuse, R6, R64 ;  /* 0x000000061840723c */ /* 0x040fe80000001840 */
[----:B------:R-:W-:Y:S03]  /*7e50*/  FADD.FTZ R5, R201, R0 ;  /* 0x00000000c9057221 */ /* 0x000fe60000010000 */
[----:B------:R-:W-:Y:S01]  /*7e60*/  FADD.FTZ R6, R214, R40 ;  /* 0x00000028d6067221 */ /* 0x000fe20000010000 */
[-C--:B--2---:R-:W-:Y:S04]  /*7e70*/  HMMA.16816.F32 R68, R24, R8.reuse, R68 ;  /* 0x000000081844723c */ /* 0x084fe80000001844 */
[----:B------:R-:W-:Y:S04]  /*7e80*/  FADD.FTZ R7, R213, R4 ;  /* 0x00000004d5077221 */ /* 0x000fe80000010000 */
[C---:B------:R-:W-:Y:S07]  /*7e90*/  HMMA.16816.F32 R72, R28.reuse, R8, R72 ;  /* 0x000000081c48723c */ /* 0x040fee0000001848 */
[----:B------:R-:W-:Y:S01]  /*7ea0*/  FADD.FTZ R8, R215, R6 ;  /* 0x00000006d7087221 */ /* 0x000fe20000010000 */
[-C--:B------:R-:W-:Y:S04]  /*7eb0*/  HMMA.16816.F32 R76, R28, R10.reuse, R76 ;  /* 0x0000000a1c4c723c */ /* 0x080fe8000000184c */
[----:B------:R-:W-:Y:S02]  /*7ec0*/  FADD.FTZ R6, R210, R3 ;  /* 0x00000003d2067221 */ /* 0x000fe40000010000 */
[----:B------:R-:W-:Y:S02]  /*7ed0*/  FADD.FTZ R4, R217, R8 ;  /* 0x00000008d9047221 */ /* 0x000fe40000010000 */
[C---:B------:R-:W-:Y:S04]  /*7ee0*/  HMMA.16816.F32 R80, R24.reuse, R10, R80 ;  /* 0x0000000a1850723c */ /* 0x040fe80000001850 */
[----:B------:R-:W-:Y:S02]  /*7ef0*/  FADD.FTZ R3, R216, R7 ;  /* 0x00000007d8037221 */ /* 0x000fe40000010000 */
[----:B------:R-:W-:Y:S02]  /*7f00*/  FADD.FTZ R0, R204, R6 ;  /* 0x00000006cc007221 */ /* 0x000fe40000010000 */
[-C--:B---3--:R-:W-:Y:S04]  /*7f10*/  HMMA.16816.F32 R84, R24, R12.reuse, R84 ;  /* 0x0000000c1854723c */ /* 0x088fe80000001854 */
        /* <DEDUP_REMOVED lines=15> */
[----:B------:R-:W-:Y:S01]  /*8010*/  FADD.FTZ R5, R164, R0 ;  /* 0x00000000a4057221 */ /* 0x000fe20000010000 */
[----:B------:R-:W-:Y:S01]  /*8020*/  IADD3 R0, R197, -0x1, RZ ;  /* 0xffffffffc5007810 */ /* 0x000fe20007ffe0ff */
[----:B------:R-:W-:Y:S02]  /*8030*/  FADD.FTZ R4, R162, R8 ;  /* 0x00000008a2047221 */ /* 0x000fe40000010000 */
[-C--:B------:R-:W-:Y:S04]  /*8040*/  HMMA.16816.F32 R108, R28, R18.reuse, R108 ;  /* 0x000000121c6c723c */ /* 0x080fe8000000186c */
[----:B------:R-:W-:Y:S01]  /*8050*/  FADD.FTZ R3, R44, R7 ;  /* 0x000000072c037221 */ /* 0x000fe20000010000 */
[----:B------:R-:W-:Y:S01]  /*8060*/  MOV R197, R0 ;  /* 0x0000000000c57202 */ /* 0x000fe20000000f00 */
[----:B------:R-:W-:Y:S02]  /*8070*/  FADD.FTZ R200, R168, R6 ;  /* 0x00000006a8c87221 */ /* 0x000fe40000010000 */
[----:B------:R-:W-:Y:S04]  /*8080*/  HMMA.16816.F32 R112, R24, R18, R112 ;  /* 0x000000121870723c */ /* 0x000fe80000001870 */
[----:B------:R-:W-:Y:S02]  /*8090*/  FADD.FTZ R201, R167, R5 ;  /* 0x00000005a7c97221 */ /* 0x000fe40000010000 */
[----:B------:R-:W-:Y:S02]  /*80a0*/  FADD.FTZ R220, R157, R4 ;  /* 0x000000049ddc7221 */ /* 0x000fe40000010000 */
[----:B------:R-:W-:Y:S01]  /*80b0*/  FADD.FTZ R221, R43, R3 ;  /* 0x000000032bdd7221 */ /* 0x000fe20000010000 */
[----:B------:R-:W-:-:S10]  /*80c0*/  @P0 BRA `(.L_x_77) ;  /* 0xffffd54000000947 */ /* 0x000fd4000383ffff */
.L_x_65:
[----:B------:R-:W-:Y:S05]  /*80d0*/  BRA.DIV ~URZ, `(.L_x_78) ;  /* 0x00005ec27f007947 */ /* 0x000fea000b800000 */
[----:B------:R-:W1:Y:S04]  /*80e0*/  SHFL.BFLY PT, R3, R200, 0x2, 0x1f ;  /* 0x0c401f00c8037f89 */ /* 0x000e6800000e0000 */
[----:B------:R-:W2:Y:S04]  /*80f0*/  SHFL.BFLY PT, R2, R201, 0x2, 0x1f ;  /* 0x0c401f00c9027f89 */ /* 0x000ea800000e0000 */
[----:B------:R-:W3:Y:S04]  /*8100*/  SHFL.BFLY PT, R0, R220, 0x2, 0x1f ;  /* 0x0c401f00dc007f89 */ /* 0x000ee800000e0000 */
[----:B------:R-:W4:Y:S01]  /*8110*/  SHFL.BFLY PT, R4, R221, 0x2, 0x1f ;  /* 0x0c401f00dd047f89 */ /* 0x000f2200000e0000 */
[----:B-1----:R-:W-:-:S02]  /*8120*/  FADD.FTZ R3, R3, R200 ;  /* 0x000000c803037221 */ /* 0x002fc40000010000 */
[----:B--2---:R-:W-:-:S03]  /*8130*/  FADD.FTZ R2, R2, R201 ;  /* 0x000000c902027221 */ /* 0x004fc60000010000 */
[----:B------:R-:W1:Y:S01]  /*8140*/  SHFL.BFLY PT, R7, R3, 0x1, 0x1f ;  /* 0x0c201f0003077f89 */ /* 0x000e6200000e0000 */
[----:B---3--:R-:W-:-:S03]  /*8150*/  FADD.FTZ R0, R0, R220 ;  /* 0x000000dc00007221 */ /* 0x008fc60000010000 */
[----:B------:R-:W2:Y:S01]  /*8160*/  SHFL.BFLY PT, R6, R2, 0x1, 0x1f ;  /* 0x0c201f0002067f89 */ /* 0x000ea200000e0000 */
[----:B----4-:R-:W-:-:S03]  /*8170*/  FADD.FTZ R4, R4, R221 ;  /* 0x000000dd04047221 */ /* 0x010fc60000010000 */
[----:B------:R-:W3:Y:S04]  /*8180*/  SHFL.BFLY PT, R5, R0, 0x1, 0x1f ;  /* 0x0c201f0000057f89 */ /* 0x000ee800000e0000 */
[----:B------:R4:W4:Y:S01]  /*8190*/  SHFL.BFLY PT, R8, R4, 0x1, 0x1f ;  /* 0x0c201f0004087f89 */ /* 0x00092200000e0000 */
[----:B-1----:R-:W-:Y:S02]  /*81a0*/  FADD.FTZ R7, R3, R7 ;  /* 0x0000000703077221 */ /* 0x002fe40000010000 */
[----:B--2---:R-:W-:Y:S02]  /*81b0*/  FADD.FTZ R6, R2, R6 ;  /* 0x0000000602067221 */ /* 0x004fe40000010000 */
[----:B---3--:R-:W-:Y:S02]  /*81c0*/  FADD.FTZ R5, R0, R5 ;  /* 0x0000000500057221 */ /* 0x008fe40000010000 */
.L_x_167:
[----:B------:R-:W-:Y:S01]  /*81d0*/  FSETP.NE.FTZ.AND P3, PT, R7, RZ, PT ;  /* 0x000000ff0700720b */ /* 0x000fe20003f75000 */
[----:B------:R-:W-:Y:S01]  /*81e0*/  CS2R R2, SRZ ;  /* 0x0000000000027805 */ /* 0x000fe2000001ff00 */
[----:B------:R-:W-:Y:S01]  /*81f0*/  MOV R0, RZ ;  /* 0x000000ff00007202 */ /* 0x000fe20000000f00 */
[----:B----4-:R-:W-:Y:S01]  /*8200*/  FADD.FTZ R4, R8, R4 ;  /* 0x0000000408047221 */ /* 0x010fe20000010000 */
[----:B------:R-:W-:-:S02]  /*8210*/  FSETP.NE.FTZ.AND P2, PT, R6, RZ, PT ;  /* 0x000000ff0600720b */ /* 0x000fc40003f55000 */
[----:B------:R-:W-:Y:S02]  /*8220*/  FSETP.NE.FTZ.AND P1, PT, R5, RZ, PT ;  /* 0x000000ff0500720b */ /* 0x000fe40003f35000 */
[----:B------:R-:W-:Y:S02]  /*8230*/  FSETP.NE.FTZ.AND P0, PT, R4, RZ, PT ;  /* 0x000000ff0400720b */ /* 0x000fe40003f15000 */
[----:B------:R-:W-:Y:S02]  /*8240*/  MOV R24, 0xff800000 ;  /* 0xff80000000187802 */ /* 0x000fe40000000f00 */
[----:B------:R-:W-:Y:S01]  /*8250*/  MOV R22, 0xff800000 ;  /* 0xff80000000167802 */ /* 0x000fe20000000f00 */
[----:B------:R-:W1:Y:S01]  /*8260*/  @P3 MUFU.RCP R0, R7 ;  /* 0x0000000700003308 */ /* 0x000e620000001000 */
[----:B------:R-:W-:Y:S02]  /*8270*/  MOV R23, 0xff800000 ;  /* 0xff80000000177802 */ /* 0x000fe40000000f00 */
[----:B------:R-:W-:-:S03]  /*8280*/  MOV R19, 0xff800000 ;  /* 0xff80000000137802 */ /* 0x000fc60000000f00 */
[----:B------:R-:W-:Y:S02]  /*8290*/  @P1 MOV R10, 0x3f317218 ;  /* 0x3f317218000a1802 */ /* 0x000fe40000000f00 */
[----:B------:R-:W2:Y:S01]  /*82a0*/  @P3 MUFU.LG2 R8, R7 ;  /* 0x0000000700083308 */ /* 0x000ea20000000c00 */
[----:B-1----:R-:W-:-:S07]  /*82b0*/  FMUL.FTZ R116, R0, R136 ;  /* 0x0000008800747220 */ /* 0x002fce0000410000 */
[----:B------:R-:W1:Y:S01]  /*82c0*/  @P2 MUFU.LG2 R7, R6 ;  /* 0x0000000600072308 */ /* 0x000e620000000c00 */
[C---:B------:R-:W-:Y:S02]  /*82d0*/  FMUL.FTZ R117, R0.reuse, R137 ;  /* 0x0000008900757220 */ /* 0x040fe40000410000 */
[C---:B------:R-:W-:Y:S02]  /*82e0*/  FMUL.FTZ R160, R0.reuse, R80 ;  /* 0x0000005000a07220 */ /* 0x040fe40000410000 */
[C---:B------:R-:W-:Y:S02]  /*82f0*/  FMUL.FTZ R161, R0.reuse, R81 ;  /* 0x0000005100a17220 */ /* 0x040fe40000410000 */
[C---:B------:R-:W-:Y:S01]  /*8300*/  FMUL.FTZ R166, R0.reuse, R96 ;  /* 0x0000006000a67220 */ /* 0x040fe20000410000 */
[----:B------:R-:W3:Y:S01]  /*8310*/  @P2 MUFU.RCP R3, R6 ;  /* 0x0000000600032308 */ /* 0x000ee20000001000 */
[C---:B------:R-:W-:Y:S02]  /*8320*/  FMUL.FTZ R167, R0.reuse, R97 ;  /* 0x0000006100a77220 */ /* 0x040fe40000410000 */
[----:B------:R-:W-:-:S02]  /*8330*/  FMUL.FTZ R132, R0, R132 ;  /* 0x0000008400847220 */ /* 0x000fc40000410000 */
[C---:B------:R-:W-:Y:S02]  /*8340*/  FMUL.FTZ R133, R0.reuse, R133 ;  /* 0x0000008500857220 */ /* 0x040fe40000410000 */
[C---:B------:R-:W-:Y:S01]  /*8350*/  FMUL.FTZ R128, R0.reuse, R128 ;  /* 0x0000008000807220 */ /* 0x040fe20000410000 */
[----:B------:R-:W-:Y:S01]  /*8360*/  @P1 MUFU.RCP R2, R5 ;  /* 0x0000000500021308 */ /* 0x000fe20000001000 */
        /* <DEDUP_REMOVED lines=14> */
[----:B------:R-:W-:Y:S02]  /*8450*/  FMUL.FTZ R81, R0, R113 ;  /* 0x0000007100517220 */ /* 0x000fe40000410000 */
[----:B------:R4:W5:Y:S01]  /*8460*/  @P1 MUFU.LG2 R0, R5 ;  /* 0x0000000500001308 */ /* 0x0009620000000c00 */
[----:B--2---:R-:W-:-:S02]  /*8470*/  @P3 FMUL.FTZ R9, R8, 0.69314718246459960938 ;  /* 0x3f31721808093820 */ /* 0x004fc40000410000 */
[----:B-1----:R-:W-:Y:S02]  /*8480*/  @P2 FMUL.FTZ R8, R7, 0.69314718246459960938 ;  /* 0x3f31721807082820 */ /* 0x002fe40000410000 */
[C---:B---3--:R-:W-:Y:S02]  /*8490*/  FMUL.FTZ R162, R3.reuse, R134 ;  /* 0x0000008603a27220 */ /* 0x048fe40000410000 */
[C---:B------:R-:W-:Y:S02]  /*84a0*/  FMUL.FTZ R163, R3.reuse, R135 ;  /* 0x0000008703a37220 */ /* 0x040fe40000410000 */
[C---:B------:R-:W-:Y:S02]  /*84b0*/  FMUL.FTZ R164, R3.reuse, R130 ;  /* 0x0000008203a47220 */ /* 0x040fe40000410000 */
[C---:B------:R-:W-:Y:S02]  /*84c0*/  FMUL.FTZ R165, R3.reuse, R131 ;  /* 0x0000008303a57220 */ /* 0x040fe40000410000 */
[----:B------:R-:W-:-:S02]  /*84d0*/  FMUL.FTZ R100, R3, R126 ;  /* 0x0000007e03647220 */ /* 0x000fc40000410000 */
[C---:B------:R-:W-:Y:S01]  /*84e0*/  FMUL.FTZ R101, R3.reuse, R127 ;  /* 0x0000007f03657220 */ /* 0x040fe20000410000 */
[----:B----4-:R-:W-:Y:S01]  /*84f0*/  @P2 MOV R5, 0x3f317218 ;  /* 0x3f31721800052802 */ /* 0x010fe20000000f00 */
[----:B-----5:R-:W-:Y:S01]  /*8500*/  @P1 FMUL.FTZ R7, R0, 0.69314718246459960938 ;  /* 0x3f31721800071820 */ /* 0x020fe20000410000 */
[----:B------:R-:W-:Y:S01]  /*8510*/  MOV R0, RZ ;  /* 0x000000ff00007202 */ /* 0x000fe20000000f00 */
[C---:B------:R-:W-:Y:S02]  /*8520*/  FMUL.FTZ R134, R3.reuse, R82 ;  /* 0x0000005203867220 */ /* 0x040fe40000410000 */
[C---:B------:R-:W-:Y:S02]  /*8530*/  FMUL.FTZ R135, R3.reuse, R83 ;  /* 0x0000005303877220 */ /* 0x040fe40000410000 */
[C---:B------:R-:W-:Y:S01]  /*8540*/  FMUL.FTZ R168, R3.reuse, R86 ;  /* 0x0000005603a87220 */ /* 0x040fe20000410000 */
[----:B------:R-:W1:Y:S01]  /*8550*/  @P0 MUFU.RCP R0, R4 ;  /* 0x0000000400000308 */ /* 0x000e620000001000 */
[----:B------:R-:W-:-:S02]  /*8560*/  FMUL.FTZ R169, R3, R87 ;  /* 0x0000005703a97220 */ /* 0x000fc40000410000 */
[C---:B------:R-:W-:Y:S02]  /*8570*/  FMUL.FTZ R40, R2.reuse, R60 ;  /* 0x0000003c02287220 */ /* 0x040fe40000410000 */
[----:B------:R-:W-:Y:S02]  /*8580*/  FMUL.FTZ R41, R2, R61 ;  /* 0x0000003d02297220 */ /* 0x000fe40000410000 */
        /* <DEDUP_REMOVED lines=36> */
[----:B------:R-:W-:Y:S02]  /*87d0*/  FMUL.FTZ R27, R2, R109 ;  /* 0x0000006d021b7220 */ /* 0x000fe40000410000 */
[----:B------:R2:W3:Y:S01]  /*87e0*/  @P0 MUFU.LG2 R2, R4 ;  /* 0x0000000400020308 */ /* 0x0004e20000000c00 */
[----:B------:R-:W-:Y:S02]  /*87f0*/  @P3 FMUL.FTZ R6, R3, c[0x0][0x2d0] ;  /* 0x0000b40003063a20 */ /* 0x000fe40000410000 */
[----:B------:R-:W-:Y:S02]  /*8800*/  @P1 FMUL.FTZ R3, R10, c[0x0][0x2d0] ;  /* 0x0000b4000a031a20 */ /* 0x000fe40000410000 */
[----:B------:R-:W-:Y:S02]  /*8810*/  @P2 FMUL.FTZ R5, R5, c[0x0][0x2d0] ;  /* 0x0000b40005052a20 */ /* 0x000fe40000410000 */
[----:B------:R-:W-:Y:S01]  /*8820*/  @P1 FFMA.FTZ R24, R3, R120, R7 ;  /* 0x0000007803181223 */ /* 0x000fe20000010007 */
[----:B------:R-:W-:Y:S01]  /*8830*/  @P0 MOV R3, 0x3f317218 ;  /* 0x3f31721800030802 */ /* 0x000fe20000000f00 */
[----:B-1----:R-:W-:-:S02]  /*8840*/  FMUL.FTZ R38, R0, R58 ;  /* 0x0000003a00267220 */ /* 0x002fc40000410000 */
[C---:B------:R-:W-:Y:S02]  /*8850*/  FMUL.FTZ R39, R0.reuse, R59 ;  /* 0x0000003b00277220 */ /* 0x040fe40000410000 */
[----:B------:R-:W-:Y:S02]  /*8860*/  @P0 FMUL.FTZ R3, R3, c[0x0][0x2d0] ;  /* 0x0000b40003030a20 */ /* 0x000fe40000410000 */
[----:B------:R-:W-:Y:S01]  /*8870*/  FMUL.FTZ R54, R0, R62 ;  /* 0x0000003e00367220 */ /* 0x000fe20000410000 */
[----:B--2---:R-:W-:Y:S01]  /*8880*/  MOV R4, 0x1 ;  /* 0x0000000100047802 */ /* 0x004fe20000000f00 */
[----:B---3--:R-:W-:Y:S02]  /*8890*/  @P0 FMUL.FTZ R2, R2, 0.69314718246459960938 ;  /* 0x3f31721802020820 */ /* 0x008fe40000410000 */
        /* <DEDUP_REMOVED lines=20> */
[----:B------:R-:W-:Y:S01]  /*89e0*/  FMUL.FTZ R29, R0, R111 ;  /* 0x0000006f001d7220 */ /* 0x000fe20000410000 */
[----:B------:R-:W-:Y:S01]  /*89f0*/  PRMT R0, R4, 0x7610, R0 ;  /* 0x0000761004007816 */ /* 0x000fe20000000000 */
[----:B------:R-:W-:Y:S02]  /*8a00*/  @P3 FFMA.FTZ R22, R6, R122, R9 ;  /* 0x0000007a06163223 */ /* 0x000fe40000010009 */
[----:B------:R-:W-:Y:S02]  /*8a10*/  @P2 FFMA.FTZ R23, R5, R121, R8 ;  /* 0x0000007905172223 */ /* 0x000fe40000010008 */
[----:B------:R-:W-:Y:S02]  /*8a20*/  @P0 FFMA.FTZ R19, R3, R119, R2 ;  /* 0x0000007703130223 */ /* 0x000fe40000010002 */
.L_x_40:
[----:B------:R-:W2:Y:S01]  /*8a30*/  S2R R2, SR_TID.X ;  /* 0x0000000000027919 */ /* 0x000ea20000002100 */
[----:B------:R-:W-:Y:S01]  /*8a40*/  BSSY B0, `(.L_x_79) ;  /* 0x0000010000007945 */ /* 0x000fe20003800000 */
[----:B--2---:R-:W-:-:S13]  /*8a50*/  LOP3.LUT P0, RZ, R2, 0x7f, RZ, 0xc0, !PT ;  /* 0x0000007f02ff7812 */ /* 0x004fda000780c0ff */
[----:B------:R-:W-:Y:S05]  /*8a60*/  @P0 BRA `(.L_x_80) ;  /* 0x000000d000000947 */ /* 0x000fea0003800000 */
[----:B------:R-:W2:Y:S01]  /*8a70*/  S2R R4, SR_LANEID ;  /* 0x0000000000047919 */ /* 0x000ea20000000000 */
[----:B------:R-:W-:Y:S01]  /*8a80*/  VOTEU.ANY UR4, UPT, PT ;  /* 0x0000000000047886 */ /* 0x000fe200038e0100 */
[----:B-1----:R-:W-:Y:S01]  /*8a90*/  IMAD.MOV.U32 R5, RZ, RZ, c[0x0][0x564] ;  /* 0x00015900ff057624 */ /* 0x002fe200078e00ff */
[----:B------:R-:W2:Y:S08]  /*8aa0*/  FLO.U32 R3, UR4 ;  /* 0x0000000400037d00 */ /* 0x000eb000080e0000 */
[----:B------:R-:W1:Y:S01]  /*8ab0*/  POPC R2, UR4 ;  /* 0x0000000400027d09 */ /* 0x000e620008000000 */
[----:B--2---:R-:W-:Y:S01]  /*8ac0*/  ISETP.EQ.U32.AND P0, PT, R3, R4, PT ;  /* 0x000000040300720c */ /* 0x004fe20003f02070 */
[----:B------:R-:W-:-:S12]  /*8ad0*/  IMAD.MOV.U32 R4, RZ, RZ, c[0x0][0x560] ;  /* 0x00015800ff047624 */ /* 0x000fd800078e00ff */
[----:B-1----:R1:W2:Y:S04]  /*8ae0*/  @P0 ATOMG.E.ADD.STRONG.GPU PT, R2, [R4.64], R2 ;  /* 0x00000002040209a8 */ /* 0x0022a800081ee1c6 */
[----:B-1----:R-:W1:Y:S04]  /*8af0*/  S2R R4, SR_LTMASK ;  /* 0x0000000000047919 */ /* 0x002e680000003900 */
[----:B--2---:R1:W2:Y:S02]  /*8b00*/  SHFL.IDX PT, R3, R2, R3, 0x1f ;  /* 0x00001f0302037589 */ /* 0x0042a400000e0000 */
[----:B-1----:R-:W-:-:S06]  /*8b10*/  LOP3.LUT R2, R4, UR4, RZ, 0xc0, !PT ;  /* 0x0000000404027c12 */ /* 0x002fcc000f8ec0ff */
[----:B------:R-:W2:Y:S02]  /*8b20*/  POPC R2, R2 ;  /* 0x0000000200027309 */ /* 0x000ea40000000000 */
[----:B--2---:R-:W-:-:S06]  /*8b30*/  IADD3 R244, R3, c[0x0][0xc], R2 ;  /* 0x0000030003f47a10 */ /* 0x004fcc0007ffe002 */
.L_x_80:
[----:B------:R-:W-:Y:S05]  /*8b40*/  BSYNC B0 ;  /* 0x0000000000007941 */ /* 0x000fea0003800000 */
.L_x_79:
[----:B------:R-:W-:Y:S01]  /*8b50*/  PRMT R0, R0, 0x9910, RZ ;  /* 0x0000991000007816 */ /* 0x000fe200000000ff */
[----:B------:R-:W-:Y:S01]  /*8b60*/  BSSY B1, `(.L_x_81) ;  /* 0x0000374000017945 */ /* 0x000fe20003800000 */
[----:B------:R-:W-:Y:S02]  /*8b70*/  IMAD.MOV.U32 R74, RZ, RZ, R244 ;  /* 0x000000ffff4a7224 */ /* 0x000fe400078e00f4 */
[----:B------:R-:W-:-:S13]  /*8b80*/  ISETP.NE.AND P0, PT, R0, RZ, PT ;  /* 0x000000ff0000720c */ /* 0x000fda0003f05270 */
[----:B------:R-:W-:Y:S05]  /*8b90*/  @!P0 BRA `(.L_x_82) ;  /* 0x00002a2000008947 */ /* 0x000fea0003800000 */
[----:B------:R-:W2:Y:S04]  /*8ba0*/  LDL R10, [R1+0x20] ;  /* 0x00002000010a7983 */ /* 0x000ea80000100800 */
[----:B------:R-:W3:Y:S04]  /*8bb0*/  LDL.LU R9, [R1+0x24] ;  /* 0x0000240001097983 */ /* 0x000ee80000300800 */
[----:B------:R-:W4:Y:S04]  /*8bc0*/  LDL R8, [R1+0x1c] ;  /* 0x00001c0001087983 */ /* 0x000f280000100800 */
[----:B------:R-:W3:Y:S01]  /*8bd0*/  LDL.LU R7, [R1+0x28] ;  /* 0x0000280001077983 */ /* 0x000ee20000300800 */
[----:B------:R-:W-:Y:S01]  /*8be0*/  WARPSYNC 0xffffffff ;  /* 0xffffffff00007948 */ /* 0x000fe20003800000 */
[----:B------:R-:W-:-:S02]  /*8bf0*/  F2FP.PACK_AB R0, R117, R116 ;  /* 0x000000747500723e */ /* 0x000fc400000000ff */
[----:B------:R-:W-:Y:S01]  /*8c00*/  BAR.SYNC.DEFER_BLOCKING 0x1, 0x80 ;  /* 0x0042000000007b1d */ /* 0x000fe20000010000 */
[----:B------:R-:W-:Y:S02]  /*8c10*/  F2FP.PACK_AB R3, R139, R138 ;  /* 0x0000008a8b03723e */ /* 0x000fe400000000ff */
[----:B------:R-:W-:Y:S02]  /*8c20*/  F2FP.PACK_AB R2, R133, R132 ;  /* 0x000000848502723e */ /* 0x000fe400000000ff */
[----:B------:R-:W-:Y:S01]  /*8c30*/  F2FP.PACK_AB R4, R51, R50 ;  /* 0x000000323304723e */ /* 0x000fe200000000ff */
[----:B------:R-:W3:Y:S01]  /*8c40*/  LDL.LU R6, [R1+0x30] ;  /* 0x0000300001067983 */ /* 0x000ee20000300800 */
[----:B-1----:R-:W-:Y:S01]  /*8c50*/  F2FP.PACK_AB R5, R73, R72 ;  /* 0x000000484905723e */ /* 0x002fe200000000ff */
[----:B------:R-:W-:Y:S01]  /*8c60*/  IMAD.MOV.U32 R11, RZ, RZ, c[0x0][0x388] ;  /* 0x0000e200ff0b7624 */ /* 0x000fe200078e00ff */
[----:B------:R-:W-:Y:S02]  /*8c70*/  ISETP.NE.U32.AND P2, PT, RZ, c[0x0][0x500], PT ;  /* 0x00014000ff007a0c */ /* 0x000fe40003f45070 */
[----:B------:R-:W-:-:S02]  /*8c80*/  ISETP.NE.U32.AND P3, PT, RZ, c[0x0][0x508], PT ;  /* 0x00014200ff007a0c */ /* 0x000fc40003f65070 */
[----:B------:R-:W-:Y:S02]  /*8c90*/  ISETP.NE.AND.EX P2, PT, RZ, c[0x0][0x504], PT, P2 ;  /* 0x00014100ff007a0c */ /* 0x000fe40003f45320 */
[----:B------:R-:W-:Y:S01]  /*8ca0*/  ISETP.NE.AND.EX P3, PT, RZ, c[0x0][0x50c], PT, P3 ;  /* 0x00014300ff007a0c */ /* 0x000fe20003f65330 */
[----:B------:R1:W-:Y:S04]  /*8cb0*/  STS [R243+0x80], R0 ;  /* 0x00008000f3007388 */ /* 0x0003e80000000800 */
[----:B------:R1:W-:Y:S04]  /*8cc0*/  STS [R243+0x280], R3 ;  /* 0x00028003f3007388 */ /* 0x0003e80000000800 */
[----:B------:R1:W-:Y:S02]  /*8cd0*/  STS [R248], R2 ;  /* 0x00000002f8007388 */ /* 0x0003e40000000800 */
[----:B-1----:R-:W-:-:S02]  /*8ce0*/  F2FP.PACK_AB R0, R163, R162 ;  /* 0x000000a2a300723e */ /* 0x002fc400000000ff */
[----:B------:R-:W-:-:S03]  /*8cf0*/  F2FP.PACK_AB R3, R31, R30 ;  /* 0x0000001e1f03723e */ /* 0x000fc600000000ff */
[----:B------:R1:W-:Y:S01]  /*8d00*/  STS [R248+0x200], R0 ;  /* 0x00020000f8007388 */ /* 0x0003e20000000800 */
[----:B------:R-:W-:-:S03]  /*8d10*/  F2FP.PACK_AB R2, R65, R64 ;  /* 0x000000404102723e */ /* 0x000fc600000000ff */
[----:B------:R1:W-:Y:S04]  /*8d20*/  STS [R243+0x1080], R3 ;  /* 0x00108003f3007388 */ /* 0x0003e80000000800 */
[----:B------:R1:W-:Y:S04]  /*8d30*/  STS [R243+0x1280], R2 ;  /* 0x00128002f3007388 */ /* 0x0003e80000000800 */
[----:B------:R1:W-:Y:S02]  /*8d40*/  STS [R248+0x1200], R4 ;  /* 0x00120004f8007388 */ /* 0x0003e40000000800 */
[----:B-1----:R-:W-:-:S02]  /*8d50*/  F2FP.PACK_AB R0, R33, R32 ;  /* 0x000000202100723e */ /* 0x002fc400000000ff */
[----:B------:R-:W-:-:S03]  /*8d60*/  F2FP.PACK_AB R3, R129, R128 ;  /* 0x000000808103723e */ /* 0x000fc600000000ff */
[----:B------:R1:W-:Y:S01]  /*8d70*/  STS [R248+0x1000], R0 ;  /* 0x00100000f8007388 */ /* 0x0003e20000000800 */
[----:B------:R-:W-:Y:S02]  /*8d80*/  F2FP.PACK_AB R2, R165, R164 ;  /* 0x000000a4a502723e */ /* 0x000fe400000000ff */
[----:B------:R-:W-:Y:S02]  /*8d90*/  F2FP.PACK_AB R4, R35, R34 ;  /* 0x000000222304723e */ /* 0x000fe400000000ff */
[----:B-1----:R-:W-:Y:S01]  /*8da0*/  F2FP.PACK_AB R0, R125, R124 ;  /* 0x0000007c7d00723e */ /* 0x002fe200000000ff */
[----:B--2---:R1:W-:Y:S04]  /*8db0*/  STS [R10+0x80], R3 ;  /* 0x000080030a007388 */ /* 0x0043e80000000800 */
[----:B------:R2:W-:Y:S04]  /*8dc0*/  STS [R10+0x280], R2 ;  /* 0x000280020a007388 */ /* 0x0005e80000000800 */
[----:B----4-:R4:W-:Y:S01]  /*8dd0*/  STS [R8], R0 ;  /* 0x0000000008007388 */ /* 0x0109e20000000800 */
[----:B-1----:R-:W-:-:S02]  /*8de0*/  F2FP.PACK_AB R3, R101, R100 ;  /* 0x000000646503723e */ /* 0x002fc400000000ff */
[----:B--2---:R-:W-:-:S03]  /*8df0*/  F2FP.PACK_AB R2, R71, R70 ;  /* 0x000000464702723e */ /* 0x004fc600000000ff */
[----:B------:R1:W-:Y:S01]  /*8e00*/  STS [R8+0x200], R3 ;  /* 0x0002000308007388 */ /* 0x0003e20000000800 */
[----:B----4-:R-:W-:-:S03]  /*8e10*/  F2FP.PACK_AB R0, R37, R36 ;  /* 0x000000242500723e */ /* 0x010fc600000000ff */
[----:B------:R2:W-:Y:S04]  /*8e20*/  STS [R10+0x1080], R4 ;  /* 0x001080040a007388 */ /* 0x0005e80000000800 */
[----:B------:R4:W-:Y:S04]  /*8e30*/  STS [R10+0x1280], R2 ;  /* 0x001280020a007388 */ /* 0x0009e80000000800 */
[----:B------:R3:W-:Y:S01]  /*8e40*/  STS [R8+0x1000], R0 ;  /* 0x0010000008007388 */ /* 0x0007e20000000800 */
[----:B-1----:R-:W-:Y:S02]  /*8e50*/  F2FP.PACK_AB R3, R137, R136 ;  /* 0x000000888903723e */ /* 0x002fe400000000ff */
[----:B--2---:R-:W-:-:S02]  /*8e60*/  F2FP.PACK_AB R4, R67, R66 ;  /* 0x000000424304723e */ /* 0x004fc400000000ff */
[----:B----4-:R-:W-:-:S03]  /*8e70*/  F2FP.PACK_AB R2, R113, R112 ;  /* 0x000000707102723e */ /* 0x010fc600000000ff */
[----:B------:R1:W-:Y:S01]  /*8e80*/  STS [R8+0x1200], R4 ;  /* 0x0012000408007388 */ /* 0x0003e20000000800 */
[----:B---3--:R-:W-:-:S03]  /*8e90*/  F2FP.PACK_AB R0, R157, R156 ;  /* 0x0000009c9d00723e */ /* 0x008fc600000000ff */
[----:B------:R2:W-:Y:S04]  /*8ea0*/  STS [R243+0x2080], R3 ;  /* 0x00208003f3007388 */ /* 0x0005e80000000800 */
[----:B------:R3:W-:Y:S04]  /*8eb0*/  STS [R243+0x2280], R2 ;  /* 0x00228002f3007388 */ /* 0x0007e80000000800 */
[----:B------:R4:W-:Y:S01]  /*8ec0*/  STS [R248+0x2000], R0 ;  /* 0x00200000f8007388 */ /* 0x0009e20000000800 */
[----:B-1----:R-:W-:Y:S02]  /*8ed0*/  F2FP.PACK_AB R4, R53, R52 ;  /* 0x000000343504723e */ /* 0x002fe400000000ff */
[----:B--2---:R-:W-:-:S02]  /*8ee0*/  F2FP.PACK_AB R3, R127, R126 ;  /* 0x0000007e7f03723e */ /* 0x004fc400000000ff */
[----:B---3--:R-:W-:-:S03]  /*8ef0*/  F2FP.PACK_AB R2, R39, R38 ;  /* 0x000000262702723e */ /* 0x008fc600000000ff */
[----:B------:R1:W-:Y:S01]  /*8f00*/  STS [R248+0x2200], R3 ;  /* 0x00220003f8007388 */ /* 0x0003e20000000800 */
[----:B----4-:R-:W-:-:S03]  /*8f10*/  F2FP.PACK_AB R0, R41, R40 ;  /* 0x000000282900723e */ /* 0x010fc600000000ff */
        /* <DEDUP_REMOVED lines=18> */
[----:B------:R4:W-:Y:S04]  /*9040*/  STS [R8+0x3000], R0 ;  /* 0x0030000008007388 */ /* 0x0009e80000000800 */
[----:B------:R-:W-:Y:S01]  /*9050*/  STS [R8+0x3200], R5 ;  /* 0x0032000508007388 */ /* 0x000fe20000000800 */
[----:B-1----:R-:W-:-:S02]  /*9060*/  F2FP.PACK_AB R3, R169, R168 ;  /* 0x000000a8a903723e */ /* 0x002fc400000000ff */
[----:B--2---:R-:W-:-:S03]  /*9070*/  F2FP.PACK_AB R4, R85, R84 ;  /* 0x000000545504723e */ /* 0x004fc600000000ff */
[----:B------:R1:W-:Y:S01]  /*9080*/  STS [R243+0x4280], R3 ;  /* 0x00428003f3007388 */ /* 0x0003e20000000800 */
[----:B---3--:R-:W-:-:S03]  /*9090*/  F2FP.PACK_AB R2, R167, R166 ;  /* 0x000000a6a702723e */ /* 0x008fc600000000ff */
[----:B------:R2:W-:Y:S01]  /*90a0*/  STS [R243+0x4080], R4 ;  /* 0x00408004f3007388 */ /* 0x0005e20000000800 */
[----:B----4-:R-:W-:-:S03]  /*90b0*/  F2FP.PACK_AB R0, R99, R98 ;  /* 0x000000626300723e */ /* 0x010fc600000000ff */
[----:B------:R3:W-:Y:S04]  /*90c0*/  STS [R248+0x4000], R2 ;  /* 0x00400002f8007388 */ /* 0x0007e80000000800 */
[----:B------:R4:W-:Y:S01]  /*90d0*/  STS [R248+0x4200], R0 ;  /* 0x00420000f8007388 */ /* 0x0009e20000000800 */
[----:B-1----:R-:W-:Y:S02]  /*90e0*/  F2FP.PACK_AB R3, R63, R62 ;  /* 0x0000003e3f03723e */ /* 0x002fe400000000ff */
        /* <DEDUP_REMOVED lines=8> */
[----:B--2---:R-:W-:Y:S02]  /*9170*/  F2FP.PACK_AB R4, R87, R86 ;  /* 0x000000565704723e */ /* 0x004fe400000000ff */
[----:B---3--:R-:W-:Y:S02]  /*9180*/  F2FP.PACK_AB R2, R83, R82 ;  /* 0x000000525302723e */ /* 0x008fe400000000ff */
[----:B----4-:R-:W-:-:S05]  /*9190*/  F2FP.PACK_AB R0, R97, R96 ;  /* 0x000000606100723e */ /* 0x010fca00000000ff */
[----:B------:R1:W-:Y:S04]  /*91a0*/  STS [R10+0x4080], R0 ;  /* 0x004080000a007388 */ /* 0x0003e80000000800 */
[----:B------:R2:W-:Y:S04]  /*91b0*/  STS [R10+0x4280], R4 ;  /* 0x004280040a007388 */ /* 0x0005e80000000800 */
[----:B------:R3:W-:Y:S04]  /*91c0*/  STS [R8+0x4000], R3 ;  /* 0x0040000308007388 */ /* 0x0007e80000000800 */
[----:B------:R4:W-:Y:S01]  /*91d0*/  STS [R8+0x4200], R2 ;  /* 0x0042000208007388 */ /* 0x0009e20000000800 */
[----:B-1----:R-:W-:-:S02]  /*91e0*/  F2FP.PACK_AB R0, R47, R46 ;  /* 0x0000002e2f00723e */ /* 0x002fc400000000ff */
[----:B--2---:R-:W-:-:S03]  /*91f0*/  @P3 IADD3 R4, P0, R9, c[0x0][0x508], RZ ;  /* 0x0001420009043a10 */ /* 0x004fc60007f1e0ff */
[----:B------:R1:W-:Y:S01]  /*9200*/  STS [R10+0x5080], R0 ;  /* 0x005080000a007388 */ /* 0x0003e20000000800 */
[----:B---3--:R-:W-:Y:S02]  /*9210*/  F2FP.PACK_AB R3, R29, R28 ;  /* 0x0000001c1d03723e */ /* 0x008fe400000000ff */
[----:B------:R-:W-:Y:S02]  /*9220*/  @P3 IADD3.X R5, R7, c[0x0][0x50c], RZ, P0, !PT ;  /* 0x0001430007053a10 */ /* 0x000fe400007fe4ff */
[----:B----4-:R-:W-:-:S05]  /*9230*/  F2FP.PACK_AB R2, R49, R48 ;  /* 0x000000303102723e */ /* 0x010fca00000000ff */
[----:B------:R2:W-:Y:S01]  /*9240*/  STS [R10+0x5280], R2 ;  /* 0x005280020a007388 */ /* 0x0005e20000000800 */
[----:B-1----:R-:W-:-:S05]  /*9250*/  F2FP.PACK_AB R0, R27, R26 ;  /* 0x0000001a1b00723e */ /* 0x002fca00000000ff */
[----:B------:R1:W-:Y:S04]  /*9260*/  STS [R8+0x5000], R0 ;  /* 0x0050000008007388 */ /* 0x0003e80000000800 */
[----:B------:R3:W-:Y:S04]  /*9270*/  STS [R8+0x5200], R3 ;  /* 0x0052000308007388 */ /* 0x0007e80000000800 */
[----:B------:R-:W-:Y:S01]  /*9280*/  BAR.SYNC.DEFER_BLOCKING 0x1, 0x80 ;  /* 0x0042000000007b1d */ /* 0x000fe20000010000 */
[----:B--2---:R-:W-:Y:S01]  /*9290*/  IADD3 R2, P1, R9, c[0x0][0x500], RZ ;  /* 0x0001400009027a10 */ /* 0x004fe20007f3e0ff */
[----:B-1----:R-:W-:-:S03]  /*92a0*/  IMAD.MOV.U32 R0, RZ, RZ, RZ ;  /* 0x000000ffff007224 */ /* 0x002fc600078e00ff */
[----:B---3--:R-:W-:Y:S02]  /*92b0*/  IADD3.X R3, R7, c[0x0][0x504], RZ, P1, !PT ;  /* 0x0001410007037a10 */ /* 0x008fe40000ffe4ff */
[C---:B------:R-:W-:Y:S01]  /*92c0*/  ISETP.NE.AND P0, PT, R6.reuse, RZ, PT ;  /* 0x000000ff0600720c */ /* 0x040fe20003f05270 */
[----:B------:R1:W5:Y:S04]  /*92d0*/  @P3 LDG.E R11, [R4.64] ;  /* 0x00000006040b3981 */ /* 0x000368000c1e1900 */
[----:B------:R2:W5:Y:S01]  /*92e0*/  @P2 LDG.E R0, [R2.64] ;  /* 0x0000000602002981 */ /* 0x000562000c1e1900 */
[----:B-1----:R-:W-:Y:S01]  /*92f0*/  SEL R5, R6, c[0x0][0x3d4], P0 ;  /* 0x0000f50006057a07 */ /* 0x002fe20000000000 */
[----:B------:R-:W-:Y:S05]  /*9300*/  @P3 BRA `(.L_x_83) ;  /* 0x0000004000003947 */ /* 0x000fea0003800000 */
[----:B------:R-:W-:Y:S05]  /*9310*/  @!P2 BRA `(.L_x_83) ;  /* 0x000000300000a947 */ /* 0x000fea0003800000 */
[----:B------:R1:W3:Y:S04]  /*9320*/  LDG.E R4, [R2.64] ;  /* 0x0000000602047981 */ /* 0x0002e8000c1e1900 */
[----:B-12---:R-:W3:Y:S02]  /*9330*/  LDG.E R2, [R2.64+0x4] ;  /* 0x0000040602027981 */ /* 0x006ee4000c1e1900 */
[----:B---3-5:R-:W-:-:S02]  /*9340*/  IADD3 R11, -R4, R2, RZ ;  /* 0x00000002040b7210 */ /* 0x028fc40007ffe1ff */
.L_x_83:
[----:B------:R-:W3:Y:S04]  /*9350*/  LDL R4, [R1+0x64] ;  /* 0x0000640001047983 */ /* 0x000ee80000100800 */
[----:B--2---:R-:W2:Y:S04]  /*9360*/  LDL.LU R3, [R1+0x34] ;  /* 0x0000340001037983 */ /* 0x004ea80000300800 */
[----:B------:R-:W4:Y:S01]  /*9370*/  LDL R18, [R1+0x38] ;  /* 0x0000380001127983 */ /* 0x000f220000100800 */
[----:B------:R-:W-:Y:S01]  /*9380*/  IMAD.MOV.U32 R2, RZ, RZ, 0x368 ;  /* 0x00000368ff027424 */ /* 0x000fe200078e00ff */
[----:B------:R-:W-:-:S02]  /*9390*/  ISETP.GT.AND P3, PT, R5, 0x1, PT ;  /* 0x000000010500780c */ /* 0x000fc40003f64270 */
[----:B------:R-:W4:Y:S01]  /*93a0*/  LDL R75, [R1+0x60] ;  /* 0x00006000014b7983 */ /* 0x000f220000100800 */
[----:B------:R-:W-:Y:S02]  /*93b0*/  ISETP.NE.U32.AND P0, PT, RZ, c[0x0][0x500], PT ;  /* 0x00014000ff007a0c */ /* 0x000fe40003f05070 */
[----:B------:R-:W-:Y:S02]  /*93c0*/  SEL R2, R2, 0x328, P3 ;  /* 0x0000032802027807 */ /* 0x000fe40001800000 */
[----:B------:R-:W-:Y:S02]  /*93d0*/  ISETP.NE.AND.EX P0, PT, RZ, c[0x0][0x504], PT, P0 ;  /* 0x00014100ff007a0c */ /* 0x000fe40003f05300 */
[----:B------:R1:W3:Y:S08]  /*93e0*/  LDC.64 R6, c[0x0][R2+0x170] ;  /* 0x00005c0002067b82 */ /* 0x0002f00000000a00 */
[----:B------:R1:W2:Y:S08]  /*93f0*/  LDC.64 R14, c[0x0][R2+0x168] ;  /* 0x00005a00020e7b82 */ /* 0x0002b00000000a00 */
[----:B------:R1:W2:Y:S08]  /*9400*/  LDC.64 R16, c[0x0][R2+0x178] ;  /* 0x00005e0002107b82 */ /* 0x0002b00000000a00 */
[----:B------:R1:W2:Y:S02]  /*9410*/  LDC.64 R20, c[0x0][R2+0x160] ;  /* 0x0000580002147b82 */ /* 0x0002a40000000a00 */
[----:B-1----:R-:W-:-:S05]  /*9420*/  IMAD.MOV.U32 R2, RZ, RZ, c[0x0][0x4e8] ;  /* 0x00013a00ff027624 */ /* 0x002fca00078e00ff */
[----:B------:R-:W-:Y:S02]  /*9430*/  ISETP.NE.AND P2, PT, R2, 0x1, PT ;  /* 0x000000010200780c */ /* 0x000fe40003f45270 */
[----:B------:R-:W-:Y:S01]  /*9440*/  SEL R2, R242, RZ, !P0 ;  /* 0x000000fff2027207 */ /* 0x000fe20004000000 */
[----:B------:R-:W1:Y:S02]  /*9450*/  S2R R76, SR_TID.X ;  /* 0x00000000004c7919 */ /* 0x000e640000002100 */
[----:B-1----:R-:W-:-:S04]  /*9460*/  SHF.R.S32.HI R25, RZ, 0x1f, R76 ;  /* 0x0000001fff197819 */ /* 0x002fc8000001144c */
[----:B------:R-:W-:-:S04]  /*9470*/  LEA.HI R25, R25, R76, RZ, 0x5 ;  /* 0x0000004c19197211 */ /* 0x000fc800078f28ff */
[----:B------:R-:W-:-:S05]  /*9480*/  LOP3.LUT R25, R25, 0xffffffe0, RZ, 0xc0, !PT ;  /* 0xffffffe019197812 */ /* 0x000fca00078ec0ff */
[----:B------:R-:W-:Y:S02]  /*9490*/  IMAD.IADD R25, R76, 0x1, -R25 ;  /* 0x000000014c197824 */ /* 0x000fe400078e0a19 */
[----:B---3--:R-:W-:Y:S02]  /*94a0*/  IMAD R10, R245, 0x80, R4 ;  /* 0x00000080f50a7824 */ /* 0x008fe400078e0204 */
[----:B------:R-:W-:Y:S01]  /*94b0*/  IMAD R4, R7, R2, RZ ;  /* 0x0000000207047224 */ /* 0x000fe200078e02ff */
[----:B--2---:R-:W-:Y:S02]  /*94c0*/  SEL R5, R3, RZ, !P0 ;  /* 0x000000ff03057207 */ /* 0x004fe40004000000 */
[----:B------:R-:W-:-:S03]  /*94d0*/  LOP3.LUT R3, R246, 0xffff, RZ, 0xc0, !PT ;  /* 0x0000fffff6037812 */ /* 0x000fc600078ec0ff */
[----:B------:R-:W-:Y:S02]  /*94e0*/  IMAD R13, R6, R5, R4 ;  /* 0x00000005060d7224 */ /* 0x000fe400078e0204 */
[----:B------:R-:W-:-:S04]  /*94f0*/  @P2 IMAD.HI.U32 R5, R10, c[0x0][0x4ec], RZ ;  /* 0x00013b000a052a27 */ /* 0x000fc800078e00ff */
[----:B------:R-:W-:-:S04]  /*9500*/  IMAD.WIDE.U32 R6, R6, R2, RZ ;  /* 0x0000000206067225 */ /* 0x000fc800078e00ff */
[----:B------:R-:W-:-:S04]  /*9510*/  IMAD.WIDE.U32 R8, R14, R3, RZ ;  /* 0x000000030e087225 */ /* 0x000fc800078e00ff */
[----:B------:R-:W-:Y:S01]  /*9520*/  IMAD.MOV.U32 R4, RZ, RZ, R10 ;  /* 0x000000ffff047224 */ /* 0x000fe200078e000a */
[----:B------:R-:W-:Y:S01]  /*9530*/  @P2 SHF.R.U32.HI R4, RZ, c[0x0][0x4f0], R5 ;  /* 0x00013c00ff042a19 */ /* 0x000fe20000011605 */
[----:B------:R-:W-:Y:S01]  /*9540*/  IMAD R12, R15, R3, RZ ;  /* 0x000000030f0c7224 */ /* 0x000fe200078e02ff */
[----:B----4-:R-:W-:Y:S02]  /*9550*/  SEL R5, R18, RZ, P3 ;  /* 0x000000ff12057207 */ /* 0x010fe40001800000 */
[----:B-----5:R-:W-:Y:S01]  /*9560*/  IADD3 R14, P1, P0, R6, R8, R0 ;  /* 0x00000008060e7210 */ /* 0x020fe2000783e000 */
[----:B------:R-:W-:Y:S01]  /*9570*/  IMAD.IADD R8, R9, 0x1, R12 ;  /* 0x0000000109087824 */ /* 0x000fe200078e020c */
[----:B------:R-:W-:Y:S01]  /*9580*/  SHF.R.S32.HI R18, RZ, 0x1f, R0 ;  /* 0x0000001fff127819 */ /* 0x000fe20000011400 */
[----:B------:R-:W-:Y:S02]  /*9590*/  IMAD.IADD R13, R7, 0x1, R13 ;  /* 0x00000001070d7824 */ /* 0x000fe400078e020d */
[----:B------:R-:W-:-:S02]  /*95a0*/  IMAD.MOV R9, RZ, RZ, -R4 ;  /* 0x000000ffff097224 */ /* 0x000fc400078e0a04 */
[-C--:B------:R-:W-:Y:S02]  /*95b0*/  IMAD R12, R17, R5.reuse, RZ ;  /* 0x00000005110c7224 */ /* 0x080fe400078e02ff */
[----:B------:R-:W-:Y:S01]  /*95c0*/  IMAD.WIDE.U32 R6, R16, R5, RZ ;  /* 0x0000000510067225 */ /* 0x000fe200078e00ff */
[----:B------:R-:W-:-:S03]  /*95d0*/  IADD3.X R13, R13, R8, R18, P1, P0 ;  /* 0x000000080d0d7210 */ /* 0x000fc60000fe0412 */
[----:B------:R-:W-:Y:S01]  /*95e0*/  IMAD R5, R9, c[0x0][0x4e8], R10 ;  /* 0x00013a0009057a24 */ /* 0x000fe200078e020a */
[----:B------:R-:W-:Y:S01]  /*95f0*/  IADD3 R6, P1, P0, R4, R14, R6 ;  /* 0x0000000e04067210 */ /* 0x000fe2000783e006 */
[----:B------:R-:W-:Y:S01]  /*9600*/  IMAD.IADD R12, R7, 0x1, R12 ;  /* 0x00000001070c7824 */ /* 0x000fe200078e020c */
[----:B------:R-:W-:Y:S01]  /*9610*/  SHF.R.S32.HI R7, RZ, 0x1f, R4 ;  /* 0x0000001fff077819 */ /* 0x000fe20000011404 */
[----:B------:R-:W-:Y:S01]  /*9620*/  IMAD R4, R21, R5, RZ ;  /* 0x0000000515047224 */ /* 0x000fe200078e02ff */
[----:B------:R-:W-:Y:S02]  /*9630*/  SHF.R.S32.HI R8, RZ, 0x1f, R5 ;  /* 0x0000001fff087819 */ /* 0x000fe40000011405 */
[----:B------:R-:W-:Y:S01]  /*9640*/  IADD3.X R7, R7, R13, R12, P1, P0 ;  /* 0x0000000d07077210 */ /* 0x000fe20000fe040c */
[----:B------:R-:W-:Y:S02]  /*9650*/  IMAD.MOV.U32 R9, RZ, RZ, c[0x0][0x4a8] ;  /* 0x00012a00ff097624 */ /* 0x000fe400078e00ff */
[----:B------:R-:W-:-:S02]  /*9660*/  IMAD R8, R20, R8, R4 ;  /* 0x0000000814087224 */ /* 0x000fc400078e0204 */
[----:B------:R-:W-:Y:S01]  /*9670*/  IMAD.WIDE.U32 R4, R20, R5, R6 ;  /* 0x0000000514047225 */ /* 0x000fe200078e0006 */
[----:B------:R-:W-:-:S03]  /*9680*/  SEL R6, R9, c[0x0][0x450], P3 ;  /* 0x0001140009067a07 */ /* 0x000fc60001800000 */
[----:B------:R-:W-:Y:S01]  /*9690*/  IMAD.MOV.U32 R7, RZ, RZ, c[0x0][0x4ac] ;  /* 0x00012b00ff077624 */ /* 0x000fe200078e00ff */
[----:B------:R-:W-:Y:S01]  /*96a0*/  LEA R6, P0, R4, R6, 0x2 ;  /* 0x0000000604067211 */ /* 0x000fe200078010ff */
[----:B------:R-:W-:-:S03]  /*96b0*/  IMAD.IADD R5, R5, 0x1, R8 ;  /* 0x0000000105057824 */ /* 0x000fc600078e0208 */
[----:B------:R-:W-:-:S04]  /*96c0*/  SEL R7, R7, c[0x0][0x454], P3 ;  /* 0x0001150007077a07 */ /* 0x000fc80001800000 */
[----:B------:R-:W-:Y:S01]  /*96d0*/  LEA.HI.X R5, R4, R7, R5, 0x2, P0 ;  /* 0x0000000704057211 */ /* 0x000fe200000f1405 */
[----:B------:R-:W-:Y:S04]  /*96e0*/  SHFL.IDX PT, R14, R6, RZ, 0x1c1f ;  /* 0x001c1fff060e7589 */ /* 0x000fe800000e0000 */
[----:B------:R-:W1:Y:S04]  /*96f0*/  SHFL.IDX PT, R15, R5, RZ, 0x1c1f ;  /* 0x001c1fff050f7589 */ /* 0x000e6800000e0000 */
[----:B------:R-:W-:Y:S04]  /*9700*/  SHFL.IDX PT, R12, R6, 0x1, 0x1c1f ;  /* 0x003c1f00060c7f89 */ /* 0x000fe800000e0000 */
[----:B------:R-:W2:Y:S04]  /*9710*/  SHFL.IDX PT, R13, R5, 0x1, 0x1c1f ;  /* 0x003c1f00050d7f89 */ /* 0x000ea800000e0000 */
[----:B------:R-:W-:Y:S04]  /*9720*/  SHFL.IDX PT, R8, R6, 0x2, 0x1c1f ;  /* 0x005c1f0006087f89 */ /* 0x000fe800000e0000 */
[----:B------:R-:W3:Y:S04]  /*9730*/  SHFL.IDX PT, R9, R5, 0x2, 0x1c1f ;  /* 0x005c1f0005097f89 */ /* 0x000ee800000e0000 */
[----:B------:R4:W-:Y:S01]  /*9740*/  SHFL.IDX PT, R7, R5, 0x3, 0x1c1f ;  /* 0x007c1f0005077f89 */ /* 0x0009e200000e0000 */
[----:B------:R-:W-:-:S03]  /*9750*/  IMAD R4, R11, c[0x0][0x4e8], RZ ;  /* 0x00013a000b047a24 */ /* 0x000fc600078e02ff */
[----:B------:R-:W1:Y:S01]  /*9760*/  SHFL.IDX PT, R6, R6, 0x3, 0x1c1f ;  /* 0x007c1f0006067f89 */ /* 0x000e6200000e0000 */
[----:B------:R-:W-:Y:S01]  /*9770*/  LOP3.LUT P0, RZ, R25, 0x3, RZ, 0xc0, !PT ;  /* 0x0000000319ff7812 */ /* 0x000fe2000780c0ff */
[----:B----4-:R-:W-:-:S05]  /*9780*/  IMAD R5, R245, 0x80, R75 ;  /* 0x00000080f5057824 */ /* 0x010fca00078e024b */
[C---:B------:R-:W-:Y:S02]  /*9790*/  IADD3 R17, R5.reuse, 0x8, RZ ;  /* 0x0000000805117810 */ /* 0x040fe40007ffe0ff */
[C---:B------:R-:W-:Y:S02]  /*97a0*/  IADD3 R16, R5.reuse, 0x40, RZ ;  /* 0x0000004005107810 */ /* 0x040fe40007ffe0ff */
[C---:B------:R-:W-:Y:S02]  /*97b0*/  IADD3 R11, R5.reuse, 0x48, RZ ;  /* 0x00000048050b7810 */ /* 0x040fe40007ffe0ff */
[-C--:B------:R-:W-:Y:S02]  /*97c0*/  ISETP.GE.OR P5, PT, R5, R4.reuse, P0 ;  /* 0x000000040500720c */ /* 0x080fe400007a6670 */
[-C--:B------:R-:W-:Y:S02]  /*97d0*/  ISETP.GE.OR P4, PT, R17, R4.reuse, P0 ;  /* 0x000000041100720c */ /* 0x080fe40000786670 */
[----:B------:R-:W-:-:S02]  /*97e0*/  ISETP.GE.OR P1, PT, R16, R4, P0 ;  /* 0x000000041000720c */ /* 0x000fc40000726670 */
[----:B------:R-:W-:-:S07]  /*97f0*/  ISETP.GE.OR P0, PT, R11, R4, P0 ;  /* 0x000000040b00720c */ /* 0x000fce0000706670 */
[----:B-1----:R1:W-:Y:S01]  /*9800*/  @!P5 ST.E [R14.64], R22 ;  /* 0x000000160e00d985 */ /* 0x0023e2000c101906 */
[----:B------:R-:W-:-:S03]  /*9810*/  ISETP.GE.AND P5, PT, R11, R4, PT ;  /* 0x000000040b00720c */ /* 0x000fc60003fa6270 */
[----:B--2---:R1:W-:Y:S01]  /*9820*/  @!P4 ST.E [R12.64], R23 ;  /* 0x000000170c00c985 */ /* 0x0043e2000c101906 */
[----:B------:R-:W-:-:S03]  /*9830*/  ISETP.GE.AND P4, PT, R16, R4, PT ;  /* 0x000000041000720c */ /* 0x000fc60003f86270 */
[----:B---3--:R1:W-:Y:S01]  /*9840*/  @!P1 ST.E [R8.64], R24 ;  /* 0x0000001808009985 */ /* 0x0083e2000c101906 */
[----:B------:R-:W-:-:S03]  /*9850*/  ISETP.GE.AND P1, PT, R5, R4, PT ;  /* 0x000000040500720c */ /* 0x000fc60003f26270 */
[----:B------:R1:W-:Y:S01]  /*9860*/  @!P0 ST.E [R6.64], R19 ;  /* 0x0000001306008985 */ /* 0x0003e2000c101906 */
[----:B------:R-:W-:Y:S01]  /*9870*/  ISETP.GE.AND P0, PT, R17, R4, PT ;  /* 0x000000041100720c */ /* 0x000fe20003f06270 */
[----:B------:R-:W-:Y:S05]  /*9880*/  @P3 BRA `(.L_x_84) ;  /* 0x000008a000003947 */ /* 0x000fea0003800000 */
[----:B------:R-:W2:Y:S01]  /*9890*/  LDL R20, [R1+0x3c] ;  /* 0x00003c0001147983 */ /* 0x000ea20000100800 */
[----:B------:R-:W-:Y:S01]  /*98a0*/  IMAD R5, R18, c[0x0][0x3a0], RZ ;  /* 0x0000e80012057a24 */ /* 0x000fe200078e02ff */
[----:B-1----:R-:W-:Y:S01]  /*98b0*/  LEA R8, R227, R230, 0x5 ;  /* 0x000000e6e3087211 */ /* 0x002fe200078e28ff */
[----:B------:R-:W-:-:S03]  /*98c0*/  IMAD.WIDE.U32 R6, R0, c[0x0][0x3a0], RZ ;  /* 0x0000e80000067a25 */ /* 0x000fc600078e00ff */
[----:B------:R-:W-:Y:S01]  /*98d0*/  LEA R8, R245, R8, 0x7 ;  /* 0x00000008f5087211 */ /* 0x000fe200078e38ff */
[----:B------:R-:W-:-:S03]  /*98e0*/  IMAD R0, R0, c[0x0][0x3a4], R5 ;  /* 0x0000e90000007a24 */ /* 0x000fc600078e0205 */
[----:B------:R-:W-:Y:S01]  /*98f0*/  MOV R5, R8 ;  /* 0x0000000800057202 */ /* 0x000fe20000000f00 */
[----:B------:R-:W-:Y:S01]  /*9900*/  @P2 IMAD.HI.U32 R9, R8, c[0x0][0x4ec], RZ ;  /* 0x00013b0008092a27 */ /* 0x000fe200078e00ff */
[----:B------:R-:W-:Y:S02]  /*9910*/  IADD3 R7, R7, R0, RZ ;  /* 0x0000000007077210 */ /* 0x000fe40007ffe0ff */
[----:B------:R-:W-:Y:S02]  /*9920*/  SHF.R.S32.HI R0, RZ, 0x1f, R2 ;  /* 0x0000001fff007819 */ /* 0x000fe40000011402 */
[----:B------:R-:W-:Y:S01]  /*9930*/  @P2 SHF.R.U32.HI R5, RZ, c[0x0][0x4f0], R9 ;  /* 0x00013c00ff052a19 */ /* 0x000fe20000011609 */
[----:B------:R-:W-:-:S04]  /*9940*/  IMAD.WIDE.U32 R6, R3, c[0x0][0x3e8], R6 ;  /* 0x0000fa0003067a25 */ /* 0x000fc800078e0006 */
[----:B------:R-:W-:Y:S02]  /*9950*/  IMAD R7, R3, c[0x0][0x3ec], R7 ;  /* 0x0000fb0003077a24 */ /* 0x000fe400078e0207 */
[----:B------:R-:W-:-:S04]  /*9960*/  IMAD R3, R0, c[0x0][0x3f0], RZ ;  /* 0x0000fc0000037a24 */ /* 0x000fc800078e02ff */
[C---:B------:R-:W-:Y:S02]  /*9970*/  IMAD R9, R2.reuse, c[0x0][0x3f4], R3 ;  /* 0x0000fd0002097a24 */ /* 0x040fe400078e0203 */
[----:B------:R-:W-:Y:S01]  /*9980*/  IMAD.WIDE.U32 R2, R2, c[0x0][0x3f0], R6 ;  /* 0x0000fc0002027a25 */ /* 0x000fe200078e0006 */
[----:B------:R-:W-:-:S04]  /*9990*/  SHF.R.S32.HI R6, RZ, 0x1f, R5 ;  /* 0x0000001fff067819 */ /* 0x000fc80000011405 */
[----:B------:R-:W-:Y:S01]  /*99a0*/  IADD3 R3, R3, R9, RZ ;  /* 0x0000000903037210 */ /* 0x000fe20007ffe0ff */
[----:B------:R-:W-:-:S04]  /*99b0*/  IMAD R6, R6, c[0x0][0x3e0], RZ ;  /* 0x0000f80006067a24 */ /* 0x000fc800078e02ff */
[C---:B------:R-:W-:Y:S02]  /*99c0*/  IMAD R6, R5.reuse, c[0x0][0x3e4], R6 ;  /* 0x0000f90005067a24 */ /* 0x040fe400078e0206 */
[----:B------:R-:W-:-:S05]  /*99d0*/  IMAD.WIDE.U32 R2, R5, c[0x0][0x3e0], R2 ;  /* 0x0000f80005027a25 */ /* 0x000fca00078e0002 */
[----:B------:R-:W-:Y:S02]  /*99e0*/  IADD3 R3, R3, R6, RZ ;  /* 0x0000000603037210 */ /* 0x000fe40007ffe0ff */
[----:B--2---:R-:W-:-:S05]  /*99f0*/  SHF.L.U32 R0, R20, 0x1, RZ ;  /* 0x0000000114007819 */ /* 0x004fca00000006ff */
[----:B------:R-:W1:Y:S04]  /*9a00*/  LDS.128 R24, [R0+0x80] ;  /* 0x0000800000187984 */ /* 0x000e680000000c00 */
[----:B------:R-:W2:Y:S04]  /*9a10*/  LDS.128 R36, [R0+0x880] ;  /* 0x0008800000247984 */ /* 0x000ea80000000c00 */
[----:B------:R-:W3:Y:S04]  /*9a20*/  LDS.128 R48, [R0+0x1080] ;  /* 0x0010800000307984 */ /* 0x000ee80000000c00 */
[----:B------:R-:W4:Y:S04]  /*9a30*/  LDS.128 R60, [R0+0x1880] ;  /* 0x00188000003c7984 */ /* 0x000f280000000c00 */
[----:B------:R-:W1:Y:S04]  /*9a40*/  LDS.128 R20, [R0+0x2080] ;  /* 0x0020800000147984 */ /* 0x000e680000000c00 */
[----:B------:R-:W1:Y:S04]  /*9a50*/  LDS.128 R32, [R0+0x2880] ;  /* 0x0028800000207984 */ /* 0x000e680000000c00 */
[----:B------:R-:W1:Y:S04]  /*9a60*/  LDS.128 R44, [R0+0x3080] ;  /* 0x00308000002c7984 */ /* 0x000e680000000c00 */
[----:B------:R-:W1:Y:S04]  /*9a70*/  LDS.128 R56, [R0+0x3880] ;  /* 0x0038800000387984 */ /* 0x000e680000000c00 */
[----:B------:R-:W1:Y:S04]  /*9a80*/  LDS.128 R16, [R0+0x4080] ;  /* 0x0040800000107984 */ /* 0x000e680000000c00 */
[----:B------:R-:W1:Y:S04]  /*9a90*/  LDS.128 R28, [R0+0x4880] ;  /* 0x00488000001c7984 */ /* 0x000e680000000c00 */
[----:B------:R-:W1:Y:S04]  /*9aa0*/  LDS.128 R40, [R0+0x5080] ;  /* 0x0050800000287984 */ /* 0x000e680000000c00 */
[----:B------:R5:W1:Y:S02]  /*9ab0*/  LDS.128 R52, [R0+0x5880] ;  /* 0x0058800000347984 */ /* 0x000a640000000c00 */
[----:B-----5:R-:W-:-:S05]  /*9ac0*/  IADD3 R0, -R5, RZ, RZ ;  /* 0x000000ff05007210 */ /* 0x020fca0007ffe1ff */
[----:B------:R-:W-:-:S04]  /*9ad0*/  IMAD R0, R0, c[0x0][0x4e8], R8 ;  /* 0x00013a0000007a24 */ /* 0x000fc800078e0208 */
[----:B------:R-:W-:Y:S01]  /*9ae0*/  IMAD.WIDE.U32 R2, R0, c[0x0][0x3d8], R2 ;  /* 0x0000f60000027a25 */ /* 0x000fe200078e0002 */
[----:B------:R-:W-:-:S04]  /*9af0*/  SHF.R.S32.HI R5, RZ, 0x1f, R0 ;  /* 0x0000001fff057819 */ /* 0x000fc80000011400 */
[----:B------:R-:W-:Y:S01]  /*9b00*/  LEA R12, P0, R2, c[0x0][0x380], 0x1 ;  /* 0x0000e000020c7a11 */ /* 0x000fe200078008ff */
[----:B------:R-:W-:-:S04]  /*9b10*/  IMAD R5, R5, c[0x0][0x3d8], RZ ;  /* 0x0000f60005057a24 */ /* 0x000fc800078e02ff */
[----:B------:R-:W-:-:S05]  /*9b20*/  IMAD R0, R0, c[0x0][0x3dc], R5 ;  /* 0x0000f70000007a24 */ /* 0x000fca00078e0205 */
[----:B------:R-:W-:-:S04]  /*9b30*/  IADD3 R0, R3, R0, RZ ;  /* 0x0000000003007210 */ /* 0x000fc80007ffe0ff */
[----:B------:R-:W-:Y:S01]  /*9b40*/  LEA.HI.X R10, R2, c[0x0][0x384], R0, 0x1, P0 ;  /* 0x0000e100020a7a11 */ /* 0x000fe200000f0c00 */
[----:B------:R-:W-:Y:S05]  /*9b50*/  BRA.DIV ~URZ, `(.L_x_85) ;  /* 0x000046c27f007947 */ /* 0x000fea000b800000 */
[----:B-1234-:R1:W2:Y:S02]  /*9b60*/  SHFL.IDX PT, R5, R10, RZ, 0x1c1f ;  /* 0x001c1fff0a057589 */ /* 0x01e2a400000e0000 */
.L_x_168:
[----:B------:R-:W-:Y:S05]  /*9b70*/  BRA.DIV ~URZ, `(.L_x_86) ;  /* 0x000047127f007947 */ /* 0x000fea000b800000 */
[----:B------:R3:W4:Y:S02]  /*9b80*/  SHFL.IDX PT, R0, R12, RZ, 0x1c1f ;  /* 0x001c1fff0c007589 */ /* 0x00072400000e0000 */
.L_x_169:
[----:B------:R-:W-:Y:S01]  /*9b90*/  LEA R11, R245, R230, 0x7 ;  /* 0x000000e6f50b7211 */ /* 0x000fe200078e38ff */
[----:B------:R-:W-:Y:S03]  /*9ba0*/  BSSY B0, `(.L_x_87) ;  /* 0x0000012000007945 */ /* 0x000fe60003800000 */
[----:B------:R-:W-:-:S13]  /*9bb0*/  ISETP.GE.AND P0, PT, R11, R4, PT ;  /* 0x000000040b00720c */ /* 0x000fda0003f06270 */
[----:B------:R-:W-:Y:S05]  /*9bc0*/  @P0 BRA `(.L_x_88) ;  /* 0x000000f000000947 */ /* 0x000fea0003800000 */
[----:B------:R-:W-:Y:S02]  /*9bd0*/  ISETP.GE.AND P5, PT, R196, c[0x0][0x3c8], PT ;  /* 0x0000f200c4007a0c */ /* 0x000fe40003fa6270 */
[----:B------:R-:W-:Y:S02]  /*9be0*/  ISETP.GE.AND P4, PT, R228, c[0x0][0x3c8], PT ;  /* 0x0000f200e4007a0c */ /* 0x000fe40003f86270 */
[----:B------:R-:W-:Y:S02]  /*9bf0*/  ISETP.GE.AND P3, PT, R229, c[0x0][0x3c8], PT ;  /* 0x0000f200e5007a0c */ /* 0x000fe40003f66270 */
[----:B------:R-:W-:Y:S02]  /*9c00*/  SHF.R.S32.HI R15, RZ, 0x1f, R196 ;  /* 0x0000001fff0f7819 */ /* 0x000fe400000114c4 */
[----:B------:R-:W-:Y:S02]  /*9c10*/  SHF.R.S32.HI R14, RZ, 0x1f, R228 ;  /* 0x0000001fff0e7819 */ /* 0x000fe400000114e4 */
[----:B------:R-:W-:-:S03]  /*9c20*/  SHF.R.S32.HI R13, RZ, 0x1f, R229 ;  /* 0x0000001fff0d7819 */ /* 0x000fc600000114e5 */
[-C--:B----4-:R-:W-:Y:S02]  /*9c30*/  @!P5 LEA R8, P2, R196, R0.reuse, 0x1 ;  /* 0x00000000c408d211 */ /* 0x090fe400078408ff */
[-C--:B------:R-:W-:Y:S02]  /*9c40*/  @!P4 LEA R6, P1, R228, R0.reuse, 0x1 ;  /* 0x00000000e406c211 */ /* 0x080fe400078208ff */
[C---:B------:R-:W-:Y:S02]  /*9c50*/  @!P3 LEA R2, P0, R229.reuse, R0, 0x1 ;  /* 0x00000000e502b211 */ /* 0x040fe400078008ff */
[-C--:B--2---:R-:W-:Y:S02]  /*9c60*/  @!P5 LEA.HI.X R9, R196, R5.reuse, R15, 0x1, P2 ;  /* 0x00000005c409d211 */ /* 0x084fe400010f0c0f */
[-C--:B------:R-:W-:Y:S02]  /*9c70*/  @!P4 LEA.HI.X R7, R228, R5.reuse, R14, 0x1, P1 ;  /* 0x00000005e407c211 */ /* 0x080fe400008f0c0e */
[----:B------:R-:W-:Y:S01]  /*9c80*/  @!P3 LEA.HI.X R3, R229, R5, R13, 0x1, P0 ;  /* 0x00000005e503b211 */ /* 0x000fe200000f0c0d */
[----:B------:R2:W-:Y:S04]  /*9c90*/  @!P5 ST.E.128 [R8.64], R24 ;  /* 0x000000180800d985 */ /* 0x0005e8000c101d06 */
[----:B------:R2:W-:Y:S04]  /*9ca0*/  @!P4 ST.E.128 [R6.64], R20 ;  /* 0x000000140600c985 */ /* 0x0005e8000c101d06 */
[----:B------:R2:W-:Y:S02]  /*9cb0*/  @!P3 ST.E.128 [R2.64], R16 ;  /* 0x000000100200b985 */ /* 0x0005e4000c101d06 */
.L_x_88:
[----:B------:R-:W-:Y:S05]  /*9cc0*/  BSYNC B0 ;  /* 0x0000000000007941 */ /* 0x000fea0003800000 */
.L_x_87:
[----:B------:R-:W-:Y:S05]  /*9cd0*/  BRA.DIV ~URZ, `(.L_x_89) ;  /* 0x000046227f007947 */ /* 0x000fea000b800000 */
[----:B--2---:R2:W1:Y:S04]  /*9ce0*/  SHFL.IDX PT, R5, R10, 0x1, 0x1c1f ;  /* 0x003c1f000a057f89 */ /* 0x00446800000e0000 */
[----:B----4-:R2:W4:Y:S02]  /*9cf0*/  SHFL.IDX PT, R0, R12, 0x1, 0x1c1f ;  /* 0x003c1f000c007f89 */ /* 0x01052400000e0000 */
.L_x_170:
[----:B------:R-:W-:Y:S01]  /*9d00*/  IADD3 R2, R11, 0x20, RZ ;  /* 0x000000200b027810 */ /* 0x000fe20007ffe0ff */
        /* <DEDUP_REMOVED lines=12> */
[-C--:B-1----:R-:W-:Y:S02]  /*9dd0*/  @!P2 LEA.HI.X R9, R196, R5.reuse, R15, 0x1, P5 ;  /* 0x00000005c409a211 */ /* 0x082fe400028f0c0f */
[-C--:B------:R-:W-:Y:S02]  /*9de0*/  @!P1 LEA.HI.X R7, R228, R5.reuse, R14, 0x1, P4 ;  /* 0x00000005e4079211 */ /* 0x080fe400020f0c0e */
[----:B------:R-:W-:Y:S01]  /*9df0*/  @!P0 LEA.HI.X R3, R229, R5, R13, 0x1, P3 ;  /* 0x00000005e5038211 */ /* 0x000fe200018f0c0d */
[----:B------:R1:W-:Y:S04]  /*9e00*/  @!P2 ST.E.128 [R8.64], R36 ;  /* 0x000000240800a985 */ /* 0x0003e8000c101d06 */
[----:B------:R1:W-:Y:S04]  /*9e10*/  @!P1 ST.E.128 [R6.64], R32 ;  /* 0x0000002006009985 */ /* 0x0003e8000c101d06 */
[----:B------:R1:W-:Y:S02]  /*9e20*/  @!P0 ST.E.128 [R2.64], R28 ;  /* 0x0000001c02008985 */ /* 0x0003e4000c101d06 */
.L_x_91:
[----:B------:R-:W-:Y:S05]  /*9e30*/  BSYNC B0 ;  /* 0x0000000000007941 */ /* 0x000fea0003800000 */
.L_x_90:
[----:B------:R-:W-:Y:S05]  /*9e40*/  BRA.DIV ~URZ, `(.L_x_92) ;  /* 0x000045827f007947 */ /* 0x000fea000b800000 */
[----:B-1----:R1:W2:Y:S02]  /*9e50*/  SHFL.IDX PT, R5, R10, 0x2, 0x1c1f ;  /* 0x005c1f000a057f89 */ /* 0x0022a400000e0000 */
.L_x_171:
[----:B------:R-:W-:Y:S05]  /*9e60*/  BRA.DIV ~URZ, `(.L_x_93) ;  /* 0x000045d27f007947 */ /* 0x000fea000b800000 */
[----:B----4-:R4:W1:Y:S02]  /*9e70*/  SHFL.IDX PT, R0, R12, 0x2, 0x1c1f ;  /* 0x005c1f000c007f89 */ /* 0x01086400000e0000 */
.L_x_172:
        /* <DEDUP_REMOVED lines=10> */
[-C--:B-1----:R-:W-:Y:S02]  /*9f20*/  @!P2 LEA R8, P5, R196, R0.reuse, 0x1 ;  /* 0x00000000c408a211 */ /* 0x082fe400078a08ff */
        /* <DEDUP_REMOVED lines=8> */
.L_x_95:
[----:B------:R-:W-:Y:S05]  /*9fb0*/  BSYNC B0 ;  /* 0x0000000000007941 */ /* 0x000fea0003800000 */
.L_x_94:
[----:B------:R-:W-:Y:S05]  /*9fc0*/  BRA.DIV ~URZ, `(.L_x_96) ;  /* 0x000044e27f007947 */ /* 0x000fea000b800000 */
[----:B-1----:R1:W3:Y:S04]  /*9fd0*/  SHFL.IDX PT, R6, R10, 0x3, 0x1c1f ;  /* 0x007c1f000a067f89 */ /* 0x0022e800000e0000 */
[----:B------:R1:W4:Y:S02]  /*9fe0*/  SHFL.IDX PT, R0, R12, 0x3, 0x1c1f ;  /* 0x007c1f000c007f89 */ /* 0x00032400000e0000 */
.L_x_173:
[----:B------:R-:W-:-:S04]  /*9ff0*/  IADD3 R2, R11, 0x60, RZ ;  /* 0x000000600b027810 */ /* 0x000fc80007ffe0ff */
[----:B------:R-:W-:-:S13]  /*a000*/  ISETP.GE.AND P0, PT, R2, R4, PT ;  /* 0x000000040200720c */ /* 0x000fda0003f06270 */
[----:B------:R-:W-:Y:S05]  /*a010*/  @P0 BRA `(.L_x_97) ;  /* 0x0000228000000947 */ /* 0x000fea0003800000 */
[----:B------:R-:W-:Y:S02]  /*a020*/  ISETP.GE.AND P1, PT, R196, c[0x0][0x3c8], PT ;  /* 0x0000f200c4007a0c */ /* 0x000fe40003f26270 */
[----:B------:R-:W-:Y:S02]  /*a030*/  ISETP.GE.AND P0, PT, R228, c[0x0][0x3c8], PT ;  /* 0x0000f200e4007a0c */ /* 0x000fe40003f06270 */
[----:B------:R-:W-:Y:S02]  /*a040*/  SHF.R.S32.HI R8, RZ, 0x1f, R196 ;  /* 0x0000001fff087819 */ /* 0x000fe400000114c4 */
[----:B------:R-:W-:-:S07]  /*a050*/  SHF.R.S32.HI R7, RZ, 0x1f, R228 ;  /* 0x0000001fff077819 */ /* 0x000fce00000114e4 */
[-C--:B----4-:R-:W-:Y:S02]  /*a060*/  @!P1 LEA R4, P3, R196, R0.reuse, 0x1 ;  /* 0x00000000c4049211 */ /* 0x090fe400078608ff */
[----:B------:R-:W-:Y:S02]  /*a070*/  @!P0 LEA R2, P2, R228, R0, 0x1 ;  /* 0x00000000e4028211 */ /* 0x000fe400078408ff */
[-C--:B--23--:R-:W-:Y:S02]  /*a080*/  @!P1 LEA.HI.X R5, R196, R6.reuse, R8, 0x1, P3 ;  /* 0x00000006c4059211 */ /* 0x08cfe400018f0c08 */
[----:B------:R-:W-:-:S03]  /*a090*/  @!P0 LEA.HI.X R3, R228, R6, R7, 0x1, P2 ;  /* 0x00000006e4038211 */ /* 0x000fc600010f0c07 */
[----:B------:R2:W-:Y:S04]  /*a0a0*/  @!P1 ST.E.128 [R4.64], R60 ;  /* 0x0000003c04009985 */ /* 0x0005e8000c101d06 */
[----:B------:R2:W-:Y:S01]  /*a0b0*/  @!P0 ST.E.128 [R2.64], R56 ;  /* 0x0000003802008985 */ /* 0x0005e2000c101d06 */
[----:B------:R-:W-:-:S13]  /*a0c0*/  ISETP.GE.AND P0, PT, R229, c[0x0][0x3c8], PT ;  /* 0x0000f200e5007a0c */ /* 0x000fda0003f06270 */
[----:B------:R-:W-:Y:S05]  /*a0d0*/  @P0 BRA `(.L_x_97) ;  /* 0x000021c000000947 */ /* 0x000fea0003800000 */
[----:B------:R-:W-:Y:S02]  /*a0e0*/  SHF.R.S32.HI R7, RZ, 0x1f, R229 ;  /* 0x0000001fff077819 */ /* 0x000fe400000114e5 */
[----:B--2---:R-:W-:-:S04]  /*a0f0*/  LEA R2, P0, R229, R0, 0x1 ;  /* 0x00000000e5027211 */ /* 0x004fc800078008ff */
[----:B------:R-:W-:-:S05]  /*a100*/  LEA.HI.X R3, R229, R6, R7, 0x1, P0 ;  /* 0x00000006e5037211 */ /* 0x000fca00000f0c07 */
[----:B------:R2:W-:Y:S01]  /*a110*/  ST.E.128 [R2.64], R52 ;  /* 0x0000003402007985 */ /* 0x0005e2000c101d06 */
[----:B------:R-:W-:Y:S05]  /*a120*/  BRA `(.L_x_97) ;  /* 0x0000217000007947 */ /* 0x000fea0003800000 */
.L_x_84:
[----:B-1----:R-:W2:Y:S01]  /*a130*/  LDL.LU R8, [R1+0x38] ;  /* 0x0000380001087983 */ /* 0x002ea20000300800 */
[----:B------:R-:W-:Y:S02]  /*a140*/  IMAD R6, R18, c[0x0][0x408], RZ ;  /* 0x0001020012067a24 */ /* 0x000fe400078e02ff */
[----:B------:R-:W-:-:S04]  /*a150*/  IMAD.WIDE.U32 R4, R0, c[0x0][0x408], RZ ;  /* 0x0001020000047a25 */ /* 0x000fc800078e00ff */
[----:B------:R-:W-:Y:S02]  /*a160*/  IMAD R0, R0, c[0x0][0x40c], R6 ;  /* 0x0001030000007a24 */ /* 0x000fe400078e0206 */
[----:B------:R-:W-:-:S03]  /*a170*/  @P2 IMAD.HI.U32 R7, R10, c[0x0][0x4ec], RZ ;  /* 0x00013b000a072a27 */ /* 0x000fc600078e00ff */
[----:B------:R-:W-:Y:S02]  /*a180*/  IADD3 R5, R5, R0, RZ ;  /* 0x0000000005057210 */ /* 0x000fe40007ffe0ff */
[----:B------:R-:W-:-:S03]  /*a190*/  SHF.R.S32.HI R0, RZ, 0x1f, R2 ;  /* 0x0000001fff007819 */ /* 0x000fc60000011402 */
[----:B------:R-:W-:-:S04]  /*a1a0*/  IMAD.WIDE.U32 R4, R3, c[0x0][0x438], R4 ;  /* 0x00010e0003047a25 */ /* 0x000fc800078e0004 */
[----:B------:R-:W-:Y:S02]  /*a1b0*/  IMAD R0, R0, c[0x0][0x440], RZ ;  /* 0x0001100000007a24 */ /* 0x000fe400078e02ff */
[----:B------:R-:W-:Y:S02]  /*a1c0*/  IMAD R5, R3, c[0x0][0x43c], R5 ;  /* 0x00010f0003057a24 */ /* 0x000fe400078e0205 */
[C---:B------:R-:W-:Y:S01]  /*a1d0*/  IMAD R6, R2.reuse, c[0x0][0x444], R0 ;  /* 0x0001110002067a24 */ /* 0x040fe200078e0200 */
[----:B------:R-:W-:Y:S01]  /*a1e0*/  MOV R0, R10 ;  /* 0x0000000a00007202 */ /* 0x000fe20000000f00 */
[----:B------:R-:W-:Y:S01]  /*a1f0*/  IMAD.WIDE.U32 R2, R2, c[0x0][0x440], R4 ;  /* 0x0001100002027a25 */ /* 0x000fe200078e0004 */
[----:B------:R-:W-:-:S04]  /*a200*/  @P2 SHF.R.U32.HI R0, RZ, c[0x0][0x4f0], R7 ;  /* 0x00013c00ff002a19 */ /* 0x000fc80000011607 */
[----:B------:R-:W-:Y:S02]  /*a210*/  IADD3 R3, R3, R6, RZ ;  /* 0x0000000603037210 */ /* 0x000fe40007ffe0ff */
[----:B------:R-:W-:Y:S02]  /*a220*/  SHF.R.S32.HI R5, RZ, 0x1f, R0 ;  /* 0x0000001fff057819 */ /* 0x000fe40000011400 */
[----:B------:R-:W-:-:S03]  /*a230*/  IADD3 R4, -R0, RZ, RZ ;  /* 0x000000ff00047210 */ /* 0x000fc60007ffe1ff */
[----:B------:R-:W-:Y:S02]  /*a240*/  IMAD R5, R5, c[0x0][0x430], RZ ;  /* 0x00010c0005057a24 */ /* 0x000fe400078e02ff */
[----:B------:R-:W-:Y:S02]  /*a250*/  IMAD R4, R4, c[0x0][0x4e8], R10 ;  /* 0x00013a0004047a24 */ /* 0x000fe400078e020a */
[----:B------:R-:W-:Y:S02]  /*a260*/  IMAD R5, R0, c[0x0][0x434], R5 ;  /* 0x00010d0000057a24 */ /* 0x000fe400078e0205 */
[----:B--2---:R-:W-:-:S04]  /*a270*/  IMAD.WIDE.U32 R2, R8, c[0x0][0x448], R2 ;  /* 0x0001120008027a25 */ /* 0x004fc800078e0002 */
[----:B------:R-:W-:-:S04]  /*a280*/  IMAD R3, R8, c[0x0][0x44c], R3 ;  /* 0x0001130008037a24 */ /* 0x000fc800078e0203 */
[----:B------:R-:W-:Y:S01]  /*a290*/  IMAD.WIDE.U32 R2, R0, c[0x0][0x430], R2 ;  /* 0x00010c0000027a25 */ /* 0x000fe200078e0002 */
[----:B------:R-:W-:-:S04]  /*a2a0*/  SHF.R.S32.HI R0, RZ, 0x1f, R4 ;  /* 0x0000001fff007819 */ /* 0x000fc80000011404 */
[----:B------:R-:W-:Y:S01]  /*a2b0*/  IADD3 R3, R3, R5, RZ ;  /* 0x0000000503037210 */ /* 0x000fe20007ffe0ff */
[----:B------:R-:W-:-:S04]  /*a2c0*/  IMAD R0, R0, c[0x0][0x428], RZ ;  /* 0x00010a0000007a24 */ /* 0x000fc800078e02ff */
[----:B------:R-:W-:-:S04]  /*a2d0*/  IMAD.WIDE.U32 R2, R4, c[0x0][0x428], R2 ;  /* 0x00010a0004027a25 */ /* 0x000fc800078e0002 */
[----:B------:R-:W-:Y:S01]  /*a2e0*/  IMAD R4, R4, c[0x0][0x42c], R0 ;  /* 0x00010b0004047a24 */ /* 0x000fe200078e0200 */
[----:B------:R-:W-:-:S04]  /*a2f0*/  LEA R12, P2, R2, c[0x0][0x400], 0x2 ;  /* 0x00010000020c7a11 */ /* 0x000fc800078410ff */
[----:B------:R-:W-:-:S04]  /*a300*/  IADD3 R4, R3, R4, RZ ;  /* 0x0000000403047210 */ /* 0x000fc80007ffe0ff */
[----:B------:R-:W-:Y:S01]  /*a310*/  LEA.HI.X R5, R2, c[0x0][0x404], R4, 0x2, P2 ;  /* 0x0001010002057a11 */ /* 0x000fe200010f1404 */
[----:B------:R-:W-:Y:S05]  /*a320*/  BRA.DIV ~URZ, `(.L_x_98) ;  /* 0x000042527f007947 */ /* 0x000fea000b800000 */
[----:B------:R1:W2:Y:S02]  /*a330*/  SHFL.IDX PT, R4, R5, RZ, 0x1c1f ;  /* 0x001c1fff05047589 */ /* 0x0002a400000e0000 */
.L_x_174:
[----:B------:R-:W-:Y:S05]  /*a340*/  BRA.DIV ~URZ, `(.L_x_99) ;  /* 0x000042a27f007947 */ /* 0x000fea000b800000 */
[----:B------:R3:W4:Y:S02]  /*a350*/  SHFL.IDX PT, R0, R12, RZ, 0x1c1f ;  /* 0x001c1fff0c007589 */ /* 0x00072400000e0000 */
.L_x_175:
[----:B------:R-:W-:Y:S01]  /*a360*/  BSSY B0, `(.L_x_100) ;  /* 0x0000046000007945 */ /* 0x000fe20003800000 */
[----:B------:R-:W-:Y:S05]  /*a370*/  @P1 BRA `(.L_x_101) ;  /* 0x0000044000001947 */ /* 0x000fea0003800000 */
[----:B------:R-:W5:Y:S04]  /*a380*/  LDL R6, [R1+0x2c] ;  /* 0x00002c0001067983 */ /* 0x000f680000100800 */
[----:B---3--:R-:W3:Y:S04]  /*a390*/  LDL R21, [R1+0x18] ;  /* 0x0000180001157983 */ /* 0x008ee80000100800 */
[----:B----4-:R-:W4:Y:S04]  /*a3a0*/  LDL R19, [R1+0x14] ;  /* 0x0000140001137983 */ /* 0x010f280000100800 */
[----:B--2---:R-:W2:Y:S04]  /*a3b0*/  LDL R22, [R1+0x58] ;  /* 0x0000580001167983 */ /* 0x004ea80000100800 */
[----:B------:R-:W2:Y:S04]  /*a3c0*/  LDL R17, [R1+0x10] ;  /* 0x0000100001117983 */ /* 0x000ea80000100800 */
[----:B------:R-:W2:Y:S04]  /*a3d0*/  LDL R15, [R1+0xc] ;  /* 0x00000c00010f7983 */ /* 0x000ea80000100800 */
[----:B------:R-:W2:Y:S04]  /*a3e0*/  LDL R20, [R1+0x54] ;  /* 0x0000540001147983 */ /* 0x000ea80000100800 */
[----:B------:R-:W2:Y:S04]  /*a3f0*/  LDL R8, [R1+0x8] ;  /* 0x0000080001087983 */ /* 0x000ea80000100800 */
[----:B------:R-:W2:Y:S04]  /*a400*/  LDL R18, [R1+0x50] ;  /* 0x0000500001127983 */ /* 0x000ea80000100800 */
[----:B------:R-:W2:Y:S04]  /*a410*/  LDL R16, [R1+0x4c] ;  /* 0x00004c0001107983 */ /* 0x000ea80000100800 */
[----:B------:R-:W2:Y:S04]  /*a420*/  LDL R13, [R1+0x4] ;  /* 0x00000400010d7983 */ /* 0x000ea80000100800 */
[----:B------:R-:W2:Y:S04]  /*a430*/  LDL R10, [R1] ;  /* 0x00000000010a7983 */ /* 0x000ea80000100800 */
[----:B------:R-:W2:Y:S04]  /*a440*/  LDL R9, [R1+0x48] ;  /* 0x0000480001097983 */ /* 0x000ea80000100800 */
[----:B------:R-:W2:Y:S04]  /*a450*/  LDL R14, [R1+0x44] ;  /* 0x00004400010e7983 */ /* 0x000ea80000100800 */
[----:B------:R-:W2:Y:S01]  /*a460*/  LDL R11, [R1+0x40] ;  /* 0x00004000010b7983 */ /* 0x000ea20000100800 */
[----:B-----5:R-:W-:-:S02]  /*a470*/  ISETP.GE.AND P6, PT, R6, c[0x0][0x3c8], PT ;  /* 0x0000f20006007a0c */ /* 0x020fc40003fc6270 */
[----:B---3--:R-:W-:Y:S02]  /*a480*/  ISETP.GE.AND P3, PT, R21, c[0x0][0x3c8], PT ;  /* 0x0000f20015007a0c */ /* 0x008fe40003f66270 */
[----:B----4-:R-:W-:-:S09]  /*a490*/  ISETP.GE.AND P1, PT, R19, c[0x0][0x3c8], PT ;  /* 0x0000f20013007a0c */ /* 0x010fd20003f26270 */
[----:B------:R-:W-:Y:S02]  /*a4a0*/  @!P6 IMAD.MOV.U32 R2, RZ, RZ, R0 ;  /* 0x000000ffff02e224 */ /* 0x000fe400078e0000 */
[----:B------:R-:W-:-:S04]  /*a4b0*/  @!P6 IMAD.MOV.U32 R3, RZ, RZ, R4 ;  /* 0x000000ffff03e224 */ /* 0x000fc800078e0004 */
[----:B------:R-:W-:Y:S01]  /*a4c0*/  @!P6 IMAD.WIDE R6, R6, 0x4, R2 ;  /* 0x000000040606e825 */ /* 0x000fe200078e0202 */
[----:B------:R-:W-:-:S04]  /*a4d0*/  @!P3 LEA R2, P2, R21, R0, 0x2 ;  /* 0x000000001502b211 */ /* 0x000fc800078410ff */
[----:B------:R3:W-:Y:S01]  /*a4e0*/  @!P6 ST.E.64 [R6.64], R116 ;  /* 0x000000740600e985 */ /* 0x0007e2000c101b06 */
[----:B--2---:R-:W-:Y:S02]  /*a4f0*/  @!P3 LEA.HI.X R3, R21, R4, R22, 0x2, P2 ;  /* 0x000000041503b211 */ /* 0x004fe400010f1416 */
[----:B------:R-:W-:-:S03]  /*a500*/  ISETP.GE.AND P6, PT, R17, c[0x0][0x3c8], PT ;  /* 0x0000f20011007a0c */ /* 0x000fc60003fc6270 */
[----:B------:R2:W-:Y:S01]  /*a510*/  @!P3 ST.E.64 [R2.64], R132 ;  /* 0x000000840200b985 */ /* 0x0005e2000c101b06 */
[----:B------:R-:W-:Y:S02]  /*a520*/  ISETP.GE.AND P3, PT, R15, c[0x0][0x3c8], PT ;  /* 0x0000f2000f007a0c */ /* 0x000fe40003f66270 */
[----:B---3--:R-:W-:-:S04]  /*a530*/  @!P1 LEA R6, P2, R19, R0, 0x2 ;  /* 0x0000000013069211 */ /* 0x008fc800078410ff */
[----:B------:R-:W-:-:S03]  /*a540*/  @!P1 LEA.HI.X R7, R19, R4, R20, 0x2, P2 ;  /* 0x0000000413079211 */ /* 0x000fc600010f1414 */
[C---:B--2---:R-:W-:Y:S02]  /*a550*/  @!P6 LEA R2, P2, R17.reuse, R0, 0x2 ;  /* 0x000000001102e211 */ /* 0x044fe400078410ff */
[----:B------:R2:W-:Y:S01]  /*a560*/  @!P1 ST.E.64 [R6.64], R128 ;  /* 0x0000008006009985 */ /* 0x0005e2000c101b06 */
[----:B------:R-:W-:Y:S02]  /*a570*/  ISETP.GE.AND P1, PT, R8, c[0x0][0x3c8], PT ;  /* 0x0000f20008007a0c */ /* 0x000fe40003f26270 */
[----:B------:R-:W-:-:S05]  /*a580*/  @!P6 LEA.HI.X R3, R17, R4, R18, 0x2, P2 ;  /* 0x000000041103e211 */ /* 0x000fca00010f1412 */
[----:B------:R3:W-:Y:S01]  /*a590*/  @!P6 ST.E.64 [R2.64], R124 ;  /* 0x0000007c0200e985 */ /* 0x0007e2000c101b06 */
[----:B------:R-:W-:Y:S02]  /*a5a0*/  ISETP.GE.AND P6, PT, R13, c[0x0][0x3c8], PT ;  /* 0x0000f2000d007a0c */ /* 0x000fe40003fc6270 */
[----:B--2---:R-:W-:-:S04]  /*a5b0*/  @!P3 LEA R6, P2, R15, R0, 0x2 ;  /* 0x000000000f06b211 */ /* 0x004fc800078410ff */
[----:B------:R-:W-:Y:S02]  /*a5c0*/  @!P3 LEA.HI.X R7, R15, R4, R16, 0x2, P2 ;  /* 0x000000040f07b211 */ /* 0x000fe400010f1410 */
[----:B---3--:R-:W-:-:S03]  /*a5d0*/  @!P1 LEA R2, P2, R8, R0, 0x2 ;  /* 0x0000000008029211 */ /* 0x008fc600078410ff */
[----:B------:R2:W-:Y:S01]  /*a5e0*/  @!P3 ST.E.64 [R6.64], R136 ;  /* 0x000000880600b985 */ /* 0x0005e2000c101b06 */
[----:B------:R-:W-:Y:S02]  /*a5f0*/  ISETP.GE.AND P3, PT, R10, c[0x0][0x3c8], PT ;  /* 0x0000f2000a007a0c */ /* 0x000fe40003f66270 */
[----:B------:R-:W-:Y:S02]  /*a600*/  @!P1 LEA.HI.X R3, R8, R4, R9, 0x2, P2 ;  /* 0x0000000408039211 */ /* 0x000fe400010f1409 */
[----:B------:R-:W-:-:S03]  /*a610*/  @!P6 LEA R8, P2, R13, R0, 0x2 ;  /* 0x000000000d08e211 */ /* 0x000fc600078410ff */
[----:B------:R3:W-:Y:S01]  /*a620*/  @!P1 ST.E.64 [R2.64], R156 ;  /* 0x0000009c02009985 */ /* 0x0007e2000c101b06 */
[----:B------:R-:W-:Y:S02]  /*a630*/  ISETP.GE.AND P1, PT, R252, c[0x0][0x3c8], PT ;  /* 0x0000f200fc007a0c */ /* 0x000fe40003f26270 */
[----:B------:R-:W-:-:S05]  /*a640*/  @!P6 LEA.HI.X R9, R13, R4, R14, 0x2, P2 ;  /* 0x000000040d09e211 */ /* 0x000fca00010f140e */
[----:B------:R4:W-:Y:S01]  /*a650*/  @!P6 ST.E.64 [R8.64], R158 ;  /* 0x0000009e0800e985 */ /* 0x0009e2000c101b06 */
[----:B------:R-:W-:Y:S02]  /*a660*/  ISETP.GE.AND P6, PT, R251, c[0x0][0x3c8], PT ;  /* 0x0000f200fb007a0c */ /* 0x000fe40003fc6270 */
[----:B--2---:R-:W-:-:S04]  /*a670*/  @!P3 LEA R6, P2, R10, R0, 0x2 ;  /* 0x000000000a06b211 */ /* 0x004fc800078410ff */
[----:B------:R-:W-:Y:S02]  /*a680*/  @!P3 LEA.HI.X R7, R10, R4, R11, 0x2, P2 ;  /* 0x000000040a07b211 */ /* 0x000fe400010f140b */
[----:B------:R-:W-:Y:S02]  /*a690*/  SHF.R.S32.HI R10, RZ, 0x1f, R252 ;  /* 0x0000001fff0a7819 */ /* 0x000fe400000114fc */
[----:B---3--:R-:W-:Y:S01]  /*a6a0*/  @!P1 LEA R2, P2, R252, R0, 0x2 ;  /* 0x00000000fc029211 */ /* 0x008fe200078410ff */
[----:B------:R2:W-:Y:S01]  /*a6b0*/  @!P3 ST.E.64 [R6.64], R160 ;  /* 0x000000a00600b985 */ /* 0x0005e2000c101b06 */
[----:B------:R-:W-:Y:S02]  /*a6c0*/  ISETP.GE.AND P3, PT, R250, c[0x0][0x3c8], PT ;  /* 0x0000f200fa007a0c */ /* 0x000fe40003f66270 */
[----:B------:R-:W-:Y:S02]  /*a6d0*/  @!P1 LEA.HI.X R3, R252, R4, R10, 0x2, P2 ;  /* 0x00000004fc039211 */ /* 0x000fe400010f140a */
[----:B------:R-:W-:-:S02]  /*a6e0*/  ISETP.GE.AND P2, PT, R249, c[0x0][0x3c8], PT ;  /* 0x0000f200f9007a0c */ /* 0x000fc40003f46270 */
[----:B------:R-:W-:Y:S01]  /*a6f0*/  SHF.R.S32.HI R10, RZ, 0x1f, R251 ;  /* 0x0000001fff0a7819 */ /* 0x000fe200000114fb */
[----:B------:R3:W-:Y:S01]  /*a700*/  @!P1 ST.E.64 [R2.64], R84 ;  /* 0x0000005402009985 */ /* 0x0007e2000c101b06 */
[C---:B----4-:R-:W-:Y:S02]  /*a710*/  @!P6 LEA R8, P1, R251.reuse, R0, 0x2 ;  /* 0x00000000fb08e211 */ /* 0x050fe400078210ff */
[----:B------:R-:W-:Y:S02]  /*a720*/  SHF.R.S32.HI R11, RZ, 0x1f, R250 ;  /* 0x0000001fff0b7819 */ /* 0x000fe400000114fa */
[----:B------:R-:W-:Y:S02]  /*a730*/  @!P6 LEA.HI.X R9, R251, R4, R10, 0x2, P1 ;  /* 0x00000004fb09e211 */ /* 0x000fe400008f140a */
[----:B------:R-:W-:Y:S02]  /*a740*/  SHF.R.S32.HI R10, RZ, 0x1f, R249 ;  /* 0x0000001fff0a7819 */ /* 0x000fe400000114f9 */
[----:B--2---:R-:W-:-:S04]  /*a750*/  @!P3 LEA R6, P1, R250, R0, 0x2 ;  /* 0x00000000fa06b211 */ /* 0x004fc800078210ff */
[----:B------:R-:W-:Y:S02]  /*a760*/  @!P3 LEA.HI.X R7, R250, R4, R11, 0x2, P1 ;  /* 0x00000004fa07b211 */ /* 0x000fe400008f140b */
[C---:B---3--:R-:W-:Y:S01]  /*a770*/  @!P2 LEA R2, P1, R249.reuse, R0, 0x2 ;  /* 0x00000000f902a211 */ /* 0x048fe200078210ff */
[----:B------:R2:W-:Y:S03]  /*a780*/  @!P6 ST.E.64 [R8.64], R166 ;  /* 0x000000a60800e985 */ /* 0x0005e6000c101b06 */
[----:B------:R-:W-:Y:S01]  /*a790*/  @!P2 LEA.HI.X R3, R249, R4, R10, 0x2, P1 ;  /* 0x00000004f903a211 */ /* 0x000fe200008f140a */
[----:B------:R2:W-:Y:S04]  /*a7a0*/  @!P3 ST.E.64 [R6.64], R96 ;  /* 0x000000600600b985 */ /* 0x0005e8000c101b06 */
[----:B------:R2:W-:Y:S04]  /*a7b0*/  @!P2 ST.E.64 [R2.64], R80 ;  /* 0x000000500200a985 */ /* 0x0005e8000c101b06 */
.L_x_101:
[----:B------:R-:W-:Y:S05]  /*a7c0*/  BSYNC B0 ;  /* 0x0000000000007941 */ /* 0x000fea0003800000 */
.L_x_100:
[----:B------:R-:W-:Y:S05]  /*a7d0*/  BRA.DIV ~URZ, `(.L_x_102) ;  /* 0x00003e827f007947 */ /* 0x000fea000b800000 */
[----:B--2---:R2:W1:Y:S04]  /*a7e0*/  SHFL.IDX PT, R4, R5, 0x1, 0x1c1f ;  /* 0x003c1f0005047f89 */ /* 0x00446800000e0000 */
[----:B----4-:R2:W4:Y:S02]  /*a7f0*/  SHFL.IDX PT, R0, R12, 0x1, 0x1c1f ;  /* 0x003c1f000c007f89 */ /* 0x01052400000e0000 */
.L_x_176:
[----:B------:R-:W-:Y:S01]  /*a800*/  BSSY B0, `(.L_x_103) ;  /* 0x0000046000007945 */ /* 0x000fe20003800000 */
[----:B------:R-:W-:Y:S05]  /*a810*/  @P0 BRA `(.L_x_104) ;  /* 0x0000044000000947 */ /* 0x000fea0003800000 */
[----:B------:R-:W5:Y:S04]  /*a820*/  LDL R23, [R1+0x2c] ;  /* 0x00002c0001177983 */ /* 0x000f680000100800 */
[----:B--2---:R-:W2:Y:S04]  /*a830*/  LDL R21, [R1+0x18] ;  /* 0x0000180001157983 */ /* 0x004ea80000100800 */
[----:B---3--:R-:W3:Y:S04]  /*a840*/  LDL R19, [R1+0x14] ;  /* 0x0000140001137983 */ /* 0x008ee80000100800 */
[----:B----4-:R-:W4:Y:S04]  /*a850*/  LDL R17, [R1+0x10] ;  /* 0x0000100001117983 */ /* 0x010f280000100800 */
[----:B------:R-:W4:Y:S04]  /*a860*/  LDL R22, [R1+0x58] ;  /* 0x0000580001167983 */ /* 0x000f280000100800 */
[----:B------:R-:W4:Y:S04]  /*a870*/  LDL R15, [R1+0xc] ;  /* 0x00000c00010f7983 */ /* 0x000f280000100800 */
[----:B------:R-:W4:Y:S04]  /*a880*/  LDL R20, [R1+0x54] ;  /* 0x0000540001147983 */ /* 0x000f280000100800 */
[----:B------:R-:W4:Y:S04]  /*a890*/  LDL R13, [R1+0x8] ;  /* 0x00000800010d7983 */ /* 0x000f280000100800 */
[----:B------:R-:W4:Y:S04]  /*a8a0*/  LDL R18, [R1+0x50] ;  /* 0x0000500001127983 */ /* 0x000f280000100800 */
[----:B------:R-:W4:Y:S04]  /*a8b0*/  LDL R10, [R1+0x4] ;  /* 0x00000400010a7983 */ /* 0x000f280000100800 */
[----:B------:R-:W4:Y:S04]  /*a8c0*/  LDL R8, [R1] ;  /* 0x0000000001087983 */ /* 0x000f280000100800 */
[----:B------:R-:W4:Y:S04]  /*a8d0*/  LDL R16, [R1+0x4c] ;  /* 0x00004c0001107983 */ /* 0x000f280000100800 */
[----:B------:R-:W4:Y:S04]  /*a8e0*/  LDL R14, [R1+0x48] ;  /* 0x00004800010e7983 */ /* 0x000f280000100800 */
[----:B------:R-:W4:Y:S04]  /*a8f0*/  LDL R11, [R1+0x44] ;  /* 0x00004400010b7983 */ /* 0x000f280000100800 */
[----:B------:R-:W4:Y:S01]  /*a900*/  LDL R9, [R1+0x40] ;  /* 0x0000400001097983 */ /* 0x000f220000100800 */
[----:B-----5:R-:W-:-:S02]  /*a910*/  ISETP.GE.AND P2, PT, R23, c[0x0][0x3c8], PT ;  /* 0x0000f20017007a0c */ /* 0x020fc40003f46270 */
[----:B--2---:R-:W-:Y:S02]  /*a920*/  ISETP.GE.AND P6, PT, R21, c[0x0][0x3c8], PT ;  /* 0x0000f20015007a0c */ /* 0x004fe40003fc6270 */
[----:B---3--:R-:W-:-:S09]  /*a930*/  ISETP.GE.AND P1, PT, R19, c[0x0][0x3c8], PT ;  /* 0x0000f20013007a0c */ /* 0x008fd20003f26270 */
[----:B------:R-:W-:Y:S02]  /*a940*/  @!P2 IMAD.MOV.U32 R6, RZ, RZ, R0 ;  /* 0x000000ffff06a224 */ /* 0x000fe400078e0000 */
[----:B-1----:R-:W-:Y:S01]  /*a950*/  @!P2 IMAD.MOV.U32 R7, RZ, RZ, R4 ;  /* 0x000000ffff07a224 */ /* 0x002fe200078e0004 */
[----:B----4-:R-:W-:Y:S02]  /*a960*/  ISETP.GE.AND P0, PT, R17, c[0x0][0x3c8], PT ;  /* 0x0000f20011007a0c */ /* 0x010fe40003f06270 */
[----:B------:R-:W-:Y:S01]  /*a970*/  @!P6 LEA R2, P3, R21, R0, 0x2 ;  /* 0x000000001502e211 */ /* 0x000fe200078610ff */
[----:B------:R-:W-:-:S03]  /*a980*/  @!P2 IMAD.WIDE R6, R23, 0x4, R6 ;  /* 0x000000041706a825 */ /* 0x000fc600078e0206 */
[----:B------:R-:W-:Y:S02]  /*a990*/  @!P6 LEA.HI.X R3, R21, R4, R22, 0x2, P3 ;  /* 0x000000041503e211 */ /* 0x000fe400018f1416 */
[----:B------:R1:W-:Y:S01]  /*a9a0*/  @!P2 ST.E.64 [R6.64], R138 ;  /* 0x0000008a0600a985 */ /* 0x0003e2000c101b06 */
[----:B------:R-:W-:-:S03]  /*a9b0*/  ISETP.GE.AND P2, PT, R15, c[0x0][0x3c8], PT ;  /* 0x0000f2000f007a0c */ /* 0x000fc60003f46270 */
[----:B------:R2:W-:Y:S01]  /*a9c0*/  @!P6 ST.E.64 [R2.64], R162 ;  /* 0x000000a20200e985 */ /* 0x0005e2000c101b06 */
[----:B------:R-:W-:Y:S02]  /*a9d0*/  ISETP.GE.AND P6, PT, R13, c[0x0][0x3c8], PT ;  /* 0x0000f2000d007a0c */ /* 0x000fe40003fc6270 */
[----:B-1----:R-:W-:-:S04]  /*a9e0*/  @!P1 LEA R6, P3, R19, R0, 0x2 ;  /* 0x0000000013069211 */ /* 0x002fc800078610ff */
[----:B------:R-:W-:Y:S02]  /*a9f0*/  @!P1 LEA.HI.X R7, R19, R4, R20, 0x2, P3 ;  /* 0x0000000413079211 */ /* 0x000fe400018f1414 */
[----:B--2---:R-:W-:-:S03]  /*aa00*/  @!P0 LEA R2, P3, R17, R0, 0x2 ;  /* 0x0000000011028211 */ /* 0x004fc600078610ff */
[----:B------:R1:W-:Y:S01]  /*aa10*/  @!P1 ST.E.64 [R6.64], R164 ;  /* 0x000000a406009985 */ /* 0x0003e2000c101b06 */
[----:B------:R-:W-:Y:S02]  /*aa20*/  @!P0 LEA.HI.X R3, R17, R4, R18, 0x2, P3 ;  /* 0x0000000411038211 */ /* 0x000fe400018f1412 */
        /* <DEDUP_REMOVED lines=10> */
[----:B------:R-:W-:Y:S02]  /*aad0*/  SHF.R.S32.HI R13, RZ, 0x1f, R251 ;  /* 0x0000001fff0d7819 */ /* 0x000fe400000114fb */
[----:B-1----:R-:W-:-:S04]  /*aae0*/  @!P1 LEA R6, P2, R10, R0, 0x2 ;  /* 0x000000000a069211 */ /* 0x002fc800078410ff */
[----:B------:R-:W-:Y:S02]  /*aaf0*/  @!P1 LEA.HI.X R7, R10, R4, R11, 0x2, P2 ;  /* 0x000000040a079211 */ /* 0x000fe400010f140b */
[C---:B--2---:R-:W-:Y:S02]  /*ab00*/  @!P0 LEA R2, P6, R8.reuse, R0, 0x2 ;  /* 0x0000000008028211 */ /* 0x044fe400078c10ff */
[----:B------:R-:W-:Y:S01]  /*ab10*/  ISETP.GE.AND P2, PT, R251, c[0x0][0x3c8], PT ;  /* 0x0000f200fb007a0c */ /* 0x000fe20003f46270 */
[----:B------:R1:W-:Y:S01]  /*ab20*/  @!P1 ST.E.64 [R6.64], R130 ;  /* 0x0000008206009985 */ /* 0x0003e2000c101b06 */
[----:B------:R-:W-:Y:S02]  /*ab30*/  @!P0 LEA.HI.X R3, R8, R4, R9, 0x2, P6 ;  /* 0x0000000408038211 */ /* 0x000fe400030f1409 */
[----:B------:R-:W-:Y:S02]  /*ab40*/  ISETP.GE.AND P1, PT, R250, c[0x0][0x3c8], PT ;  /* 0x0000f200fa007a0c */ /* 0x000fe40003f26270 */
[----:B------:R-:W-:Y:S01]  /*ab50*/  @!P3 LEA R10, P6, R252, R0, 0x2 ;  /* 0x00000000fc0ab211 */ /* 0x000fe200078c10ff */
[----:B------:R2:W-:Y:S01]  /*ab60*/  @!P0 ST.E.64 [R2.64], R134 ;  /* 0x0000008602008985 */ /* 0x0005e2000c101b06 */
[----:B------:R-:W-:-:S02]  /*ab70*/  SHF.R.S32.HI R8, RZ, 0x1f, R252 ;  /* 0x0000001fff087819 */ /* 0x000fc400000114fc */
[----:B------:R-:W-:Y:S02]  /*ab80*/  ISETP.GE.AND P0, PT, R249, c[0x0][0x3c8], PT ;  /* 0x0000f200f9007a0c */ /* 0x000fe40003f06270 */
[----:B------:R-:W-:Y:S02]  /*ab90*/  @!P3 LEA.HI.X R11, R252, R4, R8, 0x2, P6 ;  /* 0x00000004fc0bb211 */ /* 0x000fe400030f1408 */
[C---:B------:R-:W-:Y:S02]  /*aba0*/  @!P2 LEA R8, P6, R251.reuse, R0, 0x2 ;  /* 0x00000000fb08a211 */ /* 0x040fe400078c10ff */
[----:B------:R-:W-:Y:S02]  /*abb0*/  SHF.R.S32.HI R14, RZ, 0x1f, R250 ;  /* 0x0000001fff0e7819 */ /* 0x000fe400000114fa */
[----:B------:R-:W-:Y:S02]  /*abc0*/  @!P2 LEA.HI.X R9, R251, R4, R13, 0x2, P6 ;  /* 0x00000004fb09a211 */ /* 0x000fe400030f140d */
[----:B------:R-:W-:-:S02]  /*abd0*/  SHF.R.S32.HI R13, RZ, 0x1f, R249 ;  /* 0x0000001fff0d7819 */ /* 0x000fc400000114f9 */
[----:B-1----:R-:W-:-:S04]  /*abe0*/  @!P1 LEA R6, P6, R250, R0, 0x2 ;  /* 0x00000000fa069211 */ /* 0x002fc800078c10ff */
[----:B------:R-:W-:Y:S02]  /*abf0*/  @!P1 LEA.HI.X R7, R250, R4, R14, 0x2, P6 ;  /* 0x00000004fa079211 */ /* 0x000fe400030f140e */
[C---:B--2---:R-:W-:Y:S01]  /*ac00*/  @!P0 LEA R2, P6, R249.reuse, R0, 0x2 ;  /* 0x00000000f9028211 */ /* 0x044fe200078c10ff */
[----:B------:R1:W-:Y:S03]  /*ac10*/  @!P3 ST.E.64 [R10.64], R168 ;  /* 0x000000a80a00b985 */ /* 0x0003e6000c101b06 */
[----:B------:R-:W-:Y:S01]  /*ac20*/  @!P0 LEA.HI.X R3, R249, R4, R13, 0x2, P6 ;  /* 0x00000004f9038211 */ /* 0x000fe200030f140d */
[----:B------:R1:W-:Y:S04]  /*ac30*/  @!P2 ST.E.64 [R8.64], R98 ;  /* 0x000000620800a985 */ /* 0x0003e8000c101b06 */
[----:B------:R1:W-:Y:S04]  /*ac40*/  @!P1 ST.E.64 [R6.64], R86 ;  /* 0x0000005606009985 */ /* 0x0003e8000c101b06 */
[----:B------:R1:W-:Y:S02]  /*ac50*/  @!P0 ST.E.64 [R2.64], R82 ;  /* 0x0000005202008985 */ /* 0x0003e4000c101b06 */
.L_x_104:
[----:B------:R-:W-:Y:S05]  /*ac60*/  BSYNC B0 ;  /* 0x0000000000007941 */ /* 0x000fea0003800000 */
.L_x_103:
[----:B------:R-:W-:Y:S05]  /*ac70*/  BRA.DIV ~URZ, `(.L_x_105) ;  /* 0x00003ab27f007947 */ /* 0x000fea000b800000 */
[----:B-1----:R1:W2:Y:S02]  /*ac80*/  SHFL.IDX PT, R4, R5, 0x2, 0x1c1f ;  /* 0x005c1f0005047f89 */ /* 0x0022a400000e0000 */
.L_x_177:
[----:B------:R-:W-:Y:S05]  /*ac90*/  BRA.DIV ~URZ, `(.L_x_106) ;  /* 0x00003b027f007947 */ /* 0x000fea000b800000 */
[----:B----4-:R4:W1:Y:S02]  /*aca0*/  SHFL.IDX PT, R0, R12, 0x2, 0x1c1f ;  /* 0x005c1f000c007f89 */ /* 0x01086400000e0000 */
.L_x_178:
        /* <DEDUP_REMOVED lines=15> */
[----:B------:R-:W2:Y:S04]  /*ada0*/  LDL R14, [R1+0x44] ;  /* 0x00004400010e7983 */ /* 0x000ea80000100800 */
[----:B------:R-:W2:Y:S01]  /*adb0*/  LDL R11, [R1+0x40] ;  /* 0x00004000010b7983 */ /* 0x000ea20000100800 */
[----:B-----5:R-:W-:-:S02]  /*adc0*/  ISETP.GE.AND P0, PT, R23, c[0x0][0x3c8], PT ;  /* 0x0000f20017007a0c */ /* 0x020fc40003f06270 */
[----:B---3--:R-:W-:Y:S02]  /*add0*/  ISETP.GE.AND P1, PT, R21, c[0x0][0x3c8], PT ;  /* 0x0000f20015007a0c */ /* 0x008fe40003f26270 */
[----:B----4-:R-:W-:Y:S02]  /*ade0*/  ISETP.GE.AND P2, PT, R19, c[0x0][0x3c8], PT ;  /* 0x0000f20013007a0c */ /* 0x010fe40003f46270 */
[----:B--2---:R-:W-:-:S07]  /*adf0*/  ISETP.GE.AND P4, PT, R8, c[0x0][0x3c8], PT ;  /* 0x0000f20008007a0c */ /* 0x004fce0003f86270 */
[----:B-1----:R-:W-:Y:S02]  /*ae00*/  @!P0 IMAD.MOV.U32 R6, RZ, RZ, R0 ;  /* 0x000000ffff068224 */ /* 0x002fe400078e0000 */
[----:B------:R-:W-:Y:S01]  /*ae10*/  @!P0 IMAD.MOV.U32 R7, RZ, RZ, R4 ;  /* 0x000000ffff078224 */ /* 0x000fe200078e0004 */
[----:B------:R-:W-:-:S03]  /*ae20*/  @!P1 LEA R2, P3, R21, R0, 0x2 ;  /* 0x0000000015029211 */ /* 0x000fc600078610ff */
[----:B------:R-:W-:Y:S01]  /*ae30*/  @!P0 IMAD.WIDE R6, R23, 0x4, R6 ;  /* 0x0000000417068825 */ /* 0x000fe200078e0206 */
[----:B------:R-:W-:Y:S02]  /*ae40*/  @!P1 LEA.HI.X R3, R21, R4, R22, 0x2, P3 ;  /* 0x0000000415039211 */ /* 0x000fe400018f1416 */
[----:B------:R-:W-:Y:S02]  /*ae50*/  ISETP.GE.AND P3, PT, R17, c[0x0][0x3c8], PT ;  /* 0x0000f20011007a0c */ /* 0x000fe40003f66270 */
[----:B------:R1:W-:Y:S04]  /*ae60*/  @!P0 ST.E.64 [R6.64], R30 ;  /* 0x0000001e06008985 */ /* 0x0003e8000c101b06 */
[----:B------:R2:W-:Y:S01]  /*ae70*/  @!P1 ST.E.64 [R2.64], R32 ;  /* 0x0000002002009985 */ /* 0x0005e2000c101b06 */
[----:B------:R-:W-:-:S02]  /*ae80*/  ISETP.GE.AND P1, PT, R15, c[0x0][0x3c8], PT ;  /* 0x0000f2000f007a0c */ /* 0x000fc40003f26270 */
[CC--:B-1----:R-:W-:Y:S02]  /*ae90*/  @!P2 LEA R6, P0, R19.reuse, R0.reuse, 0x2 ;  /* 0x000000001306a211 */ /* 0x0c2fe400078010ff */
[C---:B--2---:R-:W-:Y:S02]  /*aea0*/  @!P4 LEA R2, P6, R8.reuse, R0, 0x2 ;  /* 0x000000000802c211 */ /* 0x044fe400078c10ff */
[-C--:B------:R-:W-:Y:S02]  /*aeb0*/  @!P2 LEA.HI.X R7, R19, R4.reuse, R20, 0x2, P0 ;  /* 0x000000041307a211 */ /* 0x080fe400000f1414 */
[----:B------:R-:W-:Y:S02]  /*aec0*/  ISETP.GE.AND P0, PT, R13, c[0x0][0x3c8], PT ;  /* 0x0000f2000d007a0c */ /* 0x000fe40003f06270 */
[----:B------:R-:W-:Y:S01]  /*aed0*/  @!P4 LEA.HI.X R3, R8, R4, R9, 0x2, P6 ;  /* 0x000000040803c211 */ /* 0x000fe200030f1409 */
[----:B------:R1:W-:Y:S01]  /*aee0*/  @!P2 ST.E.64 [R6.64], R34 ;  /* 0x000000220600a985 */ /* 0x0003e2000c101b06 */
[----:B------:R-:W-:-:S03]  /*aef0*/  @!P3 LEA R8, P2, R17, R0, 0x2 ;  /* 0x000000001108b211 */ /* 0x000fc600078410ff */
[----:B------:R2:W-:Y:S01]  /*af00*/  @!P4 ST.E.64 [R2.64], R36 ;  /* 0x000000240200c985 */ /* 0x0005e2000c101b06 */
[----:B------:R-:W-:Y:S02]  /*af10*/  ISETP.GE.AND P4, PT, R10, c[0x0][0x3c8], PT ;  /* 0x0000f2000a007a0c */ /* 0x000fe40003f86270 */
[----:B------:R-:W-:-:S05]  /*af20*/  @!P3 LEA.HI.X R9, R17, R4, R18, 0x2, P2 ;  /* 0x000000041109b211 */ /* 0x000fca00010f1412 */
[----:B------:R-:W-:Y:S01]  /*af30*/  @!P3 ST.E.64 [R8.64], R52 ;  /* 0x000000340800b985 */ /* 0x000fe2000c101b06 */
[----:B------:R-:W-:Y:S02]  /*af40*/  ISETP.GE.AND P3, PT, R252, c[0x0][0x3c8], PT ;  /* 0x0000f200fc007a0c */ /* 0x000fe40003f66270 */
[-C--:B-1----:R-:W-:Y:S02]  /*af50*/  @!P0 LEA R6, P2, R13, R0.reuse, 0x2 ;  /* 0x000000000d068211 */ /* 0x082fe400078410ff */
[----:B--2---:R-:W-:Y:S02]  /*af60*/  @!P1 LEA R2, P6, R15, R0, 0x2 ;  /* 0x000000000f029211 */ /* 0x004fe400078c10ff */
[-C--:B------:R-:W-:Y:S02]  /*af70*/  @!P0 LEA.HI.X R7, R13, R4.reuse, R14, 0x2, P2 ;  /* 0x000000040d078211 */ /* 0x080fe400010f140e */
[----:B------:R-:W-:Y:S02]  /*af80*/  @!P1 LEA.HI.X R3, R15, R4, R16, 0x2, P6 ;  /* 0x000000040f039211 */ /* 0x000fe400030f1410 */
[----:B------:R-:W-:-:S03]  /*af90*/  ISETP.GE.AND P2, PT, R251, c[0x0][0x3c8], PT ;  /* 0x0000f200fb007a0c */ /* 0x000fc60003f46270 */
[----:B------:R1:W-:Y:S01]  /*afa0*/  @!P1 ST.E.64 [R2.64], R40 ;  /* 0x0000002802009985 */ /* 0x0003e2000c101b06 */
[----:B------:R-:W-:-:S03]  /*afb0*/  ISETP.GE.AND P1, PT, R250, c[0x0][0x3c8], PT ;  /* 0x0000f200fa007a0c */ /* 0x000fc60003f26270 */
[----:B------:R2:W-:Y:S01]  /*afc0*/  @!P0 ST.E.64 [R6.64], R42 ;  /* 0x0000002a06008985 */ /* 0x0005e2000c101b06 */
[----:B------:R-:W-:Y:S02]  /*afd0*/  ISETP.GE.AND P0, PT, R249, c[0x0][0x3c8], PT ;  /* 0x0000f200f9007a0c */ /* 0x000fe40003f06270 */
[----:B------:R-:W-:Y:S02]  /*afe0*/  SHF.R.S32.HI R13, RZ, 0x1f, R252 ;  /* 0x0000001fff0d7819 */ /* 0x000fe400000114fc */
[----:B------:R-:W-:Y:S02]  /*aff0*/  SHF.R.S32.HI R15, RZ, 0x1f, R251 ;  /* 0x0000001fff0f7819 */ /* 0x000fe400000114fb */
[----:B------:R-:W-:Y:S02]  /*b000*/  SHF.R.S32.HI R14, RZ, 0x1f, R250 ;  /* 0x0000001fff0e7819 */ /* 0x000fe400000114fa */
[----:B-1----:R-:W-:-:S04]  /*b010*/  @!P4 LEA R2, P6, R10, R0, 0x2 ;  /* 0x000000000a02c211 */ /* 0x002fc800078c10ff */
[----:B------:R-:W-:Y:S02]  /*b020*/  @!P4 LEA.HI.X R3, R10, R4, R11, 0x2, P6 ;  /* 0x000000040a03c211 */ /* 0x000fe400030f140b */
[----:B------:R-:W-:-:S03]  /*b030*/  @!P3 LEA R10, P6, R252, R0, 0x2 ;  /* 0x00000000fc0ab211 */ /* 0x000fc600078c10ff */
[----:B------:R1:W-:Y:S01]  /*b040*/  @!P4 ST.E.64 [R2.64], R44 ;  /* 0x0000002c0200c985 */ /* 0x0003e2000c101b06 */
[C---:B------:R-:W-:Y:S02]  /*b050*/  @!P2 LEA R8, P4, R251.reuse, R0, 0x2 ;  /* 0x00000000fb08a211 */ /* 0x040fe400078810ff */
[----:B------:R-:W-:Y:S02]  /*b060*/  @!P3 LEA.HI.X R11, R252, R4, R13, 0x2, P6 ;  /* 0x00000004fc0bb211 */ /* 0x000fe400030f140d */
[C---:B--2---:R-:W-:Y:S02]  /*b070*/  @!P1 LEA R6, P6, R250.reuse, R0, 0x2 ;  /* 0x00000000fa069211 */ /* 0x044fe400078c10ff */
[-C--:B------:R-:W-:Y:S02]  /*b080*/  @!P2 LEA.HI.X R9, R251, R4.reuse, R15, 0x2, P4 ;  /* 0x00000004fb09a211 */ /* 0x080fe400020f140f */
[----:B------:R-:W-:Y:S02]  /*b090*/  SHF.R.S32.HI R13, RZ, 0x1f, R249 ;  /* 0x0000001fff0d7819 */ /* 0x000fe400000114f9 */
[----:B------:R-:W-:Y:S01]  /*b0a0*/  @!P1 LEA.HI.X R7, R250, R4, R14, 0x2, P6 ;  /* 0x00000004fa079211 */ /* 0x000fe200030f140e */
[----:B------:R2:W-:Y:S04]  /*b0b0*/  @!P3 ST.E.64 [R10.64], R68 ;  /* 0x000000440a00b985 */ /* 0x0005e8000c101b06 */
[----:B------:R2:W-:Y:S04]  /*b0c0*/  @!P2 ST.E.64 [R8.64], R60 ;  /* 0x0000003c0800a985 */ /* 0x0005e8000c101b06 */
[----:B------:R2:W-:Y:S01]  /*b0d0*/  @!P1 ST.E.64 [R6.64], R46 ;  /* 0x0000002e06009985 */ /* 0x0005e2000c101b06 */
[----:B-1----:R-:W-:-:S04]  /*b0e0*/  @!P0 LEA R2, P4, R249, R0, 0x2 ;  /* 0x00000000f9028211 */ /* 0x002fc800078810ff */
[----:B------:R-:W-:-:S05]  /*b0f0*/  @!P0 LEA.HI.X R3, R249, R4, R13, 0x2, P4 ;  /* 0x00000004f9038211 */ /* 0x000fca00020f140d */
[----:B------:R2:W-:Y:S04]  /*b100*/  @!P0 ST.E.64 [R2.64], R26 ;  /* 0x0000001a02008985 */ /* 0x0005e8000c101b06 */
.L_x_108:
[----:B------:R-:W-:Y:S05]  /*b110*/  BSYNC B0 ;  /* 0x0000000000007941 */ /* 0x000fea0003800000 */
.L_x_107:
[----:B------:R-:W-:Y:S05]  /*b120*/  BRA.DIV ~URZ, `(.L_x_109) ;  /* 0x000036e27f007947 */ /* 0x000fea000b800000 */
[----:B--2---:R2:W3:Y:S04]  /*b130*/  SHFL.IDX PT, R4, R5, 0x3, 0x1c1f ;  /* 0x007c1f0005047f89 */ /* 0x0044e800000e0000 */
[----:B-1----:R2:W1:Y:S02]  /*b140*/  SHFL.IDX PT, R0, R12, 0x3, 0x1c1f ;  /* 0x007c1f000c007f89 */ /* 0x00246400000e0000 */
.L_x_179:
[----:B------:R-:W-:Y:S05]  /*b150*/  @P5 BRA `(.L_x_97) ;  /* 0x0000114000005947 */ /* 0x000fea0003800000 */
[----:B------:R-:W5:Y:S04]  /*b160*/  LDL R21, [R1+0x2c] ;  /* 0x00002c0001157983 */ /* 0x000f680000100800 */
[----:B--2---:R-:W2:Y:S04]  /*b170*/  LDL R8, [R1+0x18] ;  /* 0x0000180001087983 */ /* 0x004ea80000100800 */
[----:B----4-:R-:W4:Y:S04]  /*b180*/  LDL R19, [R1+0x14] ;  /* 0x0000140001137983 */ /* 0x010f280000100800 */
[----:B---3--:R-:W3:Y:S04]  /*b190*/  LDL R17, [R1+0x10] ;  /* 0x0000100001117983 */ /* 0x008ee80000100800 */
[----:B------:R-:W3:Y:S04]  /*b1a0*/  LDL R15, [R1+0xc] ;  /* 0x00000c00010f7983 */ /* 0x000ee80000100800 */
[----:B------:R-:W3:Y:S04]  /*b1b0*/  LDL R9, [R1+0x58] ;  /* 0x0000580001097983 */ /* 0x000ee80000100800 */
[----:B------:R-:W3:Y:S04]  /*b1c0*/  LDL R13, [R1+0x8] ;  /* 0x00000800010d7983 */ /* 0x000ee80000100800 */
[----:B------:R-:W3:Y:S04]  /*b1d0*/  LDL R20, [R1+0x54] ;  /* 0x0000540001147983 */ /* 0x000ee80000100800 */
[----:B------:R-:W3:Y:S04]  /*b1e0*/  LDL R18, [R1+0x50] ;  /* 0x0000500001127983 */ /* 0x000ee80000100800 */
[----:B------:R-:W3:Y:S04]  /*b1f0*/  LDL R16, [R1+0x4c] ;  /* 0x00004c0001107983 */ /* 0x000ee80000100800 */
[----:B------:R-:W3:Y:S04]  /*b200*/  LDL R10, [R1+0x4] ;  /* 0x00000400010a7983 */ /* 0x000ee80000100800 */
[----:B------:R-:W3:Y:S04]  /*b210*/  LDL R5, [R1] ;  /* 0x0000000001057983 */ /* 0x000ee80000100800 */
[----:B------:R-:W3:Y:S04]  /*b220*/  LDL R14, [R1+0x48] ;  /* 0x00004800010e7983 */ /* 0x000ee80000100800 */
[----:B------:R-:W3:Y:S04]  /*b230*/  LDL R11, [R1+0x44] ;  /* 0x00004400010b7983 */ /* 0x000ee80000100800 */
[----:B------:R-:W3:Y:S01]  /*b240*/  LDL R12, [R1+0x40] ;  /* 0x00004000010c7983 */ /* 0x000ee20000100800 */
[----:B-----5:R-:W-:-:S02]  /*b250*/  ISETP.GE.AND P4, PT, R21, c[0x0][0x3c8], PT ;  /* 0x0000f20015007a0c */ /* 0x020fc40003f86270 */
[----:B--2---:R-:W-:Y:S02]  /*b260*/  ISETP.GE.AND P3, PT, R8, c[0x0][0x3c8], PT ;  /* 0x0000f20008007a0c */ /* 0x004fe40003f66270 */
[----:B----4-:R-:W-:Y:S02]  /*b270*/  ISETP.GE.AND P2, PT, R19, c[0x0][0x3c8], PT ;  /* 0x0000f20013007a0c */ /* 0x010fe40003f46270 */
[----:B---3--:R-:W-:-:S07]  /*b280*/  ISETP.GE.AND P1, PT, R17, c[0x0][0x3c8], PT ;  /* 0x0000f20011007a0c */ /* 0x008fce0003f26270 */
[----:B-1----:R-:W-:Y:S02]  /*b290*/  @!P4 IMAD.MOV.U32 R6, RZ, RZ, R0 ;  /* 0x000000ffff06c224 */ /* 0x002fe400078e0000 */
[----:B------:R-:W-:Y:S01]  /*b2a0*/  @!P4 IMAD.MOV.U32 R7, RZ, RZ, R4 ;  /* 0x000000ffff07c224 */ /* 0x000fe200078e0004 */
[----:B------:R-:W-:Y:S02]  /*b2b0*/  ISETP.GE.AND P0, PT, R15, c[0x0][0x3c8], PT ;  /* 0x0000f2000f007a0c */ /* 0x000fe40003f06270 */
[----:B------:R-:W-:Y:S01]  /*b2c0*/  @!P3 LEA R2, P5, R8, R0, 0x2 ;  /* 0x000000000802b211 */ /* 0x000fe200078a10ff */
[----:B------:R-:W-:-:S03]  /*b2d0*/  @!P4 IMAD.WIDE R6, R21, 0x4, R6 ;  /* 0x000000041506c825 */ /* 0x000fc600078e0206 */
[----:B------:R-:W-:Y:S02]  /*b2e0*/  @!P3 LEA.HI.X R3, R8, R4, R9, 0x2, P5 ;  /* 0x000000040803b211 */ /* 0x000fe400028f1409 */
[----:B------:R1:W-:Y:S01]  /*b2f0*/  @!P4 ST.E.64 [R6.64], R64 ;  /* 0x000000400600c985 */ /* 0x0003e2000c101b06 */
[----:B------:R-:W-:Y:S02]  /*b300*/  ISETP.GE.AND P4, PT, R13, c[0x0][0x3c8], PT ;  /* 0x0000f2000d007a0c */ /* 0x000fe40003f86270 */
[C---:B------:R-:W-:Y:S01]  /*b310*/  @!P2 LEA R8, P5, R19.reuse, R0, 0x2 ;  /* 0x000000001308a211 */ /* 0x040fe200078a10ff */
[----:B------:R2:W-:Y:S03]  /*b320*/  @!P3 ST.E.64 [R2.64], R50 ;  /* 0x000000320200b985 */ /* 0x0005e6000c101b06 */
[----:B------:R-:W-:-:S05]  /*b330*/  @!P2 LEA.HI.X R9, R19, R4, R20, 0x2, P5 ;  /* 0x000000041309a211 */ /* 0x000fca00028f1414 */
[----:B------:R-:W-:Y:S01]  /*b340*/  @!P2 ST.E.64 [R8.64], R70 ;  /* 0x000000460800a985 */ /* 0x000fe2000c101b06 */
[----:B------:R-:W-:Y:S02]  /*b350*/  ISETP.GE.AND P5, PT, R10, c[0x0][0x3c8], PT ;  /* 0x0000f2000a007a0c */ /* 0x000fe40003fa6270 */
[-C--:B-1----:R-:W-:Y:S02]  /*b360*/  @!P1 LEA R6, P6, R17, R0.reuse, 0x2 ;  /* 0x0000000011069211 */ /* 0x082fe400078c10ff */
[----:B--2---:R-:W-:Y:S02]  /*b370*/  @!P0 LEA R2, P3, R15, R0, 0x2 ;  /* 0x000000000f028211 */ /* 0x004fe400078610ff */
[-C--:B------:R-:W-:Y:S02]  /*b380*/  @!P1 LEA.HI.X R7, R17, R4.reuse, R18, 0x2, P6 ;  /* 0x0000000411079211 */ /* 0x080fe400030f1412 */
[----:B------:R-:W-:Y:S02]  /*b390*/  @!P0 LEA.HI.X R3, R15, R4, R16, 0x2, P3 ;  /* 0x000000040f038211 */ /* 0x000fe400018f1410 */
[----:B------:R-:W-:Y:S01]  /*b3a0*/  ISETP.GE.AND P3, PT, R5, c[0x0][0x3c8], PT ;  /* 0x0000f20005007a0c */ /* 0x000fe20003f66270 */
[----:B------:R1:W-:Y:S04]  /*b3b0*/  @!P1 ST.E.64 [R6.64], R66 ;  /* 0x0000004206009985 */ /* 0x0003e8000c101b06 */
[----:B------:R2:W-:Y:S01]  /*b3c0*/  @!P0 ST.E.64 [R2.64], R38 ;  /* 0x0000002602008985 */ /* 0x0005e2000c101b06 */
[----:B------:R-:W-:-:S02]  /*b3d0*/  ISETP.GE.AND P2, PT, R252, c[0x0][0x3c8], PT ;  /* 0x0000f200fc007a0c */ /* 0x000fc40003f46270 */
[----:B------:R-:W-:Y:S02]  /*b3e0*/  ISETP.GE.AND P1, PT, R251, c[0x0][0x3c8], PT ;  /* 0x0000f200fb007a0c */ /* 0x000fe40003f26270 */
[----:B-1----:R-:W-:-:S04]  /*b3f0*/  @!P4 LEA R6, P0, R13, R0, 0x2 ;  /* 0x000000000d06c211 */ /* 0x002fc800078010ff */
[----:B------:R-:W-:Y:S02]  /*b400*/  @!P4 LEA.HI.X R7, R13, R4, R14, 0x2, P0 ;  /* 0x000000040d07c211 */ /* 0x000fe400000f140e */
[----:B------:R-:W-:Y:S02]  /*b410*/  ISETP.GE.AND P0, PT, R250, c[0x0][0x3c8], PT ;  /* 0x0000f200fa007a0c */ /* 0x000fe40003f06270 */
[C---:B--2---:R-:W-:Y:S01]  /*b420*/  @!P5 LEA R2, P6, R10.reuse, R0, 0x2 ;  /* 0x000000000a02d211 */ /* 0x044fe200078c10ff */
[----:B------:R1:W-:Y:S03]  /*b430*/  @!P4 ST.E.64 [R6.64], R54 ;  /* 0x000000360600c985 */ /* 0x0003e6000c101b06 */
[----:B------:R-:W-:Y:S02]  /*b440*/  @!P5 LEA.HI.X R3, R10, R4, R11, 0x2, P6 ;  /* 0x000000040a03d211 */ /* 0x000fe400030f140b */
[----:B------:R-:W-:-:S02]  /*b450*/  @!P3 LEA R10, P4, R5, R0, 0x2 ;  /* 0x00000000050ab211 */ /* 0x000fc400078810ff */
[C---:B------:R-:W-:Y:S01]  /*b460*/  @!P2 LEA R8, P6, R252.reuse, R0, 0x2 ;  /* 0x00000000fc08a211 */ /* 0x040fe200078c10ff */
[----:B------:R2:W-:Y:S01]  /*b470*/  @!P5 ST.E.64 [R2.64], R56 ;  /* 0x000000380200d985 */ /* 0x0005e2000c101b06 */
[-C--:B------:R-:W-:Y:S02]  /*b480*/  @!P3 LEA.HI.X R11, R5, R4.reuse, R12, 0x2, P4 ;  /* 0x00000004050bb211 */ /* 0x080fe400020f140c */
[----:B------:R-:W-:Y:S02]  /*b490*/  SHF.R.S32.HI R13, RZ, 0x1f, R252 ;  /* 0x0000001fff0d7819 */ /* 0x000fe400000114fc */
[----:B------:R-:W-:Y:S02]  /*b4a0*/  SHF.R.S32.HI R12, RZ, 0x1f, R251 ;  /* 0x0000001fff0c7819 */ /* 0x000fe400000114fb */
[----:B------:R-:W-:Y:S02]  /*b4b0*/  SHF.R.S32.HI R5, RZ, 0x1f, R250 ;  /* 0x0000001fff057819 */ /* 0x000fe400000114fa */
[----:B------:R-:W-:Y:S01]  /*b4c0*/  @!P2 LEA.HI.X R9, R252, R4, R13, 0x2, P6 ;  /* 0x00000004fc09a211 */ /* 0x000fe200030f140d */
[----:B------:R3:W-:Y:S01]  /*b4d0*/  @!P3 ST.E.64 [R10.64], R72 ;  /* 0x000000480a00b985 */ /* 0x0007e2000c101b06 */
[----:B-1----:R-:W-:-:S04]  /*b4e0*/  @!P1 LEA R6, P5, R251, R0, 0x2 ;  /* 0x00000000fb069211 */ /* 0x002fc800078a10ff */
[----:B------:R-:W-:Y:S02]  /*b4f0*/  @!P1 LEA.HI.X R7, R251, R4, R12, 0x2, P5 ;  /* 0x00000004fb079211 */ /* 0x000fe400028f140c */
[C---:B--2---:R-:W-:Y:S01]  /*b500*/  @!P0 LEA R2, P4, R250.reuse, R0, 0x2 ;  /* 0x00000000fa028211 */ /* 0x044fe200078810ff */
[----:B------:R3:W-:Y:S03]  /*b510*/  @!P2 ST.E.64 [R8.64], R62 ;  /* 0x0000003e0800a985 */ /* 0x0007e6000c101b06 */
[----:B------:R-:W-:Y:S01]  /*b520*/  @!P0 LEA.HI.X R3, R250, R4, R5, 0x2, P4 ;  /* 0x00000004fa038211 */ /* 0x000fe200020f1405 */
[----:B------:R3:W-:Y:S04]  /*b530*/  @!P1 ST.E.64 [R6.64], R58 ;  /* 0x0000003a06009985 */ /* 0x0007e8000c101b06 */
[----:B------:R3:W-:Y:S01]  /*b540*/  @!P0 ST.E.64 [R2.64], R48 ;  /* 0x0000003002008985 */ /* 0x0007e2000c101b06 */
[----:B------:R-:W-:-:S13]  /*b550*/  ISETP.GE.AND P0, PT, R249, c[0x0][0x3c8], PT ;  /* 0x0000f200f9007a0c */ /* 0x000fda0003f06270 */
[----:B------:R-:W-:Y:S05]  /*b560*/  @P0 BRA `(.L_x_97) ;  /* 0x00000d3000000947 */ /* 0x000fea0003800000 */
[----:B------:R-:W-:Y:S02]  /*b570*/  SHF.R.S32.HI R5, RZ, 0x1f, R249 ;  /* 0x0000001fff057819 */ /* 0x000fe400000114f9 */
[----:B---3--:R-:W-:-:S04]  /*b580*/  LEA R2, P0, R249, R0, 0x2 ;  /* 0x00000000f9027211 */ /* 0x008fc800078010ff */
[----:B------:R-:W-:-:S05]  /*b590*/  LEA.HI.X R3, R249, R4, R5, 0x2, P0 ;  /* 0x00000004f9037211 */ /* 0x000fca00000f1405 */
[----:B------:R1:W-:Y:S01]  /*b5a0*/  ST.E.64 [R2.64], R28 ;  /* 0x0000001c02007985 */ /* 0x0003e2000c101b06 */
[----:B------:R-:W-:Y:S05]  /*b5b0*/  BRA `(.L_x_97) ;  /* 0x00000ce000007947 */ /* 0x000fea0003800000 */
.L_x_82:
[----:B------:R-:W2:Y:S04]  /*b5c0*/  LDL.LU R4, [R1+0x24] ;  /* 0x0000240001047983 */ /* 0x000ea80000300800 */
[----:B------:R-:W3:Y:S01]  /*b5d0*/  LDL.LU R7, [R1+0x28] ;  /* 0x0000280001077983 */ /* 0x000ee20000300800 */
[----:B------:R-:W-:Y:S02]  /*b5e0*/  ISETP.NE.U32.AND P1, PT, RZ, c[0x0][0x508], PT ;  /* 0x00014200ff007a0c */ /* 0x000fe40003f25070 */
[----:B------:R-:W-:Y:S01]  /*b5f0*/  ISETP.NE.U32.AND P3, PT, RZ, c[0x0][0x500], PT ;  /* 0x00014000ff007a0c */ /* 0x000fe20003f65070 */
[----:B------:R-:W4:Y:S01]  /*b600*/  LDL.LU R0, [R1+0x30] ;  /* 0x0000300001007983 */ /* 0x000f220000300800 */
[----:B------:R-:W-:Y:S01]  /*b610*/  ISETP.NE.AND.EX P1, PT, RZ, c[0x0][0x50c], PT, P1 ;  /* 0x00014300ff007a0c */ /* 0x000fe20003f25310 */
[----:B------:R-:W-:Y:S01]  /*b620*/  IMAD.MOV.U32 R6, RZ, RZ, RZ ;  /* 0x000000ffff067224 */ /* 0x000fe200078e00ff */
[----:B------:R-:W-:Y:S01]  /*b630*/  ISETP.NE.AND.EX P3, PT, RZ, c[0x0][0x504], PT, P3 ;  /* 0x00014100ff007a0c */ /* 0x000fe20003f65330 */
[----:B------:R-:W-:Y:S01]  /*b640*/  IMAD.MOV.U32 R20, RZ, RZ, c[0x0][0x388] ;  /* 0x0000e200ff147624 */ /* 0x000fe200078e00ff */
[----:B--2---:R-:W-:-:S09]  /*b650*/  IADD3 R2, P2, R4, c[0x0][0x500], RZ ;  /* 0x0001400004027a10 */ /* 0x004fd20007f5e0ff */
[----:B------:R-:W-:Y:S02]  /*b660*/  @P1 IADD3 R4, P0, R4, c[0x0][0x508], RZ ;  /* 0x0001420004041a10 */ /* 0x000fe40007f1e0ff */
[C---:B---3--:R-:W-:Y:S02]  /*b670*/  IADD3.X R3, R7.reuse, c[0x0][0x504], RZ, P2, !PT ;  /* 0x0001410007037a10 */ /* 0x048fe400017fe4ff */
[----:B-1----:R-:W-:-:S03]  /*b680*/  @P1 IADD3.X R5, R7, c[0x0][0x50c], RZ, P0, !PT ;  /* 0x0001430007051a10 */ /* 0x002fc600007fe4ff */
[----:B------:R1:W5:Y:S04]  /*b690*/  @P3 LDG.E R6, [R2.64] ;  /* 0x0000000602063981 */ /* 0x000368000c1e1900 */
[----:B------:R1:W5:Y:S01]  /*b6a0*/  @P1 LDG.E R20, [R4.64] ;  /* 0x0000000604141981 */ /* 0x000362000c1e1900 */
[----:B----4-:R-:W-:-:S04]  /*b6b0*/  ISETP.NE.AND P0, PT, R0, RZ, PT ;  /* 0x000000ff0000720c */ /* 0x010fc80003f05270 */
[----:B------:R-:W-:Y:S01]  /*b6c0*/  SEL R19, R0, c[0x0][0x3d4], P0 ;  /* 0x0000f50000137a07 */ /* 0x000fe20000000000 */
[----:B------:R-:W-:Y:S05]  /*b6d0*/  @P1 BRA `(.L_x_110) ;  /* 0x0000004000001947 */ /* 0x000fea0003800000 */
[----:B------:R-:W-:Y:S05]  /*b6e0*/  @!P3 BRA `(.L_x_110) ;  /* 0x000000300000b947 */ /* 0x000fea0003800000 */
[----:B------:R2:W3:Y:S04]  /*b6f0*/  LDG.E R0, [R2.64] ;  /* 0x0000000602007981 */ /* 0x0004e8000c1e1900 */
[----:B-12---:R-:W3:Y:S02]  /*b700*/  LDG.E R2, [R2.64+0x4] ;  /* 0x0000040602027981 */ /* 0x006ee4000c1e1900 */
[----:B---3-5:R-:W-:Y:S02]  /*b710*/  IADD3 R20, -R0, R2, RZ ;  /* 0x0000000200147210 */ /* 0x028fe40007ffe1ff */
.L_x_110:
[----:B------:R-:W2:Y:S01]  /*b720*/  LDL.LU R0, [R1+0x34] ;  /* 0x0000340001007983 */ /* 0x000ea20000300800 */
[----:B------:R-:W-:Y:S01]  /*b730*/  BSSY B0, `(.L_x_111) ;  /* 0x0000038000007945 */ /* 0x000fe20003800000 */
[----:B------:R-:W-:Y:S02]  /*b740*/  LOP3.LUT R12, R246, 0xffff, RZ, 0xc0, !PT ;  /* 0x0000fffff60c7812 */ /* 0x000fe400078ec0ff */
[----:B-1----:R-:W1:Y:S01]  /*b750*/  S2R R2, SR_TID.X ;  /* 0x0000000000027919 */ /* 0x002e620000002100 */
[----:B------:R-:W-:-:S02]  /*b760*/  SEL R13, R242, RZ, !P3 ;  /* 0x000000fff20d7207 */ /* 0x000fc40005800000 */
[----:B-----5:R-:W-:Y:S02]  /*b770*/  SHF.R.S32.HI R18, RZ, 0x1f, R6 ;  /* 0x0000001fff127819 */ /* 0x020fe40000011406 */
[----:B-1----:R-:W-:Y:S02]  /*b780*/  ISETP.GT.AND P0, PT, R2, 0x7f, PT ;  /* 0x0000007f0200780c */ /* 0x002fe40003f04270 */
[----:B--2---:R-:W-:-:S11]  /*b790*/  SEL R21, R0, RZ, !P3 ;  /* 0x000000ff00157207 */ /* 0x004fd60005800000 */
[----:B------:R-:W-:Y:S05]  /*b7a0*/  @P0 BRA `(.L_x_112) ;  /* 0x0000030000000947 */ /* 0x000fea0003800000 */
[----:B------:R-:W-:Y:S01]  /*b7b0*/  IMAD R0, R20, c[0x0][0x4e8], RZ ;  /* 0x00013a0014007a24 */ /* 0x000fe200078e02ff */
[----:B------:R-:W-:-:S04]  /*b7c0*/  LEA R16, R245, R2, 0x7 ;  /* 0x00000002f5107211 */ /* 0x000fc800078e38ff */
[----:B------:R-:W-:-:S13]  /*b7d0*/  ISETP.GE.AND P0, PT, R16, R0, PT ;  /* 0x000000001000720c */ /* 0x000fda0003f06270 */
[----:B------:R-:W-:Y:S05]  /*b7e0*/  @P0 BRA `(.L_x_112) ;  /* 0x000002c000000947 */ /* 0x000fea0003800000 */
[----:B------:R-:W2:Y:S01]  /*b7f0*/  LDL.LU R22, [R1+0x38] ;  /* 0x0000380001167983 */ /* 0x000ea20000300800 */
[----:B------:R-:W-:Y:S01]  /*b800*/  IMAD.MOV.U32 R0, RZ, RZ, 0x368 ;  /* 0x00000368ff007424 */ /* 0x000fe200078e00ff */
[----:B------:R-:W-:-:S04]  /*b810*/  ISETP.GT.AND P2, PT, R19, 0x1, PT ;  /* 0x000000011300780c */ /* 0x000fc80003f44270 */
[----:B------:R-:W-:-:S04]  /*b820*/  SEL R0, R0, 0x328, P2 ;  /* 0x0000032800007807 */ /* 0x000fc80001000000 */
[----:B------:R1:W3:Y:S08]  /*b830*/  LDC.64 R8, c[0x0][R0+0x170] ;  /* 0x00005c0000087b82 */ /* 0x0002f00000000a00 */
[----:B------:R1:W4:Y:S08]  /*b840*/  LDC.64 R4, c[0x0][R0+0x168] ;  /* 0x00005a0000047b82 */ /* 0x0003300000000a00 */
[----:B------:R1:W5:Y:S08]  /*b850*/  LDC.64 R14, c[0x0][R0+0x178] ;  /* 0x00005e00000e7b82 */ /* 0x0003700000000a00 */
[----:B------:R1:W2:Y:S02]  /*b860*/  LDC.64 R10, c[0x0][R0+0x160] ;  /* 0x00005800000a7b82 */ /* 0x0002a40000000a00 */
[----:B-1----:R-:W-:-:S02]  /*b870*/  IMAD.MOV.U32 R0, RZ, RZ, c[0x0][0x4e8] ;  /* 0x00013a00ff007624 */ /* 0x002fc400078e00ff */
[-C--:B---3--:R-:W-:Y:S02]  /*b880*/  IMAD R7, R9, R13.reuse, RZ ;  /* 0x0000000d09077224 */ /* 0x088fe400078e02ff */
[----:B------:R-:W-:Y:S01]  /*b890*/  IMAD.WIDE.U32 R2, R8, R13, RZ ;  /* 0x0000000d08027225 */ /* 0x000fe200078e00ff */
[----:B------:R-:W-:Y:S02]  /*b8a0*/  ISETP.NE.AND P0, PT, R0, 0x1, PT ;  /* 0x000000010000780c */ /* 0x000fe40003f05270 */
[----:B------:R-:W-:Y:S01]  /*b8b0*/  MOV R0, R16 ;  /* 0x0000001000007202 */ /* 0x000fe20000000f00 */
[----:B------:R-:W-:Y:S02]  /*b8c0*/  IMAD R8, R8, R21, R7 ;  /* 0x0000001508087224 */ /* 0x000fe400078e0207 */
[-C--:B----4-:R-:W-:Y:S02]  /*b8d0*/  IMAD R9, R5, R12.reuse, RZ ;  /* 0x0000000c05097224 */ /* 0x090fe400078e02ff */
[----:B------:R-:W-:Y:S01]  /*b8e0*/  IMAD.WIDE.U32 R4, R4, R12, RZ ;  /* 0x0000000c04047225 */ /* 0x000fe200078e00ff */
[----:B------:R-:W-:-:S03]  /*b8f0*/  IADD3 R3, R3, R8, RZ ;  /* 0x0000000803037210 */ /* 0x000fc60007ffe0ff */
[----:B------:R-:W-:Y:S02]  /*b900*/  IMAD.IADD R9, R5, 0x1, R9 ;  /* 0x0000000105097824 */ /* 0x000fe400078e0209 */
[----:B------:R-:W-:-:S05]  /*b910*/  @P0 IMAD.HI.U32 R17, R16, c[0x0][0x4ec], RZ ;  /* 0x00013b0010110a27 */ /* 0x000fca00078e00ff */
[----:B------:R-:W-:Y:S02]  /*b920*/  @P0 SHF.R.U32.HI R0, RZ, c[0x0][0x4f0], R17 ;  /* 0x00013c00ff000a19 */ /* 0x000fe40000011611 */
[----:B------:R-:W-:-:S03]  /*b930*/  IADD3 R17, P1, P0, R2, R4, R6 ;  /* 0x0000000402117210 */ /* 0x000fc6000783e006 */
[----:B------:R-:W-:Y:S01]  /*b940*/  IMAD.MOV R2, RZ, RZ, -R0 ;  /* 0x000000ffff027224 */ /* 0x000fe200078e0a00 */
[----:B------:R-:W-:Y:S02]  /*b950*/  IADD3.X R9, R3, R9, R18, P1, P0 ;  /* 0x0000000903097210 */ /* 0x000fe40000fe0412 */
[----:B------:R-:W-:Y:S01]  /*b960*/  SHF.R.S32.HI R3, RZ, 0x1f, R0 ;  /* 0x0000001fff037819 */ /* 0x000fe20000011400 */
[----:B------:R-:W-:Y:S01]  /*b970*/  IMAD R2, R2, c[0x0][0x4e8], R16 ;  /* 0x00013a0002027a24 */ /* 0x000fe200078e0210 */
[----:B--2---:R-:W-:-:S05]  /*b980*/  SEL R7, R22, RZ, P2 ;  /* 0x000000ff16077207 */ /* 0x004fca0001000000 */
[-C--:B-----5:R-:W-:Y:S02]  /*b990*/  IMAD R8, R15, R7.reuse, RZ ;  /* 0x000000070f087224 */ /* 0x0a0fe400078e02ff */
[----:B------:R-:W-:Y:S01]  /*b9a0*/  IMAD.WIDE.U32 R4, R14, R7, RZ ;  /* 0x000000070e047225 */ /* 0x000fe200078e00ff */
[----:B------:R-:W-:-:S04]  /*b9b0*/  SHF.R.S32.HI R7, RZ, 0x1f, R2 ;  /* 0x0000001fff077819 */ /* 0x000fc80000011402 */
[----:B------:R-:W-:Y:S01]  /*b9c0*/  IADD3 R5, R5, R8, RZ ;  /* 0x0000000805057210 */ /* 0x000fe20007ffe0ff */
[----:B------:R-:W-:Y:S01]  /*b9d0*/  IMAD.MOV.U32 R8, RZ, RZ, c[0x0][0x4a8] ;  /* 0x00012a00ff087624 */ /* 0x000fe200078e00ff */
[----:B------:R-:W-:Y:S01]  /*b9e0*/  IADD3 R4, P1, P0, R0, R17, R4 ;  /* 0x0000001100047210 */ /* 0x000fe2000783e004 */
[----:B------:R-:W-:-:S03]  /*b9f0*/  IMAD R0, R11, R2, RZ ;  /* 0x000000020b007224 */ /* 0x000fc600078e02ff */
[----:B------:R-:W-:Y:S01]  /*ba00*/  IADD3.X R5, R3, R9, R5, P1, P0 ;  /* 0x0000000903057210 */ /* 0x000fe20000fe0405 */
[----:B------:R-:W-:-:S04]  /*ba10*/  IMAD R0, R10, R7, R0 ;  /* 0x000000070a007224 */ /* 0x000fc800078e0200 */
[----:B------:R-:W-:Y:S01]  /*ba20*/  IMAD.WIDE.U32 R2, R10, R2, R4 ;  /* 0x000000020a027225 */ /* 0x000fe200078e0004 */
[----:B------:R-:W-:Y:S02]  /*ba30*/  MOV R5, c[0x0][0x4ac] ;  /* 0x00012b0000057a02 */ /* 0x000fe40000000f00 */
[----:B------:R-:W-:Y:S01]  /*ba40*/  SEL R4, R8, c[0x0][0x450], P2 ;  /* 0x0001140008047a07 */ /* 0x000fe20001000000 */
[----:B------:R-:W-:Y:S01]  /*ba50*/  IMAD.IADD R0, R3, 0x1, R0 ;  /* 0x0000000103007824 */ /* 0x000fe200078e0200 */
[----:B------:R-:W-:Y:S02]  /*ba60*/  SEL R5, R5, c[0x0][0x454], P2 ;  /* 0x0001150005057a07 */ /* 0x000fe40001000000 */
[----:B------:R-:W-:-:S04]  /*ba70*/  LEA R4, P0, R2, R4, 0x2 ;  /* 0x0000000402047211 */ /* 0x000fc800078010ff */
[----:B------:R-:W-:Y:S02]  /*ba80*/  LEA.HI.X R5, R2, R5, R0, 0x2, P0 ;  /* 0x0000000502057211 */ /* 0x000fe400000f1400 */
[----:B------:R-:W-:-:S05]  /*ba90*/  MOV R0, 0xff800000 ;  /* 0xff80000000007802 */ /* 0x000fca0000000f00 */
[----:B------:R1:W-:Y:S02]  /*baa0*/  STG.E [R4.64], R0 ;  /* 0x0000000004007986 */ /* 0x0003e4000c101906 */
.L_x_112:
[----:B------:R-:W-:Y:S05]  /*bab0*/  BSYNC B0 ;  /* 0x0000000000007941 */ /* 0x000fea0003800000 */
.L_x_111:
[----:B------:R-:W-:-:S13]  /*bac0*/  ISETP.GT.AND P0, PT, R19, 0x1, PT ;  /* 0x000000011300780c */ /* 0x000fda0003f04270 */
[----:B------:R-:W-:Y:S05]  /*bad0*/  @P0 BRA `(.L_x_97) ;  /* 0x000007c000000947 */ /* 0x000fea0003800000 */
[----:B------:R-:W-:Y:S01]  /*bae0*/  MOV R2, c[0x0][0x4e8] ;  /* 0x00013a0000027a02 */ /* 0x000fe20000000f00 */
[----:B-1----:R-:W-:Y:S01]  /*baf0*/  IMAD R0, R18, c[0x0][0x3a0], RZ ;  /* 0x0000e80012007a24 */ /* 0x002fe200078e02ff */
[----:B------:R-:W-:Y:S01]  /*bb00*/  LEA R4, R227, R230, 0x5 ;  /* 0x000000e6e3047211 */ /* 0x000fe200078e28ff */
[----:B------:R-:W-:Y:S01]  /*bb10*/  IMAD R5, R21, c[0x0][0x3f0], RZ ;  /* 0x0000fc0015057a24 */ /* 0x000fe200078e02ff */
[----:B------:R-:W-:Y:S01]  /*bb20*/  ISETP.NE.AND P0, PT, R2, 0x1, PT ;  /* 0x000000010200780c */ /* 0x000fe20003f05270 */
[----:B------:R-:W-:Y:S01]  /*bb30*/  IMAD.WIDE.U32 R2, R6, c[0x0][0x3a0], RZ ;  /* 0x0000e80006027a25 */ /* 0x000fe200078e00ff */
[----:B------:R-:W-:-:S03]  /*bb40*/  LEA R4, R245, R4, 0x7 ;  /* 0x00000004f5047211 */ /* 0x000fc600078e38ff */
[----:B------:R-:W-:Y:S01]  /*bb50*/  IMAD R6, R6, c[0x0][0x3a4], R0 ;  /* 0x0000e90006067a24 */ /* 0x000fe200078e0200 */
[----:B------:R-:W-:Y:S01]  /*bb60*/  MOV R0, R4 ;  /* 0x0000000400007202 */ /* 0x000fe20000000f00 */
[----:B------:R-:W-:-:S03]  /*bb70*/  IMAD R7, R13, c[0x0][0x3f4], R5 ;  /* 0x0000fd000d077a24 */ /* 0x000fc600078e0205 */
[----:B------:R-:W-:-:S03]  /*bb80*/  IADD3 R3, R3, R6, RZ ;  /* 0x0000000603037210 */ /* 0x000fc60007ffe0ff */
[----:B------:R-:W-:-:S04]  /*bb90*/  @P0 IMAD.HI.U32 R6, R4, c[0x0][0x4ec], RZ ;  /* 0x00013b0004060a27 */ /* 0x000fc800078e00ff */
[----:B------:R-:W-:Y:S01]  /*bba0*/  IMAD.WIDE.U32 R2, R12, c[0x0][0x3e8], R2 ;  /* 0x0000fa000c027a25 */ /* 0x000fe200078e0002 */
[----:B------:R-:W-:-:S03]  /*bbb0*/  @P0 SHF.R.U32.HI R0, RZ, c[0x0][0x4f0], R6 ;  /* 0x00013c00ff000a19 */ /* 0x000fc60000011606 */
[----:B------:R-:W-:Y:S01]  /*bbc0*/  IMAD R3, R12, c[0x0][0x3ec], R3 ;  /* 0x0000fb000c037a24 */ /* 0x000fe200078e0203 */
[----:B------:R-:W-:Y:S02]  /*bbd0*/  SHF.R.S32.HI R6, RZ, 0x1f, R0 ;  /* 0x0000001fff067819 */ /* 0x000fe40000011400 */
[----:B------:R-:W-:Y:S01]  /*bbe0*/  IADD3 R5, -R0, RZ, RZ ;  /* 0x000000ff00057210 */ /* 0x000fe20007ffe1ff */
[----:B------:R-:W-:-:S04]  /*bbf0*/  IMAD.WIDE.U32 R2, R13, c[0x0][0x3f0], R2 ;  /* 0x0000fc000d027a25 */ /* 0x000fc800078e0002 */
[----:B------:R-:W-:Y:S01]  /*bc00*/  IMAD R6, R6, c[0x0][0x3e0], RZ ;  /* 0x0000f80006067a24 */ /* 0x000fe200078e02ff */
[----:B------:R-:W-:Y:S01]  /*bc10*/  IADD3 R3, R3, R7, RZ ;  /* 0x0000000703037210 */ /* 0x000fe20007ffe0ff */
[----:B------:R-:W-:Y:S02]  /*bc20*/  IMAD R4, R5, c[0x0][0x4e8], R4 ;  /* 0x00013a0005047a24 */ /* 0x000fe400078e0204 */
[C---:B------:R-:W-:Y:S02]  /*bc30*/  IMAD R6, R0.reuse, c[0x0][0x3e4], R6 ;  /* 0x0000f90000067a24 */ /* 0x040fe400078e0206 */
        /* <DEDUP_REMOVED lines=11> */
.L_x_180:
[----:B------:R-:W-:Y:S05]  /*bcf0*/  BRA.DIV ~URZ, `(.L_x_114) ;  /* 0x00002c527f007947 */ /* 0x000fea000b800000 */
[----:B------:R3:W4:Y:S02]  /*bd00*/  SHFL.IDX PT, R0, R12, RZ, 0x1c1f ;  /* 0x001c1fff0c007589 */ /* 0x00072400000e0000 */
.L_x_181:
[----:B------:R-:W-:Y:S01]  /*bd10*/  IMAD R11, R20, c[0x0][0x4e8], RZ ;  /* 0x00013a00140b7a24 */ /* 0x000fe200078e02ff */
        /* <DEDUP_REMOVED lines=16> */
[----:B------:R2:W-:Y:S04]  /*be20*/  @!P2 ST.E.128 [R8.64], RZ ;  /* 0x000000ff0800a985 */ /* 0x0005e8000c101d06 */
[----:B------:R2:W-:Y:S04]  /*be30*/  @!P1 ST.E.128 [R6.64], RZ ;  /* 0x000000ff06009985 */ /* 0x0005e8000c101d06 */
[----:B------:R2:W-:Y:S02]  /*be40*/  @!P0 ST.E.128 [R2.64], RZ ;  /* 0x000000ff02008985 */ /* 0x0005e4000c101d06 */
.L_x_116:
[----:B------:R-:W-:Y:S05]  /*be50*/  BSYNC B0 ;  /* 0x0000000000007941 */ /* 0x000fea0003800000 */
.L_x_115:
[----:B------:R-:W-:Y:S05]  /*be60*/  BRA.DIV ~URZ, `(.L_x_117) ;  /* 0x00002b527f007947 */ /* 0x000fea000b800000 */
[----:B--2---:R2:W1:Y:S04]  /*be70*/  SHFL.IDX PT, R4, R5, 0x1, 0x1c1f ;  /* 0x003c1f0005047f89 */ /* 0x00446800000e0000 */
[----:B----4-:R2:W4:Y:S02]  /*be80*/  SHFL.IDX PT, R0, R12, 0x1, 0x1c1f ;  /* 0x003c1f000c007f89 */ /* 0x01052400000e0000 */
.L_x_182:
        /* <DEDUP_REMOVED lines=16> */
[----:B------:R1:W-:Y:S04]  /*bf90*/  @!P2 ST.E.128 [R8.64], RZ ;  /* 0x000000ff0800a985 */ /* 0x0003e8000c101d06 */
[----:B------:R1:W-:Y:S04]  /*bfa0*/  @!P1 ST.E.128 [R6.64], RZ ;  /* 0x000000ff06009985 */ /* 0x0003e8000c101d06 */
[----:B------:R1:W-:Y:S02]  /*bfb0*/  @!P0 ST.E.128 [R2.64], RZ ;  /* 0x000000ff02008985 */ /* 0x0003e4000c101d06 */
.L_x_119:
[----:B------:R-:W-:Y:S05]  /*bfc0*/  BSYNC B0 ;  /* 0x0000000000007941 */ /* 0x000fea0003800000 */
.L_x_118:
[----:B------:R-:W-:Y:S05]  /*bfd0*/  BRA.DIV ~URZ, `(.L_x_120) ;  /* 0x00002ab27f007947 */ /* 0x000fea000b800000 */
[----:B-1----:R1:W2:Y:S02]  /*bfe0*/  SHFL.IDX PT, R4, R5, 0x2, 0x1c1f ;  /* 0x005c1f0005047f89 */ /* 0x0022a400000e0000 */
.L_x_183:
[----:B------:R-:W-:Y:S05]  /*bff0*/  BRA.DIV ~URZ, `(.L_x_121) ;  /* 0x00002b027f007947 */ /* 0x000fea000b800000 */
[----:B----4-:R4:W1:Y:S02]  /*c000*/  SHFL.IDX PT, R0, R12, 0x2, 0x1c1f ;  /* 0x005c1f000c007f89 */ /* 0x01086400000e0000 */
.L_x_184:
        /* <DEDUP_REMOVED lines=19> */
.L_x_123:
[----:B------:R-:W-:Y:S05]  /*c140*/  BSYNC B0 ;  /* 0x0000000000007941 */ /* 0x000fea0003800000 */
.L_x_122:
[----:B------:R-:W-:Y:S05]  /*c150*/  BRA.DIV ~URZ, `(.L_x_124) ;  /* 0x00002a127f007947 */ /* 0x000fea000b800000 */
[----:B--2---:R2:W3:Y:S04]  /*c160*/  SHFL.IDX PT, R4, R5, 0x3, 0x1c1f ;  /* 0x007c1f0005047f89 */ /* 0x0044e800000e0000 */
[----:B-1----:R2:W1:Y:S02]  /*c170*/  SHFL.IDX PT, R0, R12, 0x3, 0x1c1f ;  /* 0x007c1f000c007f89 */ /* 0x00246400000e0000 */
.L_x_185:
[----:B------:R-:W-:-:S04]  /*c180*/  IADD3 R2, R10, 0x60, RZ ;  /* 0x000000600a027810 */ /* 0x000fc80007ffe0ff */
[----:B------:R-:W-:-:S13]  /*c190*/  ISETP.GE.AND P0, PT, R2, R11, PT ;  /* 0x0000000b0200720c */ /* 0x000fda0003f06270 */
[----:B------:R-:W-:Y:S05]  /*c1a0*/  @P0 BRA `(.L_x_97) ;  /* 0x000000f000000947 */ /* 0x000fea0003800000 */
[----:B------:R-:W-:Y:S02]  /*c1b0*/  ISETP.GE.AND P2, PT, R196, c[0x0][0x3c8], PT ;  /* 0x0000f200c4007a0c */ /* 0x000fe40003f46270 */
[----:B------:R-:W-:Y:S02]  /*c1c0*/  ISETP.GE.AND P1, PT, R228, c[0x0][0x3c8], PT ;  /* 0x0000f200e4007a0c */ /* 0x000fe40003f26270 */
[----:B------:R-:W-:Y:S02]  /*c1d0*/  ISETP.GE.AND P0, PT, R229, c[0x0][0x3c8], PT ;  /* 0x0000f200e5007a0c */ /* 0x000fe40003f06270 */
[----:B------:R-:W-:Y:S02]  /*c1e0*/  SHF.R.S32.HI R13, RZ, 0x1f, R196 ;  /* 0x0000001fff0d7819 */ /* 0x000fe400000114c4 */
[----:B--234-:R-:W-:Y:S02]  /*c1f0*/  SHF.R.S32.HI R12, RZ, 0x1f, R228 ;  /* 0x0000001fff0c7819 */ /* 0x01cfe400000114e4 */
[----:B------:R-:W-:-:S03]  /*c200*/  SHF.R.S32.HI R5, RZ, 0x1f, R229 ;  /* 0x0000001fff057819 */ /* 0x000fc600000114e5 */
[-C--:B-1----:R-:W-:Y:S02]  /*c210*/  @!P2 LEA R8, P5, R196, R0.reuse, 0x1 ;  /* 0x00000000c408a211 */ /* 0x082fe400078a08ff */
[-C--:B------:R-:W-:Y:S02]  /*c220*/  @!P1 LEA R6, P4, R228, R0.reuse, 0x1 ;  /* 0x00000000e4069211 */ /* 0x080fe400078808ff */
[C---:B------:R-:W-:Y:S02]  /*c230*/  @!P0 LEA R2, P3, R229.reuse, R0, 0x1 ;  /* 0x00000000e5028211 */ /* 0x040fe400078608ff */
[-C--:B------:R-:W-:Y:S02]  /*c240*/  @!P2 LEA.HI.X R9, R196, R4.reuse, R13, 0x1, P5 ;  /* 0x00000004c409a211 */ /* 0x080fe400028f0c0d */
[-C--:B------:R-:W-:Y:S02]  /*c250*/  @!P1 LEA.HI.X R7, R228, R4.reuse, R12, 0x1, P4 ;  /* 0x00000004e4079211 */ /* 0x080fe400020f0c0c */
[----:B------:R-:W-:Y:S01]  /*c260*/  @!P0 LEA.HI.X R3, R229, R4, R5, 0x1, P3 ;  /* 0x00000004e5038211 */ /* 0x000fe200018f0c05 */
[----:B------:R1:W-:Y:S04]  /*c270*/  @!P2 ST.E.128 [R8.64], RZ ;  /* 0x000000ff0800a985 */ /* 0x0003e8000c101d06 */
[----:B------:R1:W-:Y:S04]  /*c280*/  @!P1 ST.E.128 [R6.64], RZ ;  /* 0x000000ff06009985 */ /* 0x0003e8000c101d06 */
[----:B------:R1:W-:Y:S02]  /*c290*/  @!P0 ST.E.128 [R2.64], RZ ;  /* 0x000000ff02008985 */ /* 0x0003e4000c101d06 */
.L_x_97:
[----:B------:R-:W-:Y:S05]  /*c2a0*/  BSYNC B1 ;  /* 0x0000000000017941 */ /* 0x000fea0003800000 */
.L_x_81:
[----:B-1--4-:R-:W4:Y:S02]  /*c2b0*/  LDL R0, [R1+0x5c] ;  /* 0x00005c0001007983 */ /* 0x012f240000100800 */
[----:B----4-:R-:W-:-:S13]  /*c2c0*/  ISETP.NE.AND P0, PT, R0, RZ, PT ;  /* 0x000000ff0000720c */ /* 0x010fda0003f05270 */
[----:B------:R-:W-:Y:S01]  /*c2d0*/  @P0 WARPSYNC 0xffffffff ;  /* 0xffffffff00000948 */ /* 0x000fe20003800000 */
[----:B------:R-:W-:Y:S06]  /*c2e0*/  @P0 BAR.SYNC.DEFER_BLOCKING 0x5, 0x80 ;  /* 0x0142000000000b1d */ /* 0x000fec0000010000 */
[----:B------:R-:W1:Y:S04]  /*c2f0*/  @P0 LDS.128 R244, [0xc080] ;  /* 0x00c08000fff40984 */ /* 0x000e680000000c00 */
[----:B------:R-:W-:Y:S06]  /*c300*/  @P0 BAR.ARV 0x4, 0x80 ;  /* 0x0102000000000b1d */ /* 0x000fec0000002000 */
[----:B------:R-:W-:Y:S05]  /*c310*/  @P0 BRA `(.L_x_125) ;  /* 0x00000ad000000947 */ /* 0x000fea0003800000 */
[----:B------:R-:W4:Y:S01]  /*c320*/  S2R R0, SR_TID.X ;  /* 0x0000000000007919 */ /* 0x000f220000002100 */
[----:B---3--:R-:W-:Y:S01]  /*c330*/  IMAD.MOV.U32 R7, RZ, RZ, RZ ;  /* 0x000000ffff077224 */ /* 0x008fe200078e00ff */
[----:B----4-:R-:W-:-:S04]  /*c340*/  LOP3.LUT R13, R0, 0x1f, RZ, 0xc0, !PT ;  /* 0x0000001f000d7812 */ /* 0x010fc800078ec0ff */
[----:B------:R-:W-:Y:S01]  /*c350*/  ISETP.NE.AND P5, PT, R13, 0x1f, PT ;  /* 0x0000001f0d00780c */ /* 0x000fe20003fa5270 */
[----:B------:R-:W-:Y:S10]  /*c360*/  BRA.DIV ~URZ, `(.L_x_126) ;  /* 0x000028d27f007947 */ /* 0x000ff4000b800000 */
[----:B------:R3:W4:Y:S02]  /*c370*/  SHFL.IDX PT, R9, R74, RZ, 0x1f ;  /* 0x00001fff4a097589 */ /* 0x00072400000e0000 */
.L_x_186:
[----:B------:R-:W-:Y:S05]  /*c380*/  BRA.DIV ~URZ, `(.L_x_127) ;  /* 0x000029227f007947 */ /* 0x000fea000b800000 */
[----:B------:R3:W4:Y:S02]  /*c390*/  SHFL.IDX PT, R8, R74, 0x1, 0x1f ;  /* 0x00201f004a087f89 */ /* 0x00072400000e0000 */
.L_x_187:
[----:B-1----:R-:W-:Y:S02]  /*c3a0*/  IMAD.IADD R0, R247, 0x1, R13 ;  /* 0x00000001f7007824 */ /* 0x002fe400078e020d */
[----:B------:R-:W-:-:S03]  /*c3b0*/  IMAD.MOV.U32 R6, RZ, RZ, RZ ;  /* 0x000000ffff067224 */ /* 0x000fc600078e00ff */
[----:B------:R-:W-:-:S13]  /*c3c0*/  ISETP.GE.OR P0, PT, R0, c[0x0][0x53c], !P5 ;  /* 0x00014f0000007a0c */ /* 0x000fda0006f06670 */
[----:B--2---:R-:W-:Y:S01]  /*c3d0*/  @!P0 IMAD.MOV.U32 R2, RZ, RZ, 0x4 ;  /* 0x00000004ff028424 */ /* 0x004fe200078e00ff */
[----:B------:R-:W-:-:S03]  /*c3e0*/  @!P0 MOV R3, 0x4 ;  /* 0x0000000400038802 */ /* 0x000fc60000000f00 */
[----:B------:R-:W-:-:S04]  /*c3f0*/  @!P0 IMAD.WIDE R4, R0, R2, c[0x0][0x580] ;  /* 0x0001600000048625 */ /* 0x000fc800078e0202 */
[----:B------:R-:W-:Y:S01]  /*c400*/  @!P0 IMAD.WIDE R2, R0, R3, c[0x0][0x578] ;  /* 0x00015e0000028625 */ /* 0x000fe200078e0203 */
[----:B------:R-:W2:Y:S04]  /*c410*/  @!P0 LDG.E R6, [R4.64] ;  /* 0x0000000604068981 */ /* 0x000ea8000c1e1900 */
[----:B------:R-:W2:Y:S01]  /*c420*/  @!P0 LDG.E R7, [R2.64] ;  /* 0x0000000602078981 */ /* 0x000ea2000c1e1900 */
[C---:B------:R-:W-:Y:S02]  /*c430*/  ISETP.GE.U32.AND P4, PT, R13.reuse, 0x10, PT ;  /* 0x000000100d00780c */ /* 0x040fe40003f86070 */
[C---:B------:R-:W-:Y:S02]  /*c440*/  ISETP.GE.U32.AND P3, PT, R13.reuse, 0x8, PT ;  /* 0x000000080d00780c */ /* 0x040fe40003f66070 */
[----:B------:R-:W-:-:S02]  /*c450*/  ISETP.GE.U32.AND P2, PT, R13, 0x4, PT ;  /* 0x000000040d00780c */ /* 0x000fc40003f46070 */
[C---:B------:R-:W-:Y:S02]  /*c460*/  ISETP.GE.U32.AND P1, PT, R13.reuse, 0x2, PT ;  /* 0x000000020d00780c */ /* 0x040fe40003f26070 */
[----:B------:R-:W-:Y:S02]  /*c470*/  ISETP.NE.AND P0, PT, R13, RZ, PT ;  /* 0x000000ff0d00720c */ /* 0x000fe40003f05270 */
[----:B------:R-:W-:Y:S01]  /*c480*/  MOV R12, RZ ;  /* 0x000000ff000c7202 */ /* 0x000fe20000000f00 */
[----:B--2---:R-:W-:Y:S01]  /*c490*/  IMAD R0, R7, R6, RZ ;  /* 0x0000000607007224 */ /* 0x004fe200078e02ff */
[----:B------:R-:W-:Y:S07]  /*c4a0*/  BRA.DIV ~URZ, `(.L_x_128) ;  /* 0x000028727f007947 */ /* 0x000fee000b800000 */
[----:B------:R1:W2:Y:S02]  /*c4b0*/  SHFL.UP PT, R4, R0, 0x1, RZ ;  /* 0x0420000000047989 */ /* 0x0002a400000e00ff */
.L_x_188:
[----:B--2---:R-:W-:-:S04]  /*c4c0*/  SEL R4, R4, RZ, P0 ;  /* 0x000000ff04047207 */ /* 0x004fc80000000000 */
        /* <DEDUP_REMOVED lines=14> */
[----:B------:R1:W2:Y:S02]  /*c5b0*/  SHFL.IDX PT, R0, R4, 0x1f, 0x1f ;  /* 0x03e01f0004007f89 */ /* 0x0002a400000e0000 */
.L_x_189:
[----:B--2---:R-:W-:Y:S01]  /*c5c0*/  IMAD R0, R0, c[0x0][0x538], RZ ;  /* 0x00014e0000007a24 */ /* 0x004fe200078e02ff */
[----:B------:R-:W-:Y:S04]  /*c5d0*/  BSSY B1, `(.L_x_130) ;  /* 0x000007c000017945 */ /* 0x000fe80003800000 */
[----:B----4-:R-:W-:-:S04]  /*c5e0*/  IADD3 R8, R0, R8, RZ ;  /* 0x0000000800087210 */ /* 0x010fc80007ffe0ff */
[----:B------:R-:W-:-:S13]  /*c5f0*/  ISETP.GT.AND P6, PT, R8, R9, PT ;  /* 0x000000090800720c */ /* 0x000fda0003fc4270 */
[----:B------:R-:W-:Y:S05]  /*c600*/  @P6 BRA `(.L_x_131) ;  /* 0x0000024000006947 */ /* 0x000fea0003800000 */
.L_x_135:
[----:B------:R-:W-:-:S04]  /*c610*/  IADD3 R0, R247, 0x1f, RZ ;  /* 0x0000001ff7007810 */ /* 0x000fc80007ffe0ff */
[----:B------:R-:W-:-:S13]  /*c620*/  ISETP.GE.AND P6, PT, R0, c[0x0][0x53c], PT ;  /* 0x00014f0000007a0c */ /* 0x000fda0003fc6270 */
[----:B------:R-:W-:Y:S05]  /*c630*/  @P6 BRA `(.L_x_132) ;  /* 0x0000071000006947 */ /* 0x000fea0003800000 */
[----:B------:R-:W-:Y:S01]  /*c640*/  MOV R247, R0 ;  /* 0x0000000000f77202 */ /* 0x000fe20000000f00 */
[----:B------:R-:W-:-:S03]  /*c650*/  CS2R R6, SRZ ;  /* 0x0000000000067805 */ /* 0x000fc6000001ff00 */
[----:B------:R-:W-:-:S04]  /*c660*/  IADD3 R0, R247, R13, RZ ;  /* 0x0000000df7007210 */ /* 0x000fc80007ffe0ff */
[----:B------:R-:W-:-:S13]  /*c670*/  ISETP.GE.OR P6, PT, R0, c[0x0][0x53c], !P5 ;  /* 0x00014f0000007a0c */ /* 0x000fda0006fc6670 */
[----:B------:R-:W-:Y:S02]  /*c680*/  @!P6 MOV R2, 0x4 ;  /* 0x000000040002e802 */ /* 0x000fe40000000f00 */
[----:B------:R-:W-:-:S03]  /*c690*/  @!P6 MOV R3, 0x4 ;  /* 0x000000040003e802 */ /* 0x000fc60000000f00 */
[----:B-1----:R-:W-:-:S04]  /*c6a0*/  @!P6 IMAD.WIDE R4, R0, R2, c[0x0][0x580] ;  /* 0x000160000004e625 */ /* 0x002fc800078e0202 */
[----:B------:R-:W-:Y:S01]  /*c6b0*/  @!P6 IMAD.WIDE R2, R0, R3, c[0x0][0x578] ;  /* 0x00015e000002e625 */ /* 0x000fe200078e0203 */
[----:B------:R-:W2:Y:S04]  /*c6c0*/  @!P6 LDG.E R6, [R4.64] ;  /* 0x000000060406e981 */ /* 0x000ea8000c1e1900 */
[----:B------:R-:W2:Y:S02]  /*c6d0*/  @!P6 LDG.E R7, [R2.64] ;  /* 0x000000060207e981 */ /* 0x000ea4000c1e1900 */
[----:B--2---:R-:W-:Y:S01]  /*c6e0*/  IMAD R0, R7, R6, RZ ;  /* 0x0000000607007224 */ /* 0x004fe200078e02ff */
[----:B------:R-:W-:Y:S05]  /*c6f0*/  BRA.DIV ~URZ, `(.L_x_133) ;  /* 0x000028127f007947 */ /* 0x000fea000b800000 */
[----:B------:R1:W2:Y:S02]  /*c700*/  SHFL.UP PT, R2, R0, 0x1, RZ ;  /* 0x0420000000027989 */ /* 0x0002a400000e00ff */
.L_x_190:
        /* <DEDUP_REMOVED lines=16> */
.L_x_191:
[----:B--2---:R-:W-:-:S05]  /*c810*/  IMAD R0, R0, c[0x0][0x538], RZ ;  /* 0x00014e0000007a24 */ /* 0x004fca00078e02ff */
[----:B------:R-:W-:-:S04]  /*c820*/  IADD3 R8, R0, R8, RZ ;  /* 0x0000000800087210 */ /* 0x000fc80007ffe0ff */
[----:B------:R-:W-:-:S13]  /*c830*/  ISETP.GT.AND P6, PT, R8, R9, PT ;  /* 0x000000090800720c */ /* 0x000fda0003fc4270 */
[----:B-1-3--:R-:W-:Y:S05]  /*c840*/  @!P6 BRA `(.L_x_135) ;  /* 0xfffffdc00000e947 */ /* 0x00afea000383ffff */
.L_x_131:
[----:B------:R-:W-:-:S05]  /*c850*/  IADD3 R10, -R0, R8, RZ ;  /* 0x00000008000a7210 */ /* 0x000fca0007ffe1ff */
[----:B------:R-:W-:-:S05]  /*c860*/  IMAD R0, R4, c[0x0][0x538], R10 ;  /* 0x00014e0004007a24 */ /* 0x000fca00078e020a */
[----:B------:R-:W-:Y:S01]  /*c870*/  ISETP.GT.AND P0, PT, R0, R9, PT ;  /* 0x000000090000720c */ /* 0x000fe20003f04270 */
[----:B------:R-:W-:-:S12]  /*c880*/  BRA.DIV ~URZ, `(.L_x_136) ;  /* 0x000028827f007947 */ /* 0x000fd8000b800000 */
[----:B------:R-:W-:-:S04]  /*c890*/  VOTE.ANY R0, PT, !P0 ;  /* 0x0000000000007806 */ /* 0x000fc800040e0100 */
.L_x_192:
[----:B------:R2:W4:Y:S01]  /*c8a0*/  POPC R11, R0 ;  /* 0x00000000000b7309 */ /* 0x0005220000000000 */
[----:B------:R-:W-:Y:S05]  /*c8b0*/  BRA.DIV ~URZ, `(.L_x_137) ;  /* 0x000028927f007947 */ /* 0x000fea000b800000 */
[----:B----4-:R4:W1:Y:S04]  /*c8c0*/  SHFL.IDX PT, R8, R6, R11, 0x1f ;  /* 0x00001f0b06087589 */ /* 0x01086800000e0000 */
[----:B------:R4:W2:Y:S02]  /*c8d0*/  SHFL.IDX PT, R7, R7, R11, 0x1f ;  /* 0x00001f0b07077589 */ /* 0x0008a400000e0000 */
.L_x_193:
[----:B------:R-:W-:Y:S01]  /*c8e0*/  ISETP.NE.AND P0, PT, R0, RZ, PT ;  /* 0x000000ff0000720c */ /* 0x000fe20003f05270 */
[----:B------:R-:W-:-:S12]  /*c8f0*/  BSSY B0, `(.L_x_138) ;  /* 0x0000005000007945 */ /* 0x000fd80003800000 */
[----:B------:R-:W-:Y:S05]  /*c900*/  @!P0 BRA `(.L_x_139) ;  /* 0x0000003000008947 */ /* 0x000fea0003800000 */
[----:B--2---:R-:W-:Y:S01]  /*c910*/  IADD3 R0, R11, -0x1, RZ ;  /* 0xffffffff0b007810 */ /* 0x004fe20007ffe0ff */
[----:B------:R-:W-:Y:S05]  /*c920*/  BRA.DIV ~URZ, `(.L_x_140) ;  /* 0x000028f27f007947 */ /* 0x000fea000b800000 */
[----:B------:R2:W3:Y:S02]  /*c930*/  SHFL.IDX PT, R12, R4, R0, 0x1f ;  /* 0x00001f00040c7589 */ /* 0x0004e400000e0000 */
.L_x_139:
[----:B------:R-:W-:Y:S05]  /*c940*/  BSYNC B0 ;  /* 0x0000000000007941 */ /* 0x000fea0003800000 */
.L_x_138:
[-C--:B-1----:R-:W-:Y:S01]  /*c950*/  IABS R2, R8.reuse ;  /* 0x0000000800027213 */ /* 0x082fe20000000000 */
[----:B---3--:R-:W-:Y:S01]  /*c960*/  IMAD R244, R12, c[0x0][0x538], R10 ;  /* 0x00014e000cf47a24 */ /* 0x008fe200078e020a */
[----:B--2---:R-:W-:Y:S01]  /*c970*/  IABS R0, R7 ;  /* 0x0000000700007213 */ /* 0x004fe20000000000 */
[----:B------:R-:W-:Y:S01]  /*c980*/  IMAD.IADD R247, R11, 0x1, R247 ;  /* 0x000000010bf77824 */ /* 0x000fe200078e02f7 */
[----:B------:R-:W1:Y:S01]  /*c990*/  I2F.RP R4, R2 ;  /* 0x0000000200047306 */ /* 0x000e620000209400 */
[----:B------:R-:W-:Y:S02]  /*c9a0*/  IMAD.IADD R10, R9, 0x1, -R244 ;  /* 0x00000001090a7824 */ /* 0x000fe400078e0af4 */
[----:B----4-:R-:W-:Y:S01]  /*c9b0*/  IMAD.MOV.U32 R6, RZ, RZ, R0 ;  /* 0x000000ffff067224 */ /* 0x010fe200078e0000 */
[----:B------:R-:W-:Y:S02]  /*c9c0*/  IABS R0, R8 ;  /* 0x0000000800007213 */ /* 0x000fe40000000000 */
[----:B------:R-:W-:-:S02]  /*c9d0*/  IABS R9, R10 ;  /* 0x0000000a00097213 */ /* 0x000fc40000000000 */
[----:B------:R-:W-:Y:S01]  /*c9e0*/  I2F.RP R12, R6 ;  /* 0x00000006000c7306 */ /* 0x000fe20000209400 */
[----:B------:R-:W-:-:S07]  /*c9f0*/  IMAD.MOV R0, RZ, RZ, -R0 ;  /* 0x000000ffff007224 */ /* 0x000fce00078e0a00 */
[----:B-1----:R-:W1:Y:S02]  /*ca00*/  MUFU.RCP R4, R4 ;  /* 0x0000000400047308 */ /* 0x002e640000001000 */
[----:B-1----:R-:W-:-:S06]  /*ca10*/  IADD3 R4, R4, 0xffffffe, RZ ;  /* 0x0ffffffe04047810 */ /* 0x002fcc0007ffe0ff */
[----:B------:R-:W1:Y:S02]  /*ca20*/  F2I.FTZ.U32.TRUNC.NTZ R5, R4 ;  /* 0x0000000400057305 */ /* 0x000e64000021f000 */
[----:B-1----:R-:W-:Y:S01]  /*ca30*/  IMAD.MOV R3, RZ, RZ, -R5 ;  /* 0x000000ffff037224 */ /* 0x002fe200078e0a05 */
[----:B------:R-:W-:-:S03]  /*ca40*/  MOV R4, RZ ;  /* 0x000000ff00047202 */ /* 0x000fc60000000f00 */
[----:B------:R-:W-:-:S04]  /*ca50*/  IMAD R3, R3, R2, RZ ;  /* 0x0000000203037224 */ /* 0x000fc800078e02ff */
[----:B------:R-:W-:-:S04]  /*ca60*/  IMAD.HI.U32 R5, R5, R3, R4 ;  /* 0x0000000305057227 */ /* 0x000fc800078e0004 */
[----:B------:R-:W-:Y:S02]  /*ca70*/  IMAD.MOV.U32 R3, RZ, RZ, R9 ;  /* 0x000000ffff037224 */ /* 0x000fe400078e0009 */
[----:B------:R-:W-:Y:S02]  /*ca80*/  IMAD.MOV.U32 R4, RZ, RZ, R0 ;  /* 0x000000ffff047224 */ /* 0x000fe400078e0000 */
[----:B------:R-:W-:-:S04]  /*ca90*/  IMAD.HI.U32 R0, R5, R3, RZ ;  /* 0x0000000305007227 */ /* 0x000fc800078e00ff */
[----:B------:R-:W-:Y:S02]  /*caa0*/  IMAD R3, R0, R4, R3 ;  /* 0x0000000400037224 */ /* 0x000fe400078e0203 */
[----:B------:R-:W1:Y:S03]  /*cab0*/  MUFU.RCP R4, R12 ;  /* 0x0000000c00047308 */ /* 0x000e660000001000 */
[----:B------:R-:W-:-:S13]  /*cac0*/  ISETP.GT.U32.AND P1, PT, R2, R3, PT ;  /* 0x000000030200720c */ /* 0x000fda0003f24070 */
[-C--:B------:R-:W-:Y:S02]  /*cad0*/  @!P1 IADD3 R3, R3, -R2.reuse, RZ ;  /* 0x8000000203039210 */ /* 0x080fe40007ffe0ff */
[----:B-1----:R-:W-:Y:S02]  /*cae0*/  IADD3 R4, R4, 0xffffffe, RZ ;  /* 0x0ffffffe04047810 */ /* 0x002fe40007ffe0ff */
[----:B------:R-:W-:Y:S02]  /*caf0*/  ISETP.GE.U32.AND P2, PT, R3, R2, PT ;  /* 0x000000020300720c */ /* 0x000fe40003f46070 */
[----:B------:R-:W1:Y:S01]  /*cb00*/  F2I.FTZ.U32.TRUNC.NTZ R3, R4 ;  /* 0x0000000400037305 */ /* 0x000e62000021f000 */
[----:B------:R-:W-:Y:S02]  /*cb10*/  LOP3.LUT R2, R10, R8, RZ, 0x3c, !PT ;  /* 0x000000080a027212 */ /* 0x000fe400078e3cff */
[----:B------:R-:W-:Y:S02]  /*cb20*/  @!P1 IADD3 R0, R0, 0x1, RZ ;  /* 0x0000000100009810 */ /* 0x000fe40007ffe0ff */
[----:B------:R-:W-:-:S02]  /*cb30*/  ISETP.GE.AND P0, PT, R2, RZ, PT ;  /* 0x000000ff0200720c */ /* 0x000fc40003f06270 */
[----:B------:R-:W-:-:S04]  /*cb40*/  ISETP.NE.AND P1, PT, R8, RZ, PT ;  /* 0x000000ff0800720c */ /* 0x000fc80003f25270 */
[----:B------:R-:W-:Y:S01]  /*cb50*/  @P2 IADD3 R0, R0, 0x1, RZ ;  /* 0x0000000100002810 */ /* 0x000fe20007ffe0ff */
[----:B-1----:R-:W-:-:S06]  /*cb60*/  IMAD.MOV R2, RZ, RZ, -R3 ;  /* 0x000000ffff027224 */ /* 0x002fcc00078e0a03 */
[----:B------:R-:W-:Y:S02]  /*cb70*/  @!P0 IMAD.MOV R0, RZ, RZ, -R0 ;  /* 0x000000ffff008224 */ /* 0x000fe400078e0a00 */
[----:B------:R-:W-:Y:S01]  /*cb80*/  IMAD.MOV.U32 R4, RZ, RZ, R2 ;  /* 0x000000ffff047224 */ /* 0x000fe200078e0002 */
[----:B------:R-:W-:Y:S02]  /*cb90*/  IABS R2, R7 ;  /* 0x0000000700027213 */ /* 0x000fe40000000000 */
[----:B------:R-:W-:Y:S01]  /*cba0*/  @!P1 LOP3.LUT R0, RZ, R8, RZ, 0x33, !PT ;  /* 0x00000008ff009212 */ /* 0x000fe200078e33ff */
[----:B------:R-:W-:Y:S01]  /*cbb0*/  IMAD R4, R4, R6, RZ ;  /* 0x0000000604047224 */ /* 0x000fe200078e02ff */
[----:B------:R-:W-:Y:S01]  /*cbc0*/  IADD3 R5, RZ, -R2, RZ ;  /* 0x80000002ff057210 */ /* 0x000fe20007ffe0ff */
[----:B------:R-:W-:Y:S01]  /*cbd0*/  IMAD.MOV.U32 R2, RZ, RZ, RZ ;  /* 0x000000ffff027224 */ /* 0x000fe200078e00ff */
[----:B------:R-:W-:-:S03]  /*cbe0*/  IABS R9, R0 ;  /* 0x0000000000097213 */ /* 0x000fc60000000000 */
[----:B------:R-:W-:Y:S01]  /*cbf0*/  IMAD.HI.U32 R2, R3, R4, R2 ;  /* 0x0000000403027227 */ /* 0x000fe200078e0002 */
[----:B------:R-:W-:-:S03]  /*cc00*/  MOV R4, R5 ;  /* 0x0000000500047202 */ /* 0x000fc60000000f00 */
[----:B------:R-:W-:-:S04]  /*cc10*/  IMAD.MOV.U32 R3, RZ, RZ, R9 ;  /* 0x000000ffff037224 */ /* 0x000fc800078e0009 */
        /* <DEDUP_REMOVED lines=13> */
[----:B------:R-:W-:-:S04]  /*ccf0*/  @!P1 LOP3.LUT R2, RZ, R7, RZ, 0x33, !PT ;  /* 0x00000007ff029212 */ /* 0x000fc800078e33ff */
[----:B------:R-:W-:Y:S01]  /*cd00*/  IADD3 R3, -R2, RZ, RZ ;  /* 0x000000ff02037210 */ /* 0x000fe20007ffe1ff */
[----:B------:R-:W-:-:S04]  /*cd10*/  IMAD R2, R7, 0x1000000, R2 ;  /* 0x0100000007027824 */ /* 0x000fc800078e0202 */
[----:B------:R-:W-:-:S04]  /*cd20*/  IMAD R0, R7, R3, R0 ;  /* 0x0000000307007224 */ /* 0x000fc800078e0200 */
[----:B------:R-:W-:Y:S01]  /*cd30*/  IMAD R246, R0, 0x10000, R2 ;  /* 0x0001000000f67824 */ /* 0x000fe200078e0202 */
[----:B------:R-:W-:Y:S05]  /*cd40*/  BRA `(.L_x_141) ;  /* 0x0000004000007947 */ /* 0x000fea0003800000 */
.L_x_132:
[----:B------:R-:W-:Y:S01]  /*cd50*/  IMAD.MOV.U32 R244, RZ, RZ, R9 ;  /* 0x000000fffff47224 */ /* 0x000fe200078e0009 */
[----:B------:R-:W-:Y:S01]  /*cd60*/  MOV R246, RZ ;  /* 0x000000ff00f67202 */ /* 0x000fe20000000f00 */
[----:B------:R-:W-:Y:S01]  /*cd70*/  IMAD.MOV.U32 R245, RZ, RZ, RZ ;  /* 0x000000fffff57224 */ /* 0x000fe200078e00ff */
[----:B------:R-:W-:Y:S02]  /*cd80*/  MOV R247, c[0x0][0x53c] ;  /* 0x00014f0000f77a02 */ /* 0x000fe40000000f00 */
.L_x_141:
[----:B------:R-:W-:Y:S05]  /*cd90*/  BSYNC B1 ;  /* 0x0000000000017941 */ /* 0x000fea0003800000 */
.L_x_130:
[----:B------:R-:W-:Y:S01]  /*cda0*/  WARPSYNC 0xffffffff ;  /* 0xffffffff00007948 */ /* 0x000fe20003800000 */
[----:B------:R-:W-:Y:S01]  /*cdb0*/  BAR.SYNC.DEFER_BLOCKING 0x4, 0x80 ;  /* 0x0102000000007b1d */ /* 0x000fe20000010000 */
[----:B------:R-:W-:-:S13]  /*cdc0*/  ISETP.NE.AND P0, PT, R13, RZ, PT ;  /* 0x000000ff0d00720c */ /* 0x000fda0003f05270 */
[----:B------:R2:W-:Y:S04]  /*cdd0*/  @!P0 STS.128 [0xc080], R244 ;  /* 0x00c080f4ff008388 */ /* 0x0005e80000000c00 */
[----:B------:R-:W-:Y:S06]  /*cde0*/  BAR.ARV 0x5, 0x80 ;  /* 0x0142000000007b1d */ /* 0x000fec0000002000 */
.L_x_125:
[----:B-1----:R-:W-:-:S13]  /*cdf0*/  ISETP.GE.AND P0, PT, R247, c[0x0][0x53c], PT ;  /* 0x00014f00f7007a0c */ /* 0x002fda0003f06270 */
[----:B--23--:R-:W-:Y:S01]  /*ce00*/  @P0 CALL.REL.NOINC `(.L_x_142) ;  /* 0x0000001000000944 */ /* 0x00cfe20003c00000 */
[----:B------:R-:W-:Y:S05]  /*ce10*/  BRA `(.L_x_143) ;  /* 0xffff485000007947 */ /* 0x000fea000383ffff */
.L_x_142:
[----:B------:R-:W-:Y:S05]  /*ce20*/  EXIT ;  /* 0x000000000000794d */ /* 0x000fea0003800000 */
.L_x_26:
[----:B------:R-:W-:Y:S01]  /*ce30*/  IMAD.MOV.U32 R0, RZ, RZ, R5 ;  /* 0x000000ffff007224 */ /* 0x000fe200078e0005 */
[----:B------:R-:W-:Y:S02]  /*ce40*/  MOV R2, 0x1 ;  /* 0x0000000100027802 */ /* 0x000fe40000000f00 */
[----:B------:R-:W-:Y:S02]  /*ce50*/  MOV R3, 0xce70 ;  /* 0x0000ce7000037802 */ /* 0x000fe40000000f00 */
[----:B--2---:R-:W-:Y:S05]  /*ce60*/  CALL.REL.NOINC `($__internal_2_$__cuda_sm70_shflsync_up_p) ;  /* 0x000024d000007944 */ /* 0x004fea0003c00000 */
[----:B------:R-:W-:Y:S01]  /*ce70*/  MOV R0, R4 ;  /* 0x0000000400007202 */ /* 0x000fe20000000f00 */
[----:B------:R-:W-:Y:S05]  /*ce80*/  BRA `(.L_x_144) ;  /* 0xffff35c000007947 */ /* 0x000fea000383ffff */
.L_x_27:
[----:B------:R-:W-:Y:S01]  /*ce90*/  IMAD.MOV.U32 R0, RZ, RZ, R5 ;  /* 0x000000ffff007224 */ /* 0x000fe200078e0005 */
[----:B------:R-:W-:Y:S02]  /*cea0*/  MOV R2, 0x2 ;  /* 0x0000000200027802 */ /* 0x000fe40000000f00 */
[----:B------:R-:W-:Y:S02]  /*ceb0*/  MOV R3, 0xced0 ;  /* 0x0000ced000037802 */ /* 0x000fe40000000f00 */
[----:B--2---:R-:W-:Y:S05]  /*cec0*/  CALL.REL.NOINC `($__internal_2_$__cuda_sm70_shflsync_up_p) ;  /* 0x0000247000007944 */ /* 0x004fea0003c00000 */
[----:B------:R-:W-:Y:S01]  /*ced0*/  SEL R0, R4, RZ, P4 ;  /* 0x000000ff04007207 */ /* 0x000fe20002000000 */
[----:B------:R-:W-:Y:S01]  /*cee0*/  IMAD.MOV.U32 R2, RZ, RZ, 0x4 ;  /* 0x00000004ff027424 */ /* 0x000fe200078e00ff */
[----:B------:R-:W-:-:S03]  /*cef0*/  MOV R3, 0xcf20 ;  /* 0x0000cf2000037802 */ /* 0x000fc60000000f00 */
[----:B------:R-:W-:Y:S02]  /*cf00*/  IMAD.IADD R0, R5, 0x1, R0 ;  /* 0x0000000105007824 */ /* 0x000fe400078e0200 */
[----:B------:R-:W-:Y:S05]  /*cf10*/  CALL.REL.NOINC `($__internal_2_$__cuda_sm70_shflsync_up_p) ;  /* 0x0000242000007944 */ /* 0x000fea0003c00000 */
        /* <DEDUP_REMOVED lines=12> */
[----:B------:R-:W-:Y:S02]  /*cfe0*/  MOV R3, 0x1f ;  /* 0x0000001f00037802 */ /* 0x000fe40000000f00 */
[----:B------:R-:W-:Y:S01]  /*cff0*/  MOV R2, 0xd030 ;  /* 0x0000d03000027802 */ /* 0x000fe20000000f00 */
[----:B------:R-:W-:-:S04]  /*d000*/  IMAD.IADD R4, R0, 0x1, R4 ;  /* 0x0000000100047824 */ /* 0x000fc800078e0204 */
[----:B------:R-:W-:Y:S02]  /*d010*/  IMAD.MOV.U32 R199, RZ, RZ, R4 ;  /* 0x000000ffffc77224 */ /* 0x000fe400078e0004 */
[----:B------:R-:W-:Y:S05]  /*d020*/  CALL.REL.NOINC `($__internal_1_$__cuda_sm70_shflsync_idx_p) ;  /* 0x000022c000007944 */ /* 0x000fea0003c00000 */
[----:B------:R-:W-:Y:S01]  /*d030*/  MOV R0, R198 ;  /* 0x000000c600007202 */ /* 0x000fe20000000f00 */
[----:B------:R-:W-:Y:S05]  /*d040*/  BRA `(.L_x_145) ;  /* 0xffff350000007947 */ /* 0x000fea000383ffff */
.L_x_29:
[----:B------:R-:W-:Y:S02]  /*d050*/  SEL R0, RZ, 0x1, P0 ;  /* 0x00000001ff007807 */ /* 0x000fe40000000000 */
[----:B------:R-:W-:Y:S02]  /*d060*/  MOV R2, 0xd080 ;  /* 0x0000d08000027802 */ /* 0x000fe40000000f00 */
[----:B------:R-:W-:Y:S05]  /*d070*/  CALL.REL.NOINC `($__internal_3_$__cuda_sm70_votesync_ballot) ;  /* 0x0000233000007944 */ /* 0x000fea0003c00000 */
[----:B------:R-:W-:Y:S05]  /*d080*/  BRA `(.L_x_146) ;  /* 0xffff355000007947 */ /* 0x000fea000383ffff */
.L_x_30:
[----:B------:R-:W-:Y:S01]  /*d090*/  IMAD.MOV.U32 R199, RZ, RZ, R8 ;  /* 0x000000ffffc77224 */ /* 0x000fe200078e0008 */
[----:B--2---:R-:W-:Y:S01]  /*d0a0*/  MOV R198, R247 ;  /* 0x000000f700c67202 */ /* 0x004fe20000000f00 */
[----:B------:R-:W-:Y:S01]  /*d0b0*/  IMAD.MOV.U32 R3, RZ, RZ, 0x1f ;  /* 0x0000001fff037424 */ /* 0x000fe200078e00ff */
[----:B------:R-:W-:Y:S02]  /*d0c0*/  MOV R2, 0xd0e0 ;  /* 0x0000d0e000027802 */ /* 0x000fe40000000f00 */
[----:B-1----:R-:W-:Y:S05]  /*d0d0*/  CALL.REL.NOINC `($__internal_1_$__cuda_sm70_shflsync_idx_p) ;  /* 0x0000221000007944 */ /* 0x002fea0003c00000 */
[----:B------:R-:W-:Y:S01]  /*d0e0*/  IMAD.MOV.U32 R11, RZ, RZ, R198 ;  /* 0x000000ffff0b7224 */ /* 0x000fe200078e00c6 */
[----:B------:R-:W-:Y:S01]  /*d0f0*/  MOV R199, R7 ;  /* 0x0000000700c77202 */ /* 0x000fe20000000f00 */
[----:B------:R-:W-:Y:S01]  /*d100*/  IMAD.MOV.U32 R6, RZ, RZ, RZ ;  /* 0x000000ffff067224 */ /* 0x000fe200078e00ff */
[----:B------:R-:W-:Y:S01]  /*d110*/  MOV R198, R247 ;  /* 0x000000f700c67202 */ /* 0x000fe20000000f00 */
[----:B------:R-:W-:Y:S01]  /*d120*/  IMAD.MOV.U32 R3, RZ, RZ, 0x1f ;  /* 0x0000001fff037424 */ /* 0x000fe200078e00ff */
[----:B------:R-:W-:-:S02]  /*d130*/  MOV R2, 0xd150 ;  /* 0x0000d15000027802 */ /* 0x000fc40000000f00 */
[----:B------:R-:W-:Y:S05]  /*d140*/  CALL.REL.NOINC `($__internal_1_$__cuda_sm70_shflsync_idx_p) ;  /* 0x000021a000007944 */ /* 0x000fea0003c00000 */
[----:B------:R-:W-:Y:S01]  /*d150*/  MOV R10, R198 ;  /* 0x000000c6000a7202 */ /* 0x000fe20000000f00 */
[----:B------:R-:W-:Y:S05]  /*d160*/  BRA `(.L_x_147) ;  /* 0xffff34c000007947 */ /* 0x000fea000383ffff */
.L_x_33:
[----:B------:R-:W-:Y:S01]  /*d170*/  IMAD.MOV.U32 R199, RZ, RZ, R4 ;  /* 0x000000ffffc77224 */ /* 0x000fe200078e0004 */
[----:B------:R-:W-:-:S02]  /*d180*/  MOV R3, 0x1f ;  /* 0x0000001f00037802 */ /* 0x000fc40000000f00 */
[----:B------:R-:W-:Y:S02]  /*d190*/  MOV R2, 0xd1b0 ;  /* 0x0000d1b000027802 */ /* 0x000fe40000000f00 */
[----:B-1234-:R-:W-:Y:S05]  /*d1a0*/  CALL.REL.NOINC `($__internal_1_$__cuda_sm70_shflsync_idx_p) ;  /* 0x0000214000007944 */ /* 0x01efea0003c00000 */
[----:B------:R-:W-:Y:S01]  /*d1b0*/  MOV R6, R198 ;  /* 0x000000c600067202 */ /* 0x000fe20000000f00 */
[----:B------:R-:W-:Y:S05]  /*d1c0*/  BRA `(.L_x_32) ;  /* 0xffff34c000007947 */ /* 0x000fea000383ffff */
.L_x_41:
[----:B------:R-:W-:Y:S01]  /*d1d0*/  IMAD.MOV.U32 R199, RZ, RZ, R5 ;  /* 0x000000ffffc77224 */ /* 0x000fe200078e0005 */
[----:B------:R-:W-:Y:S01]  /*d1e0*/  MOV R198, RZ ;  /* 0x000000ff00c67202 */ /* 0x000fe20000000f00 */
[----:B------:R-:W-:Y:S01]  /*d1f0*/  IMAD.MOV.U32 R3, RZ, RZ, 0x1c1f ;  /* 0x00001c1fff037424 */ /* 0x000fe200078e00ff */
[----:B------:R-:W-:Y:S02]  /*d200*/  MOV R2, 0xd220 ;  /* 0x0000d22000027802 */ /* 0x000fe40000000f00 */
[----:B-----5:R-:W-:Y:S05]  /*d210*/  CALL.REL.NOINC `($__internal_1_$__cuda_sm70_shflsync_idx_p) ;  /* 0x000020d000007944 */ /* 0x020fea0003c00000 */
[----:B------:R-:W-:Y:S01]  /*d220*/  MOV R4, R198 ;  /* 0x000000c600047202 */ /* 0x000fe20000000f00 */
[----:B------:R-:W-:Y:S05]  /*d230*/  BRA `(.L_x_148) ;  /* 0xffff50b000007947 */ /* 0x000fea000383ffff */
.L_x_42:
[----:B------:R-:W-:Y:S01]  /*d240*/  IMAD.MOV.U32 R199, RZ, RZ, R12 ;  /* 0x000000ffffc77224 */ /* 0x000fe200078e000c */
[----:B------:R-:W-:Y:S01]  /*d250*/  MOV R198, RZ ;  /* 0x000000ff00c67202 */ /* 0x000fe20000000f00 */
[----:B------:R-:W-:Y:S01]  /*d260*/  IMAD.MOV.U32 R3, RZ, RZ, 0x1c1f ;  /* 0x00001c1fff037424 */ /* 0x000fe200078e00ff */
[----:B------:R-:W-:Y:S02]  /*d270*/  MOV R2, 0xd290 ;  /* 0x0000d29000027802 */ /* 0x000fe40000000f00 */
[----:B-12--5:R-:W-:Y:S05]  /*d280*/  CALL.REL.NOINC `($__internal_1_$__cuda_sm70_shflsync_idx_p) ;  /* 0x0000206000007944 */ /* 0x026fea0003c00000 */
[----:B------:R-:W-:Y:S01]  /*d290*/  MOV R0, R198 ;  /* 0x000000c600007202 */ /* 0x000fe20000000f00 */
[----:B------:R-:W-:Y:S05]  /*d2a0*/  BRA `(.L_x_149) ;  /* 0xffff506000007947 */ /* 0x000fea000383ffff */
.L_x_45:
[----:B------:R-:W-:Y:S01]  /*d2b0*/  IMAD.MOV.U32 R199, RZ, RZ, R5 ;  /* 0x000000ffffc77224 */ /* 0x000fe200078e0005 */
[----:B------:R-:W-:Y:S01]  /*d2c0*/  MOV R198, 0x1 ;  /* 0x0000000100c67802 */ /* 0x000fe20000000f00 */
[----:B--2---:R-:W-:Y:S01]  /*d2d0*/  IMAD.MOV.U32 R3, RZ, RZ, 0x1c1f ;  /* 0x00001c1fff037424 */ /* 0x004fe200078e00ff */
[----:B------:R-:W-:-:S02]  /*d2e0*/  MOV R2, 0xd300 ;  /* 0x0000d30000027802 */ /* 0x000fc40000000f00 */
[----:B-1-345:R-:W-:Y:S05]  /*d2f0*/  CALL.REL.NOINC `($__internal_1_$__cuda_sm70_shflsync_idx_p) ;  /* 0x00001ff000007944 */ /* 0x03afea0003c00000 */
[----:B------:R-:W-:Y:S01]  /*d300*/  IMAD.MOV.U32 R4, RZ, RZ, R198 ;  /* 0x000000ffff047224 */ /* 0x000fe200078e00c6 */
[----:B------:R-:W-:Y:S01]  /*d310*/  MOV R198, 0x1 ;  /* 0x0000000100c67802 */ /* 0x000fe20000000f00 */
[----:B------:R-:W-:Y:S01]  /*d320*/  IMAD.MOV.U32 R199, RZ, RZ, R12 ;  /* 0x000000ffffc77224 */ /* 0x000fe200078e000c */
[----:B------:R-:W-:-:S02]  /*d330*/  MOV R3, 0x1c1f ;  /* 0x00001c1f00037802 */ /* 0x000fc40000000f00 */
[----:B------:R-:W-:Y:S02]  /*d340*/  MOV R2, 0xd360 ;  /* 0x0000d36000027802 */ /* 0x000fe40000000f00 */
[----:B------:R-:W-:Y:S05]  /*d350*/  CALL.REL.NOINC `($__internal_1_$__cuda_sm70_shflsync_idx_p) ;  /* 0x00001f9000007944 */ /* 0x000fea0003c00000 */
[----:B------:R-:W-:Y:S01]  /*d360*/  MOV R0, R198 ;  /* 0x000000c600007202 */ /* 0x000fe20000000f00 */
[----:B------:R-:W-:Y:S05]  /*d370*/  BRA `(.L_x_150) ;  /* 0xffff513000007947 */ /* 0x000fea000383ffff */
.L_x_48:
[----:B------:R-:W-:Y:S01]  /*d380*/  IMAD.MOV.U32 R199, RZ, RZ, R5 ;  /* 0x000000ffffc77224 */ /* 0x000fe200078e0005 */
[----:B------:R-:W-:Y:S01]  /*d390*/  MOV R198, 0x2 ;  /* 0x0000000200c67802 */ /* 0x000fe20000000f00 */
[----:B-1----:R-:W-:Y:S01]  /*d3a0*/  IMAD.MOV.U32 R3, RZ, RZ, 0x1c1f ;  /* 0x00001c1fff037424 */ /* 0x002fe200078e00ff */
[----:B------:R-:W-:Y:S02]  /*d3b0*/  MOV R2, 0xd3d0 ;  /* 0x0000d3d000027802 */ /* 0x000fe40000000f00 */
[----:B--2345:R-:W-:Y:S05]  /*d3c0*/  CALL.REL.NOINC `($__internal_1_$__cuda_sm70_shflsync_idx_p) ;  /* 0x00001f2000007944 */ /* 0x03cfea0003c00000 */
[----:B------:R-:W-:Y:S01]  /*d3d0*/  MOV R4, R198 ;  /* 0x000000c600047202 */ /* 0x000fe20000000f00 */
[----:B------:R-:W-:Y:S05]  /*d3e0*/  BRA `(.L_x_151) ;  /* 0xffff524000007947 */ /* 0x000fea000383ffff */
.L_x_49:
[----:B------:R-:W-:Y:S01]  /*d3f0*/  IMAD.MOV.U32 R199, RZ, RZ, R12 ;  /* 0x000000ffffc77224 */ /* 0x000fe200078e000c */
[----:B------:R-:W-:Y:S01]  /*d400*/  MOV R198, 0x2 ;  /* 0x0000000200c67802 */ /* 0x000fe20000000f00 */
[----:B------:R-:W-:Y:S01]  /*d410*/  IMAD.MOV.U32 R3, RZ, RZ, 0x1c1f ;  /* 0x00001c1fff037424 */ /* 0x000fe200078e00ff */
[----:B------:R-:W-:Y:S02]  /*d420*/  MOV R2, 0xd440 ;  /* 0x0000d44000027802 */ /* 0x000fe40000000f00 */
[----:B-12345:R-:W-:Y:S05]  /*d430*/  CALL.REL.NOINC `($__internal_1_$__cuda_sm70_shflsync_idx_p) ;  /* 0x00001eb000007944 */ /* 0x03efea0003c00000 */
[----:B------:R-:W-:Y:S01]  /*d440*/  MOV R0, R198 ;  /* 0x000000c600007202 */ /* 0x000fe20000000f00 */
[----:B------:R-:W-:Y:S05]  /*d450*/  BRA `(.L_x_152) ;  /* 0xffff51f000007947 */ /* 0x000fea000383ffff */
.L_x_52:
[----:B------:R-:W-:Y:S01]  /*d460*/  IMAD.MOV.U32 R199, RZ, RZ, R5 ;  /* 0x000000ffffc77224 */ /* 0x000fe200078e0005 */
[----:B------:R-:W-:Y:S01]  /*d470*/  MOV R198, 0x3 ;  /* 0x0000000300c67802 */ /* 0x000fe20000000f00 */
[----:B-1----:R-:W-:Y:S01]  /*d480*/  IMAD.MOV.U32 R3, RZ, RZ, 0x1c1f ;  /* 0x00001c1fff037424 */ /* 0x002fe200078e00ff */
[----:B------:R-:W-:-:S02]  /*d490*/  MOV R2, 0xd4b0 ;  /* 0x0000d4b000027802 */ /* 0x000fc40000000f00 */
[----:B--2345:R-:W-:Y:S05]  /*d4a0*/  CALL.REL.NOINC `($__internal_1_$__cuda_sm70_shflsync_idx_p) ;  /* 0x00001e4000007944 */ /* 0x03cfea0003c00000 */
        /* <DEDUP_REMOVED lines=8> */
.L_x_55:
[----:B------:R-:W-:Y:S01]  /*d530*/  IMAD.MOV.U32 R199, RZ, RZ, R24 ;  /* 0x000000ffffc77224 */ /* 0x000fe200078e0018 */
[----:B------:R-:W-:Y:S01]  /*d540*/  MOV R198, 0x1 ;  /* 0x0000000100c67802 */ /* 0x000fe20000000f00 */
[----:B---3--:R-:W-:Y:S01]  /*d550*/  IMAD.MOV.U32 R3, RZ, RZ, 0x1c1f ;  /* 0x00001c1fff037424 */ /* 0x008fe200078e00ff */
[----:B------:R-:W-:Y:S02]  /*d560*/  MOV R2, 0xd580 ;  /* 0x0000d58000027802 */ /* 0x000fe40000000f00 */
[----:B------:R-:W-:Y:S05]  /*d570*/  CALL.REL.NOINC `($__internal_1_$__cuda_sm70_shflsync_idx_p) ;  /* 0x00001d7000007944 */ /* 0x000fea0003c00000 */
[----:B------:R-:W-:Y:S01]  /*d580*/  IMAD.MOV.U32 R20, RZ, RZ, R198 ;  /* 0x000000ffff147224 */ /* 0x000fe200078e00c6 */
[----:B------:R-:W-:Y:S01]  /*d590*/  MOV R198, 0x1 ;  /* 0x0000000100c67802 */ /* 0x000fe20000000f00 */
[----:B------:R-:W-:Y:S01]  /*d5a0*/  IMAD.MOV.U32 R199, RZ, RZ, R25 ;  /* 0x000000ffffc77224 */ /* 0x000fe200078e0019 */
[----:B------:R-:W-:Y:S02]  /*d5b0*/  MOV R3, 0x1c1f ;  /* 0x00001c1f00037802 */ /* 0x000fe40000000f00 */
[----:B------:R-:W-:Y:S02]  /*d5c0*/  MOV R2, 0xd5e0 ;  /* 0x0000d5e000027802 */ /* 0x000fe40000000f00 */
[----:B------:R-:W-:Y:S05]  /*d5d0*/  CALL.REL.NOINC `($__internal_1_$__cuda_sm70_shflsync_idx_p) ;  /* 0x00001d1000007944 */ /* 0x000fea0003c00000 */
[----:B------:R-:W-:Y:S01]  /*d5e0*/  MOV R2, R198 ;  /* 0x000000c600027202 */ /* 0x000fe20000000f00 */
[----:B------:R-:W-:Y:S05]  /*d5f0*/  BRA `(.L_x_154) ;  /* 0xffff5b2000007947 */ /* 0x000fea000383ffff */
.L_x_58:
[----:B------:R-:W-:Y:S01]  /*d600*/  IMAD.MOV.U32 R199, RZ, RZ, R5 ;  /* 0x000000ffffc77224 */ /* 0x000fe200078e0005 */
[----:B------:R-:W-:Y:S01]  /*d610*/  MOV R198, RZ ;  /* 0x000000ff00c67202 */ /* 0x000fe20000000f00 */
[----:B------:R-:W-:Y:S01]  /*d620*/  IMAD.MOV.U32 R3, RZ, RZ, 0x1c1f ;  /* 0x00001c1fff037424 */ /* 0x000fe200078e00ff */
[----:B------:R-:W-:-:S02]  /*d630*/  MOV R2, 0xd650 ;  /* 0x0000d65000027802 */ /* 0x000fc40000000f00 */
[----:B------:R-:W-:Y:S05]  /*d640*/  CALL.REL.NOINC `($__internal_1_$__cuda_sm70_shflsync_idx_p) ;  /* 0x00001ca000007944 */ /* 0x000fea0003c00000 */
[----:B------:R-:W-:Y:S01]  /*d650*/  MOV R4, R198 ;  /* 0x000000c600047202 */ /* 0x000fe20000000f00 */
[----:B------:R-:W-:Y:S05]  /*d660*/  BRA `(.L_x_155) ;  /* 0xffff644000007947 */ /* 0x000fea000383ffff */
.L_x_59:
[----:B------:R-:W-:Y:S01]  /*d670*/  IMAD.MOV.U32 R199, RZ, RZ, R10 ;  /* 0x000000ffffc77224 */ /* 0x000fe200078e000a */
[----:B------:R-:W-:Y:S01]  /*d680*/  MOV R198, RZ ;  /* 0x000000ff00c67202 */ /* 0x000fe20000000f00 */
[----:B------:R-:W-:Y:S01]  /*d690*/  IMAD.MOV.U32 R3, RZ, RZ, 0x1c1f ;  /* 0x00001c1fff037424 */ /* 0x000fe200078e00ff */
[----:B------:R-:W-:-:S02]  /*d6a0*/  MOV R2, 0xd6c0 ;  /* 0x0000d6c000027802 */ /* 0x000fc40000000f00 */
[----:B-12---:R-:W-:Y:S05]  /*d6b0*/  CALL.REL.NOINC `($__internal_1_$__cuda_sm70_shflsync_idx_p) ;  /* 0x00001c3000007944 */ /* 0x006fea0003c00000 */
[----:B------:R-:W-:Y:S01]  /*d6c0*/  MOV R0, R198 ;  /* 0x000000c600007202 */ /* 0x000fe20000000f00 */
[----:B------:R-:W-:Y:S05]  /*d6d0*/  BRA `(.L_x_156) ;  /* 0xffff63f000007947 */ /* 0x000fea000383ffff */
.L_x_62:
[----:B------:R-:W-:Y:S01]  /*d6e0*/  IMAD.MOV.U32 R199, RZ, RZ, R5 ;  /* 0x000000ffffc77224 */ /* 0x000fe200078e0005 */
[----:B------:R-:W-:Y:S01]  /*d6f0*/  MOV R198, 0x1 ;  /* 0x0000000100c67802 */ /* 0x000fe20000000f00 */
[----:B--2---:R-:W-:Y:S01]  /*d700*/  IMAD.MOV.U32 R3, RZ, RZ, 0x1c1f ;  /* 0x00001c1fff037424 */ /* 0x004fe200078e00ff */
[----:B------:R-:W-:-:S03]  /*d710*/  MOV R2, 0xd730 ;  /* 0x0000d73000027802 */ /* 0x000fc60000000f00 */
[----:B-1-34-:R-:W-:Y:S05]  /*d720*/  CALL.REL.NOINC `($__internal_1_$__cuda_sm70_shflsync_idx_p) ;  /* 0x00001bc000007944 */ /* 0x01afea0003c00000 */
        /* <DEDUP_REMOVED lines=8> */
.L_x_63:
[----:B------:R-:W-:Y:S01]  /*d7b0*/  IMAD.MOV.U32 R116, RZ, RZ, R0 ;  /* 0x000000ffff747224 */ /* 0x000fe200078e0000 */
[----:B------:R-:W-:Y:S02]  /*d7c0*/  MOV R3, 0x2 ;  /* 0x0000000200037802 */ /* 0x000fe40000000f00 */
[----:B------:R-:W-:Y:S02]  /*d7d0*/  MOV R2, 0xd7f0 ;  /* 0x0000d7f000027802 */ /* 0x000fe40000000f00 */
[----:B------:R-:W-:Y:S05]  /*d7e0*/  CALL.REL.NOINC `($__internal_0_$__cuda_sm70_shflsync_bfly_p) ;  /* 0x00001aa000007944 */ /* 0x000fea0003c00000 */
[----:B------:R-:W-:Y:S01]  /*d7f0*/  MOV R2, R158 ;  /* 0x0000009e00027202 */ /* 0x000fe20000000f00 */
[----:B------:R-:W-:Y:S05]  /*d800*/  BRA `(.L_x_158) ;  /* 0xffff6c0000007947 */ /* 0x000fea000383ffff */
.L_x_64:
[----:B------:R-:W-:Y:S01]  /*d810*/  IMAD.MOV.U32 R116, RZ, RZ, R4 ;  /* 0x000000ffff747224 */ /* 0x000fe200078e0004 */
[----:B------:R-:W-:Y:S02]  /*d820*/  MOV R3, 0x1 ;  /* 0x0000000100037802 */ /* 0x000fe40000000f00 */
[----:B------:R-:W-:Y:S02]  /*d830*/  MOV R2, 0xd850 ;  /* 0x0000d85000027802 */ /* 0x000fe40000000f00 */
[----:B-1----:R-:W-:Y:S05]  /*d840*/  CALL.REL.NOINC `($__internal_0_$__cuda_sm70_shflsync_bfly_p) ;  /* 0x00001a4000007944 */ /* 0x002fea0003c00000 */
[----:B------:R-:W-:Y:S01]  /*d850*/  FMNMX.FTZ R122, R4, R158, !PT ;  /* 0x0000009e047a7209 */ /* 0x000fe20007810000 */
[----:B------:R-:W-:Y:S01]  /*d860*/  IMAD.MOV.U32 R116, RZ, RZ, R5 ;  /* 0x000000ffff747224 */ /* 0x000fe200078e0005 */
[----:B------:R-:W-:Y:S01]  /*d870*/  MOV R2, 0xd8a0 ;  /* 0x0000d8a000027802 */ /* 0x000fe20000000f00 */
[----:B------:R-:W-:-:S02]  /*d880*/  IMAD.MOV.U32 R3, RZ, RZ, 0x2 ;  /* 0x00000002ff037424 */ /* 0x000fc400078e00ff */
[----:B------:R-:W-:Y:S05]  /*d890*/  CALL.REL.NOINC `($__internal_0_$__cuda_sm70_shflsync_bfly_p) ;  /* 0x000019f000007944 */ /* 0x000fea0003c00000 */
[----:B------:R-:W-:Y:S01]  /*d8a0*/  FMNMX.FTZ R5, R5, R158, !PT ;  /* 0x0000009e05057209 */ /* 0x000fe20007810000 */
[----:B------:R-:W-:Y:S01]  /*d8b0*/  IMAD.MOV.U32 R3, RZ, RZ, 0x1 ;  /* 0x00000001ff037424 */ /* 0x000fe200078e00ff */
[----:B------:R-:W-:-:S03]  /*d8c0*/  MOV R2, 0xd8f0 ;  /* 0x0000d8f000027802 */ /* 0x000fc60000000f00 */
[----:B------:R-:W-:Y:S02]  /*d8d0*/  IMAD.MOV.U32 R116, RZ, RZ, R5 ;  /* 0x000000ffff747224 */ /* 0x000fe400078e0005 */
[----:B------:R-:W-:Y:S05]  /*d8e0*/  CALL.REL.NOINC `($__internal_0_$__cuda_sm70_shflsync_bfly_p) ;  /* 0x000019a000007944 */ /* 0x000fea0003c00000 */
[----:B------:R-:W-:Y:S01]  /*d8f0*/  FMNMX.FTZ R121, R5, R158, !PT ;  /* 0x0000009e05797209 */ /* 0x000fe20007810000 */
[----:B------:R-:W-:Y:S01]  /*d900*/  IMAD.MOV.U32 R116, RZ, RZ, R6 ;  /* 0x000000ffff747224 */ /* 0x000fe200078e0006 */
[----:B------:R-:W-:Y:S01]  /*d910*/  MOV R2, 0xd940 ;  /* 0x0000d94000027802 */ /* 0x000fe20000000f00 */
[----:B------:R-:W-:Y:S02]  /*d920*/  IMAD.MOV.U32 R3, RZ, RZ, 0x2 ;  /* 0x00000002ff037424 */ /* 0x000fe400078e00ff */
        /* <DEDUP_REMOVED lines=16> */
[----:B------:R-:W-:Y:S01]  /*da30*/  MOV R8, R158 ;  /* 0x0000009e00087202 */ /* 0x000fe20000000f00 */
[----:B------:R-:W-:Y:S05]  /*da40*/  BRA `(.L_x_159) ;  /* 0xffff6ab000007947 */ /* 0x000fea000383ffff */
.L_x_66:
[----:B------:R-:W-:Y:S01]  /*da50*/  MOV R198, RZ ;  /* 0x000000ff00c67202 */ /* 0x000fe20000000f00 */
[----:B------:R-:W-:Y:S01]  /*da60*/  IMAD.MOV.U32 R199, RZ, RZ, R10 ;  /* 0x000000ffffc77224 */ /* 0x000fe200078e000a */
[----:B------:R-:W-:Y:S01]  /*da70*/  MOV R2, 0xdaa0 ;  /* 0x0000daa000027802 */ /* 0x000fe20000000f00 */
[----:B------:R-:W-:Y:S02]  /*da80*/  IMAD.MOV.U32 R3, RZ, RZ, 0x1c1f ;  /* 0x00001c1fff037424 */ /* 0x000fe400078e00ff */
[----:B-1234-:R-:W-:Y:S05]  /*da90*/  CALL.REL.NOINC `($__internal_1_$__cuda_sm70_shflsync_idx_p) ;  /* 0x0000185000007944 */ /* 0x01efea0003c00000 */
[----:B------:R-:W-:Y:S01]  /*daa0*/  MOV R2, R198 ;  /* 0x000000c600027202 */ /* 0x000fe20000000f00 */
[----:B------:R-:W-:-:S05]  /*dab0*/  BRA `(.L_x_160) ;  /* 0xffff7d5000007947 */ /* 0x000fca000383ffff */
.L_x_69:
[----:B------:R-:W-:Y:S01]  /*dac0*/  MOV R198, 0x1 ;  /* 0x0000000100c67802 */ /* 0x000fe20000000f00 */
[----:B------:R-:W-:Y:S01]  /*dad0*/  IMAD.MOV.U32 R199, RZ, RZ, R10 ;  /* 0x000000ffffc77224 */ /* 0x000fe200078e000a */
[----:B------:R-:W-:Y:S01]  /*dae0*/  MOV R2, 0xdb10 ;  /* 0x0000db1000027802 */ /* 0x000fe20000000f00 */
[----:B------:R-:W-:Y:S02]  /*daf0*/  IMAD.MOV.U32 R3, RZ, RZ, 0x1c1f ;  /* 0x00001c1fff037424 */ /* 0x000fe400078e00ff */
[----:B-12-4-:R-:W-:Y:S05]  /*db00*/  CALL.REL.NOINC `($__internal_1_$__cuda_sm70_shflsync_idx_p) ;  /* 0x000017e000007944 */ /* 0x016fea0003c00000 */
[----:B------:R-:W-:Y:S01]  /*db10*/  MOV R3, 0x1c1f ;  /* 0x00001c1f00037802 */ /* 0x000fe20000000f00 */
[----:B------:R-:W-:Y:S01]  /*db20*/  IMAD.MOV.U32 R4, RZ, RZ, R198 ;  /* 0x000000ffff047224 */ /* 0x000fe200078e00c6 */
[----:B------:R-:W-:Y:S01]  /*db30*/  MOV R198, 0x1 ;  /* 0x0000000100c67802 */ /* 0x000fe20000000f00 */
[----:B------:R-:W-:Y:S01]  /*db40*/  IMAD.MOV.U32 R199, RZ, RZ, R11 ;  /* 0x000000ffffc77224 */ /* 0x000fe200078e000b */
[----:B------:R-:W-:Y:S02]  /*db50*/  MOV R2, 0xdb70 ;  /* 0x0000db7000027802 */ /* 0x000fe40000000f00 */
[----:B------:R-:W-:Y:S05]  /*db60*/  CALL.REL.NOINC `($__internal_1_$__cuda_sm70_shflsync_idx_p) ;  /* 0x0000178000007944 */ /* 0x000fea0003c00000 */
[----:B------:R-:W-:Y:S01]  /*db70*/  MOV R2, R198 ;  /* 0x000000c600027202 */ /* 0x000fe20000000f00 */
[----:B------:R-:W-:-:S05]  /*db80*/  BRA `(.L_x_161) ;  /* 0xffff7df000007947 */ /* 0x000fca000383ffff */
.L_x_72:
[----:B------:R-:W-:Y:S01]  /*db90*/  MOV R198, RZ ;  /* 0x000000ff00c67202 */ /* 0x000fe20000000f00 */
[----:B------:R-:W-:Y:S01]  /*dba0*/  IMAD.MOV.U32 R199, RZ, RZ, R157 ;  /* 0x000000ffffc77224 */ /* 0x000fe200078e009d */
[----:B------:R-:W-:Y:S01]  /*dbb0*/  MOV R2, 0xdbe0 ;  /* 0x0000dbe000027802 */ /* 0x000fe20000000f00 */
[----:B------:R-:W-:Y:S02]  /*dbc0*/  IMAD.MOV.U32 R3, RZ, RZ, 0x1c1f ;  /* 0x00001c1fff037424 */ /* 0x000fe400078e00ff */
[----:B------:R-:W-:Y:S05]  /*dbd0*/  CALL.REL.NOINC `($__internal_1_$__cuda_sm70_shflsync_idx_p) ;  /* 0x0000171000007944 */ /* 0x000fea0003c00000 */
[----:B------:R-:W-:Y:S01]  /*dbe0*/  MOV R116, R198 ;  /* 0x000000c600747202 */ /* 0x000fe20000000f00 */
[----:B------:R-:W-:-:S05]  /*dbf0*/  BRA `(.L_x_162) ;  /* 0xffff86d000007947 */ /* 0x000fca000383ffff */
.L_x_73:
[----:B------:R-:W-:Y:S01]  /*dc00*/  MOV R198, RZ ;  /* 0x000000ff00c67202 */ /* 0x000fe20000000f00 */
[----:B------:R-:W-:Y:S01]  /*dc10*/  IMAD.MOV.U32 R199, RZ, RZ, R162 ;  /* 0x000000ffffc77224 */ /* 0x000fe200078e00a2 */
[----:B------:R-:W-:Y:S01]  /*dc20*/  MOV R2, 0xdc50 ;  /* 0x0000dc5000027802 */ /* 0x000fe20000000f00 */
[----:B------:R-:W-:Y:S02]  /*dc30*/  IMAD.MOV.U32 R3, RZ, RZ, 0x1c1f ;  /* 0x00001c1fff037424 */ /* 0x000fe400078e00ff */
[----:B-12---:R-:W-:Y:S05]  /*dc40*/  CALL.REL.NOINC `($__internal_1_$__cuda_sm70_shflsync_idx_p) ;  /* 0x000016a000007944 */ /* 0x006fea0003c00000 */
[----:B------:R-:W-:Y:S01]  /*dc50*/  MOV R2, R198 ;  /* 0x000000c600027202 */ /* 0x000fe20000000f00 */
[----:B------:R-:W-:-:S05]  /*dc60*/  BRA `(.L_x_163) ;  /* 0xffff868000007947 */ /* 0x000fca000383ffff */
.L_x_74:
[----:B------:R-:W-:Y:S01]  /*dc70*/  MOV R198, 0x1 ;  /* 0x0000000100c67802 */ /* 0x000fe20000000f00 */
[----:B------:R-:W-:Y:S01]  /*dc80*/  IMAD.MOV.U32 R199, RZ, RZ, R157 ;  /* 0x000000ffffc77224 */ /* 0x000fe200078e009d */
[----:B--2---:R-:W-:Y:S01]  /*dc90*/  MOV R2, 0xdcc0 ;  /* 0x0000dcc000027802 */ /* 0x004fe20000000f00 */
[----:B------:R-:W-:Y:S02]  /*dca0*/  IMAD.MOV.U32 R3, RZ, RZ, 0x1c1f ;  /* 0x00001c1fff037424 */ /* 0x000fe400078e00ff */
[----:B-1-3--:R-:W-:Y:S05]  /*dcb0*/  CALL.REL.NOINC `($__internal_1_$__cuda_sm70_shflsync_idx_p) ;  /* 0x0000163000007944 */ /* 0x00afea0003c00000 */
        /* <DEDUP_REMOVED lines=8> */
.L_x_75:
[----:B------:R-:W-:Y:S02]  /*dd40*/  MOV R3, 0x2 ;  /* 0x0000000200037802 */ /* 0x000fe40000000f00 */
[----:B------:R-:W-:Y:S02]  /*dd50*/  MOV R2, 0xdd70 ;  /* 0x0000dd7000027802 */ /* 0x000fe40000000f00 */
[----:B---3--:R-:W-:Y:S05]  /*dd60*/  CALL.REL.NOINC `($__internal_0_$__cuda_sm70_shflsync_bfly_p) ;  /* 0x0000152000007944 */ /* 0x008fea0003c00000 */
[----:B------:R-:W-:Y:S01]  /*dd70*/  MOV R2, R158 ;  /* 0x0000009e00027202 */ /* 0x000fe20000000f00 */
[----:B------:R-:W-:-:S05]  /*dd80*/  BRA `(.L_x_165) ;  /* 0xffff8ac000007947 */ /* 0x000fca000383ffff */
.L_x_76:
[----:B------:R-:W-:Y:S01]  /*dd90*/  MOV R3, 0x1 ;  /* 0x0000000100037802 */ /* 0x000fe20000000f00 */
[----:B-1----:R-:W-:Y:S01]  /*dda0*/  IMAD.MOV.U32 R116, RZ, RZ, R122 ;  /* 0x000000ffff747224 */ /* 0x002fe200078e007a */
[----:B------:R-:W-:Y:S02]  /*ddb0*/  MOV R2, 0xddd0 ;  /* 0x0000ddd000027802 */ /* 0x000fe40000000f00 */
[----:B---3--:R-:W-:Y:S05]  /*ddc0*/  CALL.REL.NOINC `($__internal_0_$__cuda_sm70_shflsync_bfly_p) ;  /* 0x000014c000007944 */ /* 0x008fea0003c00000 */
[----:B------:R-:W-:Y:S01]  /*ddd0*/  IMAD.MOV.U32 R116, RZ, RZ, R120 ;  /* 0x000000ffff747224 */ /* 0x000fe200078e0078 */
[----:B------:R-:W-:Y:S01]  /*dde0*/  FMNMX.FTZ R122, R122, R158, !PT ;  /* 0x0000009e7a7a7209 */ /* 0x000fe20007810000 */
[----:B------:R-:W-:Y:S01]  /*ddf0*/  IMAD.MOV.U32 R3, RZ, RZ, 0x2 ;  /* 0x00000002ff037424 */ /* 0x000fe200078e00ff */
[----:B------:R-:W-:Y:S02]  /*de00*/  MOV R2, 0xde20 ;  /* 0x0000de2000027802 */ /* 0x000fe40000000f00 */
[----:B------:R-:W-:Y:S05]  /*de10*/  CALL.REL.NOINC `($__internal_0_$__cuda_sm70_shflsync_bfly_p) ;  /* 0x0000147000007944 */ /* 0x000fea0003c00000 */
[----:B------:R-:W-:Y:S01]  /*de20*/  FMNMX.FTZ R116, R120, R158, !PT ;  /* 0x0000009e78747209 */ /* 0x000fe20007810000 */
[----:B------:R-:W-:Y:S01]  /*de30*/  IMAD.MOV.U32 R3, RZ, RZ, 0x1 ;  /* 0x00000001ff037424 */ /* 0x000fe200078e00ff */
[----:B------:R-:W-:Y:S02]  /*de40*/  MOV R2, 0xde60 ;  /* 0x0000de6000027802 */ /* 0x000fe40000000f00 */
[----:B------:R-:W-:Y:S05]  /*de50*/  CALL.REL.NOINC `($__internal_0_$__cuda_sm70_shflsync_bfly_p) ;  /* 0x0000143000007944 */ /* 0x000fea0003c00000 */
[----:B------:R-:W-:Y:S01]  /*de60*/  IMAD.MOV.U32 R3, RZ, RZ, 0x2 ;  /* 0x00000002ff037424 */ /* 0x000fe200078e00ff */
[----:B------:R-:W-:Y:S01]  /*de70*/  FMNMX.FTZ R121, R116, R158, !PT ;  /* 0x0000009e74797209 */ /* 0x000fe20007810000 */
[----:B------:R-:W-:Y:S01]  /*de80*/  IMAD.MOV.U32 R116, RZ, RZ, R156 ;  /* 0x000000ffff747224 */ /* 0x000fe200078e009c */
        /* <DEDUP_REMOVED lines=15> */
[----:B------:R-:W-:Y:S01]  /*df80*/  MOV R2, R158 ;  /* 0x0000009e00027202 */ /* 0x000fe20000000f00 */
[----:B------:R-:W-:-:S05]  /*df90*/  BRA `(.L_x_166) ;  /* 0xffff89a000007947 */ /* 0x000fca000383ffff */
.L_x_78:
[----:B------:R-:W-:Y:S01]  /*dfa0*/  IMAD.MOV.U32 R116, RZ, RZ, R200 ;  /* 0x000000ffff747224 */ /* 0x000fe200078e00c8 */
[----:B------:R-:W-:-:S02]  /*dfb0*/  MOV R3, 0x2 ;  /* 0x0000000200037802 */ /* 0x000fc40000000f00 */
[----:B------:R-:W-:Y:S02]  /*dfc0*/  MOV R2, 0xdfe0 ;  /* 0x0000dfe000027802 */ /* 0x000fe40000000f00 */
[----:B------:R-:W-:Y:S05]  /*dfd0*/  CALL.REL.NOINC `($__internal_0_$__cuda_sm70_shflsync_bfly_p) ;  /* 0x000012b000007944 */ /* 0x000fea0003c00000 */
[----:B------:R-:W-:Y:S01]  /*dfe0*/  FADD.FTZ R116, R200, R158 ;  /* 0x0000009ec8747221 */ /* 0x000fe20000010000 */
[----:B------:R-:W-:Y:S02]  /*dff0*/  MOV R3, 0x1 ;  /* 0x0000000100037802 */ /* 0x000fe40000000f00 */
[----:B------:R-:W-:Y:S02]  /*e000*/  MOV R2, 0xe020 ;  /* 0x0000e02000027802 */ /* 0x000fe40000000f00 */
[----:B------:R-:W-:Y:S05]  /*e010*/  CALL.REL.NOINC `($__internal_0_$__cuda_sm70_shflsync_bfly_p) ;  /* 0x0000127000007944 */ /* 0x000fea0003c00000 */
[----:B------:R-:W-:Y:S01]  /*e020*/  FADD.FTZ R7, R116, R158 ;  /* 0x0000009e74077221 */ /* 0x000fe20000010000 */
[----:B------:R-:W-:Y:S02]  /*e030*/  MOV R116, R201 ;  /* 0x000000c900747202 */ /* 0x000fe40000000f00 */
[----:B------:R-:W-:Y:S02]  /*e040*/  MOV R3, 0x2 ;  /* 0x0000000200037802 */ /* 0x000fe40000000f00 */
[----:B------:R-:W-:Y:S02]  /*e050*/  MOV R2, 0xe070 ;  /* 0x0000e07000027802 */ /* 0x000fe40000000f00 */
[----:B------:R-:W-:Y:S05]  /*e060*/  CALL.REL.NOINC `($__internal_0_$__cuda_sm70_shflsync_bfly_p) ;  /* 0x0000122000007944 */ /* 0x000fea0003c00000 */
[----:B------:R-:W-:Y:S01]  /*e070*/  FADD.FTZ R6, R201, R158 ;  /* 0x0000009ec9067221 */ /* 0x000fe20000010000 */
[----:B------:R-:W-:Y:S02]  /*e080*/  MOV R3, 0x1 ;  /* 0x0000000100037802 */ /* 0x000fe40000000f00 */
[----:B------:R-:W-:-:S02]  /*e090*/  MOV R2, 0xe0c0 ;  /* 0x0000e0c000027802 */ /* 0x000fc40000000f00 */
[----:B------:R-:W-:Y:S02]  /*e0a0*/  MOV R116, R6 ;  /* 0x0000000600747202 */ /* 0x000fe40000000f00 */
        /* <DEDUP_REMOVED lines=8> */
[----:B------:R-:W-:Y:S02]  /*e130*/  MOV R2, 0xe160 ;  /* 0x0000e16000027802 */ /* 0x000fe40000000f00 */
[----:B------:R-:W-:-:S02]  /*e140*/  MOV R116, R5 ;  /* 0x0000000500747202 */ /* 0x000fc40000000f00 */
[----:B------:R-:W-:Y:S05]  /*e150*/  CALL.REL.NOINC `($__internal_0_$__cuda_sm70_shflsync_bfly_p) ;  /* 0x0000113000007944 */ /* 0x000fea0003c00000 */
[----:B------:R-:W-:Y:S01]  /*e160*/  FADD.FTZ R5, R5, R158 ;  /* 0x0000009e05057221 */ /* 0x000fe20000010000 */
[----:B------:R-:W-:-:S02]  /*e170*/  MOV R116, R221 ;  /* 0x000000dd00747202 */ /* 0x000fc40000000f00 */
[----:B------:R-:W-:Y:S02]  /*e180*/  MOV R3, 0x2 ;  /* 0x0000000200037802 */ /* 0x000fe40000000f00 */
[----:B------:R-:W-:Y:S02]  /*e190*/  MOV R2, 0xe1b0 ;  /* 0x0000e1b000027802 */ /* 0x000fe40000000f00 */
[----:B------:R-:W-:Y:S05]  /*e1a0*/  CALL.REL.NOINC `($__internal_0_$__cuda_sm70_shflsync_bfly_p) ;  /* 0x000010e000007944 */ /* 0x000fea0003c00000 */
[----:B------:R-:W-:Y:S01]  /*e1b0*/  FADD.FTZ R4, R221, R158 ;  /* 0x0000009edd047221 */ /* 0x000fe20000010000 */
[----:B------:R-:W-:Y:S02]  /*e1c0*/  MOV R3, 0x1 ;  /* 0x0000000100037802 */ /* 0x000fe40000000f00 */
[----:B------:R-:W-:Y:S02]  /*e1d0*/  MOV R2, 0xe200 ;  /* 0x0000e20000027802 */ /* 0x000fe40000000f00 */
[----:B------:R-:W-:Y:S02]  /*e1e0*/  MOV R116, R4 ;  /* 0x0000000400747202 */ /* 0x000fe40000000f00 */
[----:B------:R-:W-:Y:S05]  /*e1f0*/  CALL.REL.NOINC `($__internal_0_$__cuda_sm70_shflsync_bfly_p) ;  /* 0x0000109000007944 */ /* 0x000fea0003c00000 */
[----:B------:R-:W-:Y:S01]  /*e200*/  MOV R8, R158 ;  /* 0x0000009e00087202 */ /* 0x000fe20000000f00 */
[----:B------:R-:W-:Y:S05]  /*e210*/  BRA `(.L_x_167) ;  /* 0xffff9fb000007947 */ /* 0x000fea000383ffff */
.L_x_85:
[----:B-1234-:R-:W-:Y:S01]  /*e220*/  IMAD.MOV.U32 R199, RZ, RZ, R10 ;  /* 0x000000ffffc77224 */ /* 0x01efe200078e000a */
[----:B------:R-:W-:Y:S01]  /*e230*/  MOV R198, RZ ;  /* 0x000000ff00c67202 */ /* 0x000fe20000000f00 */
[----:B------:R-:W-:Y:S01]  /*e240*/  IMAD.MOV.U32 R3, RZ, RZ, 0x1c1f ;  /* 0x00001c1fff037424 */ /* 0x000fe200078e00ff */
[----:B------:R-:W-:-:S02]  /*e250*/  MOV R2, 0xe270 ;  /* 0x0000e27000027802 */ /* 0x000fc40000000f00 */
[----:B------:R-:W-:Y:S05]  /*e260*/  CALL.REL.NOINC `($__internal_1_$__cuda_sm70_shflsync_idx_p) ;  /* 0x0000108000007944 */ /* 0x000fea0003c00000 */
[----:B------:R-:W-:Y:S01]  /*e270*/  MOV R5, R198 ;  /* 0x000000c600057202 */ /* 0x000fe20000000f00 */
[----:B------:R-:W-:Y:S05]  /*e280*/  BRA `(.L_x_168) ;  /* 0xffffb8e000007947 */ /* 0x000fea000383ffff */
.L_x_86:
[----:B------:R-:W-:Y:S01]  /*e290*/  IMAD.MOV.U32 R199, RZ, RZ, R12 ;  /* 0x000000ffffc77224 */ /* 0x000fe200078e000c */
[----:B------:R-:W-:Y:S01]  /*e2a0*/  MOV R198, RZ ;  /* 0x000000ff00c67202 */ /* 0x000fe20000000f00 */
[----:B------:R-:W-:Y:S01]  /*e2b0*/  IMAD.MOV.U32 R3, RZ, RZ, 0x1c1f ;  /* 0x00001c1fff037424 */ /* 0x000fe200078e00ff */
[----:B------:R-:W-:-:S02]  /*e2c0*/  MOV R2, 0xe2e0 ;  /* 0x0000e2e000027802 */ /* 0x000fc40000000f00 */
[----:B-12---:R-:W-:Y:S05]  /*e2d0*/  CALL.REL.NOINC `($__internal_1_$__cuda_sm70_shflsync_idx_p) ;  /* 0x0000101000007944 */ /* 0x006fea0003c00000 */
[----:B------:R-:W-:Y:S01]  /*e2e0*/  MOV R0, R198 ;  /* 0x000000c600007202 */ /* 0x000fe20000000f00 */
[----:B------:R-:W-:Y:S05]  /*e2f0*/  BRA `(.L_x_169) ;  /* 0xffffb89000007947 */ /* 0x000fea000383ffff */
.L_x_89:
[----:B------:R-:W-:Y:S01]  /*e300*/  IMAD.MOV.U32 R199, RZ, RZ, R10 ;  /* 0x000000ffffc77224 */ /* 0x000fe200078e000a */
[----:B------:R-:W-:Y:S01]  /*e310*/  MOV R198, 0x1 ;  /* 0x0000000100c67802 */ /* 0x000fe20000000f00 */
[----:B--2---:R-:W-:Y:S01]  /*e320*/  IMAD.MOV.U32 R3, RZ, RZ, 0x1c1f ;  /* 0x00001c1fff037424 */ /* 0x004fe200078e00ff */
[----:B------:R-:W-:-:S02]  /*e330*/  MOV R2, 0xe350 ;  /* 0x0000e35000027802 */ /* 0x000fc40000000f00 */
        /* <DEDUP_REMOVED lines=9> */
.L_x_92:
[----:B------:R-:W-:Y:S01]  /*e3d0*/  IMAD.MOV.U32 R199, RZ, RZ, R10 ;  /* 0x000000ffffc77224 */ /* 0x000fe200078e000a */
[----:B------:R-:W-:Y:S01]  /*e3e0*/  MOV R198, 0x2 ;  /* 0x0000000200c67802 */ /* 0x000fe20000000f00 */
[----:B-1----:R-:W-:Y:S01]  /*e3f0*/  IMAD.MOV.U32 R3, RZ, RZ, 0x1c1f ;  /* 0x00001c1fff037424 */ /* 0x002fe200078e00ff */
[----:B------:R-:W-:Y:S02]  /*e400*/  MOV R2, 0xe420 ;  /* 0x0000e42000027802 */ /* 0x000fe40000000f00 */
[----:B--234-:R-:W-:Y:S05]  /*e410*/  CALL.REL.NOINC `($__internal_1_$__cuda_sm70_shflsync_idx_p) ;  /* 0x00000ed000007944 */ /* 0x01cfea0003c00000 */
[----:B------:R-:W-:Y:S01]  /*e420*/  MOV R5, R198 ;  /* 0x000000c600057202 */ /* 0x000fe20000000f00 */
[----:B------:R-:W-:Y:S05]  /*e430*/  BRA `(.L_x_171) ;  /* 0xffffba2000007947 */ /* 0x000fea000383ffff */
.L_x_93:
[----:B------:R-:W-:Y:S01]  /*e440*/  IMAD.MOV.U32 R199, RZ, RZ, R12 ;  /* 0x000000ffffc77224 */ /* 0x000fe200078e000c */
[----:B------:R-:W-:Y:S01]  /*e450*/  MOV R198, 0x2 ;  /* 0x0000000200c67802 */ /* 0x000fe20000000f00 */
[----:B------:R-:W-:Y:S01]  /*e460*/  IMAD.MOV.U32 R3, RZ, RZ, 0x1c1f ;  /* 0x00001c1fff037424 */ /* 0x000fe200078e00ff */
[----:B------:R-:W-:Y:S02]  /*e470*/  MOV R2, 0xe490 ;  /* 0x0000e49000027802 */ /* 0x000fe40000000f00 */
[----:B-1234-:R-:W-:Y:S05]  /*e480*/  CALL.REL.NOINC `($__internal_1_$__cuda_sm70_shflsync_idx_p) ;  /* 0x00000e6000007944 */ /* 0x01efea0003c00000 */
[----:B------:R-:W-:Y:S01]  /*e490*/  MOV R0, R198 ;  /* 0x000000c600007202 */ /* 0x000fe20000000f00 */
[----:B------:R-:W-:Y:S05]  /*e4a0*/  BRA `(.L_x_172) ;  /* 0xffffb9d000007947 */ /* 0x000fea000383ffff */
.L_x_96:
[----:B------:R-:W-:Y:S01]  /*e4b0*/  IMAD.MOV.U32 R199, RZ, RZ, R10 ;  /* 0x000000ffffc77224 */ /* 0x000fe200078e000a */
[----:B------:R-:W-:Y:S01]  /*e4c0*/  MOV R198, 0x3 ;  /* 0x0000000300c67802 */ /* 0x000fe20000000f00 */
[----:B-1----:R-:W-:Y:S01]  /*e4d0*/  IMAD.MOV.U32 R3, RZ, RZ, 0x1c1f ;  /* 0x00001c1fff037424 */ /* 0x002fe200078e00ff */
[----:B------:R-:W-:-:S02]  /*e4e0*/  MOV R2, 0xe500 ;  /* 0x0000e50000027802 */ /* 0x000fc40000000f00 */
[----:B--234-:R-:W-:Y:S05]  /*e4f0*/  CALL.REL.NOINC `($__internal_1_$__cuda_sm70_shflsync_idx_p) ;  /* 0x00000df000007944 */ /* 0x01cfea0003c00000 */
        /* <DEDUP_REMOVED lines=8> */
.L_x_98:
[----:B------:R-:W-:Y:S01]  /*e580*/  IMAD.MOV.U32 R199, RZ, RZ, R5 ;  /* 0x000000ffffc77224 */ /* 0x000fe200078e0005 */
[----:B------:R-:W-:Y:S01]  /*e590*/  MOV R198, RZ ;  /* 0x000000ff00c67202 */ /* 0x000fe20000000f00 */
[----:B------:R-:W-:Y:S01]  /*e5a0*/  IMAD.MOV.U32 R3, RZ, RZ, 0x1c1f ;  /* 0x00001c1fff037424 */ /* 0x000fe200078e00ff */
[----:B------:R-:W-:Y:S02]  /*e5b0*/  MOV R2, 0xe5d0 ;  /* 0x0000e5d000027802 */ /* 0x000fe40000000f00 */
[----:B------:R-:W-:Y:S05]  /*e5c0*/  CALL.REL.NOINC `($__internal_1_$__cuda_sm70_shflsync_idx_p) ;  /* 0x00000d2000007944 */ /* 0x000fea0003c00000 */
[----:B------:R-:W-:Y:S01]  /*e5d0*/  MOV R4, R198 ;  /* 0x000000c600047202 */ /* 0x000fe20000000f00 */
[----:B------:R-:W-:Y:S05]  /*e5e0*/  BRA `(.L_x_174) ;  /* 0xffffbd5000007947 */ /* 0x000fea000383ffff */
.L_x_99:
[----:B------:R-:W-:Y:S01]  /*e5f0*/  IMAD.MOV.U32 R199, RZ, RZ, R12 ;  /* 0x000000ffffc77224 */ /* 0x000fe200078e000c */
[----:B------:R-:W-:Y:S01]  /*e600*/  MOV R198, RZ ;  /* 0x000000ff00c67202 */ /* 0x000fe20000000f00 */
[----:B------:R-:W-:Y:S01]  /*e610*/  IMAD.MOV.U32 R3, RZ, RZ, 0x1c1f ;  /* 0x00001c1fff037424 */ /* 0x000fe200078e00ff */
[----:B------:R-:W-:Y:S02]  /*e620*/  MOV R2, 0xe640 ;  /* 0x0000e64000027802 */ /* 0x000fe40000000f00 */
[----:B-12---:R-:W-:Y:S05]  /*e630*/  CALL.REL.NOINC `($__internal_1_$__cuda_sm70_shflsync_idx_p) ;  /* 0x00000cb000007944 */ /* 0x006fea0003c00000 */
[----:B------:R-:W-:Y:S01]  /*e640*/  MOV R0, R198 ;  /* 0x000000c600007202 */ /* 0x000fe20000000f00 */
[----:B------:R-:W-:Y:S05]  /*e650*/  BRA `(.L_x_175) ;  /* 0xffffbd0000007947 */ /* 0x000fea000383ffff */
.L_x_102:
        /* <DEDUP_REMOVED lines=13> */
.L_x_105:
[----:B------:R-:W-:Y:S01]  /*e730*/  IMAD.MOV.U32 R199, RZ, RZ, R5 ;  /* 0x000000ffffc77224 */ /* 0x000fe200078e0005 */
[----:B------:R-:W-:Y:S01]  /*e740*/  MOV R198, 0x2 ;  /* 0x0000000200c67802 */ /* 0x000fe20000000f00 */
[----:B-1----:R-:W-:Y:S01]  /*e750*/  IMAD.MOV.U32 R3, RZ, RZ, 0x1c1f ;  /* 0x00001c1fff037424 */ /* 0x002fe200078e00ff */
[----:B------:R-:W-:Y:S02]  /*e760*/  MOV R2, 0xe780 ;  /* 0x0000e78000027802 */ /* 0x000fe40000000f00 */
[----:B--234-:R-:W-:Y:S05]  /*e770*/  CALL.REL.NOINC `($__internal_1_$__cuda_sm70_shflsync_idx_p) ;  /* 0x00000b7000007944 */ /* 0x01cfea0003c00000 */
[----:B------:R-:W-:Y:S01]  /*e780*/  MOV R4, R198 ;  /* 0x000000c600047202 */ /* 0x000fe20000000f00 */
[----:B------:R-:W-:Y:S05]  /*e790*/  BRA `(.L_x_177) ;  /* 0xffffc4f000007947 */ /* 0x000fea000383ffff */
.L_x_106:
[----:B------:R-:W-:Y:S01]  /*e7a0*/  IMAD.MOV.U32 R199, RZ, RZ, R12 ;  /* 0x000000ffffc77224 */ /* 0x000fe200078e000c */
[----:B------:R-:W-:Y:S01]  /*e7b0*/  MOV R198, 0x2 ;  /* 0x0000000200c67802 */ /* 0x000fe20000000f00 */
[----:B------:R-:W-:Y:S01]  /*e7c0*/  IMAD.MOV.U32 R3, RZ, RZ, 0x1c1f ;  /* 0x00001c1fff037424 */ /* 0x000fe200078e00ff */
[----:B------:R-:W-:Y:S02]  /*e7d0*/  MOV R2, 0xe7f0 ;  /* 0x0000e7f000027802 */ /* 0x000fe40000000f00 */
[----:B-1234-:R-:W-:Y:S05]  /*e7e0*/  CALL.REL.NOINC `($__internal_1_$__cuda_sm70_shflsync_idx_p) ;  /* 0x00000b0000007944 */ /* 0x01efea0003c00000 */
[----:B------:R-:W-:Y:S01]  /*e7f0*/  MOV R0, R198 ;  /* 0x000000c600007202 */ /* 0x000fe20000000f00 */
[----:B------:R-:W-:Y:S05]  /*e800*/  BRA `(.L_x_178) ;  /* 0xffffc4a000007947 */ /* 0x000fea000383ffff */
.L_x_109:
        /* <DEDUP_REMOVED lines=13> */
.L_x_113:
[----:B------:R-:W-:Y:S01]  /*e8e0*/  IMAD.MOV.U32 R199, RZ, RZ, R5 ;  /* 0x000000ffffc77224 */ /* 0x000fe200078e0005 */
[----:B------:R-:W-:Y:S01]  /*e8f0*/  MOV R198, RZ ;  /* 0x000000ff00c67202 */ /* 0x000fe20000000f00 */
[----:B------:R-:W-:Y:S01]  /*e900*/  IMAD.MOV.U32 R3, RZ, RZ, 0x1c1f ;  /* 0x00001c1fff037424 */ /* 0x000fe200078e00ff */
[----:B------:R-:W-:Y:S02]  /*e910*/  MOV R2, 0xe930 ;  /* 0x0000e93000027802 */ /* 0x000fe40000000f00 */
[----:B------:R-:W-:Y:S05]  /*e920*/  CALL.REL.NOINC `($__internal_1_$__cuda_sm70_shflsync_idx_p) ;  /* 0x000009c000007944 */ /* 0x000fea0003c00000 */
[----:B------:R-:W-:Y:S01]  /*e930*/  MOV R4, R198 ;  /* 0x000000c600047202 */ /* 0x000fe20000000f00 */
[----:B------:R-:W-:Y:S05]  /*e940*/  BRA `(.L_x_180) ;  /* 0xffffd3a000007947 */ /* 0x000fea000383ffff */
.L_x_114:
[----:B------:R-:W-:Y:S01]  /*e950*/  IMAD.MOV.U32 R199, RZ, RZ, R12 ;  /* 0x000000ffffc77224 */ /* 0x000fe200078e000c */
[----:B------:R-:W-:Y:S01]  /*e960*/  MOV R198, RZ ;  /* 0x000000ff00c67202 */ /* 0x000fe20000000f00 */
[----:B------:R-:W-:Y:S01]  /*e970*/  IMAD.MOV.U32 R3, RZ, RZ, 0x1c1f ;  /* 0x00001c1fff037424 */ /* 0x000fe200078e00ff */
[----:B------:R-:W-:Y:S02]  /*e980*/  MOV R2, 0xe9a0 ;  /* 0x0000e9a000027802 */ /* 0x000fe40000000f00 */
[----:B-12---:R-:W-:Y:S05]  /*e990*/  CALL.REL.NOINC `($__internal_1_$__cuda_sm70_shflsync_idx_p) ;  /* 0x0000095000007944 */ /* 0x006fea0003c00000 */
[----:B------:R-:W-:Y:S01]  /*e9a0*/  MOV R0, R198 ;  /* 0x000000c600007202 */ /* 0x000fe20000000f00 */
[----:B------:R-:W-:Y:S05]  /*e9b0*/  BRA `(.L_x_181) ;  /* 0xffffd35000007947 */ /* 0x000fea000383ffff */
.L_x_117:
        /* <DEDUP_REMOVED lines=13> */
.L_x_120:
[----:B------:R-:W-:Y:S01]  /*ea90*/  IMAD.MOV.U32 R199, RZ, RZ, R5 ;  /* 0x000000ffffc77224 */ /* 0x000fe200078e0005 */
[----:B------:R-:W-:Y:S01]  /*eaa0*/  MOV R198, 0x2 ;  /* 0x0000000200c67802 */ /* 0x000fe20000000f00 */
[----:B-1----:R-:W-:Y:S01]  /*eab0*/  IMAD.MOV.U32 R3, RZ, RZ, 0x1c1f ;  /* 0x00001c1fff037424 */ /* 0x002fe200078e00ff */
[----:B------:R-:W-:Y:S02]  /*eac0*/  MOV R2, 0xeae0 ;  /* 0x0000eae000027802 */ /* 0x000fe40000000f00 */
[----:B--234-:R-:W-:Y:S05]  /*ead0*/  CALL.REL.NOINC `($__internal_1_$__cuda_sm70_shflsync_idx_p) ;  /* 0x0000081000007944 */ /* 0x01cfea0003c00000 */
[----:B------:R-:W-:Y:S01]  /*eae0*/  MOV R4, R198 ;  /* 0x000000c600047202 */ /* 0x000fe20000000f00 */
[----:B------:R-:W-:Y:S05]  /*eaf0*/  BRA `(.L_x_183) ;  /* 0xffffd4f000007947 */ /* 0x000fea000383ffff */
.L_x_121:
[----:B------:R-:W-:Y:S01]  /*eb00*/  IMAD.MOV.U32 R199, RZ, RZ, R12 ;  /* 0x000000ffffc77224 */ /* 0x000fe200078e000c */
[----:B------:R-:W-:Y:S01]  /*eb10*/  MOV R198, 0x2 ;  /* 0x0000000200c67802 */ /* 0x000fe20000000f00 */
[----:B------:R-:W-:Y:S01]  /*eb20*/  IMAD.MOV.U32 R3, RZ, RZ, 0x1c1f ;  /* 0x00001c1fff037424 */ /* 0x000fe200078e00ff */
[----:B------:R-:W-:Y:S02]  /*eb30*/  MOV R2, 0xeb50 ;  /* 0x0000eb5000027802 */ /* 0x000fe40000000f00 */
[----:B-1234-:R-:W-:Y:S05]  /*eb40*/  CALL.REL.NOINC `($__internal_1_$__cuda_sm70_shflsync_idx_p) ;  /* 0x000007a000007944 */ /* 0x01efea0003c00000 */
[----:B------:R-:W-:Y:S01]  /*eb50*/  MOV R0, R198 ;  /* 0x000000c600007202 */ /* 0x000fe20000000f00 */
[----:B------:R-:W-:Y:S05]  /*eb60*/  BRA `(.L_x_184) ;  /* 0xffffd4a000007947 */ /* 0x000fea000383ffff */
.L_x_124:
        /* <DEDUP_REMOVED lines=13> */
.L_x_126:
[----:B------:R-:W-:Y:S01]  /*ec40*/  IMAD.MOV.U32 R199, RZ, RZ, R74 ;  /* 0x000000ffffc77224 */ /* 0x000fe200078e004a */
[----:B------:R-:W-:Y:S01]  /*ec50*/  MOV R198, RZ ;  /* 0x000000ff00c67202 */ /* 0x000fe20000000f00 */
[----:B--2---:R-:W-:Y:S01]  /*ec60*/  IMAD.MOV.U32 R3, RZ, RZ, 0x1f ;  /* 0x0000001fff037424 */ /* 0x004fe200078e00ff */
[----:B------:R-:W-:Y:S02]  /*ec70*/  MOV R2, 0xec90 ;  /* 0x0000ec9000027802 */ /* 0x000fe40000000f00 */
[----:B-1----:R-:W-:Y:S05]  /*ec80*/  CALL.REL.NOINC `($__internal_1_$__cuda_sm70_shflsync_idx_p) ;  /* 0x0000066000007944 */ /* 0x002fea0003c00000 */
[----:B------:R-:W-:Y:S01]  /*ec90*/  MOV R9, R198 ;  /* 0x000000c600097202 */ /* 0x000fe20000000f00 */
[----:B------:R-:W-:Y:S05]  /*eca0*/  BRA `(.L_x_186) ;  /* 0xffffd6d000007947 */ /* 0x000fea000383ffff */
.L_x_127:
[----:B------:R-:W-:Y:S01]  /*ecb0*/  IMAD.MOV.U32 R199, RZ, RZ, R74 ;  /* 0x000000ffffc77224 */ /* 0x000fe200078e004a */
[----:B------:R-:W-:Y:S01]  /*ecc0*/  MOV R198, 0x1 ;  /* 0x0000000100c67802 */ /* 0x000fe20000000f00 */
[----:B--2---:R-:W-:Y:S01]  /*ecd0*/  IMAD.MOV.U32 R3, RZ, RZ, 0x1f ;  /* 0x0000001fff037424 */ /* 0x004fe200078e00ff */
[----:B------:R-:W-:Y:S02]  /*ece0*/  MOV R2, 0xed00 ;  /* 0x0000ed0000027802 */ /* 0x000fe40000000f00 */
[----:B-1-34-:R-:W-:Y:S05]  /*ecf0*/  CALL.REL.NOINC `($__internal_1_$__cuda_sm70_shflsync_idx_p) ;  /* 0x000005f000007944 */ /* 0x01afea0003c00000 */
[----:B------:R-:W-:Y:S01]  /*ed00*/  MOV R8, R198 ;  /* 0x000000c600087202 */ /* 0x000fe20000000f00 */
[----:B------:R-:W-:Y:S05]  /*ed10*/  BRA `(.L_x_187) ;  /* 0xffffd68000007947 */ /* 0x000fea000383ffff */
.L_x_128:
[----:B------:R-:W-:Y:S02]  /*ed20*/  MOV R2, 0x1 ;  /* 0x0000000100027802 */ /* 0x000fe40000000f00 */
[----:B------:R-:W-:-:S02]  /*ed30*/  MOV R3, 0xed50 ;  /* 0x0000ed5000037802 */ /* 0x000fc40000000f00 */
[----:B---34-:R-:W-:Y:S05]  /*ed40*/  CALL.REL.NOINC `($__internal_2_$__cuda_sm70_shflsync_up_p) ;  /* 0x000005f000007944 */ /* 0x018fea0003c00000 */
[----:B------:R-:W-:Y:S05]  /*ed50*/  BRA `(.L_x_188) ;  /* 0xffffd76000007947 */ /* 0x000fea000383ffff */
.L_x_129:
[----:B------:R-:W-:Y:S02]  /*ed60*/  MOV R2, 0x2 ;  /* 0x0000000200027802 */ /* 0x000fe40000000f00 */
[----:B------:R-:W-:-:S02]  /*ed70*/  MOV R3, 0xed90 ;  /* 0x0000ed9000037802 */ /* 0x000fc40000000f00 */
[----:B---34-:R-:W-:Y:S05]  /*ed80*/  CALL.REL.NOINC `($__internal_2_$__cuda_sm70_shflsync_up_p) ;  /* 0x000005b000007944 */ /* 0x018fea0003c00000 */
        /* <DEDUP_REMOVED lines=24> */
.L_x_133:
[----:B------:R-:W-:Y:S02]  /*ef10*/  MOV R2, 0x1 ;  /* 0x0000000100027802 */ /* 0x000fe40000000f00 */
[----:B------:R-:W-:Y:S02]  /*ef20*/  MOV R3, 0xef40 ;  /* 0x0000ef4000037802 */ /* 0x000fe40000000f00 */
[----:B---3--:R-:W-:Y:S05]  /*ef30*/  CALL.REL.NOINC `($__internal_2_$__cuda_sm70_shflsync_up_p) ;  /* 0x0000040000007944 */ /* 0x008fea0003c00000 */
[----:B------:R-:W-:Y:S01]  /*ef40*/  MOV R2, R4 ;  /* 0x0000000400027202 */ /* 0x000fe20000000f00 */
[----:B------:R-:W-:Y:S05]  /*ef50*/  BRA `(.L_x_190) ;  /* 0xffffd7b000007947 */ /* 0x000fea000383ffff */
.L_x_134:
[----:B------:R-:W-:Y:S02]  /*ef60*/  MOV R2, 0x2 ;  /* 0x0000000200027802 */ /* 0x000fe40000000f00 */
[----:B------:R-:W-:Y:S02]  /*ef70*/  MOV R3, 0xef90 ;  /* 0x0000ef9000037802 */ /* 0x000fe40000000f00 */
[----:B---3--:R-:W-:Y:S05]  /*ef80*/  CALL.REL.NOINC `($__internal_2_$__cuda_sm70_shflsync_up_p) ;  /* 0x000003b000007944 */ /* 0x008fea0003c00000 */
        /* <DEDUP_REMOVED lines=24> */
.L_x_136:
[----:B------:R-:W-:Y:S02]  /*f110*/  SEL R0, RZ, 0x1, P0 ;  /* 0x00000001ff007807 */ /* 0x000fe40000000000 */
[----:B------:R-:W-:Y:S02]  /*f120*/  MOV R2, 0xf140 ;  /* 0x0000f14000027802 */ /* 0x000fe40000000f00 */
[----:B-1-3--:R-:W-:Y:S05]  /*f130*/  CALL.REL.NOINC `($__internal_3_$__cuda_sm70_votesync_ballot) ;  /* 0x0000027000007944 */ /* 0x00afea0003c00000 */
[----:B------:R-:W-:Y:S05]  /*f140*/  BRA `(.L_x_192) ;  /* 0xffffd75000007947 */ /* 0x000fea000383ffff */
.L_x_137:
[----:B------:R-:W-:Y:S01]  /*f150*/  IMAD.MOV.U32 R199, RZ, RZ, R6 ;  /* 0x000000ffffc77224 */ /* 0x000fe200078e0006 */
[----:B----4-:R-:W-:Y:S01]  /*f160*/  MOV R198, R11 ;  /* 0x0000000b00c67202 */ /* 0x010fe20000000f00 */
[----:B------:R-:W-:Y:S01]  /*f170*/  IMAD.MOV.U32 R3, RZ, RZ, 0x1f ;  /* 0x0000001fff037424 */ /* 0x000fe200078e00ff */
[----:B------:R-:W-:Y:S02]  /*f180*/  MOV R2, 0xf1a0 ;  /* 0x0000f1a000027802 */ /* 0x000fe40000000f00 */
[----:B-123--:R-:W-:Y:S05]  /*f190*/  CALL.REL.NOINC `($__internal_1_$__cuda_sm70_shflsync_idx_p) ;  /* 0x0000015000007944 */ /* 0x00efea0003c00000 */
[----:B------:R-:W-:Y:S01]  /*f1a0*/  IMAD.MOV.U32 R8, RZ, RZ, R198 ;  /* 0x000000ffff087224 */ /* 0x000fe200078e00c6 */
[----:B------:R-:W-:Y:S01]  /*f1b0*/  MOV R198, R11 ;  /* 0x0000000b00c67202 */ /* 0x000fe20000000f00 */
[----:B------:R-:W-:Y:S01]  /*f1c0*/  IMAD.MOV.U32 R199, RZ, RZ, R7 ;  /* 0x000000ffffc77224 */ /* 0x000fe200078e0007 */
[----:B------:R-:W-:Y:S02]  /*f1d0*/  MOV R3, 0x1f ;  /* 0x0000001f00037802 */ /* 0x000fe40000000f00 */
[----:B------:R-:W-:-:S02]  /*f1e0*/  MOV R2, 0xf200 ;  /* 0x0000f20000027802 */ /* 0x000fc40000000f00 */
[----:B------:R-:W-:Y:S05]  /*f1f0*/  CALL.REL.NOINC `($__internal_1_$__cuda_sm70_shflsync_idx_p) ;  /* 0x000000f000007944 */ /* 0x000fea0003c00000 */
[----:B------:R-:W-:Y:S01]  /*f200*/  MOV R7, R198 ;  /* 0x000000c600077202 */ /* 0x000fe20000000f00 */
[----:B------:R-:W-:Y:S05]  /*f210*/  BRA `(.L_x_193) ;  /* 0xffffd6c000007947 */ /* 0x000fea000383ffff */
.L_x_140:
[----:B------:R-:W-:Y:S01]  /*f220*/  IMAD.MOV.U32 R199, RZ, RZ, R4 ;  /* 0x000000ffffc77224 */ /* 0x000fe200078e0004 */
[----:B------:R-:W-:Y:S01]  /*f230*/  MOV R198, R0 ;  /* 0x0000000000c67202 */ /* 0x000fe20000000f00 */
[----:B------:R-:W-:Y:S01]  /*f240*/  IMAD.MOV.U32 R3, RZ, RZ, 0x1f ;  /* 0x0000001fff037424 */ /* 0x000fe200078e00ff */
[----:B------:R-:W-:-:S02]  /*f250*/  MOV R2, 0xf270 ;  /* 0x0000f27000027802 */ /* 0x000fc40000000f00 */
[----:B-1-34-:R-:W-:Y:S05]  /*f260*/  CALL.REL.NOINC `($__internal_1_$__cuda_sm70_shflsync_idx_p) ;  /* 0x0000008000007944 */ /* 0x01afea0003c00000 */
[----:B------:R-:W-:Y:S01]  /*f270*/  MOV R12, R198 ;  /* 0x000000c6000c7202 */ /* 0x000fe20000000f00 */
[----:B------:R-:W-:Y:S05]  /*f280*/  BRA `(.L_x_139) ;  /* 0xffffd6b000007947 */ /* 0x000fea000383ffff */
        .weak           $__internal_0_$__cuda_sm70_shflsync_bfly_p
        .type           $__internal_0_$__cuda_sm70_shflsync_bfly_p,@function
        .size           $__internal_0_$__cuda_sm70_shflsync_bfly_p,($__internal_1_$__cuda_sm70_shflsync_idx_p - $__internal_0_$__cuda_sm70_shflsync_bfly_p)
$__internal_0_$__cuda_sm70_shflsync_bfly_p:
[----:B------:R-:W-:Y:S02]  /*f290*/  MOV R158, 0x1f ;  /* 0x0000001f009e7802 */ /* 0x000fe40000000f00 */
[----:B------:R-:W-:-:S04]  /*f2a0*/  MOV R159, 0xffffffff ;  /* 0xffffffff009f7802 */ /* 0x000fc80000000f00 */
[----:B------:R-:W-:Y:S04]  /*f2b0*/  WARPSYNC R159 ;  /* 0x0000009f00007348 */ /* 0x000fe80003800000 */
[----:B------:R1:W2:Y:S02]  /*f2c0*/  SHFL.BFLY PT, R158, R116, R3, R158 ;  /* 0x0c000003749e7389 */ /* 0x0002a400000e009e */
[----:B-1----:R-:W-:-:S04]  /*f2d0*/  MOV R3, 0x0 ;  /* 0x0000000000037802 */ /* 0x002fc80000000f00 */
[----:B--2---:R-:W-:Y:S05]  /*f2e0*/  RET.REL.NODEC R2 `(_ZN7cutlass13device_kernelIN5flash19enable_sm80_to_sm89INS1_16FlashAttnFwdSm80INS1_25CollectiveMainloopFwdSm80ILi4ELi1ELb0EN4cute5tupleIJNS5_1CILi128EEENS7_ILi48EEENS7_ILi96EEEEEELi96ENS_6half_tEfNS_4arch4Sm80ELb0ELb0ELb0ELb1ELb1ELb0ELb1ELb1EEENS1_21CollectiveEpilogueFwdINS6_IJS8_SA_S9_EEENS6_IJNS7_ILi1EEESI_SI_EEESC_SE_Li128ELb1ELb1ELb1ELb0EEENS1_36VarlenDynamicPersistentTileSchedulerILi128ELi48ELi128ELi128ELb1ELb1ELb0ELb0ELb1ELb1EEEEEEEEEvNT_6ParamsE) ;  /* 0xffff0d1002007950 */ /* 0x004fea0003c3ffff */
        .weak           $__internal_1_$__cuda_sm70_shflsync_idx_p
        .type           $__internal_1_$__cuda_sm70_shflsync_idx_p,@function
        .size           $__internal_1_$__cuda_sm70_shflsync_idx_p,($__internal_2_$__cuda_sm70_shflsync_up_p - $__internal_1_$__cuda_sm70_shflsync_idx_p)
$__internal_1_$__cuda_sm70_shflsync_idx_p:
[----:B------:R-:W-:-:S04]  /*f2f0*/  MOV R202, 0xffffffff ;  /* 0xffffffff00ca7802 */ /* 0x000fc80000000f00 */
[----:B------:R-:W-:Y:S04]  /*f300*/  WARPSYNC R202 ;  /* 0x000000ca00007348 */ /* 0x000fe80003800000 */
[----:B------:R1:W2:Y:S02]  /*f310*/  SHFL.IDX PT, R198, R199, R198, R3 ;  /* 0x000000c6c7c67389 */ /* 0x0002a400000e0003 */
[----:B-1----:R-:W-:-:S04]  /*f320*/  MOV R3, 0x0 ;  /* 0x0000000000037802 */ /* 0x002fc80000000f00 */
[----:B--2---:R-:W-:Y:S05]  /*f330*/  RET.REL.NODEC R2 `(_ZN7cutlass13device_kernelIN5flash19enable_sm80_to_sm89INS1_16FlashAttnFwdSm80INS1_25CollectiveMainloopFwdSm80ILi4ELi1ELb0EN4cute5tupleIJNS5_1CILi128EEENS7_ILi48EEENS7_ILi96EEEEEELi96ENS_6half_tEfNS_4arch4Sm80ELb0ELb0ELb0ELb1ELb1ELb0ELb1ELb1EEENS1_21CollectiveEpilogueFwdINS6_IJS8_SA_S9_EEENS6_IJNS7_ILi1EEESI_SI_EEESC_SE_Li128ELb1ELb1ELb1ELb0EEENS1_36VarlenDynamicPersistentTileSchedulerILi128ELi48ELi128ELi128ELb1ELb1ELb0ELb0ELb1ELb1EEEEEEEEEvNT_6ParamsE) ;  /* 0xffff0cc002007950 */ /* 0x004fea0003c3ffff */
        .weak           $__internal_2_$__cuda_sm70_shflsync_up_p
        .type           $__internal_2_$__cuda_sm70_shflsync_up_p,@function
        .size           $__internal_2_$__cuda_sm70_shflsync_up_p,($__internal_3_$__cuda_sm70_votesync_ballot - $__internal_2_$__cuda_sm70_shflsync_up_p)
$__internal_2_$__cuda_sm70_shflsync_up_p:
[----:B------:R-:W-:Y:S02]  /*f340*/  IMAD.MOV.U32 R4, RZ, RZ, RZ ;  /* 0x000000ffff047224 */ /* 0x000fe400078e00ff */
[----:B------:R-:W-:-:S04]  /*f350*/  IMAD.MOV.U32 R10, RZ, RZ, -0x1 ;  /* 0xffffffffff0a7424 */ /* 0x000fc800078e00ff */
[----:B------:R-:W-:Y:S04]  /*f360*/  WARPSYNC R10 ;  /* 0x0000000a00007348 */ /* 0x000fe80003800000 */
[----:B------:R1:W2:Y:S02]  /*f370*/  SHFL.UP PT, R4, R0, R2, R4 ;  /* 0x0400000200047389 */ /* 0x0002a400000e0004 */
[----:B-1----:R-:W-:Y:S02]  /*f380*/  MOV R2, R3 ;  /* 0x0000000300027202 */ /* 0x002fe40000000f00 */
[----:B------:R-:W-:-:S04]  /*f390*/  MOV R3, 0x0 ;  /* 0x0000000000037802 */ /* 0x000fc80000000f00 */
[----:B--2---:R-:W-:Y:S05]  /*f3a0*/  RET.REL.NODEC R2 `(_ZN7cutlass13device_kernelIN5flash19enable_sm80_to_sm89INS1_16FlashAttnFwdSm80INS1_25CollectiveMainloopFwdSm80ILi4ELi1ELb0EN4cute5tupleIJNS5_1CILi128EEENS7_ILi48EEENS7_ILi96EEEEEELi96ENS_6half_tEfNS_4arch4Sm80ELb0ELb0ELb0ELb1ELb1ELb0ELb1ELb1EEENS1_21CollectiveEpilogueFwdINS6_IJS8_SA_S9_EEENS6_IJNS7_ILi1EEESI_SI_EEESC_SE_Li128ELb1ELb1ELb1ELb0EEENS1_36VarlenDynamicPersistentTileSchedulerILi128ELi48ELi128ELi128ELb1ELb1ELb0ELb0ELb1ELb1EEEEEEEEEvNT_6ParamsE) ;  /* 0xffff0c5002007950 */ /* 0x004fea0003c3ffff */
        .weak           $__internal_3_$__cuda_sm70_votesync_ballot
        .type           $__internal_3_$__cuda_sm70_votesync_ballot,@function
        .size           $__internal_3_$__cuda_sm70_votesync_ballot,(.L_x_1815 - $__internal_3_$__cuda_sm70_votesync_ballot)
$__internal_3_$__cuda_sm70_votesync_ballot:
[----:B------:R-:W-:Y:S01]  /*f3b0*/  ISETP.NE.U32.AND P0, PT, R0, 0x1, PT ;  /* 0x000000010000780c */ /* 0x000fe20003f05070 */
[----:B------:R-:W-:-:S04]  /*f3c0*/  IMAD.MOV.U32 R3, RZ, RZ, -0x1 ;  /* 0xffffffffff037424 */ /* 0x000fc800078e00ff */
[----:B------:R-:W-:Y:S08]  /*f3d0*/  WARPSYNC R3 ;  /* 0x0000000300007348 */ /* 0x000ff00003800000 */
[----:B------:R-:W-:-:S04]  /*f3e0*/  VOTE.ANY R0, PT, !P0 ;  /* 0x0000000000007806 */ /* 0x000fc800040e0100 */
[----:B------:R-:W-:Y:S01]  /*f3f0*/  LOP3.LUT R0, R0, R3, RZ, 0xc0, !PT ;  /* 0x0000000300007212 */ /* 0x000fe200078ec0ff */
[----:B------:R-:W-:-:S04]  /*f400*/  IMAD.MOV.U32 R3, RZ, RZ, 0x0 ;  /* 0x00000000ff037424 */ /* 0x000fc800078e00ff */
[----:B------:R-:W-:Y:S05]  /*f410*/  RET.REL.NODEC R2 `(_ZN7cutlass13device_kernelIN5flash19enable_sm80_to_sm89INS1_16FlashAttnFwdSm80INS1_25CollectiveMainloopFwdSm80ILi4ELi1ELb0EN4cute5tupleIJNS5_1CILi128EEENS7_ILi48EEENS7_ILi96EEEEEELi96ENS_6half_tEfNS_4arch4Sm80ELb0ELb0ELb0ELb1ELb1ELb0ELb1ELb1EEENS1_21CollectiveEpilogueFwdINS6_IJS8_SA_S9_EEENS6_IJNS7_ILi1EEESI_SI_EEESC_SE_Li128ELb1ELb1ELb1ELb0EEENS1_36VarlenDynamicPersistentTileSchedulerILi128ELi48ELi128ELi128ELb1ELb1ELb0ELb0ELb1ELb1EEEEEEEEEvNT_6ParamsE) ;  /* 0xffff0be002007950 */ /* 0x000fea0003c3ffff */
.L_x_194:
        /* <DEDUP_REMOVED lines=14> */
.L_x_1815:


//--------------------- .text._ZN7cutlass13device_kernelIN5flash19enable_sm80_to_sm89INS1_16FlashAttnFwdSm80INS1_25CollectiveMainloopFwdSm80ILi4ELi1ELb0EN4cute5tupleIJNS5_1CILi128EEENS7_ILi48EEENS7_ILi96EEEEEELi96ENS_6half_tEfNS_4arch4Sm80ELb0ELb0ELb0ELb1ELb1ELb1ELb1ELb1EEENS1_21CollectiveEpilogueFwdINS6_IJS8_SA_S9_EEENS6_IJNS7_ILi1EEESI_SI_EEESC_SE_Li128ELb1ELb1ELb1ELb0EEENS1_36VarlenDynamicPersistentTileSchedulerILi128ELi48ELi128ELi128ELb1ELb1ELb0ELb0ELb1ELb1EEEEEEEEEvNT_6ParamsE --------------------------
	.section	.text._ZN7cutlass13device_kernelIN5flash19enable_sm80_to_sm89INS1_16FlashAttnFwdSm80INS1_25CollectiveMainloopFwdSm80ILi4ELi1ELb0EN4cute5tupleIJNS5_1CILi128EEENS7_ILi48EEENS7_ILi96EEEEEELi96ENS_6half_tEfNS_4arch4Sm80ELb0ELb0ELb0ELb1ELb1ELb1ELb1ELb1EEENS1_21CollectiveEpilogueFwdINS6_IJS8_SA_S9_EEENS6_IJNS7_ILi1EEESI_SI_EEESC_SE_Li128ELb1ELb1ELb1ELb0EEENS1_36VarlenDynamicPersistentTileSchedulerILi128ELi48ELi128ELi128ELb1ELb1ELb0ELb0ELb1ELb1EEEEEEEEEvNT_6ParamsE,"ax",@progbits
	.sectioninfo	@"SHI_REGISTERS=255"
	.align	128
.text._ZN7cutlass13device_kernelIN5flash19enable_sm80_to_sm89INS1_16FlashAttnFwdSm80INS1_25CollectiveMainloopFwdSm80ILi4ELi1ELb0EN4cute5tupleIJNS5_1CILi128EEENS7_ILi48EEENS7_ILi96EEEEEELi96ENS_6half_tEfNS_4arch4Sm80ELb0ELb0ELb0ELb1ELb1ELb1ELb1ELb1EEENS1_21CollectiveEpilogueFwdINS6_IJS8_SA_S9_EEENS6_IJNS7_ILi1EEESI_SI_EEESC_SE_Li128ELb1ELb1ELb1ELb0EEENS1_36VarlenDynamicPersistentTileSchedulerILi128ELi48ELi128ELi128ELb1ELb1ELb0ELb0ELb1ELb1EEEEEEEEEvNT_6ParamsE:
        .type           _ZN7cutlass13device_kernelIN5flash19enable_sm80_to_sm89INS1_16FlashAttnFwdSm80INS1_25CollectiveMainloopFwdSm80ILi4ELi1ELb0EN4cute5tupleIJNS5_1CILi128EEENS7_ILi48EEENS7_ILi96EEEEEELi96ENS_6half_tEfNS_4arch4Sm80ELb0ELb0ELb0ELb1ELb1ELb1ELb1ELb1EEENS1_21CollectiveEpilogueFwdINS6_IJS8_SA_S9_EEENS6_IJNS7_ILi1EEESI_SI_EEESC_SE_Li128ELb1ELb1ELb1ELb0EEENS1_36VarlenDynamicPersistentTileSchedulerILi128ELi48ELi128ELi128ELb1ELb1ELb0ELb0ELb1ELb1EEEEEEEEEvNT_6ParamsE,@function
        .size           _ZN7cutlass13device_kernelIN5flash19enable_sm80_to_sm89INS1_16FlashAttnFwdSm80INS1_25CollectiveMainloopFwdSm80ILi4ELi1ELb0EN4cute5tupleIJNS5_1CILi128EEENS7_ILi48EEENS7_ILi96EEEEEELi96ENS_6half_tEfNS_4arch4Sm80ELb0ELb0ELb0ELb1ELb1ELb1ELb1ELb1EEENS1_21CollectiveEpilogueFwdINS6_IJS8_SA_S9_EEENS6_IJNS7_ILi1EEESI_SI_EEESC_SE_Li128ELb1ELb1ELb1ELb0EEENS1_36VarlenDynamicPersistentTileSchedulerILi128ELi48ELi128ELi128ELb1ELb1ELb0ELb0ELb1ELb1EEEEEEEEEvNT_6ParamsE,(.L_x_1820 - _ZN7cutlass13device_kernelIN5flash19enable_sm80_to_sm89INS1_16FlashAttnFwdSm80INS1_25CollectiveMainloopFwdSm80ILi4ELi1ELb0EN4cute5tupleIJNS5_1CILi128EEENS7_ILi48EEENS7_ILi96EEEEEELi96ENS_6half_tEfNS_4arch4Sm80ELb0ELb0ELb0ELb1ELb1ELb1ELb1ELb1EEENS1_21CollectiveEpilogueFwdINS6_IJS8_SA_S9_EEENS6_IJNS7_ILi1EEESI_SI_EEESC_SE_Li128ELb1ELb1ELb1ELb0EEENS1_36VarlenDynamicPersistentTileSchedulerILi128ELi48ELi128ELi128ELb1ELb1ELb0ELb0ELb1ELb1EEEEEEEEEvNT_6ParamsE)
        .other          _ZN7cutlass13device_kernelIN5flash19enable_sm80_to_sm89INS1_16FlashAttnFwdSm80INS1_25CollectiveMainloopFwdSm80ILi4ELi1ELb0EN4cute5tupleIJNS5_1CILi128EEENS7_ILi48EEENS7_ILi96EEEEEELi96ENS_6half_tEfNS_4arch4Sm80ELb0ELb0ELb0ELb1ELb1ELb1ELb1ELb1EEENS1_21CollectiveEpilogueFwdINS6_IJS8_SA_S9_EEENS6_IJNS7_ILi1EEESI_SI_EEESC_SE_Li128ELb1ELb1ELb1ELb0EEENS1_36VarlenDynamicPersistentTileSchedulerILi128ELi48ELi128ELi128ELb1ELb1ELb0ELb0ELb1ELb1EEEEEEEEEvNT_6ParamsE,@"STO_CUDA_ENTRY STV_DEFAULT"
_ZN7cutlass13device_kernelIN5flash19enable_sm80_to_sm89INS1_16FlashAttnFwdSm80INS1_25CollectiveMainloopFwdSm80ILi4ELi1ELb0EN4cute5tupleIJNS5_1CILi128EEENS7_ILi48EEENS7_ILi96EEEEEELi96ENS_6half_tEfNS_4arch4Sm80ELb0ELb0ELb0ELb1ELb1ELb1ELb1ELb1EEENS1_21CollectiveEpilogueFwdINS6_IJS8_SA_S9_EEENS6_IJNS7_ILi1EEESI_SI_EEESC_SE_Li128ELb1ELb1ELb1ELb0EEENS1_36VarlenDynamicPersistentTileSchedulerILi128ELi48ELi128ELi128ELb1ELb1ELb0ELb0ELb1ELb1EEEEEEEEEvNT_6ParamsE:
[----:B------:R-:W-:-:S03]  /*0000*/  MOV R1, c[0x0][0x28] ;  /* 0x00000a0000017a02 */ /* 0x000fc60000000f00 */
[----:B------:R-:W1:Y:S01]  /*0010*/  S2R R2, SR_TID.X ;  /* 0x0000000000027919 */ /* 0x000e620000002100 */
[----:B------:R-:W-:Y:S01]  /*0020*/  IADD3 R1, R1, -0x138, RZ ;  /* 0xfffffec801017810 */ /* 0x000fe20007ffe0ff */
[----:B------:R-:W-:Y:S01]  /*0030*/  ULDC.64 UR8, c[0x0][0x118] ;  /* 0x0000460000087ab9 */ /* 0x000fe20000000a00 */
[----:B-1----:R-:W-:-:S05]  /*0040*/  SHF.R.U32.HI R0, RZ, 0x5, R2 ;  /* 0x00000005ff007819 */ /* 0x002fca0000011602 */
[----:B------:R-:W1:Y:S02]  /*0050*/  SHFL.IDX PT, R3, R0, RZ, 0x1f ;  /* 0x00001fff00037589 */ /* 0x000e6400000e0000 */
[----:B-1----:R-:W-:Y:S02]  /*0060*/  ISETP.NE.AND P0, PT, R3, RZ, PT ;  /* 0x000000ff0300720c */ /* 0x002fe40003f05270 */
[----:B------:R-:W-:Y:S11]  /*0070*/  STL [R1+0x12c], R3 ;  /* 0x00012c0301007387 */ /* 0x000ff60000100800 */
[----:B------:R-:W-:Y:S06]  /*0080*/  @P0 BAR.SYNC.DEFER_BLOCKING 0x5, 0x80 ;  /* 0x0142000000000b1d */ /* 0x000fec0000010000 */
[----:B------:R-:W1:Y:S04]  /*0090*/  @P0 LDS.128 R4, [0xc080] ;  /* 0x00c08000ff040984 */ /* 0x000e680000000c00 */
[----:B-1----:R1:W-:Y:S04]  /*00a0*/  @P0 STL.64 [R1+0x50], R4 ;  /* 0x0000500401000387 */ /* 0x0023e80000100a00 */
[----:B------:R1:W-:Y:S04]  /*00b0*/  @P0 STL.64 [R1+0x58], R6 ;  /* 0x0000580601000387 */ /* 0x0003e80000100a00 */
[----:B------:R-:W-:Y:S06]  /*00c0*/  @P0 BAR.ARV 0x4, 0x80 ;  /* 0x0102000000000b1d */ /* 0x000fec0000002000 */
[----:B------:R-:W-:Y:S05]  /*00d0*/  @P0 BRA `(.L_x_195) ;  /* 0x00000b1000000947 */ /* 0x000fea0003800000 */
[----:B------:R-:W-:Y:S01]  /*00e0*/  LOP3.LUT R14, R2, 0x1f, RZ, 0xc0, !PT ;  /* 0x0000001f020e7812 */ /* 0x000fe200078ec0ff */
[----:B------:R-:W-:Y:S01]  /*00f0*/  CS2R R8, SRZ ;  /* 0x0000000000087805 */ /* 0x000fe2000001ff00 */
[----:B-1----:R-:W-:-:S02]  /*0100*/  IMAD.MOV.U32 R7, RZ, RZ, RZ ;  /* 0x000000ffff077224 */ /* 0x002fc400078e00ff */
[----:B------:R-:W-:-:S04]  /*0110*/  ISETP.NE.AND P6, PT, R14, 0x1f, PT ;  /* 0x0000001f0e00780c */ /* 0x000fc80003fc5270 */
[----:B------:R-:W-:-:S13]  /*0120*/  ISETP.GE.OR P0, PT, R14, c[0x0][0x53c], !P6 ;  /* 0x00014f000e007a0c */ /* 0x000fda0007706670 */
[----:B------:R-:W-:Y:S02]  /*0130*/  @!P0 IMAD.MOV.U32 R4, RZ, RZ, 0x4 ;  /* 0x00000004ff048424 */ /* 0x000fe400078e00ff */
[----:B------:R-:W-:Y:S02]  /*0140*/  @!P0 IMAD.MOV.U32 R2, RZ, RZ, 0x4 ;  /* 0x00000004ff028424 */ /* 0x000fe400078e00ff */
[----:B------:R-:W-:-:S04]  /*0150*/  @!P0 IMAD.WIDE.U32 R4, R14, R4, c[0x0][0x580] ;  /* 0x000160000e048625 */ /* 0x000fc800078e0004 */
[C---:B------:R-:W-:Y:S01]  /*0160*/  @!P0 IMAD.WIDE.U32 R2, R14.reuse, R2, c[0x0][0x578] ;  /* 0x00015e000e028625 */ /* 0x040fe200078e0002 */
[----:B------:R-:W2:Y:S04]  /*0170*/  @!P0 LDG.E R8, [R4.64] ;  /* 0x0000000804088981 */ /* 0x000ea8000c1e1900 */
[----:B------:R-:W2:Y:S01]  /*0180*/  @!P0 LDG.E R7, [R2.64] ;  /* 0x0000000802078981 */ /* 0x000ea2000c1e1900 */
[C---:B------:R-:W-:Y:S01]  /*0190*/  ISETP.NE.AND P5, PT, R14.reuse, RZ, PT ;  /* 0x000000ff0e00720c */ /* 0x040fe20003fa5270 */
[----:B------:R-:W1:Y:S01]  /*01a0*/  S2UR UR4, SR_CTAID.X ;  /* 0x00000000000479c3 */ /* 0x000e620000002500 */
[C---:B------:R-:W-:Y:S02]  /*01b0*/  ISETP.GE.U32.AND P4, PT, R14.reuse, 0x2, PT ;  /* 0x000000020e00780c */ /* 0x040fe40003f86070 */
[----:B------:R-:W-:-:S02]  /*01c0*/  ISETP.GE.U32.AND P3, PT, R14, 0x4, PT ;  /* 0x000000040e00780c */ /* 0x000fc40003f66070 */
[C---:B------:R-:W-:Y:S02]  /*01d0*/  ISETP.GE.U32.AND P2, PT, R14.reuse, 0x8, PT ;  /* 0x000000080e00780c */ /* 0x040fe40003f46070 */
[----:B------:R-:W-:Y:S01]  /*01e0*/  ISETP.GE.U32.AND P1, PT, R14, 0x10, PT ;  /* 0x000000100e00780c */ /* 0x000fe20003f26070 */
[----:B--2---:R-:W-:-:S05]  /*01f0*/  IMAD R4, R8, R7, RZ ;  /* 0x0000000708047224 */ /* 0x004fca00078e02ff */
[----:B------:R-:W2:Y:S02]  /*0200*/  SHFL.UP PT, R0, R4, 0x1, RZ ;  /* 0x0420000004007989 */ /* 0x000ea400000e00ff */
[----:B--2---:R-:W-:-:S05]  /*0210*/  SEL R0, R0, RZ, P5 ;  /* 0x000000ff00007207 */ /* 0x004fca0002800000 */
[----:B------:R-:W-:-:S05]  /*0220*/  IMAD.IADD R4, R4, 0x1, R0 ;  /* 0x0000000104047824 */ /* 0x000fca00078e0200 */
        /* <DEDUP_REMOVED lines=12> */
[----:B------:R-:W2:Y:S02]  /*02f0*/  SHFL.IDX PT, R6, R4, 0x1f, 0x1f ;  /* 0x03e01f0004067f89 */ /* 0x000ea400000e0000 */
[----:B--2---:R-:W-:-:S04]  /*0300*/  IMAD R6, R6, c[0x0][0x538], RZ ;  /* 0x00014e0006067a24 */ /* 0x004fc800078e02ff */
[----:B------:R-:W-:Y:S01]  /*0310*/  IMAD.MOV.U32 R0, RZ, RZ, R6 ;  /* 0x000000ffff007224 */ /* 0x000fe200078e0006 */
[----:B-1----:R-:W-:-:S13]  /*0320*/  ISETP.GT.AND P0, PT, R6, UR4, PT ;  /* 0x0000000406007c0c */ /* 0x002fda000bf04270 */
[----:B------:R-:W-:Y:S05]  /*0330*/  @P0 BRA `(.L_x_196) ;  /* 0x0000027000000947 */ /* 0x000fea0003800000 */
[----:B------:R-:W-:Y:S02]  /*0340*/  MOV R6, R0 ;  /* 0x0000000000067202 */ /* 0x000fe40000000f00 */
[----:B------:R-:W-:-:S04]  /*0350*/  MOV R9, RZ ;  /* 0x000000ff00097202 */ /* 0x000fc80000000f00 */
.L_x_200:
        /* <DEDUP_REMOVED lines=12> */
[----:B------:R-:W2:Y:S04]  /*0420*/  @!P0 LDG.E R8, [R4.64] ;  /* 0x0000000804088981 */ /* 0x000ea8000c1e1900 */
[----:B------:R-:W2:Y:S02]  /*0430*/  @!P0 LDG.E R7, [R2.64] ;  /* 0x0000000802078981 */ /* 0x000ea4000c1e1900 */
[----:B--2---:R-:W-:Y:S01]  /*0440*/  IMAD R5, R8, R7, RZ ;  /* 0x0000000708057224 */ /* 0x004fe200078e02ff */
[----:B------:R-:W-:Y:S05]  /*0450*/  BRA.DIV ~URZ, `(.L_x_198) ;  /* 0x000187527f007947 */ /* 0x000fea000b800000 */
[----:B------:R1:W2:Y:S02]  /*0460*/  SHFL.UP PT, R0, R5, 0x1, RZ ;  /* 0x0420000005007989 */ /* 0x0002a400000e00ff */
.L_x_386:
        /* <DEDUP_REMOVED lines=16> */
.L_x_387:
[----:B--2---:R-:W-:-:S05]  /*0570*/  IMAD R0, R0, c[0x0][0x538], RZ ;  /* 0x00014e0000007a24 */ /* 0x004fca00078e02ff */
[----:B------:R-:W-:-:S04]  /*0580*/  IADD3 R6, R0, R6, RZ ;  /* 0x0000000600067210 */ /* 0x000fc80007ffe0ff */
[----:B------:R-:W-:-:S13]  /*0590*/  ISETP.GT.AND P0, PT, R6, UR4, PT ;  /* 0x0000000406007c0c */ /* 0x000fda000bf04270 */
[----:B-1----:R-:W-:Y:S05]  /*05a0*/  @!P0 BRA `(.L_x_200) ;  /* 0xfffffdb000008947 */ /* 0x002fea000383ffff */
.L_x_196:
[----:B------:R-:W-:-:S05]  /*05b0*/  IADD3 R12, -R0, R6, RZ ;  /* 0x00000006000c7210 */ /* 0x000fca0007ffe1ff */
[----:B------:R-:W-:-:S05]  /*05c0*/  IMAD R0, R4, c[0x0][0x538], R12 ;  /* 0x00014e0004007a24 */ /* 0x000fca00078e020c */
[----:B------:R-:W-:Y:S01]  /*05d0*/  ISETP.GT.AND P0, PT, R0, UR4, PT ;  /* 0x0000000400007c0c */ /* 0x000fe2000bf04270 */
[----:B------:R-:W-:-:S12]  /*05e0*/  BRA.DIV ~URZ, `(.L_x_201) ;  /* 0x000187e27f007947 */ /* 0x000fd8000b800000 */
[----:B------:R-:W-:-:S04]  /*05f0*/  VOTE.ANY R0, PT, !P0 ;  /* 0x0000000000007806 */ /* 0x000fc800040e0100 */
.L_x_388:
[----:B------:R1:W2:Y:S01]  /*0600*/  POPC R13, R0 ;  /* 0x00000000000d7309 */ /* 0x0002a20000000000 */
[----:B------:R-:W-:Y:S05]  /*0610*/  BRA.DIV ~URZ, `(.L_x_202) ;  /* 0x000187f27f007947 */ /* 0x000fea000b800000 */
[----:B--2---:R2:W3:Y:S01]  /*0620*/  SHFL.IDX PT, R11, R8, R13, 0x1f ;  /* 0x00001f0d080b7589 */ /* 0x0044e200000e0000 */
[----:B------:R-:W-:-:S03]  /*0630*/  MOV R6, RZ ;  /* 0x000000ff00067202 */ /* 0x000fc60000000f00 */
[----:B------:R2:W4:Y:S04]  /*0640*/  SHFL.IDX PT, R10, R7, R13, 0x1f ;  /* 0x00001f0d070a7589 */ /* 0x00052800000e0000 */
.L_x_389:
[----:B------:R-:W-:Y:S01]  /*0650*/  ISETP.NE.AND P0, PT, R0, RZ, PT ;  /* 0x000000ff0000720c */ /* 0x000fe20003f05270 */
[----:B------:R-:W-:-:S12]  /*0660*/  BSSY B0, `(.L_x_203) ;  /* 0x0000005000007945 */ /* 0x000fd80003800000 */
[----:B------:R-:W-:Y:S05]  /*0670*/  @!P0 BRA `(.L_x_204) ;  /* 0x0000003000008947 */ /* 0x000fea0003800000 */
[----:B------:R-:W-:Y:S01]  /*0680*/  IADD3 R211, R13, -0x1, RZ ;  /* 0xffffffff0dd37810 */ /* 0x000fe20007ffe0ff */
[----:B------:R-:W-:Y:S05]  /*0690*/  BRA.DIV ~URZ, `(.L_x_205) ;  /* 0x000188527f007947 */ /* 0x000fea000b800000 */
[----:B------:R1:W2:Y:S02]  /*06a0*/  SHFL.IDX PT, R6, R4, R211, 0x1f ;  /* 0x00001fd304067589 */ /* 0x0002a400000e0000 */
.L_x_204:
[----:B------:R-:W-:Y:S05]  /*06b0*/  BSYNC B0 ;  /* 0x0000000000007941 */ /* 0x000fea0003800000 */
.L_x_203:
[----:B-1-3--:R-:W-:Y:S01]  /*06c0*/  IABS R0, R11 ;  /* 0x0000000b00007213 */ /* 0x00afe20000000000 */
[----:B--2---:R-:W-:-:S04]  /*06d0*/  IMAD R4, R6, c[0x0][0x538], R12 ;  /* 0x00014e0006047a24 */ /* 0x004fc800078e020c */
[----:B------:R-:W-:Y:S01]  /*06e0*/  IMAD.MOV.U32 R5, RZ, RZ, R0 ;  /* 0x000000ffff057224 */ /* 0x000fe200078e0000 */
[----:B----4-:R-:W-:Y:S01]  /*06f0*/  IABS R0, R10 ;  /* 0x0000000a00007213 */ /* 0x010fe20000000000 */
[----:B------:R1:W-:Y:S01]  /*0700*/  STL [R1+0x50], R4 ;  /* 0x0000500401007387 */ /* 0x0003e20000100800 */
[----:B------:R-:W-:Y:S01]  /*0710*/  IADD3 R12, -R4, UR4, RZ ;  /* 0x00000004040c7c10 */ /* 0x000fe2000fffe1ff */
[----:B------:R-:W2:Y:S02]  /*0720*/  I2F.RP R2, R5 ;  /* 0x0000000500027306 */ /* 0x000ea40000209400 */
[----:B------:R-:W-:Y:S01]  /*0730*/  IMAD.MOV.U32 R7, RZ, RZ, R0 ;  /* 0x000000ffff077224 */ /* 0x000fe200078e0000 */
[----:B------:R-:W-:Y:S02]  /*0740*/  IABS R6, R12 ;  /* 0x0000000c00067213 */ /* 0x000fe40000000000 */
[----:B------:R-:W-:-:S03]  /*0750*/  IABS R0, R11 ;  /* 0x0000000b00007213 */ /* 0x000fc60000000000 */
[----:B------:R-:W-:Y:S01]  /*0760*/  I2F.RP R8, R7 ;  /* 0x0000000700087306 */ /* 0x000fe20000209400 */
[----:B------:R-:W-:-:S07]  /*0770*/  IADD3 R0, RZ, -R0, RZ ;  /* 0x80000000ff007210 */ /* 0x000fce0007ffe0ff */
[----:B--2---:R-:W2:Y:S02]  /*0780*/  MUFU.RCP R2, R2 ;  /* 0x0000000200027308 */ /* 0x004ea40000001000 */
[----:B--2---:R-:W-:-:S06]  /*0790*/  IADD3 R2, R2, 0xffffffe, RZ ;  /* 0x0ffffffe02027810 */ /* 0x004fcc0007ffe0ff */
[----:B------:R-:W2:Y:S02]  /*07a0*/  F2I.FTZ.U32.TRUNC.NTZ R3, R2 ;  /* 0x0000000200037305 */ /* 0x000ea4000021f000 */
[----:B--2---:R-:W-:-:S04]  /*07b0*/  IMAD.MOV R2, RZ, RZ, -R3 ;  /* 0x000000ffff027224 */ /* 0x004fc800078e0a03 */
[----:B-1----:R-:W-:Y:S02]  /*07c0*/  IMAD R4, R2, R5, RZ ;  /* 0x0000000502047224 */ /* 0x002fe400078e02ff */
[----:B------:R-:W-:-:S04]  /*07d0*/  IMAD.MOV.U32 R2, RZ, RZ, RZ ;  /* 0x000000ffff027224 */ /* 0x000fc800078e00ff */
[----:B------:R-:W-:-:S04]  /*07e0*/  IMAD.HI.U32 R2, R3, R4, R2 ;  /* 0x0000000403027227 */ /* 0x000fc800078e0002 */
[----:B------:R-:W-:-:S04]  /*07f0*/  IMAD.MOV.U32 R3, RZ, RZ, R6 ;  /* 0x000000ffff037224 */ /* 0x000fc800078e0006 */
[----:B------:R-:W-:-:S04]  /*0800*/  IMAD.HI.U32 R2, R2, R3, RZ ;  /* 0x0000000302027227 */ /* 0x000fc800078e00ff */
[----:B------:R-:W-:Y:S02]  /*0810*/  IMAD R0, R2, R0, R3 ;  /* 0x0000000002007224 */ /* 0x000fe400078e0203 */
[----:B------:R-:W1:Y:S03]  /*0820*/  MUFU.RCP R3, R8 ;  /* 0x0000000800037308 */ /* 0x000e660000001000 */
[----:B------:R-:W-:Y:S02]  /*0830*/  ISETP.GT.U32.AND P0, PT, R5, R0, PT ;  /* 0x000000000500720c */ /* 0x000fe40003f04070 */
[----:B-1----:R-:W-:-:S11]  /*0840*/  IADD3 R3, R3, 0xffffffe, RZ ;  /* 0x0ffffffe03037810 */ /* 0x002fd60007ffe0ff */
[----:B------:R-:W-:Y:S01]  /*0850*/  @!P0 IMAD.IADD R0, R0, 0x1, -R5 ;  /* 0x0000000100008824 */ /* 0x000fe200078e0a05 */
[----:B------:R-:W-:Y:S02]  /*0860*/  @!P0 IADD3 R2, R2, 0x1, RZ ;  /* 0x0000000102028810 */ /* 0x000fe40007ffe0ff */
[----:B------:R-:W-:Y:S01]  /*0870*/  ISETP.NE.AND P0, PT, R11, RZ, PT ;  /* 0x000000ff0b00720c */ /* 0x000fe20003f05270 */
[----:B------:R-:W1:Y:S01]  /*0880*/  F2I.FTZ.U32.TRUNC.NTZ R3, R3 ;  /* 0x0000000300037305 */ /* 0x000e62000021f000 */
[----:B------:R-:W-:Y:S02]  /*0890*/  ISETP.GE.U32.AND P2, PT, R0, R5, PT ;  /* 0x000000050000720c */ /* 0x000fe40003f46070 */
[----:B------:R-:W-:-:S04]  /*08a0*/  LOP3.LUT R0, R12, R11, RZ, 0x3c, !PT ;  /* 0x0000000b0c007212 */ /* 0x000fc800078e3cff */
[----:B------:R-:W-:-:S07]  /*08b0*/  ISETP.GE.AND P1, PT, R0, RZ, PT ;  /* 0x000000ff0000720c */ /* 0x000fce0003f26270 */
[----:B------:R-:W-:Y:S02]  /*08c0*/  @P2 IADD3 R2, R2, 0x1, RZ ;  /* 0x0000000102022810 */ /* 0x000fe40007ffe0ff */
[----:B-1----:R-:W-:-:S03]  /*08d0*/  IADD3 R0, RZ, -R3, RZ ;  /* 0x80000003ff007210 */ /* 0x002fc60007ffe0ff */
[----:B------:R-:W-:Y:S02]  /*08e0*/  IMAD.MOV.U32 R4, RZ, RZ, R2 ;  /* 0x000000ffff047224 */ /* 0x000fe400078e0002 */
[----:B------:R-:W-:Y:S01]  /*08f0*/  IMAD.MOV.U32 R2, RZ, RZ, R0 ;  /* 0x000000ffff027224 */ /* 0x000fe200078e0000 */
[----:B------:R-:W-:Y:S01]  /*0900*/  IABS R0, R10 ;  /* 0x0000000a00007213 */ /* 0x000fe20000000000 */
[----:B------:R-:W-:Y:S01]  /*0910*/  @!P1 IMAD.MOV R4, RZ, RZ, -R4 ;  /* 0x000000ffff049224 */ /* 0x000fe200078e0a04 */
[----:B------:R-:W-:Y:S01]  /*0920*/  @!P0 LOP3.LUT R4, RZ, R11, RZ, 0x33, !PT ;  /* 0x0000000bff048212 */ /* 0x000fe200078e33ff */
[----:B------:R-:W-:Y:S01]  /*0930*/  IMAD R5, R2, R7, RZ ;  /* 0x0000000702057224 */ /* 0x000fe200078e02ff */
[----:B------:R-:W-:Y:S01]  /*0940*/  MOV R2, RZ ;  /* 0x000000ff00027202 */ /* 0x000fe20000000f00 */
[----:B------:R-:W-:Y:S01]  /*0950*/  IMAD.MOV R6, RZ, RZ, -R0 ;  /* 0x000000ffff067224 */ /* 0x000fe200078e0a00 */
[----:B------:R-:W-:-:S03]  /*0960*/  IABS R8, R4 ;  /* 0x0000000400087213 */ /* 0x000fc60000000000 */
        /* <DEDUP_REMOVED lines=19> */
[----:B------:R-:W-:Y:S02]  /*0aa0*/  IMAD R2, R10, R2, R4 ;  /* 0x000000020a027224 */ /* 0x000fe400078e0204 */
[----:B------:R-:W-:Y:S02]  /*0ab0*/  IMAD.IADD R4, R13, 0x1, R9 ;  /* 0x000000010d047824 */ /* 0x000fe400078e0209 */
[----:B------:R-:W-:-:S03]  /*0ac0*/  IMAD R0, R2, 0x10000, R0 ;  /* 0x0001000002007824 */ /* 0x000fc600078e0200 */
[----:B------:R1:W-:Y:S04]  /*0ad0*/  STL [R1+0x5c], R4 ;  /* 0x00005c0401007387 */ /* 0x0003e80000100800 */
[----:B------:R1:W-:Y:S04]  /*0ae0*/  STL [R1+0x58], R0 ;  /* 0x0000580001007387 */ /* 0x0003e80000100800 */
[----:B------:R1:W-:Y:S01]  /*0af0*/  STL [R1+0x54], R3 ;  /* 0x0000540301007387 */ /* 0x0003e20000100800 */
[----:B------:R-:W-:Y:S05]  /*0b00*/  BRA `(.L_x_206) ;  /* 0x0000006000007947 */ /* 0x000fea0003800000 */
.L_x_197:
[----:B------:R-:W-:Y:S01]  /*0b10*/  MOV R0, UR4 ;  /* 0x0000000400007c02 */ /* 0x000fe20008000f00 */
[----:B------:R-:W-:Y:S04]  /*0b20*/  STL [R1+0x54], RZ ;  /* 0x000054ff01007387 */ /* 0x000fe80000100800 */
[----:B------:R-:W-:Y:S04]  /*0b30*/  STL [R1+0x58], RZ ;  /* 0x000058ff01007387 */ /* 0x000fe80000100800 */
[----:B------:R1:W-:Y:S02]  /*0b40*/  STL [R1+0x50], R0 ;  /* 0x0000500001007387 */ /* 0x0003e40000100800 */
[----:B-1----:R-:W-:-:S05]  /*0b50*/  MOV R0, c[0x0][0x53c] ;  /* 0x00014f0000007a02 */ /* 0x002fca0000000f00 */
[----:B------:R1:W-:Y:S02]  /*0b60*/  STL [R1+0x5c], R0 ;  /* 0x00005c0001007387 */ /* 0x0003e40000100800 */
.L_x_206:
[----:B-1----:R-:W2:Y:S04]  /*0b70*/  LDL R4, [R1+0x50] ;  /* 0x0000500001047983 */ /* 0x002ea80000100800 */
[----:B------:R-:W2:Y:S04]  /*0b80*/  LDL R5, [R1+0x54] ;  /* 0x0000540001057983 */ /* 0x000ea80000100800 */
[----:B------:R-:W2:Y:S04]  /*0b90*/  LDL R6, [R1+0x58] ;  /* 0x0000580001067983 */ /* 0x000ea80000100800 */
[----:B------:R-:W2:Y:S01]  /*0ba0*/  LDL R7, [R1+0x5c] ;  /* 0x00005c0001077983 */ /* 0x000ea20000100800 */
[----:B------:R-:W-:Y:S01]  /*0bb0*/  ISETP.NE.AND P0, PT, R14, RZ, PT ;  /* 0x000000ff0e00720c */ /* 0x000fe20003f05270 */
[----:B------:R-:W-:-:S12]  /*0bc0*/  WARPSYNC 0xffffffff ;  /* 0xffffffff00007948 */ /* 0x000fd80003800000 */
[----:B--2---:R1:W-:Y:S04]  /*0bd0*/  @!P0 STS.128 [0xc080], R4 ;  /* 0x00c08004ff008388 */ /* 0x0043e80000000c00 */
[----:B------:R-:W-:Y:S06]  /*0be0*/  BAR.ARV 0x5, 0x80 ;  /* 0x0142000000007b1d */ /* 0x000fec0000002000 */
.L_x_195:
[----:B------:R-:W2:Y:S02]  /*0bf0*/  LDL R0, [R1+0x5c] ;  /* 0x00005c0001007983 */ /* 0x000ea40000100800 */
[----:B--2---:R-:W-:-:S13]  /*0c00*/  ISETP.GE.AND P0, PT, R0, c[0x0][0x53c], PT ;  /* 0x00014f0000007a0c */ /* 0x004fda0003f06270 */
[----:B------:R-:W-:Y:S05]  /*0c10*/  @P0 EXIT ;  /* 0x000000000000094d */ /* 0x000fea0003800000 */
[----:B------:R-:W2:Y:S01]  /*0c20*/  S2R R12, SR_TID.X ;  /* 0x00000000000c7919 */ /* 0x000ea20000002100 */
[----:B------:R-:W-:Y:S02]  /*0c30*/  ULDC UR4, c[0x0][0x2ac] ;  /* 0x0000ab0000047ab9 */ /* 0x000fe40000000800 */
[----:B------:R-:W-:Y:S02]  /*0c40*/  ULDC UR6, c[0x0][0x1d0] ;  /* 0x0000740000067ab9 */ /* 0x000fe40000000800 */
[----:B------:R-:W-:Y:S01]  /*0c50*/  UIMAD UR6, UR4, UR6, URZ ;  /* 0x00000006040672a4 */ /* 0x000fe2000f8e023f */
[----:B--2---:R-:W-:Y:S02]  /*0c60*/  SHF.R.S32.HI R8, RZ, 0x1f, R12 ;  /* 0x0000001fff087819 */ /* 0x004fe4000001140c */
[-C--:B------:R-:W-:Y:S02]  /*0c70*/  LEA.HI R11, R12, R12.reuse, RZ, 0x1 ;  /* 0x0000000c0c0b7211 */ /* 0x080fe400078f08ff */
[----:B------:R-:W-:-:S02]  /*0c80*/  LEA.HI R3, R8, R12, RZ, 0x4 ;  /* 0x0000000c08037211 */ /* 0x000fc400078f20ff */
[----:B------:R-:W-:Y:S02]  /*0c90*/  SHF.R.S32.HI R112, RZ, 0x1, R11 ;  /* 0x00000001ff707819 */ /* 0x000fe4000001140b */
[----:B------:R-:W-:Y:S02]  /*0ca0*/  SHF.R.S32.HI R0, RZ, 0x4, R3 ;  /* 0x00000004ff007819 */ /* 0x000fe40000011403 */
[C---:B------:R-:W-:Y:S02]  /*0cb0*/  LOP3.LUT R2, R3.reuse, 0xfffffff0, RZ, 0xc0, !PT ;  /* 0xfffffff003027812 */ /* 0x040fe400078ec0ff */
[----:B-1----:R-:W-:Y:S02]  /*0cc0*/  LEA.HI R4, R3, R0, RZ, 0x1 ;  /* 0x0000000003047211 */ /* 0x002fe400078f08ff */
[----:B------:R-:W-:Y:S01]  /*0cd0*/  LEA.HI R5, R11, R112, RZ, 0x1 ;  /* 0x000000700b057211 */ /* 0x000fe200078f08ff */
[----:B------:R-:W-:Y:S01]  /*0ce0*/  IMAD.IADD R2, R12, 0x1, -R2 ;  /* 0x000000010c027824 */ /* 0x000fe200078e0a02 */
[----:B------:R-:W-:-:S02]  /*0cf0*/  LOP3.LUT R4, R4, 0xfffffffe, RZ, 0xc0, !PT ;  /* 0xfffffffe04047812 */ /* 0x000fc400078ec0ff */
[----:B------:R-:W-:Y:S02]  /*0d00*/  LOP3.LUT R3, R5, 0x7fffffe, RZ, 0xc0, !PT ;  /* 0x07fffffe05037812 */ /* 0x000fe400078ec0ff */
[----:B------:R-:W-:Y:S01]  /*0d10*/  LEA.HI R9, R2, R2, RZ, 0x1 ;  /* 0x0000000202097211 */ /* 0x000fe200078f08ff */
[----:B------:R-:W-:Y:S01]  /*0d20*/  IMAD.IADD R19, R0, 0x1, -R4 ;  /* 0x0000000100137824 */ /* 0x000fe200078e0a04 */
[----:B------:R-:W-:Y:S01]  /*0d30*/  SHF.R.S32.HI R5, RZ, 0x1f, R2 ;  /* 0x0000001fff057819 */ /* 0x000fe20000011402 */
[----:B------:R-:W-:Y:S01]  /*0d40*/  IMAD.IADD R3, R112, 0x1, -R3 ;  /* 0x0000000170037824 */ /* 0x000fe200078e0a03 */
[----:B------:R-:W-:Y:S02]  /*0d50*/  LOP3.LUT R4, R9, 0x7fffffe, RZ, 0xc0, !PT ;  /* 0x07fffffe09047812 */ /* 0x000fe400078ec0ff */
[-C--:B------:R-:W-:Y:S01]  /*0d60*/  LEA.HI R22, R8, R12.reuse, RZ, 0x3 ;  /* 0x0000000c08167211 */ /* 0x080fe200078f18ff */
[----:B------:R-:W-:Y:S01]  /*0d70*/  IMAD R0, R0, 0x8, R3 ;  /* 0x0000000800007824 */ /* 0x000fe200078e0203 */
[----:B------:R-:W-:Y:S01]  /*0d80*/  LEA.HI R13, R8, R12, RZ, 0x2 ;  /* 0x0000000c080d7211 */ /* 0x000fe200078f10ff */
[----:B------:R-:W-:Y:S01]  /*0d90*/  IMAD.IADD R14, R2, 0x1, -R4 ;  /* 0x00000001020e7824 */ /* 0x000fe200078e0a04 */
[----:B------:R-:W-:-:S02]  /*0da0*/  LEA.HI R17, R5, R2, RZ, 0x3 ;  /* 0x0000000205117211 */ /* 0x000fc400078f18ff */
[----:B------:R-:W-:Y:S02]  /*0db0*/  LOP3.LUT R3, R22, 0xfffffff8, RZ, 0xc0, !PT ;  /* 0xfffffff816037812 */ /* 0x000fe400078ec0ff */
[----:B------:R-:W-:Y:S02]  /*0dc0*/  SHF.R.S32.HI R2, RZ, 0x3, R22 ;  /* 0x00000003ff027819 */ /* 0x000fe40000011416 */
[C---:B------:R-:W-:Y:S01]  /*0dd0*/  LOP3.LUT R4, R13.reuse, 0xfffffffc, RZ, 0xc0, !PT ;  /* 0xfffffffc0d047812 */ /* 0x040fe200078ec0ff */
[----:B------:R-:W-:Y:S01]  /*0de0*/  IMAD.IADD R3, R12, 0x1, -R3 ;  /* 0x000000010c037824 */ /* 0x000fe200078e0a03 */
[----:B------:R-:W-:Y:S01]  /*0df0*/  SHF.R.S32.HI R249, RZ, 0x2, R13 ;  /* 0x00000002fff97819 */ /* 0x000fe2000001140d */
[----:B------:R-:W-:Y:S01]  /*0e00*/  IMAD.SHL.U32 R2, R2, 0x40, RZ ;  /* 0x0000004002027824 */ /* 0x000fe200078e00ff */
[----:B------:R-:W-:Y:S01]  /*0e10*/  LEA.HI R8, R8, R12, RZ, 0x5 ;  /* 0x0000000c08087211 */ /* 0x000fe200078f28ff */
[----:B------:R-:W-:Y:S01]  /*0e20*/  IMAD.IADD R24, R12, 0x1, -R4 ;  /* 0x000000010c187824 */ /* 0x000fe200078e0a04 */
[----:B------:R-:W-:-:S02]  /*0e30*/  LEA.HI R4, R13, R249, RZ, 0x1 ;  /* 0x000000f90d047211 */ /* 0x000fc400078f08ff */
[----:B------:R-:W-:Y:S01]  /*0e40*/  LEA.HI R10, R3, R3, RZ, 0x1 ;  /* 0x00000003030a7211 */ /* 0x000fe200078f08ff */
[----:B------:R-:W-:Y:S01]  /*0e50*/  IMAD.SHL.U32 R228, R24, 0x8, RZ ;  /* 0x0000000818e47824 */ /* 0x000fe200078e00ff */
[----:B------:R-:W-:Y:S02]  /*0e60*/  LOP3.LUT R2, R2, 0xc0, RZ, 0xc0, !PT ;  /* 0x000000c002027812 */ /* 0x000fe400078ec0ff */
[----:B------:R-:W-:Y:S02]  /*0e70*/  LOP3.LUT R4, R4, 0x7fffffe, RZ, 0xc0, !PT ;  /* 0x07fffffe04047812 */ /* 0x000fe400078ec0ff */
[----:B------:R-:W-:Y:S02]  /*0e80*/  LOP3.LUT R6, R10, 0x3fffffe, RZ, 0xc0, !PT ;  /* 0x03fffffe0a067812 */ /* 0x000fe400078ec0ff */
[----:B------:R-:W-:Y:S01]  /*0e90*/  SHF.R.U32.HI R5, RZ, 0x3, R2 ;  /* 0x00000003ff057819 */ /* 0x000fe20000011602 */
[----:B------:R-:W-:Y:S01]  /*0ea0*/  IMAD.IADD R4, R249, 0x1, -R4 ;  /* 0x00000001f9047824 */ /* 0x000fe200078e0a04 */
[----:B------:R-:W-:Y:S01]  /*0eb0*/  LOP3.LUT R2, R2, 0x18, R228, 0xf8, !PT ;  /* 0x0000001802027812 */ /* 0x000fe200078ef8e4 */
[----:B------:R-:W-:Y:S01]  /*0ec0*/  IMAD.IADD R21, R3, 0x1, -R6 ;  /* 0x0000000103157824 */ /* 0x000fe200078e0a06 */
[----:B------:R-:W-:-:S02]  /*0ed0*/  SHF.R.S32.HI R7, RZ, 0x5, R8 ;  /* 0x00000005ff077819 */ /* 0x000fc40000011408 */
[----:B------:R-:W-:Y:S02]  /*0ee0*/  LOP3.LUT R6, R2, R5, RZ, 0x3c, !PT ;  /* 0x0000000502067212 */ /* 0x000fe400078e3cff */
[----:B------:R-:W-:Y:S01]  /*0ef0*/  LOP3.LUT R2, R11, 0xfffffffe, RZ, 0xc0, !PT ;  /* 0xfffffffe0b027812 */ /* 0x000fe200078ec0ff */
[----:B------:R-:W-:Y:S01]  /*0f00*/  IMAD R3, R7, 0x8, R4 ;  /* 0x0000000807037824 */ /* 0x000fe200078e0204 */
[----:B------:R-:W-:Y:S02]  /*0f10*/  SHF.R.S32.HI R5, RZ, 0x1f, R8 ;  /* 0x0000001fff057819 */ /* 0x000fe40000011408 */
[----:B------:R-:W-:Y:S01]  /*0f20*/  LOP3.LUT R4, R8, 0xffffffe0, RZ, 0xc0, !PT ;  /* 0xffffffe008047812 */ /* 0x000fe200078ec0ff */
[----:B------:R-:W-:Y:S01]  /*0f30*/  IMAD.IADD R168, R12, 0x1, -R2 ;  /* 0x000000010ca87824 */ /* 0x000fe200078e0a02 */
[----:B------:R-:W-:Y:S01]  /*0f40*/  LEA.HI R2, R24, R24, RZ, 0x1 ;  /* 0x0000001818027211 */ /* 0x000fe200078f08ff */
[----:B------:R-:W-:Y:S01]  /*0f50*/  IMAD.U32 R250, R3, 0x20, R6 ;  /* 0x0000002003fa7824 */ /* 0x000fe200078e0006 */
[----:B------:R-:W-:Y:S01]  /*0f60*/  LEA.HI R3, R5, R7, RZ, 0x2 ;  /* 0x0000000705037211 */ /* 0x000fe200078f10ff */
[----:B------:R-:W-:Y:S01]  /*0f70*/  IMAD.SHL.U32 R114, R168, 0x4, RZ ;  /* 0x00000004a8727824 */ /* 0x000fe200078e00ff */
[----:B------:R-:W-:Y:S01]  /*0f80*/  IADD3 R8, R112, 0x40, RZ ;  /* 0x0000004070087810 */ /* 0x000fe20007ffe0ff */
[----:B------:R-:W-:Y:S01]  /*0f90*/  IMAD.IADD R31, R12, 0x1, -R4 ;  /* 0x000000010c1f7824 */ /* 0x000fe200078e0a04 */
[----:B------:R-:W-:Y:S01]  /*0fa0*/  LOP3.LUT R4, R3, 0xffffffc, RZ, 0xc0, !PT ;  /* 0x0ffffffc03047812 */ /* 0x000fe200078ec0ff */
[----:B------:R-:W-:Y:S01]  /*0fb0*/  IMAD.SHL.U32 R104, R168, 0x8, RZ ;  /* 0x00000008a8687824 */ /* 0x000fe200078e00ff */
[C---:B------:R-:W-:Y:S01]  /*0fc0*/  LOP3.LUT R3, R2.reuse, 0x1ffffffe, RZ, 0xc0, !PT ;  /* 0x1ffffffe02037812 */ /* 0x040fe200078ec0ff */
[----:B------:R-:W-:Y:S01]  /*0fd0*/  IMAD.SHL.U32 R2, R2, 0x20, RZ ;  /* 0x0000002002027824 */ /* 0x000fe200078e00ff */
[----:B------:R-:W-:Y:S01]  /*0fe0*/  IADD3 R164, R114, 0x10, RZ ;  /* 0x0000001072a47810 */ /* 0x000fe20007ffe0ff */
[----:B------:R-:W-:Y:S01]  /*0ff0*/  IMAD.IADD R6, R7, 0x1, -R4 ;  /* 0x0000000107067824 */ /* 0x000fe200078e0a04 */
[----:B------:R-:W-:Y:S01]  /*1000*/  SHF.R.S32.HI R5, RZ, 0x1f, R31 ;  /* 0x0000001fff057819 */ /* 0x000fe2000001141f */
[----:B------:R-:W-:Y:S01]  /*1010*/  IMAD.IADD R4, R24, 0x1, -R3 ;  /* 0x0000000118047824 */ /* 0x000fe200078e0a03 */
[----:B------:R-:W-:Y:S01]  /*1020*/  LOP3.LUT R3, R2, 0xffffffc0, RZ, 0xc0, !PT ;  /* 0xffffffc002037812 */ /* 0x000fe200078ec0ff */
[----:B------:R-:W-:Y:S01]  /*1030*/  IMAD.IADD R2, R114, 0x1, R164 ;  /* 0x0000000172027824 */ /* 0x000fe200078e02a4 */
[----:B------:R-:W-:-:S02]  /*1040*/  LEA.HI R20, R5, R31, RZ, 0x2 ;  /* 0x0000001f05147211 */ /* 0x000fc400078f10ff */
[----:B------:R-:W-:Y:S01]  /*1050*/  IADD3 R113, R114, 0x20, RZ ;  /* 0x0000002072717810 */ /* 0x000fe20007ffe0ff */
[----:B------:R-:W-:Y:S01]  /*1060*/  IMAD R23, R4, 0x8, R3 ;  /* 0x0000000804177824 */ /* 0x000fe200078e0203 */
[----:B------:R-:W-:Y:S02]  /*1070*/  SHF.R.S32.HI R4, RZ, 0x1f, R8 ;  /* 0x0000001fff047819 */ /* 0x000fe40000011408 */
[----:B------:R-:W-:Y:S02]  /*1080*/  SHF.R.S32.HI R3, RZ, 0x1f, R2 ;  /* 0x0000001fff037819 */ /* 0x000fe40000011402 */
[----:B------:R-:W-:Y:S02]  /*1090*/  SHF.R.S32.HI R5, RZ, 0x2, R20 ;  /* 0x00000002ff057819 */ /* 0x000fe40000011414 */
[----:B------:R-:W-:Y:S02]  /*10a0*/  LEA.HI R4, R4, R8, RZ, 0x3 ;  /* 0x0000000804047211 */ /* 0x000fe400078f18ff */
[CC--:B------:R-:W-:Y:S01]  /*10b0*/  LEA.HI R15, R3.reuse, R2.reuse, RZ, 0x3 ;  /* 0x00000002030f7211 */ /* 0x0c0fe200078f18ff */
[----:B------:R-:W-:Y:S01]  /*10c0*/  IMAD R29, R6, 0x10, R5 ;  /* 0x00000010061d7824 */ /* 0x000fe200078e0205 */
[----:B------:R-:W-:Y:S01]  /*10d0*/  LEA.HI R16, R3, R2, RZ, 0x5 ;  /* 0x0000000203107211 */ /* 0x000fe200078f28ff */
[----:B------:R-:W-:Y:S01]  /*10e0*/  IMAD.IADD R2, R114, 0x1, R113 ;  /* 0x0000000172027824 */ /* 0x000fe200078e0271 */
[----:B------:R-:W-:Y:S01]  /*10f0*/  LEA.HI R12, R8, R8, RZ, 0x1 ;  /* 0x00000008080c7211 */ /* 0x000fe200078f08ff */
[----:B------:R-:W-:Y:S01]  /*1100*/  IMAD.SHL.U32 R4, R4, 0x20, RZ ;  /* 0x0000002004047824 */ /* 0x000fe200078e00ff */
[----:B------:R-:W-:Y:S01]  /*1110*/  SHF.R.S32.HI R5, RZ, 0x1f, R13 ;  /* 0x0000001fff057819 */ /* 0x000fe2000001140d */
[----:B------:R-:W-:Y:S01]  /*1120*/  STL [R1+0x130], R29 ;  /* 0x0001301d01007387 */ /* 0x000fe20000100800 */
[----:B------:R-:W-:-:S02]  /*1130*/  LOP3.LUT R6, R12, 0x7fffffe, RZ, 0xc0, !PT ;  /* 0x07fffffe0c067812 */ /* 0x000fc400078ec0ff */
[----:B------:R-:W-:Y:S02]  /*1140*/  SHF.R.S32.HI R3, RZ, 0x1f, R2 ;  /* 0x0000001fff037819 */ /* 0x000fe40000011402 */
[----:B------:R-:W-:Y:S01]  /*1150*/  LEA.HI R11, R5, R249, RZ, 0x3 ;  /* 0x000000f9050b7211 */ /* 0x000fe200078f18ff */
[----:B------:R-:W-:Y:S01]  /*1160*/  IMAD.IADD R6, R8, 0x1, -R6 ;  /* 0x0000000108067824 */ /* 0x000fe200078e0a06 */
[----:B------:R-:W-:Y:S01]  /*1170*/  LOP3.LUT R4, R4, 0xffffff00, RZ, 0xc0, !PT ;  /* 0xffffff0004047812 */ /* 0x000fe200078ec0ff */
[----:B------:R-:W-:Y:S01]  /*1180*/  IMAD.SHL.U32 R8, R7, 0x200, RZ ;  /* 0x0000020007087824 */ /* 0x000fe200078e00ff */
[CC--:B------:R-:W-:Y:S02]  /*1190*/  LEA.HI R13, R3.reuse, R2.reuse, RZ, 0x3 ;  /* 0x00000002030d7211 */ /* 0x0c0fe400078f18ff */
[----:B------:R-:W-:Y:S01]  /*11a0*/  LEA.HI R18, R3, R2, RZ, 0x5 ;  /* 0x0000000203127211 */ /* 0x000fe200078f28ff */
[----:B------:R-:W-:Y:S01]  /*11b0*/  IMAD R25, R6, 0x20, R4 ;  /* 0x0000002006197824 */ /* 0x000fe200078e0204 */
[----:B------:R-:W-:-:S02]  /*11c0*/  LOP3.LUT R3, R11, 0xfffffff8, RZ, 0xc0, !PT ;  /* 0xfffffff80b037812 */ /* 0x000fc400078ec0ff */
[----:B------:R-:W-:Y:S02]  /*11d0*/  SHF.R.S32.HI R2, RZ, 0x1, R10 ;  /* 0x00000001ff027819 */ /* 0x000fe4000001140a */
[----:B------:R-:W-:Y:S01]  /*11e0*/  SHF.R.S32.HI R7, RZ, 0x1, R9 ;  /* 0x00000001ff077819 */ /* 0x000fe20000011409 */
[----:B------:R-:W-:Y:S01]  /*11f0*/  IMAD.IADD R6, R249, 0x1, -R3 ;  /* 0x00000001f9067824 */ /* 0x000fe200078e0a03 */
[----:B------:R-:W-:Y:S01]  /*1200*/  SHF.R.S32.HI R4, RZ, 0x1f, R9 ;  /* 0x0000001fff047819 */ /* 0x000fe20000011409 */
[C---:B------:R-:W-:Y:S01]  /*1210*/  IMAD.SHL.U32 R3, R2.reuse, 0x40, RZ ;  /* 0x0000004002037824 */ /* 0x040fe200078e00ff */
[----:B------:R-:W-:Y:S01]  /*1220*/  LOP3.LUT P3, RZ, R2, 0x2, RZ, 0xc0, !PT ;  /* 0x0000000202ff7812 */ /* 0x000fe2000786c0ff */
[----:B------:R-:W-:Y:S01]  /*1230*/  STL [R1+0xe8], R25 ;  /* 0x0000e81901007387 */ /* 0x000fe20000100800 */
[----:B------:R-:W-:Y:S01]  /*1240*/  LEA.HI R9, R4, R7, RZ, 0x2 ;  /* 0x0000000704097211 */ /* 0x000fe200078f10ff */
[----:B------:R-:W-:Y:S01]  /*1250*/  IMAD.SHL.U32 R4, R17, 0x20, RZ ;  /* 0x0000002011047824 */ /* 0x000fe200078e00ff */
[----:B------:R-:W-:-:S02]  /*1260*/  LOP3.LUT R3, R3, 0xc0, RZ, 0xc0, !PT ;  /* 0x000000c003037812 */ /* 0x000fc400078ec0ff */
[----:B------:R-:W-:Y:S02]  /*1270*/  LEA.HI R2, R6, R6, RZ, 0x1 ;  /* 0x0000000606027211 */ /* 0x000fe400078f08ff */
[----:B------:R-:W-:Y:S02]  /*1280*/  LOP3.LUT R10, R3, 0x8, R22, 0xf8, !PT ;  /* 0x00000008030a7812 */ /* 0x000fe400078ef816 */
[----:B------:R-:W-:Y:S02]  /*1290*/  SHF.R.U32.HI R3, RZ, 0x3, R3 ;  /* 0x00000003ff037819 */ /* 0x000fe40000011603 */
[----:B------:R-:W-:Y:S02]  /*12a0*/  LOP3.LUT R11, R9, 0xfffffffc, RZ, 0xc0, !PT ;  /* 0xfffffffc090b7812 */ /* 0x000fe400078ec0ff */
[----:B------:R-:W-:Y:S02]  /*12b0*/  LOP3.LUT R10, R10, R3, RZ, 0x3c, !PT ;  /* 0x000000030a0a7212 */ /* 0x000fe400078e3cff */
[----:B------:R-:W-:Y:S01]  /*12c0*/  LEA.HI R3, R5, R249, RZ, 0x2 ;  /* 0x000000f905037211 */ /* 0x000fe200078f10ff */
[----:B------:R-:W-:Y:S01]  /*12d0*/  IMAD R5, R24, 0x2, R8 ;  /* 0x0000000218057824 */ /* 0x000fe200078e0208 */
[----:B------:R-:W-:Y:S01]  /*12e0*/  LOP3.LUT R9, R2, 0x3fffffe, RZ, 0xc0, !PT ;  /* 0x03fffffe02097812 */ /* 0x000fe200078ec0ff */
[----:B------:R-:W-:Y:S01]  /*12f0*/  IMAD.IADD R11, R7, 0x1, -R11 ;  /* 0x00000001070b7824 */ /* 0x000fe200078e0a0b */
[----:B------:R-:W-:Y:S01]  /*1300*/  LOP3.LUT R3, R3, 0xfffffffc, RZ, 0xc0, !PT ;  /* 0xfffffffc03037812 */ /* 0x000fe200078ec0ff */
[----:B------:R-:W-:Y:S01]  /*1310*/  IMAD.SHL.U32 R7, R0, 0x20, RZ ;  /* 0x0000002000077824 */ /* 0x000fe200078e00ff */
[----:B------:R-:W-:Y:S01]  /*1320*/  LOP3.LUT R4, R4, 0xffffff00, RZ, 0xc0, !PT ;  /* 0xffffff0004047812 */ /* 0x000fe200078ec0ff */
[----:B------:R-:W-:Y:S01]  /*1330*/  IMAD.IADD R9, R6, 0x1, -R9 ;  /* 0x0000000106097824 */ /* 0x000fe200078e0a09 */
[----:B------:R-:W-:Y:S01]  /*1340*/  SHF.R.S32.HI R2, RZ, 0x1, R2 ;  /* 0x00000001ff027819 */ /* 0x000fe20000011402 */
[----:B------:R-:W-:Y:S01]  /*1350*/  IMAD.IADD R3, R249, 0x1, -R3 ;  /* 0x00000001f9037824 */ /* 0x000fe200078e0a03 */
[----:B------:R-:W-:Y:S01]  /*1360*/  LOP3.LUT P4, RZ, R11, 0x2, RZ, 0xc0, !PT ;  /* 0x000000020bff7812 */ /* 0x000fe2000788c0ff */
[----:B------:R-:W-:Y:S01]  /*1370*/  IMAD.IADD R6, R4, 0x1, R8 ;  /* 0x0000000104067824 */ /* 0x000fe200078e0208 */
[----:B------:R-:W-:Y:S01]  /*1380*/  LOP3.LUT P1, RZ, R2, 0x2, RZ, 0xc0, !PT ;  /* 0x0000000202ff7812 */ /* 0x000fe2000782c0ff */
[C---:B------:R-:W-:Y:S01]  /*1390*/  IMAD R17, R14.reuse, 0x20, R4 ;  /* 0x000000200e117824 */ /* 0x040fe200078e0204 */
[----:B------:R-:W-:Y:S01]  /*13a0*/  SHF.R.S32.HI R4, RZ, 0x1, R12 ;  /* 0x00000001ff047819 */ /* 0x000fe2000001140c */
[----:B------:R-:W-:Y:S01]  /*13b0*/  IMAD R14, R14, 0x20, R6 ;  /* 0x000000200e0e7824 */ /* 0x000fe200078e0206 */
[C---:B------:R-:W-:Y:S01]  /*13c0*/  LOP3.LUT P0, RZ, R3.reuse, 0x2, RZ, 0xc0, !PT ;  /* 0x0000000203ff7812 */ /* 0x040fe2000780c0ff */
[----:B------:R-:W-:Y:S01]  /*13d0*/  IMAD.SHL.U32 R3, R3, 0x40, RZ ;  /* 0x0000004003037824 */ /* 0x000fe200078e00ff */
[----:B------:R-:W-:Y:S01]  /*13e0*/  LOP3.LUT R6, R2, 0x1, RZ, 0xc0, !PT ;  /* 0x0000000102067812 */ /* 0x000fe200078ec0ff */
[----:B------:R-:W-:Y:S01]  /*13f0*/  IMAD.SHL.U32 R4, R4, 0x40, RZ ;  /* 0x0000004004047824 */ /* 0x000fe200078e00ff */
[----:B------:R-:W-:Y:S01]  /*1400*/  IADD3 R248, R104, 0x30, RZ ;  /* 0x0000003068f87810 */ /* 0x000fe20007ffe0ff */
[----:B------:R-:W-:Y:S01]  /*1410*/  IMAD.SHL.U32 R0, R2, 0x40, RZ ;  /* 0x0000004002007824 */ /* 0x000fe200078e00ff */
[----:B------:R-:W-:Y:S01]  /*1420*/  LOP3.LUT R28, R3, 0xc0, RZ, 0xc0, !PT ;  /* 0x000000c0031c7812 */ /* 0x000fe200078ec0ff */
[----:B------:R-:W-:Y:S01]  /*1430*/  IMAD R9, R9, 0x20, R5 ;  /* 0x0000002009097824 */ /* 0x000fe200078e0205 */
[----:B------:R-:W-:Y:S01]  /*1440*/  LOP3.LUT R30, R4, 0xc0, RZ, 0xc0, !PT ;  /* 0x000000c0041e7812 */ /* 0x000fe200078ec0ff */
[----:B------:R-:W-:Y:S01]  /*1450*/  IMAD.SHL.U32 R2, R16, 0x80, RZ ;  /* 0x0000008010027824 */ /* 0x000fe200078e00ff */
[----:B------:R-:W-:Y:S01]  /*1460*/  SHF.R.U32.HI R26, RZ, 0x3, R28 ;  /* 0x00000003ff1a7819 */ /* 0x000fe2000001161c */
[----:B------:R-:W-:Y:S01]  /*1470*/  IMAD R8, R19, 0x8, R21 ;  /* 0x0000000813087824 */ /* 0x000fe200078e0215 */
[----:B------:R-:W-:Y:S01]  /*1480*/  LOP3.LUT R3, R28, 0x18, R15, 0xf8, !PT ;  /* 0x000000181c037812 */ /* 0x000fe200078ef80f */
[----:B------:R-:W-:Y:S01]  /*1490*/  STL [R1+0xe0], R30 ;  /* 0x0000e01e01007387 */ /* 0x000fe20000100800 */
[----:B------:R-:W-:-:S02]  /*14a0*/  SHF.R.U32.HI R27, RZ, 0x3, R30 ;  /* 0x00000003ff1b7819 */ /* 0x000fc4000001161e */
[----:B------:R-:W-:Y:S01]  /*14b0*/  LOP3.LUT R5, R30, 0x18, R15, 0xf8, !PT ;  /* 0x000000181e057812 */ /* 0x000fe200078ef80f */
[----:B------:R-:W-:Y:S01]  /*14c0*/  STL [R1+0xc], R28 ;  /* 0x00000c1c01007387 */ /* 0x000fe20000100800 */
[----:B------:R-:W-:Y:S02]  /*14d0*/  LOP3.LUT R4, R3, R26, RZ, 0x3c, !PT ;  /* 0x0000001a03047212 */ /* 0x000fe400078e3cff */
[----:B------:R-:W-:Y:S01]  /*14e0*/  LOP3.LUT R2, R2, 0xfffff000, RZ, 0xc0, !PT ;  /* 0xfffff00002027812 */ /* 0x000fe200078ec0ff */
[----:B------:R-:W-:Y:S01]  /*14f0*/  STL [R1+0xe4], R27 ;  /* 0x0000e41b01007387 */ /* 0x000fe20000100800 */
[----:B------:R-:W-:Y:S02]  /*1500*/  LOP3.LUT R3, R5, R27, RZ, 0x3c, !PT ;  /* 0x0000001b05037212 */ /* 0x000fe400078e3cff */
[----:B------:R-:W-:Y:S01]  /*1510*/  ISETP.NE.U32.AND P2, PT, R6, 0x1, PT ;  /* 0x000000010600780c */ /* 0x000fe20003f45070 */
[----:B------:R-:W-:Y:S01]  /*1520*/  STL [R1+0x10], R26 ;  /* 0x0000101a01007387 */ /* 0x000fe20000100800 */
[----:B------:R-:W-:Y:S01]  /*1530*/  LOP3.LUT R6, R0, 0xc0, RZ, 0xc0, !PT ;  /* 0x000000c000067812 */ /* 0x000fe200078ec0ff */
[----:B------:R-:W-:Y:S01]  /*1540*/  IMAD.U32 R0, R8, 0x20, R10 ;  /* 0x0000002008007824 */ /* 0x000fe200078e000a */
[----:B------:R-:W-:Y:S01]  /*1550*/  IADD3 R16, R3, R25, R2 ;  /* 0x0000001903107210 */ /* 0x000fe20007ffe002 */
[----:B------:R-:W-:Y:S01]  /*1560*/  IMAD.SHL.U32 R3, R11, 0x40, RZ ;  /* 0x000000400b037824 */ /* 0x000fe200078e00ff */
[----:B------:R-:W-:-:S02]  /*1570*/  LEA.HI R5, R6, R6, RZ, 0x1d ;  /* 0x0000000606057211 */ /* 0x000fc400078fe8ff */
[----:B------:R-:W-:Y:S01]  /*1580*/  IADD3 R21, R4, R2, R7 ;  /* 0x0000000204157210 */ /* 0x000fe20007ffe007 */
[----:B------:R-:W-:Y:S01]  /*1590*/  IMAD.SHL.U32 R4, R19, 0x8, RZ ;  /* 0x0000000813047824 */ /* 0x000fe200078e00ff */
[----:B------:R-:W-:Y:S01]  /*15a0*/  LOP3.LUT R3, R3, 0xc0, RZ, 0xc0, !PT ;  /* 0x000000c003037812 */ /* 0x000fe200078ec0ff */
[----:B------:R-:W-:Y:S01]  /*15b0*/  IMAD.SHL.U32 R2, R18, 0x80, RZ ;  /* 0x0000008012027824 */ /* 0x000fe200078e00ff */
[----:B------:R-:W-:Y:S01]  /*15c0*/  LOP3.LUT R8, R30, 0x18, R13, 0xf8, !PT ;  /* 0x000000181e087812 */ /* 0x000fe200078ef80d */
[----:B------:R-:W-:Y:S01]  /*15d0*/  IMAD.IADD R9, R5, 0x1, R9 ;  /* 0x0000000105097824 */ /* 0x000fe200078e0209 */
[----:B------:R-:W-:Y:S02]  /*15e0*/  LOP3.LUT R6, R3, 0x8, R4, 0xf8, !PT ;  /* 0x0000000803067812 */ /* 0x000fe400078ef804 */
[----:B------:R-:W-:Y:S01]  /*15f0*/  LOP3.LUT R5, R28, 0x18, R13, 0xf8, !PT ;  /* 0x000000181c057812 */ /* 0x000fe200078ef80d */
[----:B------:R-:W-:Y:S01]  /*1600*/  IMAD.SHL.U32 R24, R9, 0x2, RZ ;  /* 0x0000000209187824 */ /* 0x000fe200078e00ff */
[----:B------:R-:W-:-:S02]  /*1610*/  SHF.R.U32.HI R3, RZ, 0x3, R3 ;  /* 0x00000003ff037819 */ /* 0x000fc40000011603 */
[----:B------:R-:W-:Y:S02]  /*1620*/  LOP3.LUT R2, R2, 0xfffff000, RZ, 0xc0, !PT ;  /* 0xfffff00002027812 */ /* 0x000fe400078ec0ff */
[----:B------:R-:W-:Y:S01]  /*1630*/  LOP3.LUT R4, R8, R27, RZ, 0x3c, !PT ;  /* 0x0000001b08047212 */ /* 0x000fe200078e3cff */
[----:B------:R-:W-:Y:S01]  /*1640*/  STL [R1+0x68], R24 ;  /* 0x0000681801007387 */ /* 0x000fe20000100800 */
[----:B------:R-:W-:Y:S02]  /*1650*/  LOP3.LUT R5, R5, R26, RZ, 0x3c, !PT ;  /* 0x0000001a05057212 */ /* 0x000fe400078e3cff */
[----:B------:R-:W-:Y:S02]  /*1660*/  LOP3.LUT R3, R6, R3, RZ, 0x3c, !PT ;  /* 0x0000000306037212 */ /* 0x000fe400078e3cff */
[----:B------:R-:W-:Y:S02]  /*1670*/  IADD3 R11, R4, R25, R2 ;  /* 0x00000019040b7210 */ /* 0x000fe40007ffe002 */
[----:B------:R-:W-:-:S02]  /*1680*/  IADD3 R4, R24, 0x80, RZ ;  /* 0x0000008018047810 */ /* 0x000fc40007ffe0ff */
[----:B------:R-:W-:Y:S01]  /*1690*/  IADD3 R12, R5, R2, R7 ;  /* 0x00000002050c7210 */ /* 0x000fe20007ffe007 */
[C---:B------:R-:W-:Y:S01]  /*16a0*/  IMAD.IADD R2, R3.reuse, 0x1, R14 ;  /* 0x0000000103027824 */ /* 0x040fe200078e020e */
[----:B------:R-:W-:Y:S01]  /*16b0*/  IADD3 R22, R24, 0x70, RZ ;  /* 0x0000007018167810 */ /* 0x000fe20007ffe0ff */
[----:B------:R-:W-:Y:S01]  /*16c0*/  IMAD.IADD R3, R3, 0x1, R17 ;  /* 0x0000000103037824 */ /* 0x000fe200078e0211 */
[----:B------:R-:W-:Y:S01]  /*16d0*/  @P2 IADD3 R22, R4, 0x10, RZ ;  /* 0x0000001004162810 */ /* 0x000fe20007ffe0ff */
[----:B------:R-:W-:Y:S01]  /*16e0*/  IMAD.MOV.U32 R14, RZ, RZ, 0x20 ;  /* 0x00000020ff0e7424 */ /* 0x000fe200078e00ff */
[----:B------:R-:W-:Y:S02]  /*16f0*/  IADD3 R247, R104, 0x40, RZ ;  /* 0x0000004068f77810 */ /* 0x000fe40007ffe0ff */
[----:B------:R-:W-:Y:S01]  /*1700*/  SHF.R.S32.HI R17, RZ, 0x1f, R248 ;  /* 0x0000001fff117819 */ /* 0x000fe200000114f8 */
[----:B------:R-:W-:Y:S01]  /*1710*/  STL [R1+0x6c], R22 ;  /* 0x00006c1601007387 */ /* 0x000fe20000100800 */
[----:B------:R-:W-:-:S02]  /*1720*/  IADD3 R167, R114, 0x8, RZ ;  /* 0x0000000872a77810 */ /* 0x000fc40007ffe0ff */
[----:B------:R-:W-:Y:S01]  /*1730*/  IADD3 R246, R104, 0x50, RZ ;  /* 0x0000005068f67810 */ /* 0x000fe20007ffe0ff */
[----:B------:R1:W-:Y:S01]  /*1740*/  STL [R1+0x24], R17 ;  /* 0x0000241101007387 */ /* 0x0003e20000100800 */
[----:B------:R-:W-:Y:S02]  /*1750*/  SHF.R.S32.HI R18, RZ, 0x1f, R247 ;  /* 0x0000001fff127819 */ /* 0x000fe400000114f7 */
[----:B------:R-:W-:Y:S02]  /*1760*/  SHF.R.S32.HI R10, RZ, 0x1f, R246 ;  /* 0x0000001fff0a7819 */ /* 0x000fe400000114f6 */
[C---:B------:R-:W-:Y:S01]  /*1770*/  IADD3 R166, R114.reuse, 0x18, RZ ;  /* 0x0000001872a67810 */ /* 0x040fe20007ffe0ff */
[----:B------:R2:W-:Y:S01]  /*1780*/  STL [R1+0x20], R18 ;  /* 0x0000201201007387 */ /* 0x0005e20000100800 */
[----:B------:R-:W-:Y:S02]  /*1790*/  IADD3 R165, R114, 0x28, RZ ;  /* 0x0000002872a57810 */ /* 0x000fe40007ffe0ff */
[----:B------:R-:W-:Y:S01]  /*17a0*/  SHF.R.S32.HI R9, RZ, 0x1f, R167 ;  /* 0x0000001fff097819 */ /* 0x000fe200000114a7 */
[----:B------:R3:W-:Y:S01]  /*17b0*/  STL [R1+0x14], R10 ;  /* 0x0000140a01007387 */ /* 0x0007e20000100800 */
[----:B------:R-:W-:-:S02]  /*17c0*/  SHF.R.S32.HI R8, RZ, 0x1f, R164 ;  /* 0x0000001fff087819 */ /* 0x000fc400000114a4 */
[----:B------:R-:W-:Y:S02]  /*17d0*/  SHF.R.S32.HI R6, RZ, 0x1f, R166 ;  /* 0x0000001fff067819 */ /* 0x000fe400000114a6 */
[----:B------:R-:W-:Y:S02]  /*17e0*/  SHF.R.S32.HI R5, RZ, 0x1f, R113 ;  /* 0x0000001fff057819 */ /* 0x000fe40000011471 */
[----:B------:R-:W-:Y:S02]  /*17f0*/  SHF.R.S32.HI R4, RZ, 0x1f, R165 ;  /* 0x0000001fff047819 */ /* 0x000fe400000114a5 */
[----:B------:R-:W-:Y:S02]  /*1800*/  LEA R169, R0, 0x3c80, 0x1 ;  /* 0x00003c8000a97811 */ /* 0x000fe400078e08ff */
[----:B------:R-:W-:Y:S02]  /*1810*/  LEA R0, R21, 0x6080, 0x1 ;  /* 0x0000608015007811 */ /* 0x000fe400078e08ff */
[----:B------:R-:W-:Y:S01]  /*1820*/  IADD3 R198, R169, 0x20, RZ ;  /* 0x00000020a9c67810 */ /* 0x000fe20007ffe0ff */
[----:B-1----:R-:W-:Y:S01]  /*1830*/  IMAD.SHL.U32 R17, R167, 0x2, RZ ;  /* 0x00000002a7117824 */ /* 0x002fe200078e00ff */
[----:B------:R-:W-:-:S02]  /*1840*/  LEA R196, R2, 0x6080, 0x1 ;  /* 0x0000608002c47811 */ /* 0x000fc400078e08ff */
[----:B------:R-:W-:Y:S02]  /*1850*/  LEA R170, R3, 0x1880, 0x1 ;  /* 0x0000188003aa7811 */ /* 0x000fe400078e08ff */
[----:B------:R1:W-:Y:S01]  /*1860*/  STL [R1+0x118], R17 ;  /* 0x0001181101007387 */ /* 0x0003e20000100800 */
[----:B--2---:R-:W-:Y:S01]  /*1870*/  IMAD.SHL.U32 R18, R164, 0x2, RZ ;  /* 0x00000002a4127824 */ /* 0x004fe200078e00ff */
[C---:B------:R-:W-:Y:S02]  /*1880*/  IADD3 R235, R228.reuse, 0x20, RZ ;  /* 0x00000020e4eb7810 */ /* 0x040fe40007ffe0ff */
[----:B------:R-:W-:Y:S01]  /*1890*/  IADD3 R227, R228, 0x40, RZ ;  /* 0x00000040e4e37810 */ /* 0x000fe20007ffe0ff */
[----:B---3--:R-:W-:Y:S01]  /*18a0*/  IMAD.SHL.U32 R10, R166, 0x2, RZ ;  /* 0x00000002a60a7824 */ /* 0x008fe200078e00ff */
[----:B------:R2:W-:Y:S01]  /*18b0*/  STL [R1+0x11c], R18 ;  /* 0x00011c1201007387 */ /* 0x0005e20000100800 */
[----:B------:R-:W-:Y:S02]  /*18c0*/  @P3 IADD3 R198, R169, -0x20, RZ ;  /* 0xffffffe0a9c63810 */ /* 0x000fe40007ffe0ff */
[----:B------:R-:W-:Y:S01]  /*18d0*/  SHF.R.S32.HI R105, RZ, 0x1f, R104 ;  /* 0x0000001fff697819 */ /* 0x000fe20000011468 */
[----:B------:R3:W-:Y:S01]  /*18e0*/  STL [R1+0x120], R10 ;  /* 0x0001200a01007387 */ /* 0x0007e20000100800 */
[----:B------:R-:W-:-:S02]  /*18f0*/  SHF.R.S32.HI R229, RZ, 0x1f, R228 ;  /* 0x0000001fffe57819 */ /* 0x000fc400000114e4 */
[----:B------:R-:W-:Y:S02]  /*1900*/  SHF.R.S32.HI R252, RZ, 0x1f, R235 ;  /* 0x0000001ffffc7819 */ /* 0x000fe400000114eb */
[----:B------:R-:W-:Y:S02]  /*1910*/  SHF.R.S32.HI R251, RZ, 0x1f, R227 ;  /* 0x0000001ffffb7819 */ /* 0x000fe400000114e3 */
[C---:B------:R-:W-:Y:S02]  /*1920*/  IADD3 R206, R198.reuse, 0x400, RZ ;  /* 0x00000400c6ce7810 */ /* 0x040fe40007ffe0ff */
[C---:B------:R-:W-:Y:S02]  /*1930*/  IADD3 R205, R198.reuse, 0x800, RZ ;  /* 0x00000800c6cd7810 */ /* 0x040fe40007ffe0ff */
[C---:B------:R-:W-:Y:S02]  /*1940*/  IADD3 R204, R198.reuse, 0xc00, RZ ;  /* 0x00000c00c6cc7810 */ /* 0x040fe40007ffe0ff */
[C---:B------:R-:W-:Y:S01]  /*1950*/  IADD3 R203, R198.reuse, 0x1000, RZ ;  /* 0x00001000c6cb7810 */ /* 0x040fe20007ffe0ff */
[----:B-1----:R-:W-:Y:S01]  /*1960*/  IMAD.SHL.U32 R17, R113, 0x2, RZ ;  /* 0x0000000271117824 */ /* 0x002fe200078e00ff */
[----:B------:R-:W-:-:S02]  /*1970*/  IADD3 R202, R198, 0x1400, RZ ;  /* 0x00001400c6ca7810 */ /* 0x000fc40007ffe0ff */
[C---:B------:R-:W-:Y:S02]  /*1980*/  IADD3 R201, R198.reuse, 0x1800, RZ ;  /* 0x00001800c6c97810 */ /* 0x040fe40007ffe0ff */
[----:B------:R1:W-:Y:S01]  /*1990*/  STL [R1+0x124], R17 ;  /* 0x0001241101007387 */ /* 0x0003e20000100800 */
[----:B--2---:R-:W-:Y:S01]  /*19a0*/  IMAD.SHL.U32 R18, R165, 0x2, RZ ;  /* 0x00000002a5127824 */ /* 0x004fe200078e00ff */
[C---:B------:R-:W-:Y:S02]  /*19b0*/  IADD3 R200, R198.reuse, 0x1c00, RZ ;  /* 0x00001c00c6c87810 */ /* 0x040fe40007ffe0ff */
[----:B------:R-:W-:Y:S02]  /*19c0*/  IADD3 R199, R198, 0x2000, RZ ;  /* 0x00002000c6c77810 */ /* 0x000fe40007ffe0ff */
[----:B---3--:R-:W-:Y:S01]  /*19d0*/  LOP3.LUT R10, R20, 0x7ffffffc, RZ, 0xc0, !PT ;  /* 0x7ffffffc140a7812 */ /* 0x008fe200078ec0ff */
[----:B------:R2:W-:Y:S01]  /*19e0*/  STL [R1+0x128], R18 ;  /* 0x0001281201007387 */ /* 0x0005e20000100800 */
[----:B-1----:R-:W-:-:S02]  /*19f0*/  SHF.L.U64.HI R17, R167, 0x1, R9 ;  /* 0x00000001a7117819 */ /* 0x002fc40000010209 */
[----:B------:R-:W-:Y:S02]  /*1a00*/  SHF.L.U64.HI R9, R164, 0x1, R8 ;  /* 0x00000001a4097819 */ /* 0x000fe40000010208 */
[----:B------:R-:W-:Y:S01]  /*1a10*/  SHF.L.U64.HI R8, R166, 0x1, R6 ;  /* 0x00000001a6087819 */ /* 0x000fe20000010206 */
[----:B------:R1:W-:Y:S01]  /*1a20*/  STL [R1+0x114], R17 ;  /* 0x0001141101007387 */ /* 0x0003e20000100800 */
[----:B------:R-:W-:Y:S02]  /*1a30*/  SHF.L.U64.HI R6, R113, 0x1, R5 ;  /* 0x0000000171067819 */ /* 0x000fe40000010205 */
[----:B------:R-:W-:Y:S01]  /*1a40*/  SHF.L.U64.HI R5, R165, 0x1, R4 ;  /* 0x00000001a5057819 */ /* 0x000fe20000010204 */
[----:B------:R-:W-:Y:S01]  /*1a50*/  STL [R1+0x110], R9 ;  /* 0x0001100901007387 */ /* 0x000fe20000100800 */
[----:B------:R-:W-:-:S03]  /*1a60*/  IMAD.IADD R4, R31, 0x1, -R10 ;  /* 0x000000011f047824 */ /* 0x000fc600078e0a0a */
[----:B------:R3:W-:Y:S01]  /*1a70*/  STL [R1+0x10c], R8 ;  /* 0x00010c0801007387 */ /* 0x0007e20000100800 */
[----:B------:R-:W-:Y:S01]  /*1a80*/  IMAD.SHL.U32 R10, R4, 0x2, RZ ;  /* 0x00000002040a7824 */ /* 0x000fe200078e00ff */
[----:B------:R-:W-:Y:S02]  /*1a90*/  SHF.R.S32.HI R4, RZ, 0x3, R15 ;  /* 0x00000003ff047819 */ /* 0x000fe4000001140f */
[----:B------:R4:W-:Y:S02]  /*1aa0*/  STL [R1+0x108], R6 ;  /* 0x0001080601007387 */ /* 0x0009e40000100800 */
[C---:B------:R-:W-:Y:S02]  /*1ab0*/  IADD3 R20, R10.reuse, 0x28, RZ ;  /* 0x000000280a147810 */ /* 0x040fe40007ffe0ff */
[----:B------:R5:W-:Y:S01]  /*1ac0*/  STL [R1+0x104], R5 ;  /* 0x0001040501007387 */ /* 0x000be20000100800 */
[C---:B------:R-:W-:Y:S02]  /*1ad0*/  IADD3 R19, R10.reuse, 0x30, RZ ;  /* 0x000000300a137810 */ /* 0x040fe40007ffe0ff */
[----:B--2---:R-:W-:-:S02]  /*1ae0*/  IADD3 R18, R10, 0x38, RZ ;  /* 0x000000380a127810 */ /* 0x004fc40007ffe0ff */
[C---:B------:R-:W-:Y:S02]  /*1af0*/  IADD3 R15, R10.reuse, 0x48, RZ ;  /* 0x000000480a0f7810 */ /* 0x040fe40007ffe0ff */
[----:B-1----:R-:W-:Y:S02]  /*1b00*/  IADD3 R17, R10, 0x40, RZ ;  /* 0x000000400a117810 */ /* 0x002fe40007ffe0ff */
[----:B---3--:R-:W-:Y:S01]  /*1b10*/  LOP3.LUT R8, R28, 0x8, R104, 0xf8, !PT ;  /* 0x000000081c087812 */ /* 0x008fe200078ef868 */
[----:B----4-:R-:W-:-:S03]  /*1b20*/  IMAD.IADD R6, R29, 0x1, R23 ;  /* 0x000000011d067824 */ /* 0x010fc600078e0217 */
[----:B------:R-:W-:Y:S02]  /*1b30*/  LOP3.LUT R8, R8, R26, RZ, 0x3c, !PT ;  /* 0x0000001a08087212 */ /* 0x000fe400078e3cff */
[----:B------:R-:W-:Y:S02]  /*1b40*/  IADD3 R23, R10, 0x20, RZ ;  /* 0x000000200a177810 */ /* 0x000fe40007ffe0ff */
[----:B-----5:R-:W-:Y:S01]  /*1b50*/  LOP3.LUT R5, R30, 0x18, R104, 0xf8, !PT ;  /* 0x000000181e057812 */ /* 0x020fe200078ef868 */
[----:B------:R1:W-:Y:S01]  /*1b60*/  STL [R1+0x134], R6 ;  /* 0x0001340601007387 */ /* 0x0003e20000100800 */
[----:B------:R-:W-:-:S03]  /*1b70*/  IMAD.IADD R244, R7, 0x1, R8 ;  /* 0x0000000107f47824 */ /* 0x000fc600078e0208 */
[----:B------:R-:W-:Y:S02]  /*1b80*/  STL [R1+0xa4], R10 ;  /* 0x0000a40a01007387 */ /* 0x000fe40000100800 */
[----:B------:R-:W-:Y:S02]  /*1b90*/  LEA R244, R244, 0x1880, 0x1 ;  /* 0x00001880f4f47811 */ /* 0x000fe400078e08ff */
[----:B------:R2:W-:Y:S02]  /*1ba0*/  STL [R1+0x8], R4 ;  /* 0x0000080401007387 */ /* 0x0005e40000100800 */
[C---:B------:R-:W-:Y:S02]  /*1bb0*/  IADD3 R245, R244.reuse, 0x20, RZ ;  /* 0x00000020f4f57810 */ /* 0x040fe40007ffe0ff */
[----:B------:R-:W-:Y:S02]  /*1bc0*/  @P0 IADD3 R245, R244, -0x20, RZ ;  /* 0xffffffe0f4f50810 */ /* 0x000fe40007ffe0ff */
[----:B-1----:R-:W-:-:S04]  /*1bd0*/  LOP3.LUT R6, R28, 0x18, R104, 0xf8, !PT ;  /* 0x000000181c067812 */ /* 0x002fc800078ef868 */
[----:B------:R-:W-:Y:S02]  /*1be0*/  LOP3.LUT R9, R6, R26, RZ, 0x3c, !PT ;  /* 0x0000001a06097212 */ /* 0x000fe400078e3cff */
[C---:B------:R-:W-:Y:S02]  /*1bf0*/  IADD3 R26, R10.reuse, 0x10, RZ ;  /* 0x000000100a1a7810 */ /* 0x040fe40007ffe0ff */
[----:B--2---:R-:W-:Y:S01]  /*1c00*/  LOP3.LUT R4, R5, R27, RZ, 0x3c, !PT ;  /* 0x0000001b05047212 */ /* 0x004fe200078e3cff */
[----:B------:R-:W-:Y:S01]  /*1c10*/  IMAD.IADD R9, R7, 0x1, R9 ;  /* 0x0000000107097824 */ /* 0x000fe200078e0209 */
[----:B------:R-:W-:Y:S02]  /*1c20*/  SHF.R.S32.HI R5, RZ, 0x3, R13 ;  /* 0x00000003ff057819 */ /* 0x000fe4000001140d */
[C---:B------:R-:W-:Y:S01]  /*1c30*/  IADD3 R27, R10.reuse, 0x8, RZ ;  /* 0x000000080a1b7810 */ /* 0x040fe20007ffe0ff */
[----:B------:R-:W-:Y:S01]  /*1c40*/  IMAD.IADD R6, R25, 0x1, R4 ;  /* 0x0000000119067824 */ /* 0x000fe200078e0204 */
[C---:B------:R-:W-:Y:S01]  /*1c50*/  IADD3 R25, R10.reuse, 0x18, RZ ;  /* 0x000000180a197810 */ /* 0x040fe20007ffe0ff */
[----:B------:R1:W-:Y:S01]  /*1c60*/  STL [R1+0x4], R5 ;  /* 0x0000040501007387 */ /* 0x0003e20000100800 */
[----:B------:R-:W-:-:S02]  /*1c70*/  IADD3 R13, R10, 0x50, RZ ;  /* 0x000000500a0d7810 */ /* 0x000fc40007ffe0ff */
[----:B------:R-:W-:Y:S01]  /*1c80*/  IADD3 R10, R10, 0x58, RZ ;  /* 0x000000580a0a7810 */ /* 0x000fe20007ffe0ff */
[----:B------:R-:W-:Y:S01]  /*1c90*/  STL [R1+0x98], R27 ;  /* 0x0000981b01007387 */ /* 0x000fe20000100800 */
[----:B------:R-:W-:Y:S02]  /*1ca0*/  SEL R4, R14, 0xffffffe0, !P4 ;  /* 0xffffffe00e047807 */ /* 0x000fe40006000000 */
[----:B------:R-:W-:Y:S01]  /*1cb0*/  SHF.R.S32.HI R8, RZ, 0x1f, R27 ;  /* 0x0000001fff087819 */ /* 0x000fe2000001141b */
[----:B------:R-:W-:Y:S02]  /*1cc0*/  STL [R1+0x94], R26 ;  /* 0x0000941a01007387 */ /* 0x000fe40000100800 */
[----:B------:R-:W-:Y:S02]  /*1cd0*/  IMAD.IADD R197, R196, 0x1, R4 ;  /* 0x00000001c4c57824 */ /* 0x000fe400078e0204 */
[----:B------:R-:W-:Y:S01]  /*1ce0*/  STL [R1+0x90], R25 ;  /* 0x0000901901007387 */ /* 0x000fe20000100800 */
[----:B------:R-:W-:-:S03]  /*1cf0*/  IMAD.IADD R171, R4, 0x1, R170 ;  /* 0x0000000104ab7824 */ /* 0x000fc600078e02aa */
[----:B------:R-:W-:Y:S04]  /*1d00*/  STL [R1+0x8c], R23 ;  /* 0x00008c1701007387 */ /* 0x000fe80000100800 */
[----:B------:R-:W-:Y:S04]  /*1d10*/  STL [R1+0x88], R20 ;  /* 0x0000881401007387 */ /* 0x000fe80000100800 */
[----:B------:R-:W-:Y:S01]  /*1d20*/  STL [R1+0x84], R19 ;  /* 0x0000841301007387 */ /* 0x000fe20000100800 */
[----:B-1----:R-:W-:Y:S02]  /*1d30*/  SEL R5, R14, 0xffffffe0, !P1 ;  /* 0xffffffe00e057807 */ /* 0x002fe40004800000 */
[----:B------:R-:W-:Y:S01]  /*1d40*/  LEA R14, R6, 0x6080, 0x1 ;  /* 0x00006080060e7811 */ /* 0x000fe200078e08ff */
[----:B------:R-:W-:Y:S01]  /*1d50*/  STL [R1+0x80], R18 ;  /* 0x0000801201007387 */ /* 0x000fe20000100800 */
[----:B------:R-:W-:-:S03]  /*1d60*/  SHF.R.S32.HI R6, RZ, 0x1f, R26 ;  /* 0x0000001fff067819 */ /* 0x000fc6000001141a */
[----:B------:R-:W-:Y:S04]  /*1d70*/  STL [R1+0x7c], R17 ;  /* 0x00007c1101007387 */ /* 0x000fe80000100800 */
[----:B------:R-:W-:Y:S04]  /*1d80*/  STL [R1+0x78], R15 ;  /* 0x0000780f01007387 */ /* 0x000fe80000100800 */
[----:B------:R-:W-:Y:S04]  /*1d90*/  STL [R1+0x74], R13 ;  /* 0x0000740d01007387 */ /* 0x000fe80000100800 */
[----:B------:R-:W-:Y:S04]  /*1da0*/  STL [R1+0x70], R10 ;  /* 0x0000700a01007387 */ /* 0x000fe80000100800 */
[----:B------:R1:W-:Y:S04]  /*1db0*/  STL [R1+0x100], R14 ;  /* 0x0001000e01007387 */ /* 0x0003e80000100800 */
[----:B------:R2:W-:Y:S04]  /*1dc0*/  STL [R1+0xdc], R8 ;  /* 0x0000dc0801007387 */ /* 0x0005e80000100800 */
[----:B------:R3:W-:Y:S01]  /*1dd0*/  STL [R1+0xd8], R6 ;  /* 0x0000d80601007387 */ /* 0x0007e20000100800 */
[----:B-1----:R-:W-:-:S02]  /*1de0*/  SHF.R.S32.HI R14, RZ, 0x1f, R25 ;  /* 0x0000001fff0e7819 */ /* 0x002fc40000011419 */
[----:B--2---:R-:W-:-:S03]  /*1df0*/  SHF.R.S32.HI R8, RZ, 0x1f, R23 ;  /* 0x0000001fff087819 */ /* 0x004fc60000011417 */
[----:B------:R1:W-:Y:S01]  /*1e00*/  STL [R1+0xd4], R14 ;  /* 0x0000d40e01007387 */ /* 0x0003e20000100800 */
[----:B---3--:R-:W-:-:S03]  /*1e10*/  SHF.R.S32.HI R6, RZ, 0x1f, R20 ;  /* 0x0000001fff067819 */ /* 0x008fc60000011414 */
[----:B------:R2:W-:Y:S04]  /*1e20*/  STL [R1+0xd0], R8 ;  /* 0x0000d00801007387 */ /* 0x0005e80000100800 */
[----:B------:R3:W-:Y:S01]  /*1e30*/  STL [R1+0xcc], R6 ;  /* 0x0000cc0601007387 */ /* 0x0007e20000100800 */
[----:B-1----:R-:W-:Y:S02]  /*1e40*/  SHF.R.S32.HI R14, RZ, 0x1f, R19 ;  /* 0x0000001fff0e7819 */ /* 0x002fe40000011413 */
[----:B--2---:R-:W-:-:S03]  /*1e50*/  SHF.R.S32.HI R8, RZ, 0x1f, R18 ;  /* 0x0000001fff087819 */ /* 0x004fc60000011412 */
[----:B------:R1:W-:Y:S01]  /*1e60*/  STL [R1+0xc8], R14 ;  /* 0x0000c80e01007387 */ /* 0x0003e20000100800 */
[----:B---3--:R-:W-:-:S03]  /*1e70*/  SHF.R.S32.HI R6, RZ, 0x1f, R17 ;  /* 0x0000001fff067819 */ /* 0x008fc60000011411 */
[----:B------:R2:W-:Y:S04]  /*1e80*/  STL [R1+0xc4], R8 ;  /* 0x0000c40801007387 */ /* 0x0005e80000100800 */
[----:B------:R3:W-:Y:S01]  /*1e90*/  STL [R1+0xc0], R6 ;  /* 0x0000c00601007387 */ /* 0x0007e20000100800 */
[----:B-1----:R-:W-:Y:S02]  /*1ea0*/  SHF.R.S32.HI R14, RZ, 0x1f, R15 ;  /* 0x0000001fff0e7819 */ /* 0x002fe4000001140f */
[----:B--2---:R-:W-:-:S03]  /*1eb0*/  SHF.R.S32.HI R8, RZ, 0x1f, R13 ;  /* 0x0000001fff087819 */ /* 0x004fc6000001140d */
[----:B------:R-:W-:Y:S01]  /*1ec0*/  STL [R1+0xbc], R14 ;  /* 0x0000bc0e01007387 */ /* 0x000fe20000100800 */
[----:B---3--:R-:W-:-:S03]  /*1ed0*/  SHF.R.S32.HI R6, RZ, 0x1f, R10 ;  /* 0x0000001fff067819 */ /* 0x008fc6000001140a */
[----:B------:R-:W-:Y:S04]  /*1ee0*/  STL [R1+0xb8], R8 ;  /* 0x0000b80801007387 */ /* 0x000fe80000100800 */
[----:B------:R1:W-:Y:S04]  /*1ef0*/  STL [R1+0xb4], R6 ;  /* 0x0000b40601007387 */ /* 0x0003e80000100800 */
[----:B------:R2:W-:Y:S01]  /*1f00*/  STL [R1+0xfc], R0 ;  /* 0x0000fc0001007387 */ /* 0x0005e20000100800 */
[----:B-1----:R-:W-:Y:S02]  /*1f10*/  LEA R6, R16, 0x6080, 0x1 ;  /* 0x0000608010067811 */ /* 0x002fe400078e08ff */
[----:B--2---:R-:W-:-:S03]  /*1f20*/  LEA R0, R12, 0x6080, 0x1 ;  /* 0x000060800c007811 */ /* 0x004fc600078e08ff */
[----:B------:R1:W-:Y:S04]  /*1f30*/  STL [R1+0xf8], R6 ;  /* 0x0000f80601007387 */ /* 0x0003e80000100800 */
[----:B------:R2:W-:Y:S01]  /*1f40*/  STL [R1+0xf4], R0 ;  /* 0x0000f40001007387 */ /* 0x0005e20000100800 */
[----:B-1----:R-:W-:Y:S02]  /*1f50*/  LEA R6, R11, 0x6080, 0x1 ;  /* 0x000060800b067811 */ /* 0x002fe400078e08ff */
[----:B--2---:R-:W-:-:S03]  /*1f60*/  LEA R0, R9, 0x6080, 0x1 ;  /* 0x0000608009007811 */ /* 0x004fc600078e08ff */
[----:B------:R-:W-:Y:S04]  /*1f70*/  STL [R1+0xf0], R6 ;  /* 0x0000f00601007387 */ /* 0x000fe80000100800 */
[----:B------:R1:W-:Y:S02]  /*1f80*/  STL [R1+0xec], R0 ;  /* 0x0000ec0001007387 */ /* 0x0003e40000100800 */
[----:B-1----:R-:W-:-:S05]  /*1f90*/  IMAD.IADD R0, R24, 0x1, R5 ;  /* 0x0000000118007824 */ /* 0x002fca00078e0205 */
[----:B------:R1:W-:Y:S02]  /*1fa0*/  STL [R1+0xa0], R0 ;  /* 0x0000a00001007387 */ /* 0x0003e40000100800 */
[----:B-1----:R-:W-:-:S05]  /*1fb0*/  IMAD.IADD R0, R5, 0x1, R22 ;  /* 0x0000000105007824 */ /* 0x002fca00078e0216 */
[----:B------:R1:W-:Y:S02]  /*1fc0*/  STL [R1+0x9c], R0 ;  /* 0x00009c0001007387 */ /* 0x0003e40000100800 */
.L_x_385:
[----:B-1----:R-:W2:Y:S01]  /*1fd0*/  LDL R0, [R1+0x5c] ;  /* 0x00005c0001007983 */ /* 0x002ea20000100800 */
[----:B------:R-:W-:Y:S01]  /*1fe0*/  IMAD.MOV.U32 R2, RZ, RZ, 0x4 ;  /* 0x00000004ff027424 */ /* 0x000fe200078e00ff */
[----:B------:R-:W-:-:S04]  /*1ff0*/  ISETP.NE.U32.AND P0, PT, RZ, c[0x0][0x370], PT ;  /* 0x0000dc00ff007a0c */ /* 0x000fc80003f05070 */
[----:B------:R-:W-:Y:S01]  /*2000*/  ISETP.NE.AND.EX P1, PT, RZ, c[0x0][0x374], PT, P0 ;  /* 0x0000dd00ff007a0c */ /* 0x000fe20003f25300 */
[----:B--2---:R-:W-:-:S05]  /*2010*/  IMAD.WIDE R2, R0, R2, c[0x0][0x588] ;  /* 0x0001620000027625 */ /* 0x004fca00078e0202 */
[----:B------:R-:W2:Y:S01]  /*2020*/  LDG.E R17, [R2.64] ;  /* 0x0000000802117981 */ /* 0x000ea2000c1e1900 */
[----:B------:R-:W-:Y:S01]  /*2030*/  ISETP.NE.U32.AND P4, PT, RZ, c[0x0][0x360], PT ;  /* 0x0000d800ff007a0c */ /* 0x000fe20003f85070 */
[----:B------:R-:W-:Y:S01]  /*2040*/  IMAD.MOV.U32 R10, RZ, RZ, RZ ;  /* 0x000000ffff0a7224 */ /* 0x000fe200078e00ff */
[----:B------:R-:W-:Y:S02]  /*2050*/  ISETP.NE.U32.AND P3, PT, RZ, c[0x0][0x348], PT ;  /* 0x0000d200ff007a0c */ /* 0x000fe40003f65070 */
[----:B------:R-:W-:Y:S02]  /*2060*/  ISETP.NE.AND.EX P4, PT, RZ, c[0x0][0x364], PT, P4 ;  /* 0x0000d900ff007a0c */ /* 0x000fe40003f85340 */
[----:B------:R-:W-:Y:S02]  /*2070*/  ISETP.NE.U32.AND P5, PT, RZ, c[0x0][0x350], PT ;  /* 0x0000d400ff007a0c */ /* 0x000fe40003fa5070 */
[----:B------:R-:W-:Y:S02]  /*2080*/  ISETP.NE.U32.AND P6, PT, RZ, c[0x0][0x358], PT ;  /* 0x0000d600ff007a0c */ /* 0x000fe40003fc5070 */
[----:B------:R-:W-:-:S02]  /*2090*/  ISETP.NE.AND.EX P3, PT, RZ, c[0x0][0x34c], PT, P3 ;  /* 0x0000d300ff007a0c */ /* 0x000fc40003f65330 */
[----:B------:R-:W-:Y:S02]  /*20a0*/  ISETP.NE.AND.EX P5, PT, RZ, c[0x0][0x354], PT, P5 ;  /* 0x0000d500ff007a0c */ /* 0x000fe40003fa5350 */
[----:B------:R-:W-:Y:S01]  /*20b0*/  ISETP.NE.AND.EX P6, PT, RZ, c[0x0][0x35c], PT, P6 ;  /* 0x0000d700ff007a0c */ /* 0x000fe20003fc5360 */
[----:B------:R-:W-:Y:S02]  /*20c0*/  IMAD.MOV.U32 R162, RZ, RZ, RZ ;  /* 0x000000ffffa27224 */ /* 0x000fe400078e00ff */
[----:B------:R-:W-:Y:S02]  /*20d0*/  IMAD.MOV.U32 R15, RZ, RZ, RZ ;  /* 0x000000ffff0f7224 */ /* 0x000fe400078e00ff */
[----:B------:R-:W-:Y:S01]  /*20e0*/  IMAD.MOV.U32 R13, RZ, RZ, RZ ;  /* 0x000000ffff0d7224 */ /* 0x000fe200078e00ff */
[----:B--2---:R-:W-:Y:S01]  /*20f0*/  SHF.R.S32.HI R16, RZ, 0x1f, R17 ;  /* 0x0000001fff107819 */ /* 0x004fe20000011411 */
[C---:B------:R-:W-:Y:S01]  /*2100*/  IMAD.SHL.U32 R19, R17.reuse, 0x4, RZ ;  /* 0x0000000411137824 */ /* 0x040fe200078e00ff */
[C---:B------:R-:W-:Y:S01]  /*2110*/  @P1 LEA R4, P0, R17.reuse, c[0x0][0x370], 0x2 ;  /* 0x0000dc0011041a11 */ /* 0x040fe200078010ff */
[----:B------:R1:W-:Y:S01]  /*2120*/  STL [R1+0x64], R17 ;  /* 0x0000641101007387 */ /* 0x0003e20000100800 */
[----:B------:R-:W-:-:S02]  /*2130*/  SHF.L.U64.HI R18, R17, 0x2, R16 ;  /* 0x0000000211127819 */ /* 0x000fc40000010210 */
[----:B------:R-:W-:Y:S01]  /*2140*/  @P1 LEA.HI.X R5, R17, c[0x0][0x374], R16, 0x2, P0 ;  /* 0x0000dd0011051a11 */ /* 0x000fe200000f1410 */
[----:B------:R1:W-:Y:S01]  /*2150*/  STL [R1+0xa8], R16 ;  /* 0x0000a81001007387 */ /* 0x0003e20000100800 */
[----:B------:R-:W-:-:S03]  /*2160*/  @P4 IADD3 R2, P0, R19, c[0x0][0x360], RZ ;  /* 0x0000d80013024a10 */ /* 0x000fc60007f1e0ff */
[----:B------:R2:W3:Y:S01]  /*2170*/  @P1 LDG.E R10, [R4.64] ;  /* 0x00000008040a1981 */ /* 0x0004e2000c1e1900 */
[C---:B------:R-:W-:Y:S02]  /*2180*/  @P4 IADD3.X R3, R18.reuse, c[0x0][0x364], RZ, P0, !PT ;  /* 0x0000d90012034a10 */ /* 0x040fe400007fe4ff */
[----:B------:R-:W-:Y:S01]  /*2190*/  IADD3 R8, P2, R19, c[0x0][0x348], RZ ;  /* 0x0000d20013087a10 */ /* 0x000fe20007f5e0ff */
[----:B------:R1:W-:Y:S04]  /*21a0*/  STL [R1+0x4c], R19 ;  /* 0x00004c1301007387 */ /* 0x0003e80000100800 */
[----:B------:R4:W5:Y:S01]  /*21b0*/  @P4 LDG.E R163, [R2.64] ;  /* 0x0000000802a34981 */ /* 0x000962000c1e1900 */
[----:B------:R-:W-:-:S03]  /*21c0*/  IADD3.X R9, R18, c[0x0][0x34c], RZ, P2, !PT ;  /* 0x0000d30012097a10 */ /* 0x000fc600017fe4ff */
[----:B------:R1:W-:Y:S04]  /*21d0*/  STL [R1+0x60], R18 ;  /* 0x0000601201007387 */ /* 0x0003e80000100800 */
[----:B------:R1:W5:Y:S01]  /*21e0*/  @P3 LDG.E R162, [R8.64] ;  /* 0x0000000808a23981 */ /* 0x000362000c1e1900 */
[----:B--2---:R-:W-:-:S04]  /*21f0*/  IADD3 R4, P1, R19, c[0x0][0x350], RZ ;  /* 0x0000d40013047a10 */ /* 0x004fc80007f3e0ff */
[----:B------:R-:W-:Y:S02]  /*2200*/  IADD3.X R5, R18, c[0x0][0x354], RZ, P1, !PT ;  /* 0x0000d50012057a10 */ /* 0x000fe40000ffe4ff */
[----:B----4-:R-:W-:-:S03]  /*2210*/  IADD3 R2, P0, R19, c[0x0][0x358], RZ ;  /* 0x0000d60013027a10 */ /* 0x010fc60007f1e0ff */
[----:B------:R1:W5:Y:S01]  /*2220*/  @P5 LDG.E R15, [R4.64] ;  /* 0x00000008040f5981 */ /* 0x000362000c1e1900 */
[----:B------:R-:W-:-:S05]  /*2230*/  IADD3.X R3, R18, c[0x0][0x35c], RZ, P0, !PT ;  /* 0x0000d70012037a10 */ /* 0x000fca00007fe4ff */
[----:B------:R1:W5:Y:S01]  /*2240*/  @P6 LDG.E R13, [R2.64] ;  /* 0x00000008020d6981 */ /* 0x000362000c1e1900 */
[----:B------:R-:W-:Y:S03]  /*2250*/  YIELD ;  /* 0x0000000000007946 */ /* 0x000fe60003800000 */
[----:B---3--:R1:W-:Y:S01]  /*2260*/  STL [R1+0x48], R10 ;  /* 0x0000480a01007387 */ /* 0x0083e20000100800 */
[----:B------:R-:W-:Y:S05]  /*2270*/  @P4 BRA `(.L_x_207) ;  /* 0x0000005000004947 */ /* 0x000fea0003800000 */
[----:B-----5:R-:W-:Y:S01]  /*2280*/  MOV R163, c[0x0][0x168] ;  /* 0x00005a0000a37a02 */ /* 0x020fe20000000f00 */
[----:B------:R-:W-:Y:S05]  /*2290*/  @!P3 BRA `(.L_x_207) ;  /* 0x000000300000b947 */ /* 0x000fea0003800000 */
[----:B------:R-:W2:Y:S04]  /*22a0*/  LDG.E R6, [R8.64] ;  /* 0x0000000808067981 */ /* 0x000ea8000c1e1900 */
[----:B------:R-:W2:Y:S02]  /*22b0*/  LDG.E R0, [R8.64+0x4] ;  /* 0x0000040808007981 */ /* 0x000ea4000c1e1900 */
[----:B--2---:R-:W-:-:S02]  /*22c0*/  IADD3 R163, -R6, R0, RZ ;  /* 0x0000000006a37210 */ /* 0x004fc40007ffe1ff */
.L_x_207:
[----:B------:R-:W-:-:S04]  /*22d0*/  ISETP.NE.U32.AND P0, PT, RZ, c[0x0][0x368], PT ;  /* 0x0000da00ff007a0c */ /* 0x000fc80003f05070 */
[----:B------:R-:W-:-:S13]  /*22e0*/  ISETP.NE.AND.EX P0, PT, RZ, c[0x0][0x36c], PT, P0 ;  /* 0x0000db00ff007a0c */ /* 0x000fda0003f05300 */
[----:B------:R-:W-:Y:S05]  /*22f0*/  @!P0 BRA `(.L_x_208) ;  /* 0x0000004000008947 */ /* 0x000fea0003800000 */
[----:B-1----:R-:W-:-:S04]  /*2300*/  IADD3 R4, P0, R19, c[0x0][0x368], RZ ;  /* 0x0000da0013047a10 */ /* 0x002fc80007f1e0ff */
[----:B------:R-:W-:-:S05]  /*2310*/  IADD3.X R5, R18, c[0x0][0x36c], RZ, P0, !PT ;  /* 0x0000db0012057a10 */ /* 0x000fca00007fe4ff */
[----:B------:R1:W5:Y:S01]  /*2320*/  LDG.E R12, [R4.64] ;  /* 0x00000008040c7981 */ /* 0x000362000c1e1900 */
[----:B------:R-:W-:Y:S05]  /*2330*/  BRA `(.L_x_209) ;  /* 0x0000005000007947 */ /* 0x000fea0003800000 */
.L_x_208:
[----:B------:R-:W-:Y:S01]  /*2340*/  MOV R12, UR6 ;  /* 0x00000006000c7c02 */ /* 0x000fe20008000f00 */
[----:B------:R-:W-:Y:S05]  /*2350*/  @!P5 BRA `(.L_x_209) ;  /* 0x000000300000d947 */ /* 0x000fea0003800000 */
[----:B------:R-:W2:Y:S04]  /*2360*/  LDG.E R6, [R4.64] ;  /* 0x0000000804067981 */ /* 0x000ea8000c1e1900 */
[----:B------:R-:W2:Y:S02]  /*2370*/  LDG.E R0, [R4.64+0x4] ;  /* 0x0000040804007981 */ /* 0x000ea4000c1e1900 */
[----:B--2---:R-:W-:Y:S02]  /*2380*/  IADD3 R12, -R6, R0, RZ ;  /* 0x00000000060c7210 */ /* 0x004fe40007ffe1ff */
.L_x_209:
[----:B------:R-:W2:Y:S04]  /*2390*/  LDL R14, [R1+0x58] ;  /* 0x00005800010e7983 */ /* 0x000ea80000100800 */
[----:B-1----:R1:W3:Y:S04]  /*23a0*/  @P6 LDG.E R4, [R2.64] ;  /* 0x0000000802046981 */ /* 0x0022e8000c1e1900 */
[----:B------:R1:W3:Y:S01]  /*23b0*/  @P6 LDG.E R0, [R2.64+0x4] ;  /* 0x0000040802006981 */ /* 0x0002e2000c1e1900 */
[----:B------:R-:W-:Y:S01]  /*23c0*/  ISETP.NE.U32.AND P0, PT, RZ, c[0x0][0x378], PT ;  /* 0x0000de00ff007a0c */ /* 0x000fe20003f05070 */
[----:B-----5:R-:W-:-:S03]  /*23d0*/  IMAD.MOV.U32 R131, RZ, RZ, R12 ;  /* 0x000000ffff837224 */ /* 0x020fc600078e000c */
[----:B------:R-:W-:-:S13]  /*23e0*/  ISETP.NE.AND.EX P1, PT, RZ, c[0x0][0x37c], PT, P0 ;  /* 0x0000df00ff007a0c */ /* 0x000fda0003f25300 */
[----:B-1----:R-:W-:-:S04]  /*23f0*/  @P1 IADD3 R2, P0, R19, c[0x0][0x378], RZ ;  /* 0x0000de0013021a10 */ /* 0x002fc80007f1e0ff */
[----:B------:R-:W-:-:S05]  /*2400*/  @P1 IADD3.X R3, R18, c[0x0][0x37c], RZ, P0, !PT ;  /* 0x0000df0012031a10 */ /* 0x000fca00007fe4ff */
[----:B------:R1:W5:Y:S01]  /*2410*/  @P1 LDG.E R131, [R2.64] ;  /* 0x0000000802831981 */ /* 0x000362000c1e1900 */
[----:B------:R-:W-:Y:S01]  /*2420*/  IMAD.IADD R6, R12, 0x1, -R10 ;  /* 0x000000010c067824 */ /* 0x000fe200078e0a0a */
[----:B------:R-:W-:Y:S01]  /*2430*/  BSSY B0, `(.L_x_210) ;  /* 0x0000031000007945 */ /* 0x000fe20003800000 */
[----:B-1----:R-:W-:Y:S01]  /*2440*/  IMAD.MOV.U32 R2, RZ, RZ, c[0x0][0x228] ;  /* 0x00008a00ff027624 */ /* 0x002fe200078e00ff */
[----:B--2---:R-:W-:-:S04]  /*2450*/  LOP3.LUT R3, R14, 0xff000000, RZ, 0xc0, !PT ;  /* 0xff0000000e037812 */ /* 0x004fc800078ec0ff */
[----:B------:R-:W-:Y:S01]  /*2460*/  SHF.R.U32.HI R3, RZ, 0x8, R3 ;  /* 0x00000008ff037819 */ /* 0x000fe20000011603 */
[----:B---3--:R-:W-:Y:S01]  /*2470*/  @P6 IMAD.IADD R2, R0, 0x1, -R4 ;  /* 0x0000000100026824 */ /* 0x008fe200078e0a04 */
[----:B------:R-:W-:-:S03]  /*2480*/  LOP3.LUT R4, R14, 0xff0000, RZ, 0xc0, !PT ;  /* 0x00ff00000e047812 */ /* 0x000fc600078ec0ff */
[----:B------:R-:W-:Y:S01]  /*2490*/  IMAD.IADD R138, R6, 0x1, R2 ;  /* 0x00000001068a7824 */ /* 0x000fe200078e0202 */
[----:B------:R-:W-:-:S04]  /*24a0*/  LEA.HI R3, R4, R3, RZ, 0x10 ;  /* 0x0000000304037211 */ /* 0x000fc800078f80ff */
[----:B------:R-:W-:Y:S02]  /*24b0*/  SHF.R.U32.HI R5, RZ, 0x10, R3 ;  /* 0x00000010ff057819 */ /* 0x000fe40000011603 */
[----:B------:R-:W-:Y:S02]  /*24c0*/  LOP3.LUT R20, R3, 0xff, RZ, 0xc0, !PT ;  /* 0x000000ff03147812 */ /* 0x000fe400078ec0ff */
[C---:B------:R-:W-:Y:S01]  /*24d0*/  IADD3 R0, R138.reuse, 0x2f, RZ ;  /* 0x0000002f8a007810 */ /* 0x040fe20007ffe0ff */
[----:B------:R1:W-:Y:S01]  /*24e0*/  STL [R1+0xac], R5 ;  /* 0x0000ac0501007387 */ /* 0x0003e20000100800 */
[----:B------:R-:W-:Y:S02]  /*24f0*/  ISETP.GE.AND P0, PT, R138, 0x1, PT ;  /* 0x000000018a00780c */ /* 0x000fe40003f06270 */
[----:B------:R-:W-:Y:S01]  /*2500*/  ISETP.NE.AND P1, PT, R5, RZ, PT ;  /* 0x000000ff0500720c */ /* 0x000fe20003f25270 */
[----:B------:R1:W-:Y:S01]  /*2510*/  STL [R1+0xb0], R20 ;  /* 0x0000b01401007387 */ /* 0x0003e20000100800 */
[----:B------:R-:W-:-:S02]  /*2520*/  IMAD.HI R0, R0, 0x2aaaaaab, RZ ;  /* 0x2aaaaaab00007827 */ /* 0x000fc400078e02ff */
[----:B------:R-:W-:-:S03]  /*2530*/  SEL R130, R5, c[0x0][0x338], P1 ;  /* 0x0000ce0005827a07 */ /* 0x000fc60000800000 */
[----:B------:R-:W-:-:S04]  /*2540*/  SHF.R.U32.HI R4, RZ, 0x1f, R0 ;  /* 0x0000001fff047819 */ /* 0x000fc80000011600 */
[----:B------:R-:W-:Y:S01]  /*2550*/  LEA.HI.SX32 R139, R0, R4, 0x1d ;  /* 0x00000004008b7211 */ /* 0x000fe200078feaff */
[----:B------:R-:W-:Y:S01]  /*2560*/  IMAD.MOV.U32 R0, RZ, RZ, RZ ;  /* 0x000000ffff007224 */ /* 0x000fe200078e00ff */
[----:B------:R-:W-:Y:S05]  /*2570*/  @!P0 BRA `(.L_x_211) ;  /* 0x000001c000008947 */ /* 0x000fea0003800000 */
        /* <DEDUP_REMOVED lines=11> */
[----:B------:R-:W-:Y:S02]  /*2630*/  IMAD.MOV.U32 R4, RZ, RZ, RZ ;  /* 0x000000ffff047224 */ /* 0x000fe400078e00ff */
        /* <DEDUP_REMOVED lines=16> */
.L_x_211:
[----:B------:R-:W-:Y:S05]  /*2740*/  BSYNC B0 ;  /* 0x0000000000007941 */ /* 0x000fea0003800000 */
.L_x_210:
[----:B------:R-:W-:-:S04]  /*2750*/  IMAD R3, R20, R0, RZ ;  /* 0x0000000014037224 */ /* 0x000fc800078e02ff */
[C---:B------:R-:W-:Y:S02]  /*2760*/  IMAD.IADD R0, R3.reuse, 0x1, R0 ;  /* 0x0000000103007824 */ /* 0x040fe400078e0200 */
[----:B------:R-:W-:-:S03]  /*2770*/  IMAD R3, R3, 0x30, -R6 ;  /* 0x0000003003037824 */ /* 0x000fc600078e0a06 */
[----:B------:R-:W-:Y:S02]  /*2780*/  IMNMX R0, R139, R0, PT ;  /* 0x000000008b007217 */ /* 0x000fe40003800200 */
[----:B------:R-:W-:-:S03]  /*2790*/  IMNMX R3, RZ, R3, !PT ;  /* 0x00000003ff037217 */ /* 0x000fc60007800200 */
[----:B------:R-:W-:Y:S02]  /*27a0*/  IMAD R0, R0, 0x30, -R6 ;  /* 0x0000003000007824 */ /* 0x000fe400078e0a06 */
[----:B-1----:R-:W-:-:S03]  /*27b0*/  IMAD.WIDE.U32 R4, R3, -0x55555555, RZ ;  /* 0xaaaaaaab03047825 */ /* 0x002fc600078e00ff */
[----:B------:R-:W-:Y:S02]  /*27c0*/  IMNMX R0, R0, R2, PT ;  /* 0x0000000200007217 */ /* 0x000fe40003800200 */
[----:B------:R-:W-:Y:S02]  /*27d0*/  SHF.R.U32.HI R89, RZ, 0x5, R5 ;  /* 0x00000005ff597819 */ /* 0x000fe40000011605 */
[----:B------:R-:W-:-:S13]  /*27e0*/  ISETP.GT.AND P0, PT, R0, R3, PT ;  /* 0x000000030000720c */ /* 0x000fda0003f04270 */
[----:B------:R-:W-:Y:S01]  /*27f0*/  @P0 IADD3 R3, R0, 0x2f, RZ ;  /* 0x0000002f00030810 */ /* 0x000fe20007ffe0ff */
[----:B------:R-:W-:-:S04]  /*2800*/  IMAD.MOV.U32 R0, RZ, RZ, R89 ;  /* 0x000000ffff007224 */ /* 0x000fc800078e0059 */
[----:B------:R-:W-:-:S05]  /*2810*/  @P0 IMAD.HI R3, R3, 0x2aaaaaab, RZ ;  /* 0x2aaaaaab03030827 */ /* 0x000fca00078e02ff */
[----:B------:R-:W-:-:S04]  /*2820*/  @P0 SHF.R.U32.HI R4, RZ, 0x1f, R3 ;  /* 0x0000001fff040819 */ /* 0x000fc80000011603 */
[----:B------:R-:W-:-:S04]  /*2830*/  @P0 LEA.HI.SX32 R0, R3, R4, 0x1d ;  /* 0x0000000403000211 */ /* 0x000fc800078feaff */
[----:B------:R-:W-:-:S13]  /*2840*/  ISETP.GT.AND P0, PT, R0, R89, PT ;  /* 0x000000590000720c */ /* 0x000fda0003f04270 */
[----:B------:R-:W-:Y:S05]  /*2850*/  @!P0 BRA `(.L_x_212) ;  /* 0x000053c000008947 */ /* 0x000fea0003800000 */
[----:B------:R-:W-:Y:S01]  /*2860*/  SHF.R.S32.HI R3, RZ, 0x1f, R13 ;  /* 0x0000001fff037819 */ /* 0x000fe2000001140d */
[----:B------:R-:W-:Y:S01]  /*2870*/  IMAD.MOV.U32 R132, RZ, RZ, 0x30 ;  /* 0x00000030ff847424 */ /* 0x000fe200078e00ff */
[C---:B------:R-:W-:Y:S01]  /*2880*/  IADD3 R90, P0, R249.reuse, R13, RZ ;  /* 0x0000000df95a7210 */ /* 0x040fe20007f1e0ff */
[----:B------:R-:W-:Y:S01]  /*2890*/  IMAD.MOV.U32 R142, RZ, RZ, c[0x0][0x238] ;  /* 0x00008e00ff8e7624 */ /* 0x000fe200078e00ff */
[----:B------:R-:W-:Y:S01]  /*28a0*/  IADD3 R35, R0, -0x1, RZ ;  /* 0xffffffff00237810 */ /* 0x000fe20007ffe0ff */
[----:B------:R-:W-:Y:S01]  /*28b0*/  IMAD R143, R132, c[0x0][0x23c], RZ ;  /* 0x00008f00848f7a24 */ /* 0x000fe200078e02ff */
[----:B------:R-:W-:Y:S01]  /*28c0*/  LEA.HI.X.SX32 R91, R249, R3, 0x1, P0 ;  /* 0x00000003f95b7211 */ /* 0x000fe200000f0eff */
[----:B------:R-:W-:Y:S01]  /*28d0*/  IMAD.WIDE.U32 R4, R90, c[0x0][0x238], R228 ;  /* 0x00008e005a047a25 */ /* 0x000fe200078e00e4 */
[----:B------:R-:W-:Y:S02]  /*28e0*/  SEL R13, R16, RZ, !P6 ;  /* 0x000000ff100d7207 */ /* 0x000fe40007000000 */
[----:B------:R-:W-:Y:S01]  /*28f0*/  LOP3.LUT R26, R14, 0xffff, RZ, 0xc0, !PT ;  /* 0x0000ffff0e1a7812 */ /* 0x000fe200078ec0ff */
[----:B------:R-:W-:Y:S01]  /*2900*/  IMAD R3, R91, c[0x0][0x238], RZ ;  /* 0x00008e005b037a24 */ /* 0x000fe200078e02ff */
[----:B------:R-:W-:Y:S01]  /*2910*/  SEL R14, R17, RZ, !P6 ;  /* 0x000000ff110e7207 */ /* 0x000fe20007000000 */
[----:B------:R-:W-:Y:S01]  /*2920*/  IMAD R0, R13, c[0x0][0x248], RZ ;  /* 0x000092000d007a24 */ /* 0x000fe200078e02ff */
[----:B------:R-:W-:Y:S01]  /*2930*/  ISETP.NE.U32.AND P4, PT, RZ, c[0x0][0x340], PT ;  /* 0x0000d000ff007a0c */ /* 0x000fe20003f85070 */
[----:B------:R-:W-:Y:S01]  /*2940*/  IMAD R3, R90, c[0x0][0x23c], R3 ;  /* 0x00008f005a037a24 */ /* 0x000fe200078e0203 */
[----:B------:R-:W-:Y:S01]  /*2950*/  LOP3.LUT R243, R243, 0xfffffffb, RZ, 0xc0, !PT ;  /* 0xfffffffbf3f37812 */ /* 0x000fe200078ec0ff */
[----:B------:R-:W-:Y:S01]  /*2960*/  IMAD R6, R14, c[0x0][0x24c], R0 ;  /* 0x000093000e067a24 */ /* 0x000fe200078e0200 */
[----:B------:R-:W-:Y:S01]  /*2970*/  ISETP.NE.AND.EX P4, PT, RZ, c[0x0][0x344], PT, P4 ;  /* 0x0000d100ff007a0c */ /* 0x000fe20003f85340 */
[----:B------:R-:W-:Y:S01]  /*2980*/  IMAD.IADD R5, R5, 0x1, R3 ;  /* 0x0000000105057824 */ /* 0x000fe200078e0203 */
[----:B------:R-:W-:Y:S01]  /*2990*/  ISETP.GE.AND P6, PT, R235, c[0x0][0x1d4], PT ;  /* 0x00007500eb007a0c */ /* 0x000fe20003fc6270 */
[----:B------:R-:W-:Y:S01]  /*29a0*/  IMAD R3, R35, -0x30, R2 ;  /* 0xffffffd023037824 */ /* 0x000fe200078e0202 */
[----:B------:R-:W-:Y:S01]  /*29b0*/  ISETP.GE.AND P5, PT, R227, c[0x0][0x1d4], PT ;  /* 0x00007500e3007a0c */ /* 0x000fe20003fa6270 */
[----:B------:R-:W-:-:S03]  /*29c0*/  IMAD.WIDE.U32 R4, R26, c[0x0][0x240], R4 ;  /* 0x000090001a047a25 */ /* 0x000fc600078e0004 */
[----:B------:R-:W-:Y:S01]  /*29d0*/  IMNMX R3, R3, 0x30, PT ;  /* 0x0000003003037817 */ /* 0x000fe20003800200 */
[----:B------:R-:W-:-:S04]  /*29e0*/  IMAD.WIDE.U32 R136, R132, c[0x0][0x238], RZ ;  /* 0x00008e0084887a25 */ /* 0x000fc800078e00ff */
[----:B------:R-:W-:Y:S02]  /*29f0*/  IMAD.IADD R0, R3, 0x1, -R249 ;  /* 0x0000000103007824 */ /* 0x000fe400078e0af9 */
[----:B------:R-:W-:Y:S02]  /*2a00*/  IMAD R5, R26, c[0x0][0x244], R5 ;  /* 0x000091001a057a24 */ /* 0x000fe400078e0205 */
[----:B------:R-:W-:Y:S01]  /*2a10*/  IMAD.IADD R143, R137, 0x1, R143 ;  /* 0x00000001898f7824 */ /* 0x000fe200078e028f */
[----:B------:R-:W-:Y:S01]  /*2a20*/  ISETP.GE.AND P1, PT, R0, 0x1, PT ;  /* 0x000000010000780c */ /* 0x000fe20003f26270 */
[----:B------:R-:W-:Y:S01]  /*2a30*/  IMAD.WIDE.U32 R94, R14, c[0x0][0x248], R4 ;  /* 0x000092000e5e7a25 */ /* 0x000fe200078e0004 */
[----:B------:R-:W-:Y:S02]  /*2a40*/  SHF.R.S32.HI R4, RZ, 0x1f, R35 ;  /* 0x0000001fff047819 */ /* 0x000fe40000011423 */
[----:B------:R-:W-:Y:S01]  /*2a50*/  ISETP.GT.AND P0, PT, R0, 0x20, PT ;  /* 0x000000200000780c */ /* 0x000fe20003f04270 */
[----:B------:R-:W-:-:S02]  /*2a60*/  IMAD R3, R143, R35, RZ ;  /* 0x000000238f037224 */ /* 0x000fc400078e02ff */
[----:B------:R-:W-:Y:S02]  /*2a70*/  IMAD.IADD R93, R95, 0x1, R6 ;  /* 0x000000015f5d7824 */ /* 0x000fe400078e0206 */
[----:B------:R-:W-:Y:S02]  /*2a80*/  IMAD.MOV.U32 R92, RZ, RZ, R94 ;  /* 0x000000ffff5c7224 */ /* 0x000fe400078e005e */
[-C--:B------:R-:W-:Y:S02]  /*2a90*/  IMAD R3, R4, R136.reuse, R3 ;  /* 0x0000008804037224 */ /* 0x080fe400078e0203 */
[----:B------:R-:W-:-:S04]  /*2aa0*/  IMAD.WIDE.U32 R4, R35, R136, R92 ;  /* 0x0000008823047225 */ /* 0x000fc800078e005c */
[----:B------:R-:W-:Y:S01]  /*2ab0*/  IMAD.IADD R0, R5, 0x1, R3 ;  /* 0x0000000105007824 */ /* 0x000fe200078e0203 */
[----:B------:R-:W-:Y:S01]  /*2ac0*/  @P1 LEA R8, P2, R4, c[0x0][0x220], 0x1 ;  /* 0x0000880004081a11 */ /* 0x000fe200078408ff */
[----:B------:R-:W-:Y:S02]  /*2ad0*/  IMAD.MOV.U32 R6, RZ, RZ, 0x5 ;  /* 0x00000005ff067424 */ /* 0x000fe400078e00ff */
[----:B------:R-:W-:Y:S01]  /*2ae0*/  IMAD.SHL.U32 R144, R142, 0x20, RZ ;  /* 0x000000208e907824 */ /* 0x000fe200078e00ff */
[----:B------:R-:W-:Y:S02]  /*2af0*/  @P1 LEA.HI.X R9, R4, c[0x0][0x224], R0, 0x1, P2 ;  /* 0x0000890004091a11 */ /* 0x000fe400010f0c00 */
[----:B------:R-:W-:Y:S02]  /*2b00*/  ISETP.GE.AND P2, PT, R228, c[0x0][0x1d4], PT ;  /* 0x00007500e4007a0c */ /* 0x000fe40003f46270 */
[----:B------:R-:W-:Y:S02]  /*2b10*/  SHF.L.U64.HI R142, R142, R6, c[0x0][0x23c] ;  /* 0x00008f008e8e7619 */ /* 0x000fe40000010206 */
[----:B------:R-:W-:-:S05]  /*2b20*/  @P0 IADD3 R3, P3, R144, R4, RZ ;  /* 0x0000000490030210 */ /* 0x000fca0007f7e0ff */
[----:B------:R-:W-:-:S04]  /*2b30*/  @P0 IMAD.X R0, R0, 0x1, R142, P3 ;  /* 0x0000000100000824 */ /* 0x000fc800018e068e */
[----:B------:R-:W-:Y:S02]  /*2b40*/  @P2 LOP3.LUT R243, R243, 0x4, RZ, 0xfc, !PT ;  /* 0x00000004f3f32812 */ /* 0x000fe400078efcff */
[----:B------:R-:W-:Y:S02]  /*2b50*/  @P0 LEA R4, P2, R3, c[0x0][0x220], 0x1 ;  /* 0x0000880003040a11 */ /* 0x000fe400078408ff */
[----:B------:R-:W-:Y:S02]  /*2b60*/  LOP3.LUT P3, RZ, R243, 0x4, RZ, 0xc0, !PT ;  /* 0x00000004f3ff7812 */ /* 0x000fe4000786c0ff */
[----:B------:R-:W-:Y:S01]  /*2b70*/  @P0 LEA.HI.X R5, R3, c[0x0][0x224], R0, 0x1, P2 ;  /* 0x0000890003050a11 */ /* 0x000fe200010f0c00 */
[C---:B------:R-:W-:Y:S01]  /*2b80*/  @P1 IMAD.SHL.U32 R3, R250.reuse, 0x2, RZ ;  /* 0x00000002fa031824 */ /* 0x040fe200078e00ff */
[----:B------:R-:W-:Y:S01]  /*2b90*/  @P4 IADD3 R10, P2, R19, c[0x0][0x340], RZ ;  /* 0x0000d000130a4a10 */ /* 0x000fe20007f5e0ff */
[----:B------:R-:W-:Y:S01]  /*2ba0*/  @P0 IMAD.SHL.U32 R0, R250, 0x2, RZ ;  /* 0x00000002fa000824 */ /* 0x000fe200078e00ff */
[----:B------:R-:W-:-:S02]  /*2bb0*/  LOP3.LUT R243, R243, 0xfffffffd, RZ, 0xc0, !PT ;  /* 0xfffffffdf3f37812 */ /* 0x000fc400078ec0ff */
[----:B------:R-:W-:Y:S02]  /*2bc0*/  @P4 IADD3.X R11, R18, c[0x0][0x344], RZ, P2, !PT ;  /* 0x0000d100120b4a10 */ /* 0x000fe400017fe4ff */
[----:B------:R-:W-:-:S03]  /*2bd0*/  @P6 LOP3.LUT R243, R243, 0x2, RZ, 0xfc, !PT ;  /* 0x00000002f3f36812 */ /* 0x000fc600078efcff */
[----:B------:R-:W2:Y:S01]  /*2be0*/  @P4 LDG.E R6, [R10.64] ;  /* 0x000000080a064981 */ /* 0x000ea2000c1e1900 */
[----:B------:R-:W-:-:S03]  /*2bf0*/  LOP3.LUT R243, R243, 0xfffffffe, RZ, 0xc0, !PT ;  /* 0xfffffffef3f37812 */ /* 0x000fc600078ec0ff */
[----:B------:R-:W-:Y:S01]  /*2c00*/  @!PT LDS RZ, [RZ] ;  /* 0x00000000fffff984 */ /* 0x000fe20000000800 */
[----:B------:R-:W-:Y:S01]  /*2c10*/  @!PT LDS RZ, [RZ] ;  /* 0x00000000fffff984 */ /* 0x000fe20000000800 */
[----:B------:R-:W-:Y:S01]  /*2c20*/  @!PT LDS RZ, [RZ] ;  /* 0x00000000fffff984 */ /* 0x000fe20000000800 */
[----:B------:R1:W-:Y:S01]  /*2c30*/  @P1 LDGSTS.E.BYPASS.LTC128B.128 [R3+0x3c80], [R8.64], !P3 ;  /* 0x03c8000008031fae */ /* 0x0003e2000d901d48 */
[C---:B------:R-:W-:Y:S02]  /*2c40*/  IADD3 R29, R104.reuse, 0x20, RZ ;  /* 0x00000020681d7810 */ /* 0x040fe40007ffe0ff */
[----:B------:R-:W-:Y:S01]  /*2c50*/  IADD3 R30, R104, 0x10, RZ ;  /* 0x00000010681e7810 */ /* 0x000fe20007ffe0ff */
[----:B------:R1:W-:Y:S01]  /*2c60*/  @P1 LDGSTS.E.BYPASS.LTC128B.128 [R3+0x4880], [R8.64+0x40], !P6 ;  /* 0x0488004008031fae */ /* 0x0003e2000f101d48 */
[----:B------:R-:W-:-:S03]  /*2c70*/  @P5 LOP3.LUT R243, R243, 0x1, RZ, 0xfc, !PT ;  /* 0x00000001f3f35812 */ /* 0x000fc600078efcff */
[----:B------:R1:W-:Y:S04]  /*2c80*/  @P1 LDGSTS.E.BYPASS.LTC128B.128 [R3+0x5480], [R8.64+0x80], !P5 ;  /* 0x0548008008031fae */ /* 0x0003e8000e901d48 */
[----:B------:R3:W-:Y:S04]  /*2c90*/  @P0 LDGSTS.E.BYPASS.LTC128B.128 [R0+0x4480], [R4.64], !P3 ;  /* 0x0448000004000fae */ /* 0x0007e8000d901d48 */
[----:B------:R3:W-:Y:S04]  /*2ca0*/  @P0 LDGSTS.E.BYPASS.LTC128B.128 [R0+0x5080], [R4.64+0x40], !P6 ;  /* 0x0508004004000fae */ /* 0x0007e8000f101d48 */
[----:B------:R3:W-:Y:S01]  /*2cb0*/  @P0 LDGSTS.E.BYPASS.LTC128B.128 [R0+0x5c80], [R4.64+0x80], !P5 ;  /* 0x05c8008004000fae */ /* 0x0007e2000e901d48 */
[----:B------:R-:W-:-:S03]  /*2cc0*/  ISETP.GE.AND P1, PT, R104, c[0x0][0x27c], PT ;  /* 0x00009f0068007a0c */ /* 0x000fc60003f26270 */
[----:B------:R-:W0:Y:S01]  /*2cd0*/  LDGDEPBAR ;  /* 0x00000000000079af */ /* 0x000e220000000000 */
[----:B------:R-:W-:Y:S01]  /*2ce0*/  WARPSYNC 0xffffffff ;  /* 0xffffffff00007948 */ /* 0x000fe20003800000 */
[----:B------:R-:W-:Y:S02]  /*2cf0*/  SHF.R.S32.HI R115, RZ, 0x1f, R114 ;  /* 0x0000001fff737819 */ /* 0x000fe40000011472 */
[----:B------:R-:W-:Y:S02]  /*2d00*/  ISETP.GE.AND P3, PT, R29, c[0x0][0x27c], PT ;  /* 0x00009f001d007a0c */ /* 0x000fe40003f66270 */
[----:B------:R-:W-:Y:S02]  /*2d10*/  ISETP.GE.AND P2, PT, R30, c[0x0][0x27c], PT ;  /* 0x00009f001e007a0c */ /* 0x000fe40003f46270 */
[----:B-----5:R-:W-:Y:S02]  /*2d20*/  SHF.R.S32.HI R20, RZ, 0x1f, R131 ;  /* 0x0000001fff147819 */ /* 0x020fe40000011483 */
[----:B-1----:R-:W-:Y:S01]  /*2d30*/  SHF.R.S32.HI R3, RZ, 0x1f, R112 ;  /* 0x0000001fff037819 */ /* 0x002fe20000011470 */
[----:B---3--:R-:W-:-:S04]  /*2d40*/  IMAD.MOV.U32 R0, RZ, RZ, c[0x0][0x27c] ;  /* 0x00009f00ff007624 */ /* 0x008fc800078e00ff */
[----:B------:R-:W-:Y:S01]  /*2d50*/  IMAD.SHL.U32 R67, R0, 0x2, RZ ;  /* 0x0000000200437824 */ /* 0x000fe200078e00ff */
[----:B--2---:R-:W-:Y:S01]  /*2d60*/  @P4 SHF.R.S32.HI R19, RZ, 0x1f, R6 ;  /* 0x0000001fff134819 */ /* 0x004fe20000011406 */
[----:B------:R-:W-:Y:S02]  /*2d70*/  @!P4 IMAD.MOV.U32 R6, RZ, RZ, R17 ;  /* 0x000000ffff06c224 */ /* 0x000fe400078e0011 */
[----:B------:R-:W-:Y:S02]  /*2d80*/  @!P4 IMAD.MOV.U32 R19, RZ, RZ, R16 ;  /* 0x000000ffff13c224 */ /* 0x000fe400078e0010 */
[----:B------:R-:W2:Y:S04]  /*2d90*/  LDL R23, [R1+0xc] ;  /* 0x00000c0001177983 */ /* 0x000ea80000100800 */
[----:B------:R-:W3:Y:S01]  /*2da0*/  LDL R27, [R1+0x10] ;  /* 0x00001000011b7983 */ /* 0x000ee20000100800 */
[----:B------:R-:W-:Y:S01]  /*2db0*/  IMAD.WIDE.U32 R4, R26, c[0x0][0x260], R228 ;  /* 0x000098001a047a25 */ /* 0x000fe200078e00e4 */
[----:B------:R-:W-:Y:S01]  /*2dc0*/  MOV R146, c[0x0][0x2b8] ;  /* 0x0000ae0000927a02 */ /* 0x000fe20000000f00 */
[----:B------:R-:W-:Y:S01]  /*2dd0*/  ULDC.U8 UR5, c[0x0][0x298] ;  /* 0x0000a60000057ab9 */ /* 0x000fe20000000000 */
[----:B------:R-:W-:Y:S01]  /*2de0*/  MOV R145, c[0x0][0x27c] ;  /* 0x00009f0000917a02 */ /* 0x000fe20000000f00 */
[----:B------:R-:W-:Y:S01]  /*2df0*/  IMAD R8, R3, c[0x0][0x280], RZ ;  /* 0x0000a00003087a24 */ /* 0x000fe200078e02ff */
[----:B------:R-:W-:Y:S01]  /*2e00*/  ISETP.NE.AND P4, PT, R146, 0x1, PT ;  /* 0x000000019200780c */ /* 0x000fe20003f85270 */
[----:B------:R-:W-:Y:S01]  /*2e10*/  IMAD R5, R26, c[0x0][0x264], R5 ;  /* 0x000099001a057a24 */ /* 0x000fe200078e0205 */
[----:B------:R-:W-:Y:S01]  /*2e20*/  ISETP.GE.AND P0, PT, R145, 0x1, PT ;  /* 0x000000019100780c */ /* 0x000fe20003f06270 */
[----:B------:R-:W-:Y:S01]  /*2e30*/  IMAD R0, R13, c[0x0][0x268], RZ ;  /* 0x00009a000d007a24 */ /* 0x000fe200078e02ff */
[----:B------:R-:W-:Y:S01]  /*2e40*/  LOP3.LUT R243, R243, 0xffffffef, RZ, 0xc0, !PT ;  /* 0xffffffeff3f37812 */ /* 0x000fe200078ec0ff */
[----:B------:R-:W-:-:S02]  /*2e50*/  IMAD R10, R3, c[0x0][0x290], RZ ;  /* 0x0000a400030a7a24 */ /* 0x000fc400078e02ff */
[C---:B------:R-:W-:Y:S01]  /*2e60*/  IMAD R3, R112.reuse, c[0x0][0x284], R8 ;  /* 0x0000a10070037a24 */ /* 0x040fe200078e0208 */
[----:B------:R-:W-:Y:S01]  /*2e70*/  LOP3.LUT R243, R243, 0xfffffff7, RZ, 0xc0, !PT ;  /* 0xfffffff7f3f37812 */ /* 0x000fe200078ec0ff */
[----:B------:R-:W-:-:S04]  /*2e80*/  IMAD.WIDE.U32 R8, R112, c[0x0][0x280], R114 ;  /* 0x0000a00070087a25 */ /* 0x000fc800078e0072 */
[----:B------:R-:W-:Y:S01]  /*2e90*/  IMAD.WIDE.U32 R84, R14, c[0x0][0x268], R4 ;  /* 0x00009a000e547a25 */ /* 0x000fe200078e0004 */
[----:B------:R-:W-:-:S03]  /*2ea0*/  @P4 LOP3.LUT R243, R243, 0x8, RZ, 0xfc, !PT ;  /* 0x00000008f3f34812 */ /* 0x000fc600078efcff */
[----:B------:R-:W-:Y:S01]  /*2eb0*/  IMAD R25, R14, c[0x0][0x26c], R0 ;  /* 0x00009b000e197a24 */ /* 0x000fe200078e0200 */
[----:B------:R-:W-:Y:S01]  /*2ec0*/  SEL R0, RZ, c[0x0][0x27c], !P1 ;  /* 0x00009f00ff007a07 */ /* 0x000fe20004800000 */
[----:B------:R-:W-:Y:S01]  /*2ed0*/  IMAD.WIDE.U32 R4, R112, c[0x0][0x290], R114 ;  /* 0x0000a40070047a25 */ /* 0x000fe200078e0072 */
[----:B------:R-:W-:Y:S02]  /*2ee0*/  @P0 LOP3.LUT R243, R243, 0x10, RZ, 0xfc, !PT ;  /* 0x00000010f3f30812 */ /* 0x000fe400078efcff */
[----:B------:R-:W-:Y:S01]  /*2ef0*/  IADD3 R0, R104, R0, RZ ;  /* 0x0000000068007210 */ /* 0x000fe20007ffe0ff */
[C---:B------:R-:W-:Y:S01]  /*2f00*/  IMAD R18, R112.reuse, c[0x0][0x294], R10 ;  /* 0x0000a50070127a24 */ /* 0x040fe200078e020a */
[----:B------:R-:W-:Y:S01]  /*2f10*/  IADD3 R83, R85, R25, RZ ;  /* 0x0000001955537210 */ /* 0x000fe20007ffe0ff */
[----:B------:R-:W-:Y:S01]  /*2f20*/  IMAD.MOV.U32 R14, RZ, RZ, R8 ;  /* 0x000000ffff0e7224 */ /* 0x000fe200078e0008 */
[----:B------:R-:W-:Y:S01]  /*2f30*/  SEL R8, RZ, c[0x0][0x27c], !P2 ;  /* 0x00009f00ff087a07 */ /* 0x000fe20005000000 */
[----:B------:R-:W-:Y:S01]  /*2f40*/  IMAD.WIDE.U32 R10, R112, c[0x0][0x280], R104 ;  /* 0x0000a000700a7a25 */ /* 0x000fe200078e0068 */
[----:B------:R-:W-:-:S02]  /*2f50*/  IADD3 R13, R5, R18, RZ ;  /* 0x00000012050d7210 */ /* 0x000fc40007ffe0ff */
[----:B------:R-:W-:Y:S01]  /*2f60*/  SEL R5, RZ, c[0x0][0x27c], !P3 ;  /* 0x00009f00ff057a07 */ /* 0x000fe20005800000 */
[----:B------:R-:W-:Y:S01]  /*2f70*/  IMAD.IADD R129, R12, 0x1, R15 ;  /* 0x000000010c817824 */ /* 0x000fe200078e020f */
[----:B------:R-:W-:Y:S01]  /*2f80*/  MOV R12, R4 ;  /* 0x00000004000c7202 */ /* 0x000fe20000000f00 */
[----:B------:R-:W-:Y:S01]  /*2f90*/  IMAD.IADD R15, R9, 0x1, R3 ;  /* 0x00000001090f7824 */ /* 0x000fe200078e0203 */
[----:B------:R-:W-:Y:S01]  /*2fa0*/  SHF.R.S32.HI R4, RZ, 0x1f, R0 ;  /* 0x0000001fff047819 */ /* 0x000fe20000011400 */
[----:B------:R-:W-:Y:S02]  /*2fb0*/  IMAD.IADD R11, R3, 0x1, R11 ;  /* 0x00000001030b7824 */ /* 0x000fe400078e020b */
[----:B------:R-:W-:Y:S01]  /*2fc0*/  IMAD.IADD R3, R30, 0x1, R8 ;  /* 0x000000011e037824 */ /* 0x000fe200078e0208 */
[----:B------:R-:W-:Y:S01]  /*2fd0*/  IADD3 R8, R29, R5, RZ ;  /* 0x000000051d087210 */ /* 0x000fe20007ffe0ff */
[----:B------:R-:W-:Y:S01]  /*2fe0*/  IMAD.WIDE.U32 R16, R112, c[0x0][0x290], R104 ;  /* 0x0000a40070107a25 */ /* 0x000fe200078e0068 */
[----:B------:R-:W-:-:S02]  /*2ff0*/  LEA.HI R5, R4, R0, RZ, 0x3 ;  /* 0x0000000004057211 */ /* 0x000fc400078f18ff */
[----:B------:R-:W-:Y:S01]  /*3000*/  SHF.R.S32.HI R9, RZ, 0x1f, R3 ;  /* 0x0000001fff097819 */ /* 0x000fe20000011403 */
[----:B------:R-:W-:Y:S01]  /*3010*/  IMAD R140, R132, c[0x0][0x284], RZ ;  /* 0x0000a100848c7a24 */ /* 0x000fe200078e02ff */
[----:B------:R-:W-:Y:S01]  /*3020*/  LEA.HI R22, R4, R0, RZ, 0x5 ;  /* 0x0000000004167211 */ /* 0x000fe200078f28ff */
[C---:B------:R-:W-:Y:S01]  /*3030*/  IMAD R141, R132.reuse, c[0x0][0x294], RZ ;  /* 0x0000a500848d7a24 */ /* 0x040fe200078e02ff */
[----:B------:R-:W-:Y:S01]  /*3040*/  SHF.R.S32.HI R0, RZ, 0x1f, R8 ;  /* 0x0000001fff007819 */ /* 0x000fe20000011408 */
[----:B------:R-:W-:Y:S01]  /*3050*/  IMAD.WIDE.U32 R134, R132, c[0x0][0x280], RZ ;  /* 0x0000a00084867a25 */ /* 0x000fe200078e00ff */
[CC--:B------:R-:W-:Y:S02]  /*3060*/  LEA.HI R4, R9.reuse, R3.reuse, RZ, 0x3 ;  /* 0x0000000309047211 */ /* 0x0c0fe400078f18ff */
[----:B------:R-:W-:Y:S01]  /*3070*/  LEA.HI R21, R9, R3, RZ, 0x5 ;  /* 0x0000000309157211 */ /* 0x000fe200078f28ff */
[----:B------:R-:W-:Y:S01]  /*3080*/  IMAD.IADD R9, R18, 0x1, R17 ;  /* 0x0000000112097824 */ /* 0x000fe200078e0211 */
[-C--:B------:R-:W-:Y:S01]  /*3090*/  LEA.HI R3, R0, R8.reuse, RZ, 0x3 ;  /* 0x0000000800037211 */ /* 0x080fe200078f18ff */
[----:B------:R-:W-:Y:S01]  /*30a0*/  IMAD.WIDE.U32 R110, R6, c[0x0][0x2b0], RZ ;  /* 0x0000ac00066e7a25 */ /* 0x000fe200078e00ff */
[----:B------:R-:W-:-:S02]  /*30b0*/  LEA.HI R0, R0, R8, RZ, 0x5 ;  /* 0x0000000800007211 */ /* 0x000fc400078f28ff */
[----:B------:R-:W-:Y:S01]  /*30c0*/  SHF.R.S32.HI R22, RZ, 0x5, R22 ;  /* 0x00000005ff167819 */ /* 0x000fe20000011416 */
[----:B------:R-:W-:Y:S01]  /*30d0*/  IMAD.WIDE.U32 R132, R132, c[0x0][0x290], RZ ;  /* 0x0000a40084847a25 */ /* 0x000fe200078e00ff */
[----:B------:R-:W-:Y:S02]  /*30e0*/  SHF.R.S32.HI R18, RZ, 0x5, R21 ;  /* 0x00000005ff127819 */ /* 0x000fe40000011415 */
[----:B------:R-:W-:Y:S01]  /*30f0*/  SHF.R.S32.HI R0, RZ, 0x5, R0 ;  /* 0x00000005ff007819 */ /* 0x000fe20000011400 */
[--C-:B------:R-:W-:Y:S01]  /*3100*/  IMAD R24, R22, 0x600, R7.reuse ;  /* 0x0000060016187824 */ /* 0x100fe200078e0207 */
[----:B------:R-:W-:Y:S01]  /*3110*/  LOP3.LUT R88, R5, 0xfffffff8, RZ, 0xc0, !PT ;  /* 0xfffffff805587812 */ /* 0x000fe200078ec0ff */
[----:B------:R-:W-:Y:S01]  /*3120*/  IMAD R21, R18, 0x600, R7 ;  /* 0x0000060012157824 */ /* 0x000fe200078e0207 */
[----:B------:R-:W-:Y:S01]  /*3130*/  LOP3.LUT R87, R4, 0xfffffff8, RZ, 0xc0, !PT ;  /* 0xfffffff804577812 */ /* 0x000fe200078ec0ff */
[----:B------:R-:W-:Y:S01]  /*3140*/  IMAD.WIDE.U32 R98, R131, c[0x0][0x280], R10 ;  /* 0x0000a00083627a25 */ /* 0x000fe200078e000a */
[----:B------:R-:W-:-:S02]  /*3150*/  LOP3.LUT R86, R3, 0xfffffff8, RZ, 0xc0, !PT ;  /* 0xfffffff803567812 */ /* 0x000fc400078ec0ff */
[----:B------:R-:W-:Y:S01]  /*3160*/  IADD3 R141, R133, R141, RZ ;  /* 0x0000008d858d7210 */ /* 0x000fe20007ffe0ff */
[C---:B------:R-:W-:Y:S01]  /*3170*/  IMAD.WIDE.U32 R108, R26.reuse, c[0x0][0x1e8], RZ ;  /* 0x00007a001a6c7a25 */ /* 0x040fe200078e00ff */
[----:B------:R-:W-:Y:S02]  /*3180*/  SHF.R.S32.HI R65, RZ, 0x3, R5 ;  /* 0x00000003ff417819 */ /* 0x000fe40000011405 */
[----:B------:R-:W-:Y:S01]  /*3190*/  SHF.R.S32.HI R64, RZ, 0x3, R4 ;  /* 0x00000003ff407819 */ /* 0x000fe20000011404 */
[----:B------:R-:W-:Y:S01]  /*31a0*/  IMAD.WIDE.U32 R106, R26, c[0x0][0x210], RZ ;  /* 0x000084001a6a7a25 */ /* 0x000fe200078e00ff */
[----:B------:R-:W-:Y:S02]  /*31b0*/  SHF.R.S32.HI R63, RZ, 0x3, R3 ;  /* 0x00000003ff3f7819 */ /* 0x000fe40000011403 */
[----:B------:R-:W-:Y:S01]  /*31c0*/  SHF.R.S32.HI R122, RZ, 0x1f, R88 ;  /* 0x0000001fff7a7819 */ /* 0x000fe20000011458 */
[----:B------:R-:W-:Y:S01]  /*31d0*/  IMAD.WIDE.U32 R102, R131, c[0x0][0x280], R14 ;  /* 0x0000a00083667a25 */ /* 0x000fe200078e000e */
[----:B------:R-:W-:-:S02]  /*31e0*/  SHF.R.S32.HI R121, RZ, 0x1f, R87 ;  /* 0x0000001fff797819 */ /* 0x000fc40000011457 */
[----:B------:R-:W-:Y:S01]  /*31f0*/  SHF.R.S32.HI R120, RZ, 0x1f, R86 ;  /* 0x0000001fff787819 */ /* 0x000fe20000011456 */
[----:B------:R-:W-:-:S04]  /*3200*/  IMAD.WIDE.U32 R100, R131, c[0x0][0x290], R12 ;  /* 0x0000a40083647a25 */ /* 0x000fc800078e000c */
[----:B------:R-:W-:Y:S02]  /*3210*/  IMAD.IADD R140, R135, 0x1, R140 ;  /* 0x00000001878c7824 */ /* 0x000fe400078e028c */
[C---:B------:R-:W-:Y:S02]  /*3220*/  IMAD R128, R26.reuse, c[0x0][0x1ec], R109 ;  /* 0x00007b001a807a24 */ /* 0x040fe400078e026d */
[----:B------:R-:W-:Y:S01]  /*3230*/  IMAD R127, R26, c[0x0][0x214], R107 ;  /* 0x000085001a7f7a24 */ /* 0x000fe200078e026b */
[C---:B--2---:R-:W-:Y:S02]  /*3240*/  LOP3.LUT R17, R23.reuse, 0x18, R5, 0xf8, !PT ;  /* 0x0000001817117812 */ /* 0x044fe400078ef805 */
[C---:B------:R-:W-:Y:S02]  /*3250*/  LOP3.LUT R8, R23.reuse, 0x18, R4, 0xf8, !PT ;  /* 0x0000001817087812 */ /* 0x040fe400078ef804 */
[----:B------:R-:W-:Y:S02]  /*3260*/  LOP3.LUT R23, R23, 0x18, R3, 0xf8, !PT ;  /* 0x0000001817177812 */ /* 0x000fe400078ef803 */
[-C--:B---3--:R-:W-:Y:S01]  /*3270*/  LOP3.LUT R22, R17, R27.reuse, RZ, 0x3c, !PT ;  /* 0x0000001b11167212 */ /* 0x088fe200078e3cff */
[----:B------:R-:W-:Y:S01]  /*3280*/  IMAD R17, R0, 0x600, R7 ;  /* 0x0000060000117824 */ /* 0x000fe200078e0207 */
[----:B------:R-:W-:-:S02]  /*3290*/  LOP3.LUT R18, R8, R27, RZ, 0x3c, !PT ;  /* 0x0000001b08127212 */ /* 0x000fc400078e3cff */
[----:B------:R-:W-:Y:S01]  /*32a0*/  LOP3.LUT R0, R23, R27, RZ, 0x3c, !PT ;  /* 0x0000001b17007212 */ /* 0x000fe200078e3cff */
[----:B------:R-:W-:Y:S01]  /*32b0*/  IMAD.IADD R23, R24, 0x1, R22 ;  /* 0x0000000118177824 */ /* 0x000fe200078e0216 */
[----:B------:R-:W-:Y:S01]  /*32c0*/  IADD3 R22, R21, R18, RZ ;  /* 0x0000001215167210 */ /* 0x000fe20007ffe0ff */
[----:B------:R-:W-:Y:S01]  /*32d0*/  IMAD R18, R20, c[0x0][0x290], RZ ;  /* 0x0000a40014127a24 */ /* 0x000fe200078e02ff */
[----:B------:R-:W-:Y:S01]  /*32e0*/  MOV R8, R16 ;  /* 0x0000001000087202 */ /* 0x000fe20000000f00 */
[----:B------:R-:W-:Y:S01]  /*32f0*/  IMAD.IADD R21, R17, 0x1, R0 ;  /* 0x0000000111157824 */ /* 0x000fe200078e0200 */
[----:B------:R-:W-:Y:S01]  /*3300*/  SHF.L.U32 R117, R22, 0x1, RZ ;  /* 0x0000000116757819 */ /* 0x000fe200000006ff */
[----:B------:R-:W-:Y:S02]  /*3310*/  IMAD R0, R19, c[0x0][0x2b0], RZ ;  /* 0x0000ac0013007a24 */ /* 0x000fe400078e02ff */
[----:B------:R-:W-:Y:S02]  /*3320*/  IMAD R16, R20, c[0x0][0x280], RZ ;  /* 0x0000a00014107a24 */ /* 0x000fe400078e02ff */
[----:B------:R-:W-:Y:S01]  /*3330*/  IMAD R17, R6, c[0x0][0x2b4], R0 ;  /* 0x0000ad0006117a24 */ /* 0x000fe200078e0200 */
[----:B------:R-:W-:Y:S01]  /*3340*/  LEA R0, R168, R112, 0x6 ;  /* 0x00000070a8007211 */ /* 0x000fe200078e30ff */
[----:B------:R-:W-:-:S02]  /*3350*/  IMAD R16, R131, c[0x0][0x284], R16 ;  /* 0x0000a10083107a24 */ /* 0x000fc400078e0210 */
[C---:B------:R-:W-:Y:S02]  /*3360*/  IMAD R6, R131.reuse, c[0x0][0x294], R18 ;  /* 0x0000a50083067a24 */ /* 0x040fe400078e0212 */
[----:B------:R-:W-:Y:S01]  /*3370*/  IMAD.WIDE.U32 R96, R131, c[0x0][0x290], R8 ;  /* 0x0000a40083607a25 */ /* 0x000fe200078e0008 */
[----:B------:R-:W-:-:S03]  /*3380*/  IADD3 R123, R16, R99, RZ ;  /* 0x00000063107b7210 */ /* 0x000fc60007ffe0ff */
[----:B------:R-:W-:Y:S01]  /*3390*/  IMAD.IADD R126, R111, 0x1, R17 ;  /* 0x000000016f7e7824 */ /* 0x000fe200078e0211 */
[----:B------:R-:W-:Y:S01]  /*33a0*/  IADD3 R119, R6, R97, RZ ;  /* 0x0000006106777210 */ /* 0x000fe20007ffe0ff */
[----:B------:R-:W-:Y:S02]  /*33b0*/  IMAD.IADD R125, R103, 0x1, R16 ;  /* 0x00000001677d7824 */ /* 0x000fe400078e0210 */
[----:B------:R-:W-:Y:S02]  /*33c0*/  IMAD.IADD R124, R101, 0x1, R6 ;  /* 0x00000001657c7824 */ /* 0x000fe400078e0206 */
[----:B------:R-:W-:Y:S02]  /*33d0*/  IMAD.SHL.U32 R118, R23, 0x2, RZ ;  /* 0x0000000217767824 */ /* 0x000fe400078e00ff */
[----:B------:R-:W-:Y:S01]  /*33e0*/  IMAD.SHL.U32 R116, R21, 0x2, RZ ;  /* 0x0000000215747824 */ /* 0x000fe200078e00ff */
[----:B------:R-:W-:Y:S06]  /*33f0*/  BAR.SYNC.DEFER_BLOCKING 0x0 ;  /* 0x0000000000007b1d */ /* 0x000fec0000010000 */
.L_x_239:
[----:B-1----:R-:W-:Y:S01]  /*3400*/  IMAD R3, R35, 0x30, R0 ;  /* 0x0000003023037824 */ /* 0x002fe200078e0200 */
[----:B------:R-:W-:Y:S01]  /*3410*/  ISETP.NE.AND P4, PT, R146, 0x1, PT ;  /* 0x000000019200780c */ /* 0x000fe20003f85270 */
[----:B------:R-:W-:Y:S01]  /*3420*/  IMAD.MOV.U32 R79, RZ, RZ, RZ ;  /* 0x000000ffff4f7224 */ /* 0x000fe200078e00ff */
[----:B------:R-:W-:Y:S04]  /*3430*/  DEPBAR.LE SB0, 0x0 ;  /* 0x000080000000791a */ /* 0x000fe80000000000 */
[----:B--2---:R-:W-:Y:S01]  /*3440*/  IMAD.IADD R4, R129, 0x1, R3 ;  /* 0x0000000181047824 */ /* 0x004fe200078e0203 */
[----:B------:R-:W-:Y:S01]  /*3450*/  ISETP.GE.AND P0, PT, R3, R2, PT ;  /* 0x000000020300720c */ /* 0x000fe20003f06270 */
[----:B------:R-:W-:Y:S01]  /*3460*/  WARPSYNC 0xffffffff ;  /* 0xffffffff00007948 */ /* 0x000fe20003800000 */
[----:B------:R-:W-:Y:S01]  /*3470*/  ISETP.GE.AND P5, PT, R145, 0x1, PT ;  /* 0x000000019100780c */ /* 0x000fe20003fa6270 */
[--C-:B------:R-:W-:Y:S01]  /*3480*/  IMAD.MOV.U32 R3, RZ, RZ, R4.reuse ;  /* 0x000000ffff037224 */ /* 0x100fe200078e0004 */
[----:B------:R-:W-:Y:S01]  /*3490*/  ISETP.GT.OR P0, PT, R0, 0x2f, P0 ;  /* 0x0000002f0000780c */ /* 0x000fe20000704670 */
[----:B------:R-:W-:Y:S01]  /*34a0*/  BSSY B1, `(.L_x_213) ;  /* 0x00003e4000017945 */ /* 0x000fe20003800000 */
[----:B---3--:R-:W-:Y:S05]  /*34b0*/  @P4 IMAD.HI.U32 R5, R4, c[0x0][0x2bc], RZ ;  /* 0x0000af0004054a27 */ /* 0x008fea00078e00ff */
[----:B------:R-:W-:Y:S06]  /*34c0*/  @P4 SHF.R.U32.HI R3, RZ, c[0x0][0x2c0], R5 ;  /* 0x0000b000ff034a19 */ /* 0x000fec0000011605 */
[C---:B------:R-:W-:Y:S04]  /*34d0*/  @!P0 IADD3 R5, P4, R3.reuse, R110, RZ ;  /* 0x0000006e03058210 */ /* 0x040fe80007f9e0ff */
[----:B------:R-:W-:Y:S01]  /*34e0*/  @!P0 LEA.HI.X.SX32 R6, R3, R126, 0x1, P4 ;  /* 0x0000007e03068211 */ /* 0x000fe200020f0eff */
[----:B------:R-:W-:Y:S01]  /*34f0*/  IMAD.MOV R3, RZ, RZ, -R3 ;  /* 0x000000ffff037224 */ /* 0x000fe200078e0a03 */
[----:B------:R-:W-:Y:S03]  /*3500*/  @!P0 LEA R8, P4, R5, c[0x0][0x2a0], 0x2 ;  /* 0x0000a80005088a11 */ /* 0x000fe600078810ff */
[----:B------:R-:W-:Y:S01]  /*3510*/  IMAD R80, R3, c[0x0][0x2b8], R4 ;  /* 0x0000ae0003507a24 */ /* 0x000fe200078e0204 */
[----:B------:R-:W-:Y:S03]  /*3520*/  @!P0 LEA.HI.X R9, R5, c[0x0][0x2a4], R6, 0x2, P4 ;  /* 0x0000a90005098a11 */ /* 0x000fe600020f1406 */
[C---:B------:R-:W-:Y:S01]  /*3530*/  IMAD.WIDE.U32 R4, R80.reuse, c[0x0][0x1e0], RZ ;  /* 0x0000780050047a25 */ /* 0x040fe200078e00ff */
[----:B------:R-:W-:Y:S01]  /*3540*/  SHF.R.S32.HI R81, RZ, 0x1f, R80 ;  /* 0x0000001fff517819 */ /* 0x000fe20000011450 */
[----:B------:R-:W2:Y:S04]  /*3550*/  @!P0 LDG.E R79, [R8.64] ;  /* 0x00000008084f8981 */ /* 0x000ea8000c1e1900 */
[----:B------:R-:W-:Y:S01]  /*3560*/  IMAD R3, R81, c[0x0][0x1e0], RZ ;  /* 0x0000780051037a24 */ /* 0x000fe200078e02ff */
[----:B------:R-:W-:Y:S03]  /*3570*/  BAR.SYNC.DEFER_BLOCKING 0x0 ;  /* 0x0000000000007b1d */ /* 0x000fe60000010000 */
[----:B------:R-:W-:Y:S04]  /*3580*/  IMAD R3, R80, c[0x0][0x1e4], R3 ;  /* 0x0000790050037a24 */ /* 0x000fe800078e0203 */
[----:B------:R-:W-:Y:S01]  /*3590*/  IMAD.IADD R5, R5, 0x1, R3 ;  /* 0x0000000105057824 */ /* 0x000fe200078e0203 */
[----:B--2---:R-:W-:Y:S03]  /*35a0*/  SHF.R.S32.HI R82, RZ, 0x1f, R79 ;  /* 0x0000001fff527819 */ /* 0x004fe6000001144f */
[C---:B------:R-:W-:Y:S04]  /*35b0*/  IMAD.WIDE.U32 R4, R79.reuse, c[0x0][0x1f0], R4 ;  /* 0x00007c004f047a25 */ /* 0x040fe800078e0004 */
[----:B------:R-:W-:Y:S01]  /*35c0*/  IMAD R6, R82, c[0x0][0x1f0], RZ ;  /* 0x00007c0052067a24 */ /* 0x000fe200078e02ff */
[----:B------:R-:W-:Y:S03]  /*35d0*/  IADD3 R3, P0, R108, R4, RZ ;  /* 0x000000046c037210 */ /* 0x000fe60007f1e0ff */
[----:B------:R-:W-:Y:S05]  /*35e0*/  IMAD R6, R79, c[0x0][0x1f4], R6 ;  /* 0x00007d004f067a24 */ /* 0x000fea00078e0206 */
[----:B------:R-:W-:Y:S02]  /*35f0*/  IADD3.X R4, R128, R5, R6, P0, !PT ;  /* 0x0000000580047210 */ /* 0x000fe400007fe406 */
[C---:B------:R-:W-:Y:S04]  /*3600*/  LEA R31, P0, R3.reuse, c[0x0][0x1c8], 0x1 ;  /* 0x00007200031f7a11 */ /* 0x040fe800078008ff */
[----:B------:R-:W-:Y:S01]  /*3610*/  LEA.HI.X R28, R3, c[0x0][0x1cc], R4, 0x1, P0 ;  /* 0x00007300031c7a11 */ /* 0x000fe200000f0c04 */
[----:B----4-:R-:W-:-:S05]  /*3620*/  @!P5 BRA `(.L_x_214) ;  /* 0x000039e00000d947 */ /* 0x010fca0003800000 */
[-C--:B------:R-:W-:Y:S01]  /*3630*/  IMAD R6, R140, R35.reuse, RZ ;  /* 0x000000238c067224 */ /* 0x080fe200078e02ff */
[----:B------:R-:W-:Y:S01]  /*3640*/  ISETP.NE.AND P0, PT, RZ, UR5, PT ;  /* 0x00000005ff007c0c */ /* 0x000fe2000bf05270 */
[-C--:B------:R-:W-:Y:S01]  /*3650*/  IMAD R5, R141, R35.reuse, RZ ;  /* 0x000000238d057224 */ /* 0x080fe200078e02ff */
[----:B------:R-:W-:Y:S01]  /*3660*/  SHF.R.S32.HI R4, RZ, 0x1f, R35 ;  /* 0x0000001fff047819 */ /* 0x000fe20000011423 */
[----:B------:R-:W-:Y:S02]  /*3670*/  IMAD R3, R35, -0x30, R2 ;  /* 0xffffffd023037824 */ /* 0x000fe400078e0202 */
[-C--:B------:R-:W-:Y:S03]  /*3680*/  IMAD.WIDE.U32 R22, R134, R35.reuse, RZ ;  /* 0x0000002386167225 */ /* 0x080fe600078e00ff */
[----:B------:R-:W-:Y:S01]  /*3690*/  IMNMX R78, R3, 0x30, PT ;  /* 0x00000030034e7817 */ /* 0x000fe20003800200 */
[C---:B------:R-:W-:Y:S02]  /*36a0*/  IMAD R6, R4.reuse, R134, R6 ;  /* 0x0000008604067224 */ /* 0x040fe400078e0206 */
[----:B------:R-:W-:Y:S02]  /*36b0*/  IMAD R5, R4, R132, R5 ;  /* 0x0000008404057224 */ /* 0x000fe400078e0205 */
[----:B------:R-:W-:Y:S01]  /*36c0*/  IMAD.WIDE.U32 R50, R132, R35, RZ ;  /* 0x0000002384327225 */ /* 0x000fe200078e00ff */
[----:B------:R-:W-:Y:S04]  /*36d0*/  IADD3 R6, R23, R6, RZ ;  /* 0x0000000617067210 */ /* 0x000fe80007ffe0ff */
[----:B------:R-:W-:Y:S01]  /*36e0*/  IADD3 R34, R51, R5, RZ ;  /* 0x0000000533227210 */ /* 0x000fe20007ffe0ff */
[----:B------:R-:W-:-:S05]  /*36f0*/  @!P0 BRA `(.L_x_215) ;  /* 0x00001c9000008947 */ /* 0x000fca0003800000 */
[----:B------:R-:W-:Y:S01]  /*3700*/  ISETP.GE.AND P4, PT, R112, R78, PT ;  /* 0x0000004e7000720c */ /* 0x000fe20003f86270 */
[----:B------:R-:W-:Y:S01]  /*3710*/  BSSY B0, `(.L_x_216) ;  /* 0x000003a000007945 */ /* 0x000fe20003800000 */
        /* <DEDUP_REMOVED lines=12> */
[----:B------:R-:W-:-:S05]  /*37e0*/  @P4 BRA `(.L_x_217) ;  /* 0x000002c000004947 */ /* 0x000fca0003800000 */
[----:B------:R-:W-:Y:S01]  /*37f0*/  IADD3 R3, P0, R102, R22, RZ ;  /* 0x0000001666037210 */ /* 0x000fe20007f1e0ff */
[----:B------:R-:W-:Y:S01]  /*3800*/  CS2R R32, SRZ ;  /* 0x0000000000207805 */ /* 0x000fe2000001ff00 */
[----:B------:R-:W-:Y:S01]  /*3810*/  CS2R R40, SRZ ;  /* 0x0000000000287805 */ /* 0x000fe2000001ff00 */
[----:B------:R-:W-:Y:S01]  /*3820*/  CS2R R8, SRZ ;  /* 0x0000000000087805 */ /* 0x000fe2000001ff00 */
[----:B------:R-:W-:Y:S01]  /*3830*/  CS2R R42, SRZ ;  /* 0x00000000002a7805 */ /* 0x000fe2000001ff00 */
[----:B------:R-:W-:Y:S01]  /*3840*/  IMAD.X R5, R6, 0x1, R125, P0 ;  /* 0x0000000106057824 */ /* 0x000fe200000e067d */
[----:B------:R-:W-:Y:S01]  /*3850*/  IADD3 R4, P0, R100, R50, RZ ;  /* 0x0000003264047210 */ /* 0x000fe20007f1e0ff */
[----:B------:R-:W-:Y:S01]  /*3860*/  CS2R R16, SRZ ;  /* 0x0000000000107805 */ /* 0x000fe2000001ff00 */
[----:B------:R-:W-:Y:S01]  /*3870*/  CS2R R44, SRZ ;  /* 0x00000000002c7805 */ /* 0x000fe2000001ff00 */
[----:B------:R-:W-:Y:S01]  /*3880*/  CS2R R18, SRZ ;  /* 0x0000000000127805 */ /* 0x000fe2000001ff00 */
[----:B------:R-:W-:Y:S01]  /*3890*/  CS2R R46, SRZ ;  /* 0x00000000002e7805 */ /* 0x000fe2000001ff00 */
[----:B------:R-:W-:Y:S01]  /*38a0*/  IMAD.X R6, R34, 0x1, R124, P0 ;  /* 0x0000000122067824 */ /* 0x000fe200000e067c */
[C---:B------:R-:W-:Y:S01]  /*38b0*/  LEA R12, P0, R3.reuse, c[0x0][0x270], 0x1 ;  /* 0x00009c00030c7a11 */ /* 0x040fe200078008ff */
[----:B------:R-:W-:Y:S01]  /*38c0*/  CS2R R20, SRZ ;  /* 0x0000000000147805 */ /* 0x000fe2000001ff00 */
[----:B------:R-:W-:Y:S01]  /*38d0*/  CS2R R48, SRZ ;  /* 0x0000000000307805 */ /* 0x000fe2000001ff00 */
[----:B------:R-:W-:Y:S01]  /*38e0*/  CS2R R24, SRZ ;  /* 0x0000000000187805 */ /* 0x000fe2000001ff00 */
[----:B------:R-:W-:Y:S02]  /*38f0*/  LEA.HI.X R13, R3, c[0x0][0x274], R5, 0x1, P0 ;  /* 0x00009d00030d7a11 */ /* 0x000fe400000f0c05 */
[C---:B------:R-:W-:Y:S04]  /*3900*/  LEA R10, P0, R4.reuse, c[0x0][0x288], 0x1 ;  /* 0x0000a200040a7a11 */ /* 0x040fe800078008ff */
[----:B------:R-:W-:Y:S02]  /*3910*/  LEA.HI.X R11, R4, c[0x0][0x28c], R6, 0x1, P0 ;  /* 0x0000a300040b7a11 */ /* 0x000fe400000f0c06 */
[----:B------:R-:W-:Y:S01]  /*3920*/  ISETP.GE.AND P0, PT, R114, c[0x0][0x27c], PT ;  /* 0x00009f0072007a0c */ /* 0x000fe20003f06270 */
[----:B------:R-:W-:Y:S11]  /*3930*/  CS2R R4, SRZ ;  /* 0x0000000000047805 */ /* 0x000ff6000001ff00 */
[----:B------:R-:W-:Y:S01]  /*3940*/  @!UPT UIADD3 URZ, URZ, URZ, URZ ;  /* 0x0000003f3f3ff290 */ /* 0x000fe2000fffe03f */
[----:B------:R1:W5:Y:S04]  /*3950*/  @!P0 LDG.E.64 R32, [R12.64] ;  /* 0x000000080c208981 */ /* 0x000368000c1e1b00 */
[----:B------:R1:W5:Y:S01]  /*3960*/  @!P0 LDG.E.64 R4, [R10.64] ;  /* 0x000000080a048981 */ /* 0x000362000c1e1b00 */
[----:B------:R-:W-:Y:S11]  /*3970*/  ISETP.GE.AND P0, PT, R167, c[0x0][0x27c], PT ;  /* 0x00009f00a7007a0c */ /* 0x000ff60003f06270 */
[----:B------:R-:W-:Y:S02]  /*3980*/  @!UPT UIADD3 URZ, URZ, URZ, URZ ;  /* 0x0000003f3f3ff290 */ /* 0x000fe4000fffe03f */
[----:B------:R1:W5:Y:S04]  /*3990*/  @!P0 LDG.E.64 R40, [R12.64+0x10] ;  /* 0x000010080c288981 */ /* 0x000368000c1e1b00 */
[----:B------:R1:W5:Y:S01]  /*39a0*/  @!P0 LDG.E.64 R8, [R10.64+0x10] ;  /* 0x000010080a088981 */ /* 0x000362000c1e1b00 */
        /* <DEDUP_REMOVED lines=15> */
[----:B------:R1:W5:Y:S02]  /*3aa0*/  @!P0 LDG.E.64 R24, [R10.64+0x50] ;  /* 0x000050080a188981 */ /* 0x000364000c1e1b00 */
.L_x_217:
[----:B------:R-:W-:Y:S05]  /*3ab0*/  BSYNC B0 ;  /* 0x0000000000007941 */ /* 0x000fea0003800000 */
.L_x_216:
[----:B------:R2:W3:Y:S04]  /*3ac0*/  SHFL.IDX PT, R55, R28, RZ, 0x1e1f ;  /* 0x001e1fff1c377589 */ /* 0x0004e800000e0000 */
[----:B------:R2:W4:Y:S01]  /*3ad0*/  SHFL.IDX PT, R54, R31, RZ, 0x1e1f ;  /* 0x001e1fff1f367589 */ /* 0x00052200000e0000 */
[----:B------:R-:W-:-:S05]  /*3ae0*/  @P4 BRA `(.L_x_218) ;  /* 0x000037f000004947 */ /* 0x000fca0003800000 */
[----:B-----5:R-:W-:Y:S01]  /*3af0*/  MOV R3, R47 ;  /* 0x0000002f00037202 */ /* 0x020fe20000000f00 */
[----:B-1----:R-:W-:Y:S01]  /*3b00*/  IMAD.MOV.U32 R11, RZ, RZ, R48 ;  /* 0x000000ffff0b7224 */ /* 0x002fe200078e0030 */
[----:B------:R-:W-:Y:S01]  /*3b10*/  ISETP.GE.AND P0, PT, R104, c[0x0][0x1d4], PT ;  /* 0x0000750068007a0c */ /* 0x000fe20003f06270 */
[----:B------:R-:W-:Y:S01]  /*3b20*/  IMAD.MOV.U32 R10, RZ, RZ, R49 ;  /* 0x000000ffff0a7224 */ /* 0x000fe200078e0031 */
[----:B------:R-:W-:Y:S01]  /*3b30*/  BSSY B0, `(.L_x_219) ;  /* 0x0000056000007945 */ /* 0x000fe20003800000 */
[----:B------:R-:W-:Y:S03]  /*3b40*/  IMAD.MOV.U32 R6, RZ, RZ, R46 ;  /* 0x000000ffff067224 */ /* 0x000fe600078e002e */
[----:B------:R-:W-:Y:S01]  /*3b50*/  PRMT R53, R11, 0x5410, R10 ;  /* 0x000054100b357816 */ /* 0x000fe2000000000a */
[----:B------:R-:W-:Y:S01]  /*3b60*/  IMAD.MOV.U32 R11, RZ, RZ, R44 ;  /* 0x000000ffff0b7224 */ /* 0x000fe200078e002c */
[----:B------:R-:W-:Y:S01]  /*3b70*/  PRMT R52, R6, 0x5410, R3 ;  /* 0x0000541006347816 */ /* 0x000fe20000000003 */
[----:B------:R-:W-:Y:S01]  /*3b80*/  IMAD.MOV.U32 R10, RZ, RZ, R45 ;  /* 0x000000ffff0a7224 */ /* 0x000fe200078e002d */
[----:B------:R-:W-:Y:S01]  /*3b90*/  MOV R6, R42 ;  /* 0x0000002a00067202 */ /* 0x000fe20000000f00 */
        /* <DEDUP_REMOVED lines=9> */
[----:B--2---:R-:W-:Y:S01]  /*3c30*/  PRMT R31, R6, 0x5410, R3 ;  /* 0x00005410061f7816 */ /* 0x004fe20000000003 */
[----:B------:R-:W-:Y:S01]  /*3c40*/  IMAD.MOV.U32 R6, RZ, RZ, R18 ;  /* 0x000000ffff067224 */ /* 0x000fe200078e0012 */
[----:B------:R-:W-:Y:S02]  /*3c50*/  MOV R11, R20 ;  /* 0x00000014000b7202 */ /* 0x000fe40000000f00 */
[----:B------:R-:W-:Y:S02]  /*3c60*/  MOV R3, R19 ;  /* 0x0000001300037202 */ /* 0x000fe40000000f00 */
[----:B------:R-:W-:Y:S01]  /*3c70*/  PRMT R28, R11, 0x5410, R10 ;  /* 0x000054100b1c7816 */ /* 0x000fe2000000000a */
[----:B------:R-:W-:Y:S01]  /*3c80*/  IMAD.MOV.U32 R11, RZ, RZ, R16 ;  /* 0x000000ffff0b7224 */ /* 0x000fe200078e0010 */
[----:B------:R-:W-:Y:S01]  /*3c90*/  PRMT R27, R6, 0x5410, R3 ;  /* 0x00005410061b7816 */ /* 0x000fe20000000003 */
[----:B------:R-:W-:Y:S01]  /*3ca0*/  IMAD.MOV.U32 R10, RZ, RZ, R17 ;  /* 0x000000ffff0a7224 */ /* 0x000fe200078e0011 */
[----:B------:R-:W-:Y:S01]  /*3cb0*/  MOV R6, R8 ;  /* 0x0000000800067202 */ /* 0x000fe20000000f00 */
[----:B------:R-:W-:Y:S03]  /*3cc0*/  IMAD.MOV.U32 R3, RZ, RZ, R9 ;  /* 0x000000ffff037224 */ /* 0x000fe600078e0009 */
[----:B------:R-:W-:Y:S02]  /*3cd0*/  PRMT R26, R11, 0x5410, R10 ;  /* 0x000054100b1a7816 */ /* 0x000fe4000000000a */
[----:B------:R-:W-:Y:S01]  /*3ce0*/  PRMT R23, R6, 0x5410, R3 ;  /* 0x0000541006177816 */ /* 0x000fe20000000003 */
[----:B------:R-:W-:-:S05]  /*3cf0*/  @P0 BRA `(.L_x_220) ;  /* 0x0000039000000947 */ /* 0x000fca0003800000 */
[C---:B----4-:R-:W-:Y:S01]  /*3d00*/  LEA R56, P0, R104.reuse, R54, 0x1 ;  /* 0x0000003668387211 */ /* 0x050fe200078008ff */
[----:B------:R-:W1:Y:S01]  /*3d10*/  LDS.128 R12, [R244+0x2400] ;  /* 0x00240000f40c7984 */ /* 0x000e620000000c00 */
[----:B------:R-:W-:Y:S01]  /*3d20*/  MOV R6, R4 ;  /* 0x0000000400067202 */ /* 0x000fe20000000f00 */
[----:B------:R-:W-:Y:S01]  /*3d30*/  IMAD.MOV.U32 R34, RZ, RZ, R32 ;  /* 0x000000ffff227224 */ /* 0x000fe200078e0020 */
[----:B---3--:R-:W-:Y:S02]  /*3d40*/  LEA.HI.X R57, R104, R55, R105, 0x1, P0 ;  /* 0x0000003768397211 */ /* 0x008fe400000f0c69 */
[----:B------:R-:W-:Y:S02]  /*3d50*/  ISETP.GE.AND P0, PT, R114, c[0x0][0x27c], PT ;  /* 0x00009f0072007a0c */ /* 0x000fe40003f06270 */
[----:B------:R-:W-:Y:S02]  /*3d60*/  MOV R22, R5 ;  /* 0x0000000500167202 */ /* 0x000fe40000000f00 */
[----:B------:R-:W-:Y:S09]  /*3d70*/  MOV R37, R33 ;  /* 0x0000002100257202 */ /* 0x000ff20000000f00 */
[--C-:B------:R-:W-:Y:S01]  /*3d80*/  @!P0 SHF.R.U64 R10, R4, 0x10, R5.reuse ;  /* 0x00000010040a8819 */ /* 0x100fe20000001205 */
[----:B------:R-:W-:Y:S01]  /*3d90*/  @!P0 HADD2.F32 R6, -RZ, R6.H0_H0 ;  /* 0x20000006ff068230 */ /* 0x000fe20000004100 */
[----:B------:R-:W-:Y:S01]  /*3da0*/  @!P0 SHF.R.U32.HI R11, RZ, 0x10, R5 ;  /* 0x00000010ff0b8819 */ /* 0x000fe20000011605 */
[----:B------:R-:W-:Y:S01]  /*3db0*/  @!P0 HADD2.F32 R22, -RZ, R22.H0_H0 ;  /* 0x20000016ff168230 */ /* 0x000fe20000004100 */
[--C-:B------:R-:W-:Y:S01]  /*3dc0*/  @!P0 SHF.R.U64 R36, R32, 0x10, R33.reuse ;  /* 0x0000001020248819 */ /* 0x100fe20000001221 */
[----:B------:R-:W-:Y:S01]  /*3dd0*/  @!P0 HADD2.F32 R10, -RZ, R10.H0_H0 ;  /* 0x2000000aff0a8230 */ /* 0x000fe20000004100 */
[----:B------:R-:W-:Y:S01]  /*3de0*/  @!P0 SHF.R.U32.HI R38, RZ, 0x10, R33 ;  /* 0x00000010ff268819 */ /* 0x000fe20000011621 */
[----:B------:R-:W-:Y:S02]  /*3df0*/  @!P0 HADD2.F32 R33, -RZ, R34.H0_H0 ;  /* 0x20000022ff218230 */ /* 0x000fe40000004100 */
[----:B------:R-:W-:Y:S02]  /*3e00*/  @!P0 HADD2.F32 R36, -RZ, R36.H0_H0 ;  /* 0x20000024ff248230 */ /* 0x000fe40000004100 */
[----:B------:R-:W-:Y:S02]  /*3e10*/  @!P0 HADD2.F32 R11, -RZ, R11.H0_H0 ;  /* 0x2000000bff0b8230 */ /* 0x000fe40000004100 */
[----:B------:R-:W-:Y:S01]  /*3e20*/  @!P0 HADD2.F32 R38, -RZ, R38.H0_H0 ;  /* 0x20000026ff268230 */ /* 0x000fe20000004100 */
[----:B-1----:R-:W-:Y:S02]  /*3e30*/  @!P0 MOV R3, R12 ;  /* 0x0000000c00038202 */ /* 0x002fe40000000f00 */
[----:B------:R-:W-:Y:S03]  /*3e40*/  @!P0 MOV R5, R13 ;  /* 0x0000000d00058202 */ /* 0x000fe60000000f00 */
[--C-:B------:R-:W-:Y:S02]  /*3e50*/  @!P0 HADD2.F32 R32, -RZ, R3.reuse.H1_H1 ;  /* 0x30000003ff208230 */ /* 0x100fe40000004100 */
[----:B------:R-:W-:Y:S02]  /*3e60*/  @!P0 HADD2.F32 R4, -RZ, R3.H0_H0 ;  /* 0x20000003ff048230 */ /* 0x000fe40000004100 */
[--C-:B------:R-:W-:Y:S01]  /*3e70*/  @!P0 HADD2.F32 R34, -RZ, R5.reuse.H1_H1 ;  /* 0x30000005ff228230 */ /* 0x100fe20000004100 */
[-C--:B------:R-:W-:Y:S01]  /*3e80*/  @!P0 FMUL.FTZ R58, R32, R6.reuse ;  /* 0x00000006203a8220 */ /* 0x080fe20000410000 */
[----:B------:R-:W-:Y:S01]  /*3e90*/  @!P0 HADD2.F32 R5, -RZ, R5.H0_H0 ;  /* 0x20000005ff058230 */ /* 0x000fe20000004100 */
[C---:B------:R-:W-:Y:S02]  /*3ea0*/  @!P0 FMUL.FTZ R3, R4.reuse, R6 ;  /* 0x0000000604038220 */ /* 0x040fe40000410000 */
[----:B------:R-:W-:Y:S02]  /*3eb0*/  @!P0 FFMA.FTZ R61, R4, R33, -R58 ;  /* 0x00000021043d8223 */ /* 0x000fe4000001083a */
[-C--:B------:R-:W-:Y:S02]  /*3ec0*/  @!P0 FMUL.FTZ R58, R34, R10.reuse ;  /* 0x0000000a223a8220 */ /* 0x080fe40000410000 */
[----:B------:R-:W-:Y:S02]  /*3ed0*/  @!P0 IMAD.MOV.U32 R6, RZ, RZ, R14 ;  /* 0x000000ffff068224 */ /* 0x000fe400078e000e */
[C---:B------:R-:W-:Y:S02]  /*3ee0*/  @!P0 FMUL.FTZ R4, R5.reuse, R10 ;  /* 0x0000000a05048220 */ /* 0x040fe40000410000 */
[-C--:B------:R-:W-:Y:S01]  /*3ef0*/  @!P0 FFMA.FTZ R60, R5, R36.reuse, -R58 ;  /* 0x00000024053c8223 */ /* 0x080fe2000001083a */
[----:B------:R-:W-:Y:S01]  /*3f00*/  @!P0 MOV R5, R15 ;  /* 0x0000000f00058202 */ /* 0x000fe20000000f00 */
[----:B------:R-:W-:Y:S01]  /*3f10*/  @!P0 FFMA.FTZ R3, R32, R33, R3 ;  /* 0x0000002120038223 */ /* 0x000fe20000010003 */
[--C-:B------:R-:W-:Y:S01]  /*3f20*/  @!P0 HADD2.F32 R32, -RZ, R6.reuse.H1_H1 ;  /* 0x30000006ff208230 */ /* 0x100fe20000004100 */
[----:B------:R-:W-:Y:S01]  /*3f30*/  @!P0 FFMA.FTZ R4, R34, R36, R4 ;  /* 0x0000002422048223 */ /* 0x000fe20000010004 */
[----:B------:R-:W-:Y:S02]  /*3f40*/  @!P0 HADD2.F32 R6, -RZ, R6.H0_H0 ;  /* 0x20000006ff068230 */ /* 0x000fe40000004100 */
[----:B------:R-:W-:Y:S01]  /*3f50*/  @!P0 HADD2.F32 R10, -RZ, R5.H0_H0 ;  /* 0x20000005ff0a8230 */ /* 0x000fe20000004100 */
[----:B------:R-:W-:Y:S01]  /*3f60*/  @!P0 FMUL.FTZ R59, R32, R22 ;  /* 0x00000016203b8220 */ /* 0x000fe20000410000 */
[----:B------:R-:W-:Y:S01]  /*3f70*/  @!P0 HADD2.F32 R33, -RZ, R37.H0_H0 ;  /* 0x20000025ff218230 */ /* 0x000fe20000004100 */
[----:B------:R-:W-:Y:S01]  /*3f80*/  @!P0 F2FP.PACK_AB R4, R4, R60 ;  /* 0x0000003c0404823e */ /* 0x000fe200000000ff */
[----:B------:R-:W-:Y:S01]  /*3f90*/  @!P0 HADD2.F32 R37, -RZ, R5.H1_H1 ;  /* 0x30000005ff258230 */ /* 0x000fe20000004100 */
[C---:B------:R-:W-:Y:S02]  /*3fa0*/  @!P0 FMUL.FTZ R5, R6.reuse, R22 ;  /* 0x0000001606058220 */ /* 0x040fe40000410000 */
[----:B------:R-:W-:Y:S02]  /*3fb0*/  @!P0 FFMA.FTZ R59, R6, R33, -R59 ;  /* 0x00000021063b8223 */ /* 0x000fe4000001083b */
[-C--:B------:R-:W-:Y:S02]  /*3fc0*/  @!P0 FMUL.FTZ R6, R10, R11.reuse ;  /* 0x0000000b0a068220 */ /* 0x080fe40000410000 */
[----:B------:R-:W-:Y:S02]  /*3fd0*/  @!P0 FMUL.FTZ R58, R37, R11 ;  /* 0x0000000b253a8220 */ /* 0x000fe40000410000 */
[----:B------:R-:W-:Y:S02]  /*3fe0*/  @!P0 FFMA.FTZ R5, R32, R33, R5 ;  /* 0x0000002120058223 */ /* 0x000fe40000010005 */
[-C--:B------:R-:W-:Y:S01]  /*3ff0*/  @!P0 FFMA.FTZ R58, R10, R38.reuse, -R58 ;  /* 0x000000260a3a8223 */ /* 0x080fe2000001083a */
[----:B------:R-:W-:Y:S01]  /*4000*/  @!P0 F2FP.PACK_AB R10, R3, R61 ;  /* 0x0000003d030a823e */ /* 0x000fe200000000ff */
[----:B------:R-:W-:Y:S01]  /*4010*/  @!P0 FFMA.FTZ R6, R37, R38, R6 ;  /* 0x0000002625068223 */ /* 0x000fe20000010006 */
[----:B------:R-:W-:Y:S01]  /*4020*/  @!P0 F2FP.PACK_AB R5, R5, R59 ;  /* 0x0000003b0505823e */ /* 0x000fe200000000ff */
[----:B------:R-:W-:Y:S01]  /*4030*/  @!P0 IMAD.MOV.U32 R13, RZ, RZ, R4 ;  /* 0x000000ffff0d8224 */ /* 0x000fe200078e0004 */
[----:B------:R-:W-:Y:S02]  /*4040*/  @!P0 MOV R12, R10 ;  /* 0x0000000a000c8202 */ /* 0x000fe40000000f00 */
[----:B------:R-:W-:Y:S02]  /*4050*/  @!P0 F2FP.PACK_AB R3, R6, R58 ;  /* 0x0000003a0603823e */ /* 0x000fe400000000ff */
[----:B------:R-:W-:Y:S02]  /*4060*/  @!P0 MOV R14, R5 ;  /* 0x00000005000e8202 */ /* 0x000fe40000000f00 */
[----:B------:R-:W-:Y:S05]  /*4070*/  @!P0 MOV R15, R3 ;  /* 0x00000003000f8202 */ /* 0x000fea0000000f00 */
[----:B------:R1:W-:Y:S02]  /*4080*/  ST.E.128 [R56.64], R12 ;  /* 0x0000000c38007985 */ /* 0x0003e4000c101d08 */
.L_x_220:
[----:B------:R-:W-:Y:S05]  /*4090*/  BSYNC B0 ;  /* 0x0000000000007941 */ /* 0x000fea0003800000 */
.L_x_219:
[----:B------:R-:W-:Y:S01]  /*40a0*/  ISETP.GE.AND P0, PT, R30, c[0x0][0x1d4], PT ;  /* 0x000075001e007a0c */ /* 0x000fe20003f06270 */
[----:B------:R-:W-:Y:S01]  /*40b0*/  @!UPT UIADD3 URZ, URZ, URZ, URZ ;  /* 0x0000003f3f3ff290 */ /* 0x000fe2000fffe03f */
[----:B------:R-:W-:Y:S11]  /*40c0*/  BSSY B0, `(.L_x_221) ;  /* 0x000003a000007945 */ /* 0x000ff60003800000 */
[----:B------:R-:W-:-:S05]  /*40d0*/  @P0 BRA `(.L_x_222) ;  /* 0x0000038000000947 */ /* 0x000fca0003800000 */
[----:B------:R-:W2:Y:S04]  /*40e0*/  LDL R3, [R1+0x8] ;  /* 0x0000080001037983 */ /* 0x000ea80000100800 */
[----:B-1----:R-:W1:Y:S01]  /*40f0*/  LDS.128 R12, [R245+0x2400] ;  /* 0x00240000f50c7984 */ /* 0x002e620000000c00 */
[----:B--2---:R-:W-:Y:S04]  /*4100*/  SHF.L.U32 R3, R3, 0x3, RZ ;  /* 0x0000000303037819 */ /* 0x004fe800000006ff */
[C---:B----4-:R-:W-:Y:S04]  /*4110*/  LEA R36, P0, R3.reuse, R54, 0x1 ;  /* 0x0000003603247211 */ /* 0x050fe800078008ff */
[----:B---3--:R-:W-:Y:S02]  /*4120*/  LEA.HI.X.SX32 R37, R3, R55, 0x1, P0 ;  /* 0x0000003703257211 */ /* 0x008fe400000f0eff */
[----:B------:R-:W-:Y:S11]  /*4130*/  ISETP.GE.AND P0, PT, R167, c[0x0][0x27c], PT ;  /* 0x00009f00a7007a0c */ /* 0x000ff60003f06270 */
[----:B------:R-:W-:Y:S02]  /*4140*/  @!UPT UIADD3 URZ, URZ, URZ, URZ ;  /* 0x0000003f3f3ff290 */ /* 0x000fe4000fffe03f */
[----:B-1----:R-:W-:Y:S01]  /*4150*/  @!P0 MOV R4, R12 ;  /* 0x0000000c00048202 */ /* 0x002fe20000000f00 */
[----:B------:R-:W-:Y:S01]  /*4160*/  @!P0 HADD2.F32 R3, -RZ, R23.H0_H0 ;  /* 0x20000017ff038230 */ /* 0x000fe20000004100 */
[----:B------:R-:W-:Y:S01]  /*4170*/  @!P0 MOV R5, R13 ;  /* 0x0000000d00058202 */ /* 0x000fe20000000f00 */
[----:B------:R-:W-:Y:S01]  /*4180*/  @!P0 HADD2.F32 R10, -RZ, R39.H0_H0 ;  /* 0x20000027ff0a8230 */ /* 0x000fe20000004100 */
[----:B------:R-:W-:Y:S01]  /*4190*/  @!P0 SHF.R.U64 R6, R8, 0x10, R9 ;  /* 0x0000001008068819 */ /* 0x000fe20000001209 */
[--C-:B------:R-:W-:Y:S01]  /*41a0*/  @!P0 HADD2.F32 R8, -RZ, R4.reuse.H1_H1 ;  /* 0x30000004ff088230 */ /* 0x100fe20000004100 */
[--C-:B------:R-:W-:Y:S01]  /*41b0*/  @!P0 SHF.R.U64 R22, R40, 0x10, R41.reuse ;  /* 0x0000001028168819 */ /* 0x100fe20000001229 */
[----:B------:R-:W-:Y:S01]  /*41c0*/  @!P0 HADD2.F32 R4, -RZ, R4.H0_H0 ;  /* 0x20000004ff048230 */ /* 0x000fe20000004100 */
[----:B------:R-:W-:Y:S01]  /*41d0*/  @!P0 SHF.R.U32.HI R34, RZ, 0x10, R41 ;  /* 0x00000010ff228819 */ /* 0x000fe20000011629 */
[----:B------:R-:W-:Y:S01]  /*41e0*/  @!P0 HADD2.F32 R6, -RZ, R6.H0_H0 ;  /* 0x20000006ff068230 */ /* 0x000fe20000004100 */
[-C--:B------:R-:W-:Y:S01]  /*41f0*/  @!P0 FMUL.FTZ R32, R8, R3.reuse ;  /* 0x0000000308208220 */ /* 0x080fe20000410000 */
[--C-:B------:R-:W-:Y:S01]  /*4200*/  @!P0 HADD2.F32 R11, -RZ, R5.reuse.H1_H1 ;  /* 0x30000005ff0b8230 */ /* 0x100fe20000004100 */
[C---:B------:R-:W-:Y:S01]  /*4210*/  @!P0 FMUL.FTZ R3, R4.reuse, R3 ;  /* 0x0000000304038220 */ /* 0x040fe20000410000 */
[----:B------:R-:W-:Y:S01]  /*4220*/  @!P0 HADD2.F32 R5, -RZ, R5.H0_H0 ;  /* 0x20000005ff058230 */ /* 0x000fe20000004100 */
[-C--:B------:R-:W-:Y:S01]  /*4230*/  @!P0 FFMA.FTZ R41, R4, R10.reuse, -R32 ;  /* 0x0000000a04298223 */ /* 0x080fe20000010820 */
[----:B------:R-:W-:Y:S01]  /*4240*/  @!P0 HADD2.F32 R22, -RZ, R22.H0_H0 ;  /* 0x20000016ff168230 */ /* 0x000fe20000004100 */
[----:B------:R-:W-:Y:S01]  /*4250*/  @!P0 FFMA.FTZ R3, R8, R10, R3 ;  /* 0x0000000a08038223 */ /* 0x000fe20000010003 */
[----:B------:R-:W-:Y:S01]  /*4260*/  @!P0 HADD2.F32 R34, -RZ, R34.H0_H0 ;  /* 0x20000022ff228230 */ /* 0x000fe20000004100 */
[----:B------:R-:W-:Y:S01]  /*4270*/  @!P0 IMAD.MOV.U32 R8, RZ, RZ, R14 ;  /* 0x000000ffff088224 */ /* 0x000fe200078e000e */
[----:B------:R-:W-:Y:S01]  /*4280*/  @!P0 SHF.R.U32.HI R9, RZ, 0x10, R9 ;  /* 0x00000010ff098819 */ /* 0x000fe20000011609 */
[-C--:B------:R-:W-:Y:S02]  /*4290*/  @!P0 FMUL.FTZ R32, R11, R6.reuse ;  /* 0x000000060b208220 */ /* 0x080fe40000410000 */
[C---:B------:R-:W-:Y:S01]  /*42a0*/  @!P0 FMUL.FTZ R4, R5.reuse, R6 ;  /* 0x0000000605048220 */ /* 0x040fe20000410000 */
[----:B------:R-:W-:Y:S01]  /*42b0*/  @!P0 MOV R6, R15 ;  /* 0x0000000f00068202 */ /* 0x000fe20000000f00 */
[-C--:B------:R-:W-:Y:S01]  /*42c0*/  @!P0 FFMA.FTZ R40, R5, R22.reuse, -R32 ;  /* 0x0000001605288223 */ /* 0x080fe20000010820 */
[----:B------:R-:W-:Y:S01]  /*42d0*/  @!P0 HADD2.F32 R5, -RZ, R23.H1_H1 ;  /* 0x30000017ff058230 */ /* 0x000fe20000004100 */
[----:B------:R-:W-:Y:S01]  /*42e0*/  @!P0 FFMA.FTZ R4, R11, R22, R4 ;  /* 0x000000160b048223 */ /* 0x000fe20000010004 */
[--C-:B------:R-:W-:Y:S02]  /*42f0*/  @!P0 HADD2.F32 R23, -RZ, R8.reuse.H1_H1 ;  /* 0x30000008ff178230 */ /* 0x100fe40000004100 */
[----:B------:R-:W-:Y:S02]  /*4300*/  @!P0 HADD2.F32 R10, -RZ, R9.H0_H0 ;  /* 0x20000009ff0a8230 */ /* 0x000fe40000004100 */
[----:B------:R-:W-:Y:S01]  /*4310*/  @!P0 HADD2.F32 R9, -RZ, R8.H0_H0 ;  /* 0x20000008ff098230 */ /* 0x000fe20000004100 */
[----:B------:R-:W-:Y:S01]  /*4320*/  @!P0 F2FP.PACK_AB R4, R4, R40 ;  /* 0x000000280404823e */ /* 0x000fe200000000ff */
[--C-:B------:R-:W-:Y:S02]  /*4330*/  @!P0 HADD2.F32 R8, -RZ, R6.reuse.H0_H0 ;  /* 0x20000006ff088230 */ /* 0x100fe40000004100 */
[----:B------:R-:W-:Y:S02]  /*4340*/  @!P0 HADD2.F32 R32, -RZ, R39.H1_H1 ;  /* 0x30000027ff208230 */ /* 0x000fe40000004100 */
[----:B------:R-:W-:Y:S01]  /*4350*/  @!P0 IMAD.MOV.U32 R13, RZ, RZ, R4 ;  /* 0x000000ffff0d8224 */ /* 0x000fe200078e0004 */
[----:B------:R-:W-:Y:S01]  /*4360*/  @!P0 HADD2.F32 R33, -RZ, R6.H1_H1 ;  /* 0x30000006ff218230 */ /* 0x000fe20000004100 */
[-C--:B------:R-:W-:Y:S02]  /*4370*/  @!P0 FMUL.FTZ R6, R23, R5.reuse ;  /* 0x0000000517068220 */ /* 0x080fe40000410000 */
[C---:B------:R-:W-:Y:S02]  /*4380*/  @!P0 FMUL.FTZ R5, R9.reuse, R5 ;  /* 0x0000000509058220 */ /* 0x040fe40000410000 */
[----:B------:R-:W-:Y:S02]  /*4390*/  @!P0 FFMA.FTZ R9, R9, R32, -R6 ;  /* 0x0000002009098223 */ /* 0x000fe40000010806 */
[CC--:B------:R-:W-:Y:S02]  /*43a0*/  @!P0 FMUL.FTZ R6, R8.reuse, R10.reuse ;  /* 0x0000000a08068220 */ /* 0x0c0fe40000410000 */
[----:B------:R-:W-:Y:S02]  /*43b0*/  @!P0 FMUL.FTZ R38, R33, R10 ;  /* 0x0000000a21268220 */ /* 0x000fe40000410000 */
[----:B------:R-:W-:Y:S02]  /*43c0*/  @!P0 FFMA.FTZ R5, R23, R32, R5 ;  /* 0x0000002017058223 */ /* 0x000fe40000010005 */
[-C--:B------:R-:W-:Y:S01]  /*43d0*/  @!P0 FFMA.FTZ R38, R8, R34.reuse, -R38 ;  /* 0x0000002208268223 */ /* 0x080fe20000010826 */
[----:B------:R-:W-:Y:S01]  /*43e0*/  @!P0 F2FP.PACK_AB R8, R3, R41 ;  /* 0x000000290308823e */ /* 0x000fe200000000ff */
[----:B------:R-:W-:Y:S01]  /*43f0*/  @!P0 FFMA.FTZ R6, R33, R34, R6 ;  /* 0x0000002221068223 */ /* 0x000fe20000010006 */
[----:B------:R-:W-:Y:S02]  /*4400*/  @!P0 F2FP.PACK_AB R5, R5, R9 ;  /* 0x000000090505823e */ /* 0x000fe400000000ff */
[----:B------:R-:W-:Y:S02]  /*4410*/  @!P0 MOV R12, R8 ;  /* 0x00000008000c8202 */ /* 0x000fe40000000f00 */
[----:B------:R-:W-:Y:S02]  /*4420*/  @!P0 F2FP.PACK_AB R3, R6, R38 ;  /* 0x000000260603823e */ /* 0x000fe400000000ff */
[----:B------:R-:W-:Y:S02]  /*4430*/  @!P0 MOV R14, R5 ;  /* 0x00000005000e8202 */ /* 0x000fe40000000f00 */
[----:B------:R-:W-:Y:S05]  /*4440*/  @!P0 MOV R15, R3 ;  /* 0x00000003000f8202 */ /* 0x000fea0000000f00 */
[----:B------:R1:W-:Y:S02]  /*4450*/  ST.E.128 [R36.64], R12 ;  /* 0x0000000c24007985 */ /* 0x0003e4000c101d08 */
.L_x_222:
[----:B------:R-:W-:Y:S05]  /*4460*/  BSYNC B0 ;  /* 0x0000000000007941 */ /* 0x000fea0003800000 */
.L_x_221:
[----:B------:R-:W-:Y:S01]  /*4470*/  ISETP.GE.AND P0, PT, R29, c[0x0][0x1d4], PT ;  /* 0x000075001d007a0c */ /* 0x000fe20003f06270 */
[----:B------:R-:W-:Y:S01]  /*4480*/  @!UPT UIADD3 URZ, URZ, URZ, URZ ;  /* 0x0000003f3f3ff290 */ /* 0x000fe2000fffe03f */
[----:B------:R-:W-:Y:S11]  /*4490*/  BSSY B0, `(.L_x_223) ;  /* 0x000003c000007945 */ /* 0x000ff60003800000 */
[----:B------:R-:W-:-:S05]  /*44a0*/  @P0 BRA `(.L_x_224) ;  /* 0x000003a000000947 */ /* 0x000fca0003800000 */
[----:B---3--:R-:W-:Y:S01]  /*44b0*/  IMAD.MOV.U32 R5, RZ, RZ, R55 ;  /* 0x000000ffff057224 */ /* 0x008fe200078e0037 */
[----:B----4-:R-:W-:Y:S01]  /*44c0*/  MOV R4, R54 ;  /* 0x0000003600047202 */ /* 0x010fe20000000f00 */
[----:B------:R-:W2:Y:S04]  /*44d0*/  LDL R3, [R1+0x4] ;  /* 0x0000040001037983 */ /* 0x000ea80000100800 */
[----:B------:R-:W3:Y:S01]  /*44e0*/  LDS.128 R8, [R244+0x3000] ;  /* 0x00300000f4087984 */ /* 0x000ee20000000c00 */
[----:B--2---:R-:W-:Y:S04]  /*44f0*/  SHF.L.U32 R3, R3, 0x3, RZ ;  /* 0x0000000303037819 */ /* 0x004fe800000006ff */
[C---:B-1----:R-:W-:Y:S04]  /*4500*/  LEA R36, P0, R3.reuse, R4, 0x1 ;  /* 0x0000000403247211 */ /* 0x042fe800078008ff */
[----:B------:R-:W-:Y:S02]  /*4510*/  LEA.HI.X.SX32 R37, R3, R5, 0x1, P0 ;  /* 0x0000000503257211 */ /* 0x000fe400000f0eff */
[----:B------:R-:W-:Y:S11]  /*4520*/  ISETP.GE.AND P0, PT, R164, c[0x0][0x27c], PT ;  /* 0x00009f00a4007a0c */ /* 0x000ff60003f06270 */
[----:B------:R-:W-:Y:S02]  /*4530*/  @!UPT UIADD3 URZ, URZ, URZ, URZ ;  /* 0x0000003f3f3ff290 */ /* 0x000fe4000fffe03f */
[----:B---3--:R-:W-:Y:S01]  /*4540*/  @!P0 MOV R4, R8 ;  /* 0x0000000800048202 */ /* 0x008fe20000000f00 */
[----:B------:R-:W-:Y:S01]  /*4550*/  @!P0 HADD2.F32 R3, -RZ, R26.H0_H0 ;  /* 0x2000001aff038230 */ /* 0x000fe20000004100 */
[----:B------:R-:W-:Y:S01]  /*4560*/  @!P0 MOV R5, R9 ;  /* 0x0000000900058202 */ /* 0x000fe20000000f00 */
[----:B------:R-:W-:Y:S01]  /*4570*/  @!P0 HADD2.F32 R14, -RZ, R50.H0_H0 ;  /* 0x20000032ff0e8230 */ /* 0x000fe20000004100 */
[----:B------:R-:W-:Y:S01]  /*4580*/  @!P0 SHF.R.U64 R6, R16, 0x10, R17 ;  /* 0x0000001010068819 */ /* 0x000fe20000001211 */
[--C-:B------:R-:W-:Y:S01]  /*4590*/  @!P0 HADD2.F32 R12, -RZ, R4.reuse.H1_H1 ;  /* 0x30000004ff0c8230 */ /* 0x100fe20000004100 */
[----:B------:R-:W-:Y:S01]  /*45a0*/  @!P0 SHF.R.U64 R16, R42, 0x10, R43 ;  /* 0x000000102a108819 */ /* 0x000fe2000000122b */
        /* <DEDUP_REMOVED lines=12> */
[----:B------:R-:W-:Y:S01]  /*4670*/  @!P0 HADD2.F32 R22, -RZ, R50.H1_H1 ;  /* 0x30000032ff168230 */ /* 0x000fe20000004100 */
[-C--:B------:R-:W-:Y:S01]  /*4680*/  @!P0 FMUL.FTZ R17, R15, R6.reuse ;  /* 0x000000060f118220 */ /* 0x080fe20000410000 */
[----:B------:R-:W-:Y:S01]  /*4690*/  @!P0 SHF.R.U32.HI R32, RZ, 0x10, R43 ;  /* 0x00000010ff208819 */ /* 0x000fe2000001162b */
[C---:B------:R-:W-:Y:S01]  /*46a0*/  @!P0 FMUL.FTZ R4, R5.reuse, R6 ;  /* 0x0000000605048220 */ /* 0x040fe20000410000 */
[----:B------:R-:W-:Y:S01]  /*46b0*/  @!P0 MOV R6, R11 ;  /* 0x0000000b00068202 */ /* 0x000fe20000000f00 */
[-C--:B------:R-:W-:Y:S01]  /*46c0*/  @!P0 FFMA.FTZ R33, R5, R16.reuse, -R17 ;  /* 0x0000001005218223 */ /* 0x080fe20000010811 */
[----:B------:R-:W-:Y:S01]  /*46d0*/  @!P0 HADD2.F32 R17, -RZ, R12.H1_H1 ;  /* 0x3000000cff118230 */ /* 0x000fe20000004100 */
[----:B------:R-:W-:Y:S01]  /*46e0*/  @!P0 FFMA.FTZ R4, R15, R16, R4 ;  /* 0x000000100f048223 */ /* 0x000fe20000010004 */
[----:B------:R-:W-:Y:S02]  /*46f0*/  @!P0 HADD2.F32 R5, -RZ, R26.H1_H1 ;  /* 0x3000001aff058230 */ /* 0x000fe40000004100 */
[----:B------:R-:W-:Y:S02]  /*4700*/  @!P0 HADD2.F32 R13, -RZ, R12.H0_H0 ;  /* 0x2000000cff0d8230 */ /* 0x000fe40000004100 */
[--C-:B------:R-:W-:Y:S01]  /*4710*/  @!P0 HADD2.F32 R12, -RZ, R6.reuse.H0_H0 ;  /* 0x20000006ff0c8230 */ /* 0x100fe20000004100 */
[----:B------:R-:W-:Y:S01]  /*4720*/  @!P0 F2FP.PACK_AB R4, R4, R33 ;  /* 0x000000210404823e */ /* 0x000fe200000000ff */
[----:B------:R-:W-:Y:S01]  /*4730*/  @!P0 HADD2.F32 R23, -RZ, R6.H1_H1 ;  /* 0x30000006ff178230 */ /* 0x000fe20000004100 */
[-C--:B------:R-:W-:Y:S01]  /*4740*/  @!P0 FMUL.FTZ R6, R17, R5.reuse ;  /* 0x0000000511068220 */ /* 0x080fe20000410000 */
[----:B------:R-:W-:Y:S01]  /*4750*/  @!P0 HADD2.F32 R26, -RZ, R32.H0_H0 ;  /* 0x20000020ff1a8230 */ /* 0x000fe20000004100 */
[----:B------:R-:W-:Y:S02]  /*4760*/  @!P0 FMUL.FTZ R5, R13, R5 ;  /* 0x000000050d058220 */ /* 0x000fe40000410000 */
[----:B------:R-:W-:Y:S02]  /*4770*/  @!P0 FMUL.FTZ R32, R23, R14 ;  /* 0x0000000e17208220 */ /* 0x000fe40000410000 */
[----:B------:R-:W-:Y:S02]  /*4780*/  @!P0 FFMA.FTZ R13, R13, R22, -R6 ;  /* 0x000000160d0d8223 */ /* 0x000fe40000010806 */
[C---:B------:R-:W-:Y:S02]  /*4790*/  @!P0 FMUL.FTZ R6, R12.reuse, R14 ;  /* 0x0000000e0c068220 */ /* 0x040fe40000410000 */
[----:B------:R-:W-:Y:S02]  /*47a0*/  @!P0 FFMA.FTZ R5, R17, R22, R5 ;  /* 0x0000001611058223 */ /* 0x000fe40000010005 */
[----:B------:R-:W-:Y:S01]  /*47b0*/  @!P0 FFMA.FTZ R32, R12, R26, -R32 ;  /* 0x0000001a0c208223 */ /* 0x000fe20000010820 */
        /* <DEDUP_REMOVED lines=9> */
.L_x_224:
[----:B------:R-:W-:Y:S05]  /*4850*/  BSYNC B0 ;  /* 0x0000000000007941 */ /* 0x000fea0003800000 */
.L_x_223:
[----:B------:R-:W-:Y:S01]  /*4860*/  ISETP.GE.AND P0, PT, R248, c[0x0][0x1d4], PT ;  /* 0x00007500f8007a0c */ /* 0x000fe20003f06270 */
[----:B------:R-:W-:Y:S01]  /*4870*/  @!UPT UIADD3 URZ, URZ, URZ, URZ ;  /* 0x0000003f3f3ff290 */ /* 0x000fe2000fffe03f */
[----:B------:R-:W-:Y:S11]  /*4880*/  BSSY B0, `(.L_x_225) ;  /* 0x0000039000007945 */ /* 0x000ff60003800000 */
[----:B------:R-:W-:-:S05]  /*4890*/  @P0 BRA `(.L_x_226) ;  /* 0x0000037000000947 */ /* 0x000fca0003800000 */
[C---:B----4-:R-:W-:Y:S01]  /*48a0*/  LEA R32, P0, R248.reuse, R54, 0x1 ;  /* 0x00000036f8207211 */ /* 0x050fe200078008ff */
[----:B------:R-:W2:Y:S04]  /*48b0*/  LDL R3, [R1+0x24] ;  /* 0x0000240001037983 */ /* 0x000ea80000100800 */
[----:B-1----:R-:W1:Y:S01]  /*48c0*/  LDS.128 R8, [R245+0x3000] ;  /* 0x00300000f5087984 */ /* 0x002e620000000c00 */
[----:B--23--:R-:W-:Y:S02]  /*48d0*/  LEA.HI.X R33, R248, R55, R3, 0x1, P0 ;  /* 0x00000037f8217211 */ /* 0x00cfe400000f0c03 */
[----:B------:R-:W-:Y:S11]  /*48e0*/  ISETP.GE.AND P0, PT, R166, c[0x0][0x27c], PT ;  /* 0x00009f00a6007a0c */ /* 0x000ff60003f06270 */
[----:B------:R-:W-:Y:S02]  /*48f0*/  @!UPT UIADD3 URZ, URZ, URZ, URZ ;  /* 0x0000003f3f3ff290 */ /* 0x000fe4000fffe03f */
[----:B------:R-:W-:Y:S01]  /*4900*/  @!P0 HADD2.F32 R3, -RZ, R27.H0_H0 ;  /* 0x2000001bff038230 */ /* 0x000fe20000004100 */
[----:B-1----:R-:W-:Y:S01]  /*4910*/  @!P0 MOV R4, R8 ;  /* 0x0000000800048202 */ /* 0x002fe20000000f00 */
[----:B------:R-:W-:Y:S01]  /*4920*/  @!P0 HADD2.F32 R13, -RZ, R51.H0_H0 ;  /* 0x20000033ff0d8230 */ /* 0x000fe20000004100 */
[----:B------:R-:W-:Y:S02]  /*4930*/  @!P0 MOV R5, R9 ;  /* 0x0000000900058202 */ /* 0x000fe40000000f00 */
        /* <DEDUP_REMOVED lines=13> */
[----:B------:R-:W-:Y:S01]  /*4a10*/  @!P0 MOV R12, R10 ;  /* 0x0000000a000c8202 */ /* 0x000fe20000000f00 */
[-C--:B------:R-:W-:Y:S01]  /*4a20*/  @!P0 FMUL.FTZ R17, R15, R6.reuse ;  /* 0x000000060f118220 */ /* 0x080fe20000410000 */
[----:B------:R-:W-:Y:S01]  /*4a30*/  @!P0 HADD2.F32 R18, -RZ, R51.H1_H1 ;  /* 0x30000033ff128230 */ /* 0x000fe20000004100 */
[C---:B------:R-:W-:Y:S01]  /*4a40*/  @!P0 FMUL.FTZ R4, R5.reuse, R6 ;  /* 0x0000000605048220 */ /* 0x040fe20000410000 */
[----:B------:R-:W-:Y:S01]  /*4a50*/  @!P0 MOV R6, R11 ;  /* 0x0000000b00068202 */ /* 0x000fe20000000f00 */
[-C--:B------:R-:W-:Y:S01]  /*4a60*/  @!P0 FFMA.FTZ R26, R5, R16.reuse, -R17 ;  /* 0x00000010051a8223 */ /* 0x080fe20000010811 */
[----:B------:R-:W-:Y:S01]  /*4a70*/  @!P0 SHF.R.U32.HI R22, RZ, 0x10, R45 ;  /* 0x00000010ff168819 */ /* 0x000fe2000001162d */
[----:B------:R-:W-:Y:S01]  /*4a80*/  @!P0 FFMA.FTZ R4, R15, R16, R4 ;  /* 0x000000100f048223 */ /* 0x000fe20000010004 */
[--C-:B------:R-:W-:Y:S02]  /*4a90*/  @!P0 HADD2.F32 R17, -RZ, R12.reuse.H1_H1 ;  /* 0x3000000cff118230 */ /* 0x100fe40000004100 */
[----:B------:R-:W-:Y:S02]  /*4aa0*/  @!P0 HADD2.F32 R5, -RZ, R27.H1_H1 ;  /* 0x3000001bff058230 */ /* 0x000fe40000004100 */
[----:B------:R-:W-:Y:S01]  /*4ab0*/  @!P0 F2FP.PACK_AB R4, R4, R26 ;  /* 0x0000001a0404823e */ /* 0x000fe200000000ff */
[----:B------:R-:W-:Y:S02]  /*4ac0*/  @!P0 HADD2.F32 R13, -RZ, R12.H0_H0 ;  /* 0x2000000cff0d8230 */ /* 0x000fe40000004100 */
[----:B------:R-:W-:Y:S01]  /*4ad0*/  @!P0 HADD2.F32 R12, -RZ, R6.H0_H0 ;  /* 0x20000006ff0c8230 */ /* 0x000fe20000004100 */
[----:B------:R-:W-:Y:S01]  /*4ae0*/  @!P0 MOV R9, R4 ;  /* 0x0000000400098202 */ /* 0x000fe20000000f00 */
[----:B------:R-:W-:Y:S02]  /*4af0*/  @!P0 HADD2.F32 R14, -RZ, R14.H0_H0 ;  /* 0x2000000eff0e8230 */ /* 0x000fe40000004100 */
[----:B------:R-:W-:Y:S01]  /*4b00*/  @!P0 HADD2.F32 R19, -RZ, R6.H1_H1 ;  /* 0x30000006ff138230 */ /* 0x000fe20000004100 */
[-C--:B------:R-:W-:Y:S01]  /*4b10*/  @!P0 FMUL.FTZ R6, R17, R5.reuse ;  /* 0x0000000511068220 */ /* 0x080fe20000410000 */
[----:B------:R-:W-:Y:S01]  /*4b20*/  @!P0 HADD2.F32 R22, -RZ, R22.H0_H0 ;  /* 0x20000016ff168230 */ /* 0x000fe20000004100 */
[C---:B------:R-:W-:Y:S02]  /*4b30*/  @!P0 FMUL.FTZ R5, R13.reuse, R5 ;  /* 0x000000050d058220 */ /* 0x040fe40000410000 */
[----:B------:R-:W-:Y:S02]  /*4b40*/  @!P0 FFMA.FTZ R13, R13, R18, -R6 ;  /* 0x000000120d0d8223 */ /* 0x000fe40000010806 */
[CC--:B------:R-:W-:Y:S02]  /*4b50*/  @!P0 FMUL.FTZ R6, R12.reuse, R14.reuse ;  /* 0x0000000e0c068220 */ /* 0x0c0fe40000410000 */
[----:B------:R-:W-:Y:S02]  /*4b60*/  @!P0 FMUL.FTZ R23, R19, R14 ;  /* 0x0000000e13178220 */ /* 0x000fe40000410000 */
[----:B------:R-:W-:Y:S02]  /*4b70*/  @!P0 FFMA.FTZ R5, R17, R18, R5 ;  /* 0x0000001211058223 */ /* 0x000fe40000010005 */
[----:B------:R-:W-:Y:S01]  /*4b80*/  @!P0 FFMA.FTZ R23, R12, R22, -R23 ;  /* 0x000000160c178223 */ /* 0x000fe20000010817 */
        /* <DEDUP_REMOVED lines=8> */
.L_x_226:
[----:B------:R-:W-:Y:S05]  /*4c10*/  BSYNC B0 ;  /* 0x0000000000007941 */ /* 0x000fea0003800000 */
.L_x_225:
        /* <DEDUP_REMOVED lines=12> */
[--C-:B------:R-:W-:Y:S01]  /*4ce0*/  @!P0 HADD2.F32 R13, -RZ, R52.reuse.H0_H0 ;  /* 0x20000034ff0d8230 */ /* 0x100fe20000004100 */
[----:B------:R-:W-:Y:S01]  /*4cf0*/  @!P0 MOV R5, R9 ;  /* 0x0000000900058202 */ /* 0x000fe20000000f00 */
[----:B------:R-:W-:Y:S01]  /*4d00*/  @!P0 HADD2.F32 R18, -RZ, R52.H1_H1 ;  /* 0x30000034ff128230 */ /* 0x000fe20000004100 */
        /* <DEDUP_REMOVED lines=15> */
[----:B------:R-:W-:Y:S01]  /*4e00*/  @!P0 HADD2.F32 R14, -RZ, R14.H0_H0 ;  /* 0x2000000eff0e8230 */ /* 0x000fe20000004100 */
[C---:B------:R-:W-:Y:S01]  /*4e10*/  @!P0 FMUL.FTZ R4, R5.reuse, R6 ;  /* 0x0000000605048220 */ /* 0x040fe20000410000 */
[----:B------:R-:W-:Y:S01]  /*4e20*/  @!P0 MOV R6, R11 ;  /* 0x0000000b00068202 */ /* 0x000fe20000000f00 */
[-C--:B------:R-:W-:Y:S01]  /*4e30*/  @!P0 FFMA.FTZ R26, R5, R16.reuse, -R17 ;  /* 0x00000010051a8223 */ /* 0x080fe20000010811 */
[----:B------:R-:W-:Y:S01]  /*4e40*/  @!P0 SHF.R.U32.HI R20, RZ, 0x10, R47 ;  /* 0x00000010ff148819 */ /* 0x000fe2000001162f */
[----:B------:R-:W-:Y:S01]  /*4e50*/  @!P0 FFMA.FTZ R4, R15, R16, R4 ;  /* 0x000000100f048223 */ /* 0x000fe20000010004 */
[----:B------:R-:W-:Y:S02]  /*4e60*/  @!P0 HADD2.F32 R17, -RZ, R12.H1_H1 ;  /* 0x3000000cff118230 */ /* 0x000fe40000004100 */
[----:B------:R-:W-:Y:S02]  /*4e70*/  @!P0 HADD2.F32 R5, -RZ, R28.H1_H1 ;  /* 0x3000001cff058230 */ /* 0x000fe40000004100 */
[----:B------:R-:W-:Y:S01]  /*4e80*/  @!P0 F2FP.PACK_AB R4, R4, R26 ;  /* 0x0000001a0404823e */ /* 0x000fe200000000ff */
[----:B------:R-:W-:Y:S02]  /*4e90*/  @!P0 HADD2.F32 R13, -RZ, R12.H0_H0 ;  /* 0x2000000cff0d8230 */ /* 0x000fe40000004100 */
[--C-:B------:R-:W-:Y:S01]  /*4ea0*/  @!P0 HADD2.F32 R12, -RZ, R6.reuse.H0_H0 ;  /* 0x20000006ff0c8230 */ /* 0x100fe20000004100 */
[----:B------:R-:W-:Y:S01]  /*4eb0*/  @!P0 MOV R9, R4 ;  /* 0x0000000400098202 */ /* 0x000fe20000000f00 */
        /* <DEDUP_REMOVED lines=17> */
.L_x_228:
[----:B------:R-:W-:Y:S05]  /*4fd0*/  BSYNC B0 ;  /* 0x0000000000007941 */ /* 0x000fea0003800000 */
.L_x_227:
[----:B------:R-:W-:Y:S11]  /*4fe0*/  ISETP.GE.AND P0, PT, R246, c[0x0][0x1d4], PT ;  /* 0x00007500f6007a0c */ /* 0x000ff60003f06270 */
[----:B------:R-:W-:Y:S02]  /*4ff0*/  @!UPT UIADD3 URZ, URZ, URZ, URZ ;  /* 0x0000003f3f3ff290 */ /* 0x000fe4000fffe03f */
[----:B------:R-:W-:-:S05]  /*5000*/  @P0 BRA `(.L_x_218) ;  /* 0x000022d000000947 */ /* 0x000fca0003800000 */
[C---:B-1--4-:R-:W-:Y:S01]  /*5010*/  LEA R22, P0, R246.reuse, R54, 0x1 ;  /* 0x00000036f6167211 */ /* 0x052fe200078008ff */
[----:B------:R-:W2:Y:S04]  /*5020*/  LDL R3, [R1+0x14] ;  /* 0x0000140001037983 */ /* 0x000ea80000100800 */
[----:B------:R-:W1:Y:S01]  /*5030*/  LDS.128 R8, [R245+0x3c00] ;  /* 0x003c0000f5087984 */ /* 0x000e620000000c00 */
        /* <DEDUP_REMOVED lines=51> */
[----:B------:R1:W-:Y:S01]  /*5370*/  ST.E.128 [R22.64], R8 ;  /* 0x0000000816007985 */ /* 0x0003e2000c101d08 */
[----:B------:R-:W-:-:S05]  /*5380*/  BRA `(.L_x_218) ;  /* 0x00001f5000007947 */ /* 0x000fca0003800000 */
.L_x_215:
        /* <DEDUP_REMOVED lines=31> */
[----:B------:R-:W-:Y:S01]  /*5580*/  LEA.HI.X R17, R3, c[0x0][0x274], R4, 0x1, P0 ;  /* 0x00009d0003117a11 */ /* 0x000fe200000f0c04 */
[----:B------:R-:W-:Y:S01]  /*5590*/  CS2R R24, SRZ ;  /* 0x0000000000187805 */ /* 0x000fe2000001ff00 */
[C---:B------:R-:W-:Y:S04]  /*55a0*/  LEA R4, P0, R5.reuse, c[0x0][0x288], 0x1 ;  /* 0x0000a20005047a11 */ /* 0x040fe800078008ff */
[----:B------:R-:W-:Y:S02]  /*55b0*/  LEA.HI.X R5, R5, c[0x0][0x28c], R6, 0x1, P0 ;  /* 0x0000a30005057a11 */ /* 0x000fe400000f0c06 */
[----:B------:R-:W-:Y:S11]  /*55c0*/  ISETP.GE.AND P0, PT, R104, c[0x0][0x27c], PT ;  /* 0x00009f0068007a0c */ /* 0x000ff60003f06270 */
[----:B------:R-:W-:Y:S02]  /*55d0*/  @!UPT UIADD3 URZ, URZ, URZ, URZ ;  /* 0x0000003f3f3ff290 */ /* 0x000fe4000fffe03f */
[----:B------:R1:W5:Y:S04]  /*55e0*/  @!P0 LDG.E.128 R36, [R16.64] ;  /* 0x0000000810248981 */ /* 0x000368000c1e1d00 */
[----:B------:R1:W5:Y:S01]  /*55f0*/  @!P0 LDG.E.128 R8, [R4.64] ;  /* 0x0000000804088981 */ /* 0x000362000c1e1d00 */
[----:B------:R-:W-:Y:S11]  /*5600*/  ISETP.GE.AND P0, PT, R30, c[0x0][0x27c], PT ;  /* 0x00009f001e007a0c */ /* 0x000ff60003f06270 */
[----:B------:R-:W-:Y:S02]  /*5610*/  @!UPT UIADD3 URZ, URZ, URZ, URZ ;  /* 0x0000003f3f3ff290 */ /* 0x000fe4000fffe03f */
[----:B------:R1:W5:Y:S04]  /*5620*/  @!P0 LDG.E.128 R44, [R16.64+0x20] ;  /* 0x00002008102c8981 */ /* 0x000368000c1e1d00 */
[----:B------:R1:W5:Y:S01]  /*5630*/  @!P0 LDG.E.128 R12, [R4.64+0x20] ;  /* 0x00002008040c8981 */ /* 0x000362000c1e1d00 */
[----:B------:R-:W-:Y:S11]  /*5640*/  ISETP.GE.AND P0, PT, R29, c[0x0][0x27c], PT ;  /* 0x00009f001d007a0c */ /* 0x000ff60003f06270 */
[----:B------:R-:W-:Y:S02]  /*5650*/  @!UPT UIADD3 URZ, URZ, URZ, URZ ;  /* 0x0000003f3f3ff290 */ /* 0x000fe4000fffe03f */
[----:B------:R1:W5:Y:S04]  /*5660*/  @!P0 LDG.E.128 R52, [R16.64+0x40] ;  /* 0x0000400810348981 */ /* 0x000368000c1e1d00 */
[----:B------:R1:W5:Y:S02]  /*5670*/  @!P0 LDG.E.128 R24, [R4.64+0x40] ;  /* 0x0000400804188981 */ /* 0x000364000c1e1d00 */
.L_x_230:
[----:B------:R-:W-:Y:S05]  /*5680*/  BSYNC B0 ;  /* 0x0000000000007941 */ /* 0x000fea0003800000 */
.L_x_229:
[----:B------:R2:W3:Y:S04]  /*5690*/  SHFL.IDX PT, R69, R28, RZ, 0x1e1f ;  /* 0x001e1fff1c457589 */ /* 0x0004e800000e0000 */
[----:B------:R2:W4:Y:S01]  /*56a0*/  SHFL.IDX PT, R68, R31, RZ, 0x1e1f ;  /* 0x001e1fff1f447589 */ /* 0x00052200000e0000 */
[----:B------:R-:W-:-:S05]  /*56b0*/  @P4 BRA `(.L_x_218) ;  /* 0x00001c2000004947 */ /* 0x000fca0003800000 */
[----:B------:R-:W-:Y:S01]  /*56c0*/  ISETP.GE.AND P0, PT, R104, c[0x0][0x1d4], PT ;  /* 0x0000750068007a0c */ /* 0x000fe20003f06270 */
[----:B------:R1:W5:Y:S01]  /*56d0*/  LDL R148, [R1+0xc] ;  /* 0x00000c0001947983 */ /* 0x0003620000100800 */
[----:B------:R-:W-:Y:S01]  /*56e0*/  IADD3 R66, -R67, c[0x0][0x1d4], RZ ;  /* 0x0000750043427a10 */ /* 0x000fe20007ffe1ff */
[----:B-----5:R-:W-:Y:S01]  /*56f0*/  IMAD.MOV.U32 R6, RZ, RZ, R54 ;  /* 0x000000ffff067224 */ /* 0x020fe200078e0036 */
[----:B------:R-:W-:Y:S01]  /*5700*/  BSSY B0, `(.L_x_231) ;  /* 0x0000098000007945 */ /* 0x000fe20003800000 */
[----:B------:R1:W5:Y:S02]  /*5710*/  LDL R147, [R1+0x10] ;  /* 0x0000100001937983 */ /* 0x0003640000100800 */
[----:B-1----:R-:W-:Y:S02]  /*5720*/  IMAD.MOV.U32 R5, RZ, RZ, R55 ;  /* 0x000000ffff057224 */ /* 0x002fe400078e0037 */
[----:B------:R-:W-:Y:S02]  /*5730*/  IMAD.MOV.U32 R4, RZ, RZ, R52 ;  /* 0x000000ffff047224 */ /* 0x000fe400078e0034 */
[----:B------:R-:W-:Y:S01]  /*5740*/  IMAD.MOV.U32 R3, RZ, RZ, R53 ;  /* 0x000000ffff037224 */ /* 0x000fe200078e0035 */
[----:B------:R-:W-:Y:S01]  /*5750*/  PRMT R62, R5, 0x5410, R6 ;  /* 0x00005410053e7816 */ /* 0x000fe20000000006 */
[----:B------:R-:W-:Y:S01]  /*5760*/  IMAD.MOV.U32 R5, RZ, RZ, R47 ;  /* 0x000000ffff057224 */ /* 0x000fe200078e002f */
[----:B------:R-:W-:Y:S02]  /*5770*/  MOV R6, R46 ;  /* 0x0000002e00067202 */ /* 0x000fe40000000f00 */
        /* <DEDUP_REMOVED lines=16> */
[----:B--2---:R-:W-:Y:S01]  /*5880*/  PRMT R31, R4, 0x5410, R3 ;  /* 0x00005410041f7816 */ /* 0x004fe20000000003 */
[----:B------:R-:W-:-:S05]  /*5890*/  @P0 BRA `(.L_x_232) ;  /* 0x000007e000000947 */ /* 0x000fca0003800000 */
[----:B------:R-:W-:Y:S01]  /*58a0*/  IMAD.MOV.U32 R6, RZ, RZ, R36 ;  /* 0x000000ffff067224 */ /* 0x000fe200078e0024 */
[----:B------:R-:W-:Y:S01]  /*58b0*/  SEL R3, R67, R66, !P1 ;  /* 0x0000004243037207 */ /* 0x000fe20004800000 */
[----:B------:R-:W-:Y:S01]  /*58c0*/  IMAD.MOV.U32 R21, RZ, RZ, R10 ;  /* 0x000000ffff157224 */ /* 0x000fe200078e000a */
[----:B------:R-:W-:Y:S01]  /*58d0*/  ISETP.GE.AND P0, PT, R104, c[0x0][0x27c], PT ;  /* 0x00009f0068007a0c */ /* 0x000fe20003f06270 */
[----:B------:R-:W-:Y:S01]  /*58e0*/  IMAD.MOV.U32 R43, RZ, RZ, R38 ;  /* 0x000000ffff2b7224 */ /* 0x000fe200078e0026 */
[----:B------:R-:W-:Y:S01]  /*58f0*/  SHF.R.S32.HI R4, RZ, 0x1f, R3 ;  /* 0x0000001fff047819 */ /* 0x000fe20000011403 */
[----:B------:R-:W1:Y:S01]  /*5900*/  LDS.128 R16, [R118+0x3c80] ;  /* 0x003c800076107984 */ /* 0x000e620000000c00 */
[----:B------:R-:W-:Y:S02]  /*5910*/  MOV R20, R9 ;  /* 0x0000000900147202 */ /* 0x000fe40000000f00 */
[----:B------:R-:W-:Y:S02]  /*5920*/  LEA.HI R3, R4, R3, RZ, 0x4 ;  /* 0x0000000304037211 */ /* 0x000fe400078f20ff */
[----:B------:R-:W-:Y:S02]  /*5930*/  MOV R23, R11 ;  /* 0x0000000b00177202 */ /* 0x000fe40000000f00 */
[----:B------:R-:W-:Y:S02]  /*5940*/  LEA.HI.SX32 R3, R3, R65, 0x1c ;  /* 0x0000004103037211 */ /* 0x000fe400078fe2ff */
[----:B------:R-:W-:Y:S02]  /*5950*/  MOV R41, R37 ;  /* 0x0000002500297202 */ /* 0x000fe40000000f00 */
[----:B------:R-:W-:Y:S02]  /*5960*/  SHF.R.S32.HI R4, RZ, 0x1f, R3 ;  /* 0x0000001fff047819 */ /* 0x000fe40000011403 */
[----:B------:R-:W-:Y:S02]  /*5970*/  SHF.L.U32 R70, R3, 0x3, RZ ;  /* 0x0000000303467819 */ /* 0x000fe400000006ff */
[----:B------:R-:W-:Y:S02]  /*5980*/  LEA.HI R4, R4, R3, RZ, 0x2 ;  /* 0x0000000304047211 */ /* 0x000fe400078f10ff */
[----:B------:R-:W-:Y:S02]  /*5990*/  @!P0 SHF.R.U64 R40, R36, 0x10, R37 ;  /* 0x0000001024288819 */ /* 0x000fe40000001225 */
[----:B------:R-:W-:Y:S02]  /*59a0*/  SHF.R.S32.HI R3, RZ, 0x2, R4 ;  /* 0x00000002ff037819 */ /* 0x000fe40000011404 */
[----:B------:R-:W-:Y:S02]  /*59b0*/  LOP3.LUT R4, R148, 0x18, R70, 0xf8, !PT ;  /* 0x0000001894047812 */ /* 0x000fe400078ef846 */
[----:B------:R-:W-:Y:S01]  /*59c0*/  @!P0 SHF.R.U64 R5, R8, 0x10, R9 ;  /* 0x0000001008058819 */ /* 0x000fe20000001209 */
[----:B------:R-:W-:Y:S01]  /*59d0*/  IMAD R3, R3, 0x600, R7 ;  /* 0x0000060003037824 */ /* 0x000fe200078e0207 */
[----:B-----5:R-:W-:Y:S02]  /*59e0*/  LOP3.LUT R4, R4, R147, RZ, 0x3c, !PT ;  /* 0x0000009304047212 */ /* 0x020fe400078e3cff */
[--C-:B------:R-:W-:Y:S02]  /*59f0*/  @!P0 SHF.R.U64 R22, R10, 0x10, R11.reuse ;  /* 0x000000100a168819 */ /* 0x100fe4000000120b */
[----:B------:R-:W-:Y:S01]  /*5a00*/  @!P0 SHF.R.U32.HI R28, RZ, 0x10, R11 ;  /* 0x00000010ff1c8819 */ /* 0x000fe2000001160b */
[----:B------:R-:W-:Y:S01]  /*5a10*/  IMAD.IADD R3, R3, 0x1, R4 ;  /* 0x0000000103037824 */ /* 0x000fe200078e0204 */
[----:B------:R-:W-:Y:S01]  /*5a20*/  @!P0 HADD2.F32 R11, -RZ, R6.H0_H0 ;  /* 0x20000006ff0b8230 */ /* 0x000fe20000004100 */
[----:B------:R-:W-:Y:S01]  /*5a30*/  IMAD.MOV.U32 R4, RZ, RZ, R8 ;  /* 0x000000ffff047224 */ /* 0x000fe200078e0008 */
[----:B------:R-:W-:Y:S02]  /*5a40*/  @!P0 SHF.R.U32.HI R8, RZ, 0x10, R9 ;  /* 0x00000010ff088819 */ /* 0x000fe40000011609 */
[----:B------:R-:W-:Y:S02]  /*5a50*/  SHF.L.U32 R3, R3, 0x1, RZ ;  /* 0x0000000103037819 */ /* 0x000fe400000006ff */
[----:B------:R-:W-:Y:S01]  /*5a60*/  @!P0 HADD2.F32 R9, -RZ, R4.H0_H0 ;  /* 0x20000004ff098230 */ /* 0x000fe20000004100 */
[----:B------:R-:W-:Y:S01]  /*5a70*/  @!P0 SHF.R.U64 R56, R38, 0x10, R39 ;  /* 0x0000001026388819 */ /* 0x000fe20000001227 */
[----:B------:R-:W-:Y:S01]  /*5a80*/  @!P0 HADD2.F32 R4, -RZ, R5.H0_H0 ;  /* 0x20000005ff048230 */ /* 0x000fe20000004100 */
[----:B------:R1:W2:Y:S01]  /*5a90*/  LDS.128 R48, [R3+0x3c80] ;  /* 0x003c800003307984 */ /* 0x0002a20000000c00 */
[----:B------:R-:W-:Y:S01]  /*5aa0*/  @!P0 SHF.R.U32.HI R42, RZ, 0x10, R37 ;  /* 0x00000010ff2a8819 */ /* 0x000fe20000011625 */
[----:B------:R-:W-:Y:S01]  /*5ab0*/  @!P0 HADD2.F32 R37, -RZ, R40.H0_H0 ;  /* 0x20000028ff258230 */ /* 0x000fe20000004100 */
[----:B------:R-:W-:Y:S02]  /*5ac0*/  @!P0 SHF.R.U32.HI R58, RZ, 0x10, R39 ;  /* 0x00000010ff3a8819 */ /* 0x000fe40000011627 */
[----:B------:R-:W-:Y:S01]  /*5ad0*/  MOV R57, R39 ;  /* 0x0000002700397202 */ /* 0x000fe20000000f00 */
[----:B------:R-:W-:Y:S02]  /*5ae0*/  @!P0 HADD2.F32 R39, -RZ, R42.H0_H0 ;  /* 0x2000002aff278230 */ /* 0x000fe40000004100 */
[----:B------:R-:W-:Y:S01]  /*5af0*/  @!P0 HADD2.F32 R42, -RZ, R56.H0_H0 ;  /* 0x20000038ff2a8230 */ /* 0x000fe20000004100 */
[----:B-1----:R-:W-:Y:S05]  /*5b00*/  @!P0 IMAD.MOV.U32 R3, RZ, RZ, R16 ;  /* 0x000000ffff038224 */ /* 0x002fea00078e0010 */
[--C-:B------:R-:W-:Y:S02]  /*5b10*/  @!P0 HADD2.F32 R6, -RZ, R3.reuse.H0_H0 ;  /* 0x20000003ff068230 */ /* 0x100fe40000004100 */
[----:B------:R-:W-:Y:S03]  /*5b20*/  @!P0 HADD2.F32 R5, -RZ, R3.H1_H1 ;  /* 0x30000003ff058230 */ /* 0x000fe60000004100 */
[-C--:B------:R-:W-:Y:S01]  /*5b30*/  @!P0 FMUL.FTZ R3, R6, R9.reuse ;  /* 0x0000000906038220 */ /* 0x080fe20000410000 */
[----:B--2---:R-:W-:Y:S05]  /*5b40*/  @!P0 MOV R36, R48 ;  /* 0x0000003000248202 */ /* 0x004fea0000000f00 */
[--C-:B------:R-:W-:Y:S02]  /*5b50*/  @!P0 HADD2.F32 R10, -RZ, R36.reuse.H0_H0 ;  /* 0x20000024ff0a8230 */ /* 0x100fe40000004100 */
[----:B------:R-:W-:Y:S03]  /*5b60*/  @!P0 HADD2.F32 R36, -RZ, R36.H1_H1 ;  /* 0x30000024ff248230 */ /* 0x000fe60000004100 */
[----:B------:R-:W-:Y:S02]  /*5b70*/  @!P0 FMUL.FTZ R38, R10, R9 ;  /* 0x000000090a268220 */ /* 0x000fe40000410000 */
[-C--:B------:R-:W-:Y:S02]  /*5b80*/  @!P0 FMUL.FTZ R9, R36, R4.reuse ;  /* 0x0000000424098220 */ /* 0x080fe40000410000 */
[-C--:B------:R-:W-:Y:S01]  /*5b90*/  @!P0 FFMA.FTZ R3, R10, R11.reuse, R3 ;  /* 0x0000000b0a038223 */ /* 0x080fe20000010003 */
[----:B------:R-:W-:Y:S01]  /*5ba0*/  @!P0 HADD2.F32 R10, -RZ, R8.H0_H0 ;  /* 0x20000008ff0a8230 */ /* 0x000fe20000004100 */
[----:B------:R-:W-:Y:S02]  /*5bb0*/  @!P0 FFMA.FTZ R77, R6, R11, -R38 ;  /* 0x0000000b064d8223 */ /* 0x000fe40000010826 */
[----:B------:R-:W-:Y:S02]  /*5bc0*/  @!P0 IMAD.MOV.U32 R11, RZ, RZ, R49 ;  /* 0x000000ffff0b8224 */ /* 0x000fe400078e0031 */
[C---:B------:R-:W-:Y:S02]  /*5bd0*/  @!P0 FMUL.FTZ R4, R5.reuse, R4 ;  /* 0x0000000405048220 */ /* 0x040fe40000410000 */
[----:B------:R-:W-:Y:S01]  /*5be0*/  @!P0 FFMA.FTZ R76, R5, R37, -R9 ;  /* 0x00000025054c8223 */ /* 0x000fe20000010809 */
[----:B------:R-:W-:Y:S01]  /*5bf0*/  @!P0 MOV R5, R17 ;  /* 0x0000001100058202 */ /* 0x000fe20000000f00 */
[----:B------:R-:W-:Y:S01]  /*5c00*/  @!P0 FFMA.FTZ R4, R36, R37, R4 ;  /* 0x0000002524048223 */ /* 0x000fe20000010004 */
[----:B------:R-:W-:Y:S02]  /*5c10*/  @!P0 HADD2.F32 R9, -RZ, R20.H0_H0 ;  /* 0x20000014ff098230 */ /* 0x000fe40000004100 */
[----:B------:R-:W-:Y:S01]  /*5c20*/  @!P0 HADD2.F32 R36, -RZ, R11.H0_H0 ;  /* 0x2000000bff248230 */ /* 0x000fe20000004100 */
[----:B------:R-:W-:Y:S01]  /*5c30*/  @!P0 F2FP.PACK_AB R56, R76, R77 ;  /* 0x0000004d4c38823e */ /* 0x000fe200000000ff */
[----:B------:R-:W-:Y:S02]  /*5c40*/  @!P0 HADD2.F32 R6, -RZ, R5.H0_H0 ;  /* 0x20000005ff068230 */ /* 0x000fe40000004100 */
[----:B------:R-:W-:Y:S01]  /*5c50*/  @!P0 HADD2.F32 R38, -RZ, R11.H1_H1 ;  /* 0x3000000bff268230 */ /* 0x000fe20000004100 */
[-C--:B------:R-:W-:Y:S01]  /*5c60*/  @!P0 FMUL.FTZ R11, R36, R9.reuse ;  /* 0x00000009240b8220 */ /* 0x080fe20000410000 */
[----:B------:R-:W-:Y:S01]  /*5c70*/  @!P0 HADD2.F32 R37, -RZ, R41.H0_H0 ;  /* 0x20000029ff258230 */ /* 0x000fe20000004100 */
[----:B------:R-:W-:Y:S01]  /*5c80*/  @!P0 MOV R16, R56 ;  /* 0x0000003800108202 */ /* 0x000fe20000000f00 */
[----:B------:R-:W-:Y:S01]  /*5c90*/  @!P0 HADD2.F32 R8, -RZ, R5.H1_H1 ;  /* 0x30000005ff088230 */ /* 0x000fe20000004100 */
[----:B------:R-:W-:Y:S01]  /*5ca0*/  @!P0 FMUL.FTZ R5, R6, R9 ;  /* 0x0000000906058220 */ /* 0x000fe20000410000 */
[----:B------:R-:W-:Y:S01]  /*5cb0*/  @!P0 HADD2.F32 R20, -RZ, R22.H0_H0 ;  /* 0x20000016ff148230 */ /* 0x000fe20000004100 */
[-C--:B------:R-:W-:Y:S01]  /*5cc0*/  @!P0 FMUL.FTZ R9, R38, R10.reuse ;  /* 0x0000000a26098220 */ /* 0x080fe20000410000 */
[----:B------:R-:W-:Y:S01]  /*5cd0*/  @!P0 HADD2.F32 R41, -RZ, R43.H0_H0 ;  /* 0x2000002bff298230 */ /* 0x000fe20000004100 */
[----:B------:R-:W-:Y:S01]  /*5ce0*/  @!P0 FFMA.FTZ R75, R6, R37, -R11 ;  /* 0x00000025064b8223 */ /* 0x000fe2000001080b */
[----:B------:R-:W-:Y:S01]  /*5cf0*/  @!P0 HADD2.F32 R11, -RZ, R21.H0_H0 ;  /* 0x20000015ff0b8230 */ /* 0x000fe20000004100 */
[C---:B------:R-:W-:Y:S01]  /*5d00*/  @!P0 FMUL.FTZ R6, R8.reuse, R10 ;  /* 0x0000000a08068220 */ /* 0x040fe20000410000 */
[----:B------:R-:W-:Y:S01]  /*5d10*/  @!P0 MOV R43, R51 ;  /* 0x00000033002b8202 */ /* 0x000fe20000000f00 */
[----:B------:R-:W-:Y:S02]  /*5d20*/  @!P0 IMAD.MOV.U32 R10, RZ, RZ, R50 ;  /* 0x000000ffff0a8224 */ /* 0x000fe400078e0032 */
[----:B------:R-:W-:Y:S01]  /*5d30*/  @!P0 FFMA.FTZ R74, R8, R39, -R9 ;  /* 0x00000027084a8223 */ /* 0x000fe20000010809 */
[----:B------:R-:W-:Y:S01]  /*5d40*/  @!P0 MOV R8, R18 ;  /* 0x0000001200088202 */ /* 0x000fe20000000f00 */
[----:B------:R-:W-:Y:S01]  /*5d50*/  @!P0 FFMA.FTZ R5, R36, R37, R5 ;  /* 0x0000002524058223 */ /* 0x000fe20000010005 */
[--C-:B------:R-:W-:Y:S01]  /*5d60*/  @!P0 HADD2.F32 R40, -RZ, R10.reuse.H0_H0 ;  /* 0x2000000aff288230 */ /* 0x100fe20000004100 */
[----:B------:R-:W-:Y:S01]  /*5d70*/  @!P0 FFMA.FTZ R6, R38, R39, R6 ;  /* 0x0000002726068223 */ /* 0x000fe20000010006 */
[----:B------:R-:W-:Y:S02]  /*5d80*/  @!P0 HADD2.F32 R22, -RZ, R10.H1_H1 ;  /* 0x3000000aff168230 */ /* 0x000fe40000004100 */
[--C-:B------:R-:W-:Y:S01]  /*5d90*/  @!P0 HADD2.F32 R9, -RZ, R8.reuse.H0_H0 ;  /* 0x20000008ff098230 */ /* 0x100fe20000004100 */
[----:B------:R-:W-:Y:S01]  /*5da0*/  @!P0 FMUL.FTZ R21, R40, R11 ;  /* 0x0000000b28158220 */ /* 0x000fe20000410000 */
[----:B------:R-:W-:Y:S01]  /*5db0*/  @!P0 HADD2.F32 R10, -RZ, R8.H1_H1 ;  /* 0x30000008ff0a8230 */ /* 0x000fe20000004100 */
[----:B------:R-:W-:Y:S01]  /*5dc0*/  @!P0 F2FP.PACK_AB R5, R6, R5 ;  /* 0x000000050605823e */ /* 0x000fe200000000ff */
[----:B------:R-:W-:Y:S01]  /*5dd0*/  @!P0 HADD2.F32 R36, -RZ, R57.H0_H0 ;  /* 0x20000039ff248230 */ /* 0x000fe20000004100 */
[C---:B------:R-:W-:Y:S01]  /*5de0*/  @!P0 FMUL.FTZ R8, R9.reuse, R11 ;  /* 0x0000000b09088220 */ /* 0x040fe20000410000 */
[----:B------:R-:W-:Y:S01]  /*5df0*/  @!P0 F2FP.PACK_AB R57, R74, R75 ;  /* 0x0000004b4a39823e */ /* 0x000fe200000000ff */
[-C--:B------:R-:W-:Y:S02]  /*5e00*/  @!P0 FMUL.FTZ R11, R22, R20.reuse ;  /* 0x00000014160b8220 */ /* 0x080fe40000410000 */
[----:B------:R-:W-:Y:S01]  /*5e10*/  @!P0 FFMA.FTZ R73, R9, R41, -R21 ;  /* 0x0000002909498223 */ /* 0x000fe20000010815 */
[----:B------:R-:W-:Y:S01]  /*5e20*/  @!P0 MOV R17, R57 ;  /* 0x0000003900118202 */ /* 0x000fe20000000f00 */
[C---:B------:R-:W-:Y:S01]  /*5e30*/  @!P0 FMUL.FTZ R9, R10.reuse, R20 ;  /* 0x000000140a098220 */ /* 0x040fe20000410000 */
[----:B------:R-:W-:Y:S01]  /*5e40*/  @!P0 HADD2.F32 R21, -RZ, R28.H0_H0 ;  /* 0x2000001cff158230 */ /* 0x000fe20000004100 */
[----:B------:R-:W-:Y:S01]  /*5e50*/  @!P0 IMAD.MOV.U32 R20, RZ, RZ, R19 ;  /* 0x000000ffff148224 */ /* 0x000fe200078e0013 */
[----:B------:R-:W-:Y:S01]  /*5e60*/  @!P0 HADD2.F32 R28, -RZ, R43.H1_H1 ;  /* 0x3000002bff1c8230 */ /* 0x000fe20000004100 */
[-C--:B------:R-:W-:Y:S01]  /*5e70*/  @!P0 FFMA.FTZ R72, R10, R42.reuse, -R11 ;  /* 0x0000002a0a488223 */ /* 0x080fe2000001080b */
[----:B------:R-:W-:Y:S01]  /*5e80*/  @!P0 HADD2.F32 R10, -RZ, R23.H0_H0 ;  /* 0x20000017ff0a8230 */ /* 0x000fe20000004100 */
[----:B------:R-:W-:Y:S01]  /*5e90*/  @!P0 FFMA.FTZ R8, R40, R41, R8 ;  /* 0x0000002928088223 */ /* 0x000fe20000010008 */
[----:B------:R-:W-:Y:S01]  /*5ea0*/  @!P0 HADD2.F32 R23, -RZ, R43.H0_H0 ;  /* 0x2000002bff178230 */ /* 0x000fe20000004100 */
[-C--:B------:R-:W-:Y:S01]  /*5eb0*/  @!P0 FMUL.FTZ R43, R28, R21.reuse ;  /* 0x000000151c2b8220 */ /* 0x080fe20000410000 */
[--C-:B------:R-:W-:Y:S01]  /*5ec0*/  @!P0 HADD2.F32 R11, -RZ, R20.reuse.H0_H0 ;  /* 0x20000014ff0b8230 */ /* 0x100fe20000004100 */
[----:B------:R-:W-:Y:S01]  /*5ed0*/  @!P0 FFMA.FTZ R9, R22, R42, R9 ;  /* 0x0000002a16098223 */ /* 0x000fe20000010009 */
[----:B------:R-:W-:Y:S01]  /*5ee0*/  @!P0 HADD2.F32 R20, -RZ, R20.H1_H1 ;  /* 0x30000014ff148230 */ /* 0x000fe20000004100 */
[-C--:B------:R-:W-:Y:S02]  /*5ef0*/  @!P0 FMUL.FTZ R37, R23, R10.reuse ;  /* 0x0000000a17258220 */ /* 0x080fe40000410000 */
[C---:B------:R-:W-:Y:S02]  /*5f00*/  @!P0 FMUL.FTZ R10, R11.reuse, R10 ;  /* 0x0000000a0b0a8220 */ /* 0x040fe40000410000 */
[-C--:B------:R-:W-:Y:S01]  /*5f10*/  @!P0 FFMA.FTZ R71, R11, R36.reuse, -R37 ;  /* 0x000000240b478223 */ /* 0x080fe20000010825 */
[----:B------:R-:W-:Y:S01]  /*5f20*/  @!P0 HADD2.F32 R37, -RZ, R58.H0_H0 ;  /* 0x2000003aff258230 */ /* 0x000fe20000004100 */
[C---:B------:R-:W-:Y:S02]  /*5f30*/  @!P0 FMUL.FTZ R11, R20.reuse, R21 ;  /* 0x00000015140b8220 */ /* 0x040fe40000410000 */
[----:B------:R-:W-:Y:S02]  /*5f40*/  @!P0 FFMA.FTZ R10, R23, R36, R10 ;  /* 0x00000024170a8223 */ /* 0x000fe4000001000a */
[----:B------:R-:W-:Y:S01]  /*5f50*/  @!P0 FFMA.FTZ R21, R20, R37, -R43 ;  /* 0x0000002514158223 */ /* 0x000fe2000001082b */
[----:B------:R-:W-:Y:S01]  /*5f60*/  @!P0 F2FP.PACK_AB R43, R72, R73 ;  /* 0x00000049482b823e */ /* 0x000fe200000000ff */
[----:B------:R-:W-:Y:S01]  /*5f70*/  @!P0 FFMA.FTZ R11, R28, R37, R11 ;  /* 0x000000251c0b8223 */ /* 0x000fe2000001000b */
[----:B------:R-:W-:Y:S01]  /*5f80*/  @!P0 F2FP.PACK_AB R20, R4, R3 ;  /* 0x000000030414823e */ /* 0x000fe200000000ff */
[----:B------:R-:W-:Y:S01]  /*5f90*/  @!P0 IMAD.MOV.U32 R49, RZ, RZ, R5 ;  /* 0x000000ffff318224 */ /* 0x000fe200078e0005 */
[----:B------:R-:W-:Y:S01]  /*5fa0*/  @!P0 F2FP.PACK_AB R21, R21, R71 ;  /* 0x000000471515823e */ /* 0x000fe200000000ff */
[----:B------:R-:W-:Y:S01]  /*5fb0*/  @!P0 IMAD.MOV.U32 R18, RZ, RZ, R43 ;  /* 0x000000ffff128224 */ /* 0x000fe200078e002b */
[----:B------:R-:W-:Y:S02]  /*5fc0*/  @!P0 F2FP.PACK_AB R4, R9, R8 ;  /* 0x000000080904823e */ /* 0x000fe400000000ff */
[----:B------:R-:W-:Y:S02]  /*5fd0*/  @!P0 F2FP.PACK_AB R3, R11, R10 ;  /* 0x0000000a0b03823e */ /* 0x000fe400000000ff */
[----:B------:R-:W-:Y:S02]  /*5fe0*/  @!P0 MOV R19, R21 ;  /* 0x0000001500138202 */ /* 0x000fe40000000f00 */
[----:B------:R-:W-:Y:S02]  /*5ff0*/  @!P0 MOV R48, R20 ;  /* 0x0000001400308202 */ /* 0x000fe40000000f00 */
[----:B------:R-:W-:Y:S02]  /*6000*/  @!P0 MOV R50, R4 ;  /* 0x0000000400328202 */ /* 0x000fe40000000f00 */
[----:B------:R-:W-:Y:S02]  /*6010*/  @!P0 MOV R51, R3 ;  /* 0x0000000300338202 */ /* 0x000fe40000000f00 */
[C---:B----4-:R-:W-:Y:S04]  /*6020*/  LEA R4, P0, R88.reuse, R68, 0x1 ;  /* 0x0000004458047211 */ /* 0x050fe800078008ff */
[----:B---3--:R-:W-:Y:S02]  /*6030*/  LEA.HI.X R5, R88, R69, R122, 0x1, P0 ;  /* 0x0000004558057211 */ /* 0x008fe400000f0c7a */
[C---:B------:R-:W-:Y:S03]  /*6040*/  ISETP.GE.AND P0, PT, R70.reuse, c[0x0][0x1d4], PT ;  /* 0x0000750046007a0c */ /* 0x040fe60003f06270 */
[----:B------:R1:W-:Y:S10]  /*6050*/  ST.E.128 [R4.64], R16 ;  /* 0x0000001004007985 */ /* 0x0003f4000c101d08 */
[----:B------:R-:W-:Y:S05]  /*6060*/  @!P0 IMAD.WIDE R8, R70, 0x2, R68 ;  /* 0x0000000246088825 */ /* 0x000fea00078e0244 */
[----:B------:R1:W-:Y:S02]  /*6070*/  @!P0 ST.E.128 [R8.64], R48 ;  /* 0x0000003008008985 */ /* 0x0003e4000c101d08 */
.L_x_232:
[----:B------:R-:W-:Y:S05]  /*6080*/  BSYNC B0 ;  /* 0x0000000000007941 */ /* 0x000fea0003800000 */
.L_x_231:
[----:B------:R-:W-:Y:S01]  /*6090*/  ISETP.GE.AND P0, PT, R30, c[0x0][0x1d4], PT ;  /* 0x000075001e007a0c */ /* 0x000fe20003f06270 */
[----:B------:R-:W-:Y:S01]  /*60a0*/  @!UPT UIADD3 URZ, URZ, URZ, URZ ;  /* 0x0000003f3f3ff290 */ /* 0x000fe2000fffe03f */
[----:B------:R-:W-:Y:S11]  /*60b0*/  BSSY B0, `(.L_x_233) ;  /* 0x0000078000007945 */ /* 0x000ff60003800000 */
[----:B------:R-:W-:-:S05]  /*60c0*/  @P0 BRA `(.L_x_234) ;  /* 0x0000076000000947 */ /* 0x000fca0003800000 */
[----:B------:R-:W-:Y:S01]  /*60d0*/  SEL R3, R67, R66, !P2 ;  /* 0x0000004243037207 */ /* 0x000fe20005000000 */
[----:B-1----:R-:W1:Y:S01]  /*60e0*/  LDS.128 R16, [R117+0x3c80] ;  /* 0x003c800075107984 */ /* 0x002e620000000c00 */
[----:B------:R-:W-:Y:S02]  /*60f0*/  ISETP.GE.AND P0, PT, R30, c[0x0][0x27c], PT ;  /* 0x00009f001e007a0c */ /* 0x000fe40003f06270 */
[----:B------:R-:W-:Y:S04]  /*6100*/  SHF.R.S32.HI R4, RZ, 0x1f, R3 ;  /* 0x0000001fff047819 */ /* 0x000fe80000011403 */
[----:B------:R-:W-:Y:S04]  /*6110*/  LEA.HI R3, R4, R3, RZ, 0x4 ;  /* 0x0000000304037211 */ /* 0x000fe800078f20ff */
[----:B------:R-:W-:Y:S03]  /*6120*/  LEA.HI.SX32 R3, R3, R64, 0x1c ;  /* 0x0000004003037211 */ /* 0x000fe600078fe2ff */
[----:B------:R-:W-:Y:S01]  /*6130*/  @!P0 SHF.R.U64 R5, R12, 0x10, R13 ;  /* 0x000000100c058819 */ /* 0x000fe2000000120d */
[----:B------:R-:W-:Y:S01]  /*6140*/  @!P0 HADD2.F32 R12, -RZ, R59.H0_H0 ;  /* 0x2000003bff0c8230 */ /* 0x000fe20000004100 */
[----:B------:R-:W-:Y:S01]  /*6150*/  SHF.R.S32.HI R4, RZ, 0x1f, R3 ;  /* 0x0000001fff047819 */ /* 0x000fe20000011403 */
[--C-:B------:R-:W-:Y:S01]  /*6160*/  @!P0 HADD2.F32 R37, -RZ, R60.reuse.H0_H0 ;  /* 0x2000003cff258230 */ /* 0x100fe20000004100 */
[----:B------:R-:W-:Y:S01]  /*6170*/  SHF.L.U32 R48, R3, 0x3, RZ ;  /* 0x0000000303307819 */ /* 0x000fe200000006ff */
[----:B------:R-:W-:Y:S01]  /*6180*/  @!P0 HADD2.F32 R8, -RZ, R5.H0_H0 ;  /* 0x20000005ff088230 */ /* 0x000fe20000004100 */
[----:B------:R-:W-:Y:S01]  /*6190*/  LEA.HI R4, R4, R3, RZ, 0x2 ;  /* 0x0000000304047211 */ /* 0x000fe200078f10ff */
[----:B------:R-:W-:Y:S01]  /*61a0*/  @!P0 HADD2.F32 R28, -RZ, R60.H1_H1 ;  /* 0x3000003cff1c8230 */ /* 0x000fe20000004100 */
[----:B------:R-:W-:Y:S02]  /*61b0*/  @!P0 SHF.R.U32.HI R10, RZ, 0x10, R13 ;  /* 0x00000010ff0a8819 */ /* 0x000fe4000001160d */
[----:B------:R-:W-:Y:S02]  /*61c0*/  SHF.R.S32.HI R3, RZ, 0x2, R4 ;  /* 0x00000002ff037819 */ /* 0x000fe40000011404 */
[----:B------:R-:W-:Y:S01]  /*61d0*/  LOP3.LUT R4, R148, 0x18, R48, 0xf8, !PT ;  /* 0x0000001894047812 */ /* 0x000fe200078ef830 */
[----:B------:R-:W-:Y:S01]  /*61e0*/  @!P0 HADD2.F32 R10, -RZ, R10.H0_H0 ;  /* 0x2000000aff0a8230 */ /* 0x000fe20000004100 */
[----:B------:R-:W-:Y:S01]  /*61f0*/  @!P0 SHF.R.U64 R20, R44, 0x10, R45 ;  /* 0x000000102c148819 */ /* 0x000fe2000000122d */
[----:B------:R-:W-:Y:S01]  /*6200*/  IMAD R3, R3, 0x600, R7 ;  /* 0x0000060003037824 */ /* 0x000fe200078e0207 */
[----:B-----5:R-:W-:Y:S02]  /*6210*/  LOP3.LUT R4, R4, R147, RZ, 0x3c, !PT ;  /* 0x0000009304047212 */ /* 0x020fe400078e3cff */
[--C-:B------:R-:W-:Y:S02]  /*6220*/  @!P0 SHF.R.U32.HI R11, RZ, 0x10, R15.reuse ;  /* 0x00000010ff0b8819 */ /* 0x100fe4000001160f */
[----:B------:R-:W-:Y:S01]  /*6230*/  @!P0 SHF.R.U64 R14, R14, 0x10, R15 ;  /* 0x000000100e0e8819 */ /* 0x000fe2000000120f */
[----:B------:R-:W-:Y:S01]  /*6240*/  IMAD.IADD R3, R3, 0x1, R4 ;  /* 0x0000000103037824 */ /* 0x000fe200078e0204 */
[----:B------:R-:W-:Y:S01]  /*6250*/  @!P0 HADD2.F32 R4, -RZ, R31.H0_H0 ;  /* 0x2000001fff048230 */ /* 0x000fe20000004100 */
[----:B------:R-:W-:Y:S01]  /*6260*/  @!P0 SHF.R.U32.HI R22, RZ, 0x10, R45 ;  /* 0x00000010ff168819 */ /* 0x000fe2000001162d */
[----:B------:R-:W-:Y:S01]  /*6270*/  @!P0 HADD2.F32 R15, -RZ, R20.H0_H0 ;  /* 0x20000014ff0f8230 */ /* 0x000fe20000004100 */
[--C-:B------:R-:W-:Y:S01]  /*6280*/  @!P0 SHF.R.U32.HI R23, RZ, 0x10, R47.reuse ;  /* 0x00000010ff178819 */ /* 0x100fe2000001162f */
[----:B------:R-:W-:Y:S01]  /*6290*/  @!P0 HADD2.F32 R11, -RZ, R11.H0_H0 ;  /* 0x2000000bff0b8230 */ /* 0x000fe20000004100 */
[----:B------:R-:W-:Y:S01]  /*62a0*/  SHF.L.U32 R3, R3, 0x1, RZ ;  /* 0x0000000103037819 */ /* 0x000fe200000006ff */
[----:B------:R-:W-:Y:S01]  /*62b0*/  @!P0 HADD2.F32 R22, -RZ, R22.H0_H0 ;  /* 0x20000016ff168230 */ /* 0x000fe20000004100 */
[----:B------:R-:W-:Y:S01]  /*62c0*/  @!P0 SHF.R.U64 R46, R46, 0x10, R47 ;  /* 0x000000102e2e8819 */ /* 0x000fe2000000122f */
[----:B------:R-:W-:Y:S02]  /*62d0*/  @!P0 HADD2.F32 R39, -RZ, R23.H0_H0 ;  /* 0x20000017ff278230 */ /* 0x000fe40000004100 */
[----:B------:R1:W2:Y:S01]  /*62e0*/  LDS.128 R40, [R3+0x3c80] ;  /* 0x003c800003287984 */ /* 0x0002a20000000c00 */
[----:B------:R-:W-:Y:S01]  /*62f0*/  @!P0 HADD2.F32 R14, -RZ, R14.H0_H0 ;  /* 0x2000000eff0e8230 */ /* 0x000fe20000004100 */
[----:B-1----:R-:W-:Y:S05]  /*6300*/  @!P0 IMAD.MOV.U32 R3, RZ, RZ, R16 ;  /* 0x000000ffff038224 */ /* 0x002fea00078e0010 */
[--C-:B------:R-:W-:Y:S02]  /*6310*/  @!P0 HADD2.F32 R6, -RZ, R3.reuse.H0_H0 ;  /* 0x20000003ff068230 */ /* 0x100fe40000004100 */
[----:B------:R-:W-:Y:S03]  /*6320*/  @!P0 HADD2.F32 R5, -RZ, R3.H1_H1 ;  /* 0x30000003ff058230 */ /* 0x000fe60000004100 */
[C---:B------:R-:W-:Y:S01]  /*6330*/  @!P0 FMUL.FTZ R3, R6.reuse, R4 ;  /* 0x0000000406038220 */ /* 0x040fe20000410000 */
[----:B--2---:R-:W-:Y:S05]  /*6340*/  @!P0 MOV R13, R40 ;  /* 0x00000028000d8202 */ /* 0x004fea0000000f00 */
[--C-:B------:R-:W-:Y:S02]  /*6350*/  @!P0 HADD2.F32 R9, -RZ, R13.reuse.H0_H0 ;  /* 0x2000000dff098230 */ /* 0x100fe40000004100 */
[----:B------:R-:W-:Y:S03]  /*6360*/  @!P0 HADD2.F32 R13, -RZ, R13.H1_H1 ;  /* 0x3000000dff0d8230 */ /* 0x000fe60000004100 */
[----:B------:R-:W-:Y:S02]  /*6370*/  @!P0 FMUL.FTZ R21, R9, R4 ;  /* 0x0000000409158220 */ /* 0x000fe40000410000 */
[-C--:B------:R-:W-:Y:S02]  /*6380*/  @!P0 FMUL.FTZ R20, R13, R8.reuse ;  /* 0x000000080d148220 */ /* 0x080fe40000410000 */
[----:B------:R-:W-:Y:S02]  /*6390*/  @!P0 FMUL.FTZ R4, R5, R8 ;  /* 0x0000000805048220 */ /* 0x000fe40000410000 */
[----:B------:R-:W-:Y:S02]  /*63a0*/  @!P0 IMAD.MOV.U32 R8, RZ, RZ, R41 ;  /* 0x000000ffff088224 */ /* 0x000fe400078e0029 */
[-C--:B------:R-:W-:Y:S02]  /*63b0*/  @!P0 FFMA.FTZ R3, R9, R12.reuse, R3 ;  /* 0x0000000c09038223 */ /* 0x080fe40000010003 */
[----:B------:R-:W-:Y:S01]  /*63c0*/  @!P0 FFMA.FTZ R56, R6, R12, -R21 ;  /* 0x0000000c06388223 */ /* 0x000fe20000010815 */
[----:B------:R-:W-:Y:S01]  /*63d0*/  @!P0 MOV R6, R17 ;  /* 0x0000001100068202 */ /* 0x000fe20000000f00 */
[-C--:B------:R-:W-:Y:S01]  /*63e0*/  @!P0 FFMA.FTZ R51, R5, R15.reuse, -R20 ;  /* 0x0000000f05338223 */ /* 0x080fe20000010814 */
[----:B------:R-:W-:Y:S01]  /*63f0*/  @!P0 HADD2.F32 R5, -RZ, R31.H1_H1 ;  /* 0x3000001fff058230 */ /* 0x000fe20000004100 */
[----:B------:R-:W-:Y:S01]  /*6400*/  @!P0 FFMA.FTZ R4, R13, R15, R4 ;  /* 0x0000000f0d048223 */ /* 0x000fe20000010004 */
[--C-:B------:R-:W-:Y:S01]  /*6410*/  @!P0 HADD2.F32 R15, -RZ, R8.reuse.H0_H0 ;  /* 0x20000008ff0f8230 */ /* 0x100fe20000004100 */
[----:B------:R-:W-:Y:S01]  /*6420*/  @!P0 IMAD.MOV.U32 R12, RZ, RZ, R43 ;  /* 0x000000ffff0c8224 */ /* 0x000fe200078e002b */
[----:B------:R-:W-:Y:S02]  /*6430*/  @!P0 HADD2.F32 R21, -RZ, R8.H1_H1 ;  /* 0x30000008ff158230 */ /* 0x000fe40000004100 */
[----:B------:R-:W-:Y:S02]  /*6440*/  @!P0 HADD2.F32 R20, -RZ, R59.H1_H1 ;  /* 0x3000003bff148230 */ /* 0x000fe40000004100 */
[--C-:B------:R-:W-:Y:S01]  /*6450*/  @!P0 HADD2.F32 R9, -RZ, R6.reuse.H0_H0 ;  /* 0x20000006ff098230 */ /* 0x100fe20000004100 */
[----:B------:R-:W-:Y:S01]  /*6460*/  @!P0 FMUL.FTZ R13, R21, R10 ;  /* 0x0000000a150d8220 */ /* 0x000fe20000410000 */
[----:B------:R-:W-:Y:S01]  /*6470*/  @!P0 HADD2.F32 R8, -RZ, R6.H1_H1 ;  /* 0x30000006ff088230 */ /* 0x000fe20000004100 */
[-C--:B------:R-:W-:Y:S01]  /*6480*/  @!P0 FMUL.FTZ R6, R15, R5.reuse ;  /* 0x000000050f068220 */ /* 0x080fe20000410000 */
[--C-:B------:R-:W-:Y:S01]  /*6490*/  @!P0 HADD2.F32 R36, -RZ, R12.reuse.H0_H0 ;  /* 0x2000000cff248230 */ /* 0x100fe20000004100 */
[C---:B------:R-:W-:Y:S01]  /*64a0*/  @!P0 FMUL.FTZ R5, R9.reuse, R5 ;  /* 0x0000000509058220 */ /* 0x040fe20000410000 */
[----:B------:R-:W-:Y:S01]  /*64b0*/  @!P0 HADD2.F32 R38, -RZ, R12.H1_H1 ;  /* 0x3000000cff268230 */ /* 0x000fe20000004100 */
[----:B------:R-:W-:Y:S02]  /*64c0*/  @!P0 FFMA.FTZ R50, R9, R20, -R6 ;  /* 0x0000001409328223 */ /* 0x000fe40000010806 */
[C---:B------:R-:W-:Y:S01]  /*64d0*/  @!P0 FMUL.FTZ R6, R8.reuse, R10 ;  /* 0x0000000a08068220 */ /* 0x040fe20000410000 */
[----:B------:R-:W-:Y:S01]  /*64e0*/  @!P0 HADD2.F32 R10, -RZ, R32.H0_H0 ;  /* 0x20000020ff0a8230 */ /* 0x000fe20000004100 */
[----:B------:R-:W-:Y:S01]  /*64f0*/  @!P0 FFMA.FTZ R49, R8, R22, -R13 ;  /* 0x0000001608318223 */ /* 0x000fe2000001080d */
[----:B------:R-:W-:Y:S01]  /*6500*/  @!P0 MOV R8, R19 ;  /* 0x0000001300088202 */ /* 0x000fe20000000f00 */
[----:B------:R-:W-:Y:S02]  /*6510*/  @!P0 FMUL.FTZ R13, R38, R11 ;  /* 0x0000000b260d8220 */ /* 0x000fe40000410000 */
[----:B------:R-:W-:Y:S02]  /*6520*/  @!P0 FMUL.FTZ R12, R36, R10 ;  /* 0x0000000a240c8220 */ /* 0x000fe40000410000 */
[----:B------:R-:W-:Y:S01]  /*6530*/  @!P0 FFMA.FTZ R5, R15, R20, R5 ;  /* 0x000000140f058223 */ /* 0x000fe20000010005 */
[--C-:B------:R-:W-:Y:S01]  /*6540*/  @!P0 HADD2.F32 R9, -RZ, R8.reuse.H0_H0 ;  /* 0x20000008ff098230 */ /* 0x100fe20000004100 */
[----:B------:R-:W-:Y:S01]  /*6550*/  @!P0 FFMA.FTZ R6, R21, R22, R6 ;  /* 0x0000001615068223 */ /* 0x000fe20000010006 */
[----:B------:R-:W-:Y:S01]  /*6560*/  @!P0 HADD2.F32 R8, -RZ, R8.H1_H1 ;  /* 0x30000008ff088230 */ /* 0x000fe20000004100 */
[----:B------:R-:W-:Y:S02]  /*6570*/  @!P0 F2FP.PACK_AB R20, R49, R50 ;  /* 0x000000323114823e */ /* 0x000fe400000000ff */
[C---:B------:R-:W-:Y:S01]  /*6580*/  @!P0 FFMA.FTZ R47, R9.reuse, R37, -R12 ;  /* 0x00000025092f8223 */ /* 0x040fe2000001080c */
[----:B------:R-:W-:Y:S01]  /*6590*/  @!P0 MOV R12, R42 ;  /* 0x0000002a000c8202 */ /* 0x000fe20000000f00 */
[----:B------:R-:W-:Y:S01]  /*65a0*/  @!P0 FMUL.FTZ R10, R9, R10 ;  /* 0x0000000a090a8220 */ /* 0x000fe20000410000 */
[----:B------:R-:W-:Y:S01]  /*65b0*/  @!P0 MOV R17, R20 ;  /* 0x0000001400118202 */ /* 0x000fe20000000f00 */
[----:B------:R-:W-:Y:S01]  /*65c0*/  @!P0 IMAD.MOV.U32 R9, RZ, RZ, R18 ;  /* 0x000000ffff098224 */ /* 0x000fe200078e0012 */
[----:B------:R-:W-:Y:S01]  /*65d0*/  @!P0 F2FP.PACK_AB R5, R6, R5 ;  /* 0x000000050605823e */ /* 0x000fe200000000ff */
[C---:B------:R-:W-:Y:S01]  /*65e0*/  @!P0 FMUL.FTZ R11, R8.reuse, R11 ;  /* 0x0000000b080b8220 */ /* 0x040fe20000410000 */
[----:B------:R-:W-:Y:S01]  /*65f0*/  @!P0 HADD2.F32 R23, -RZ, R12.H0_H0 ;  /* 0x2000000cff178230 */ /* 0x000fe20000004100 */
[----:B------:R-:W-:Y:S01]  /*6600*/  @!P0 FFMA.FTZ R45, R8, R39, -R13 ;  /* 0x00000027082d8223 */ /* 0x000fe2000001080d */
[----:B------:R-:W-:Y:S01]  /*6610*/  @!P0 F2FP.PACK_AB R15, R51, R56 ;  /* 0x00000038330f823e */ /* 0x000fe200000000ff */
[----:B------:R-:W-:Y:S01]  /*6620*/  @!P0 IMAD.MOV.U32 R41, RZ, RZ, R5 ;  /* 0x000000ffff298224 */ /* 0x000fe200078e0005 */
[----:B------:R-:W-:Y:S02]  /*6630*/  @!P0 HADD2.F32 R8, -RZ, R32.H1_H1 ;  /* 0x30000020ff088230 */ /* 0x000fe40000004100 */
[----:B------:R-:W-:Y:S01]  /*6640*/  @!P0 MOV R16, R15 ;  /* 0x0000000f00108202 */ /* 0x000fe20000000f00 */
[--C-:B------:R-:W-:Y:S02]  /*6650*/  @!P0 HADD2.F32 R13, -RZ, R9.reuse.H0_H0 ;  /* 0x20000009ff0d8230 */ /* 0x100fe40000004100 */
[----:B------:R-:W-:Y:S02]  /*6660*/  @!P0 HADD2.F32 R31, -RZ, R12.H1_H1 ;  /* 0x3000000cff1f8230 */ /* 0x000fe40000004100 */
[----:B------:R-:W-:Y:S01]  /*6670*/  @!P0 HADD2.F32 R12, -RZ, R9.H1_H1 ;  /* 0x30000009ff0c8230 */ /* 0x000fe20000004100 */
[-C--:B------:R-:W-:Y:S01]  /*6680*/  @!P0 FMUL.FTZ R9, R23, R8.reuse ;  /* 0x0000000817098220 */ /* 0x080fe20000410000 */
[----:B------:R-:W-:Y:S01]  /*6690*/  @!P0 HADD2.F32 R32, -RZ, R46.H0_H0 ;  /* 0x2000002eff208230 */ /* 0x000fe20000004100 */
[C---:B------:R-:W-:Y:S02]  /*66a0*/  @!P0 FMUL.FTZ R8, R13.reuse, R8 ;  /* 0x000000080d088220 */ /* 0x040fe40000410000 */
[----:B------:R-:W-:Y:S02]  /*66b0*/  @!P0 FFMA.FTZ R13, R13, R28, -R9 ;  /* 0x0000001c0d0d8223 */ /* 0x000fe40000010809 */
[----:B------:R-:W-:Y:S02]  /*66c0*/  @!P0 FMUL.FTZ R9, R12, R14 ;  /* 0x0000000e0c098220 */ /* 0x000fe40000410000 */
[----:B------:R-:W-:Y:S02]  /*66d0*/  @!P0 FFMA.FTZ R8, R23, R28, R8 ;  /* 0x0000001c17088223 */ /* 0x000fe40000010008 */
[----:B------:R-:W-:Y:S01]  /*66e0*/  @!P0 FMUL.FTZ R44, R31, R14 ;  /* 0x0000000e1f2c8220 */ /* 0x000fe20000410000 */
[----:B------:R-:W-:Y:S01]  /*66f0*/  @!P0 F2FP.PACK_AB R14, R45, R47 ;  /* 0x0000002f2d0e823e */ /* 0x000fe200000000ff */
[----:B------:R-:W-:Y:S02]  /*6700*/  @!P0 FFMA.FTZ R9, R31, R32, R9 ;  /* 0x000000201f098223 */ /* 0x000fe40000010009 */
[----:B------:R-:W-:Y:S01]  /*6710*/  @!P0 FFMA.FTZ R10, R36, R37, R10 ;  /* 0x00000025240a8223 */ /* 0x000fe2000001000a */
[----:B------:R-:W-:Y:S01]  /*6720*/  @!P0 MOV R19, R14 ;  /* 0x0000000e00138202 */ /* 0x000fe20000000f00 */
[----:B------:R-:W-:Y:S01]  /*6730*/  @!P0 FFMA.FTZ R44, R12, R32, -R44 ;  /* 0x000000200c2c8223 */ /* 0x000fe2000001082c */
[----:B------:R-:W-:Y:S01]  /*6740*/  @!P0 F2FP.PACK_AB R12, R4, R3 ;  /* 0x00000003040c823e */ /* 0x000fe200000000ff */
[----:B------:R-:W-:Y:S01]  /*6750*/  @!P0 FFMA.FTZ R11, R38, R39, R11 ;  /* 0x00000027260b8223 */ /* 0x000fe2000001000b */
[----:B------:R-:W-:Y:S02]  /*6760*/  @!P0 F2FP.PACK_AB R4, R9, R8 ;  /* 0x000000080904823e */ /* 0x000fe400000000ff */
[----:B------:R-:W-:Y:S02]  /*6770*/  @!P0 F2FP.PACK_AB R13, R44, R13 ;  /* 0x0000000d2c0d823e */ /* 0x000fe400000000ff */
[----:B------:R-:W-:Y:S02]  /*6780*/  @!P0 F2FP.PACK_AB R3, R11, R10 ;  /* 0x0000000a0b03823e */ /* 0x000fe400000000ff */
[----:B------:R-:W-:Y:S01]  /*6790*/  @!P0 MOV R40, R12 ;  /* 0x0000000c00288202 */ /* 0x000fe20000000f00 */
[----:B------:R-:W-:Y:S01]  /*67a0*/  @!P0 IMAD.MOV.U32 R18, RZ, RZ, R13 ;  /* 0x000000ffff128224 */ /* 0x000fe200078e000d */
        /* <DEDUP_REMOVED lines=8> */
.L_x_234:
[----:B------:R-:W-:Y:S05]  /*6830*/  BSYNC B0 ;  /* 0x0000000000007941 */ /* 0x000fea0003800000 */
.L_x_233:
[----:B------:R-:W-:Y:S11]  /*6840*/  ISETP.GE.AND P0, PT, R29, c[0x0][0x1d4], PT ;  /* 0x000075001d007a0c */ /* 0x000ff60003f06270 */
[----:B------:R-:W-:Y:S02]  /*6850*/  @!UPT UIADD3 URZ, URZ, URZ, URZ ;  /* 0x0000003f3f3ff290 */ /* 0x000fe4000fffe03f */
[----:B------:R-:W-:-:S05]  /*6860*/  @P0 BRA `(.L_x_218) ;  /* 0x00000a7000000947 */ /* 0x000fca0003800000 */
[----:B------:R-:W-:Y:S01]  /*6870*/  SEL R3, R67, R66, !P3 ;  /* 0x0000004243037207 */ /* 0x000fe20005800000 */
[----:B-1----:R-:W1:Y:S01]  /*6880*/  LDS.128 R16, [R116+0x3c80] ;  /* 0x003c800074107984 */ /* 0x002e620000000c00 */
[C---:B----4-:R-:W-:Y:S02]  /*6890*/  LEA R44, P0, R86.reuse, R68, 0x1 ;  /* 0x00000044562c7211 */ /* 0x050fe400078008ff */
[----:B------:R-:W-:Y:S02]  /*68a0*/  SHF.R.S32.HI R4, RZ, 0x1f, R3 ;  /* 0x0000001fff047819 */ /* 0x000fe40000011403 */
[----:B---3--:R-:W-:Y:S02]  /*68b0*/  LEA.HI.X R45, R86, R69, R120, 0x1, P0 ;  /* 0x00000045562d7211 */ /* 0x008fe400000f0c78 */
[----:B------:R-:W-:Y:S02]  /*68c0*/  LEA.HI R3, R4, R3, RZ, 0x4 ;  /* 0x0000000304037211 */ /* 0x000fe400078f20ff */
[----:B------:R-:W-:Y:S02]  /*68d0*/  ISETP.GE.AND P0, PT, R29, c[0x0][0x27c], PT ;  /* 0x00009f001d007a0c */ /* 0x000fe40003f06270 */
[----:B------:R-:W-:Y:S04]  /*68e0*/  LEA.HI.SX32 R3, R3, R63, 0x1c ;  /* 0x0000003f03037211 */ /* 0x000fe800078fe2ff */
[----:B------:R-:W-:Y:S02]  /*68f0*/  SHF.R.S32.HI R4, RZ, 0x1f, R3 ;  /* 0x0000001fff047819 */ /* 0x000fe40000011403 */
[----:B------:R-:W-:Y:S02]  /*6900*/  SHF.L.U32 R40, R3, 0x3, RZ ;  /* 0x0000000303287819 */ /* 0x000fe400000006ff */
[----:B------:R-:W-:Y:S03]  /*6910*/  LEA.HI R4, R4, R3, RZ, 0x2 ;  /* 0x0000000304047211 */ /* 0x000fe600078f10ff */
[----:B------:R-:W-:Y:S01]  /*6920*/  @!P0 SHF.R.U64 R5, R24, 0x10, R25 ;  /* 0x0000001018058819 */ /* 0x000fe20000001219 */
[----:B------:R-:W-:Y:S01]  /*6930*/  @!P0 HADD2.F32 R12, -RZ, R61.H0_H0 ;  /* 0x2000003dff0c8230 */ /* 0x000fe20000004100 */
[----:B------:R-:W-:Y:S01]  /*6940*/  SHF.R.S32.HI R3, RZ, 0x2, R4 ;  /* 0x00000002ff037819 */ /* 0x000fe20000011404 */
[--C-:B------:R-:W-:Y:S01]  /*6950*/  @!P0 HADD2.F32 R28, -RZ, R62.reuse.H0_H0 ;  /* 0x2000003eff1c8230 */ /* 0x100fe20000004100 */
[----:B------:R-:W-:Y:S01]  /*6960*/  LOP3.LUT R4, R148, 0x18, R40, 0xf8, !PT ;  /* 0x0000001894047812 */ /* 0x000fe200078ef828 */
[----:B------:R-:W-:Y:S01]  /*6970*/  @!P0 HADD2.F32 R24, -RZ, R62.H1_H1 ;  /* 0x3000003eff188230 */ /* 0x000fe20000004100 */
[----:B------:R-:W-:Y:S01]  /*6980*/  @!P0 SHF.R.U64 R14, R26, 0x10, R27 ;  /* 0x000000101a0e8819 */ /* 0x000fe2000000121b */
[----:B------:R-:W-:Y:S01]  /*6990*/  IMAD R3, R3, 0x600, R7 ;  /* 0x0000060003037824 */ /* 0x000fe200078e0207 */
[----:B-----5:R-:W-:Y:S01]  /*69a0*/  LOP3.LUT R4, R4, R147, RZ, 0x3c, !PT ;  /* 0x0000009304047212 */ /* 0x020fe200078e3cff */
[----:B------:R-:W-:Y:S01]  /*69b0*/  @!P0 HADD2.F32 R8, -RZ, R5.H0_H0 ;  /* 0x20000005ff088230 */ /* 0x000fe20000004100 */
[----:B------:R-:W-:Y:S01]  /*69c0*/  @!P0 SHF.R.U64 R15, R52, 0x10, R53 ;  /* 0x00000010340f8819 */ /* 0x000fe20000001235 */
[----:B------:R-:W-:Y:S01]  /*69d0*/  @!P0 HADD2.F32 R14, -RZ, R14.H0_H0 ;  /* 0x2000000eff0e8230 */ /* 0x000fe20000004100 */
[----:B------:R-:W-:Y:S01]  /*69e0*/  @!P0 SHF.R.U32.HI R10, RZ, 0x10, R25 ;  /* 0x00000010ff0a8819 */ /* 0x000fe20000011619 */
        /* <DEDUP_REMOVED lines=9> */
[----:B------:R-:W-:Y:S01]  /*6a80*/  @!P0 HADD2.F32 R32, -RZ, R23.H0_H0 ;  /* 0x20000017ff208230 */ /* 0x000fe20000004100 */
[----:B------:R-:W-:Y:S01]  /*6a90*/  @!P0 SHF.R.U32.HI R11, RZ, 0x10, R27 ;  /* 0x00000010ff0b8819 */ /* 0x000fe2000001161b */
[----:B------:R1:W2:Y:S02]  /*6aa0*/  LDS.128 R36, [R3+0x3c80] ;  /* 0x003c800003247984 */ /* 0x0002a40000000c00 */
[----:B------:R-:W-:Y:S02]  /*6ab0*/  @!P0 HADD2.F32 R26, -RZ, R26.H0_H0 ;  /* 0x2000001aff1a8230 */ /* 0x000fe40000004100 */
        /* <DEDUP_REMOVED lines=22> */
[--C-:B------:R-:W-:Y:S02]  /*6c20*/  @!P0 HADD2.F32 R8, -RZ, R6.reuse.H1_H1 ;  /* 0x30000006ff088230 */ /* 0x100fe40000004100 */
[----:B------:R-:W-:Y:S01]  /*6c30*/  @!P0 HADD2.F32 R9, -RZ, R6.H0_H0 ;  /* 0x20000006ff098230 */ /* 0x000fe20000004100 */
[----:B------:R-:W-:Y:S01]  /*6c40*/  @!P0 FMUL.FTZ R6, R15, R5 ;  /* 0x000000050f068220 */ /* 0x000fe20000410000 */
[--C-:B------:R-:W-:Y:S01]  /*6c50*/  @!P0 HADD2.F32 R27, -RZ, R12.reuse.H0_H0 ;  /* 0x2000000cff1b8230 */ /* 0x100fe20000004100 */
[----:B------:R-:W-:Y:S01]  /*6c60*/  @!P0 FMUL.FTZ R13, R21, R10 ;  /* 0x0000000a150d8220 */ /* 0x000fe20000410000 */
[----:B------:R-:W-:Y:S01]  /*6c70*/  @!P0 HADD2.F32 R31, -RZ, R12.H1_H1 ;  /* 0x3000000cff1f8230 */ /* 0x000fe20000004100 */
[C---:B------:R-:W-:Y:S02]  /*6c80*/  @!P0 FFMA.FTZ R46, R9.reuse, R20, -R6 ;  /* 0x00000014092e8223 */ /* 0x040fe40000010806 */
[C---:B------:R-:W-:Y:S01]  /*6c90*/  @!P0 FMUL.FTZ R6, R8.reuse, R10 ;  /* 0x0000000a08068220 */ /* 0x040fe20000410000 */
[----:B------:R-:W-:Y:S01]  /*6ca0*/  @!P0 HADD2.F32 R10, -RZ, R34.H0_H0 ;  /* 0x20000022ff0a8230 */ /* 0x000fe20000004100 */
[----:B------:R-:W-:Y:S01]  /*6cb0*/  @!P0 FFMA.FTZ R43, R8, R22, -R13 ;  /* 0x00000016082b8223 */ /* 0x000fe2000001080d */
[----:B------:R-:W-:Y:S01]  /*6cc0*/  @!P0 MOV R8, R19 ;  /* 0x0000001300088202 */ /* 0x000fe20000000f00 */
[----:B------:R-:W-:Y:S02]  /*6cd0*/  @!P0 FMUL.FTZ R5, R9, R5 ;  /* 0x0000000509058220 */ /* 0x000fe40000410000 */
[----:B------:R-:W-:Y:S02]  /*6ce0*/  @!P0 FMUL.FTZ R12, R27, R10 ;  /* 0x0000000a1b0c8220 */ /* 0x000fe40000410000 */
[----:B------:R-:W-:Y:S01]  /*6cf0*/  @!P0 FMUL.FTZ R13, R31, R11 ;  /* 0x0000000b1f0d8220 */ /* 0x000fe20000410000 */
[--C-:B------:R-:W-:Y:S01]  /*6d00*/  @!P0 HADD2.F32 R9, -RZ, R8.reuse.H0_H0 ;  /* 0x20000008ff098230 */ /* 0x100fe20000004100 */
[----:B------:R-:W-:Y:S01]  /*6d10*/  @!P0 FFMA.FTZ R5, R15, R20, R5 ;  /* 0x000000140f058223 */ /* 0x000fe20000010005 */
[----:B------:R-:W-:Y:S01]  /*6d20*/  @!P0 F2FP.PACK_AB R20, R43, R46 ;  /* 0x0000002e2b14823e */ /* 0x000fe200000000ff */
[----:B------:R-:W-:Y:S01]  /*6d30*/  @!P0 FFMA.FTZ R6, R21, R22, R6 ;  /* 0x0000001615068223 */ /* 0x000fe20000010006 */
[----:B------:R-:W-:Y:S01]  /*6d40*/  @!P0 F2FP.PACK_AB R15, R47, R48 ;  /* 0x000000302f0f823e */ /* 0x000fe200000000ff */
[C---:B------:R-:W-:Y:S01]  /*6d50*/  @!P0 FFMA.FTZ R42, R9.reuse, R28, -R12 ;  /* 0x0000001c092a8223 */ /* 0x040fe2000001080c */
[----:B------:R-:W-:Y:S01]  /*6d60*/  @!P0 HADD2.F32 R8, -RZ, R8.H1_H1 ;  /* 0x30000008ff088230 */ /* 0x000fe20000004100 */
[----:B------:R-:W-:Y:S01]  /*6d70*/  @!P0 FMUL.FTZ R10, R9, R10 ;  /* 0x0000000a090a8220 */ /* 0x000fe20000410000 */
[----:B------:R-:W-:Y:S01]  /*6d80*/  @!P0 MOV R12, R38 ;  /* 0x00000026000c8202 */ /* 0x000fe20000000f00 */
[----:B------:R-:W-:Y:S01]  /*6d90*/  @!P0 IMAD.MOV.U32 R9, RZ, RZ, R18 ;  /* 0x000000ffff098224 */ /* 0x000fe200078e0012 */
[----:B------:R-:W-:Y:S01]  /*6da0*/  @!P0 MOV R16, R15 ;  /* 0x0000000f00108202 */ /* 0x000fe20000000f00 */
[C---:B------:R-:W-:Y:S01]  /*6db0*/  @!P0 FMUL.FTZ R11, R8.reuse, R11 ;  /* 0x0000000b080b8220 */ /* 0x040fe20000410000 */
[----:B------:R-:W-:Y:S01]  /*6dc0*/  @!P0 MOV R17, R20 ;  /* 0x0000001400118202 */ /* 0x000fe20000000f00 */
[----:B------:R-:W-:Y:S01]  /*6dd0*/  @!P0 FFMA.FTZ R41, R8, R32, -R13 ;  /* 0x0000002008298223 */ /* 0x000fe2000001080d */
[----:B------:R-:W-:Y:S01]  /*6de0*/  @!P0 HADD2.F32 R25, -RZ, R12.H1_H1 ;  /* 0x3000000cff198230 */ /* 0x000fe20000004100 */
[----:B------:R-:W-:Y:S01]  /*6df0*/  @!P0 F2FP.PACK_AB R5, R6, R5 ;  /* 0x000000050605823e */ /* 0x000fe200000000ff */
[----:B------:R-:W-:Y:S02]  /*6e00*/  @!P0 HADD2.F32 R8, -RZ, R34.H1_H1 ;  /* 0x30000022ff088230 */ /* 0x000fe40000004100 */
[----:B------:R-:W-:Y:S01]  /*6e10*/  @!P0 HADD2.F32 R23, -RZ, R12.H0_H0 ;  /* 0x2000000cff178230 */ /* 0x000fe20000004100 */
[----:B------:R-:W-:Y:S01]  /*6e20*/  @!P0 FMUL.FTZ R33, R25, R14 ;  /* 0x0000000e19218220 */ /* 0x000fe20000410000 */
[--C-:B------:R-:W-:Y:S01]  /*6e30*/  @!P0 HADD2.F32 R13, -RZ, R9.reuse.H0_H0 ;  /* 0x20000009ff0d8230 */ /* 0x100fe20000004100 */
[----:B------:R-:W-:Y:S01]  /*6e40*/  @!P0 IMAD.MOV.U32 R37, RZ, RZ, R5 ;  /* 0x000000ffff258224 */ /* 0x000fe200078e0005 */
[----:B------:R-:W-:Y:S01]  /*6e50*/  @!P0 HADD2.F32 R12, -RZ, R9.H1_H1 ;  /* 0x30000009ff0c8230 */ /* 0x000fe20000004100 */
[-C--:B------:R-:W-:Y:S02]  /*6e60*/  @!P0 FMUL.FTZ R9, R23, R8.reuse ;  /* 0x0000000817098220 */ /* 0x080fe40000410000 */
[C---:B------:R-:W-:Y:S02]  /*6e70*/  @!P0 FMUL.FTZ R8, R13.reuse, R8 ;  /* 0x000000080d088220 */ /* 0x040fe40000410000 */
[----:B------:R-:W-:Y:S02]  /*6e80*/  @!P0 FFMA.FTZ R13, R13, R24, -R9 ;  /* 0x000000180d0d8223 */ /* 0x000fe40000010809 */
[C---:B------:R-:W-:Y:S02]  /*6e90*/  @!P0 FFMA.FTZ R33, R12.reuse, R26, -R33 ;  /* 0x0000001a0c218223 */ /* 0x040fe40000010821 */
[----:B------:R-:W-:Y:S01]  /*6ea0*/  @!P0 FMUL.FTZ R9, R12, R14 ;  /* 0x0000000e0c098220 */ /* 0x000fe20000410000 */
[----:B------:R-:W-:Y:S01]  /*6eb0*/  @!P0 F2FP.PACK_AB R14, R41, R42 ;  /* 0x0000002a290e823e */ /* 0x000fe200000000ff */
[----:B------:R-:W-:Y:S01]  /*6ec0*/  @!P0 FFMA.FTZ R8, R23, R24, R8 ;  /* 0x0000001817088223 */ /* 0x000fe20000010008 */
[----:B------:R-:W-:Y:S01]  /*6ed0*/  @!P0 F2FP.PACK_AB R13, R33, R13 ;  /* 0x0000000d210d823e */ /* 0x000fe200000000ff */
[----:B------:R-:W-:Y:S01]  /*6ee0*/  @!P0 FFMA.FTZ R9, R25, R26, R9 ;  /* 0x0000001a19098223 */ /* 0x000fe20000010009 */
[----:B------:R-:W-:Y:S01]  /*6ef0*/  @!P0 MOV R19, R14 ;  /* 0x0000000e00138202 */ /* 0x000fe20000000f00 */
[----:B------:R-:W-:Y:S01]  /*6f00*/  @!P0 FFMA.FTZ R10, R27, R28, R10 ;  /* 0x0000001c1b0a8223 */ /* 0x000fe2000001000a */
[----:B------:R-:W-:Y:S01]  /*6f10*/  @!P0 F2FP.PACK_AB R12, R4, R3 ;  /* 0x00000003040c823e */ /* 0x000fe200000000ff */
[----:B------:R-:W-:Y:S01]  /*6f20*/  @!P0 IMAD.MOV.U32 R18, RZ, RZ, R13 ;  /* 0x000000ffff128224 */ /* 0x000fe200078e000d */
[----:B------:R-:W-:Y:S01]  /*6f30*/  @!P0 F2FP.PACK_AB R4, R9, R8 ;  /* 0x000000080904823e */ /* 0x000fe200000000ff */
[----:B------:R-:W-:Y:S01]  /*6f40*/  @!P0 FFMA.FTZ R11, R31, R32, R11 ;  /* 0x000000201f0b8223 */ /* 0x000fe2000001000b */
[----:B------:R-:W-:Y:S02]  /*6f50*/  @!P0 MOV R36, R12 ;  /* 0x0000000c00248202 */ /* 0x000fe40000000f00 */
[----:B------:R1:W-:Y:S01]  /*6f60*/  ST.E.128 [R44.64], R16 ;  /* 0x000000102c007985 */ /* 0x0003e2000c101d08 */
[----:B------:R-:W-:Y:S02]  /*6f70*/  @!P0 MOV R38, R4 ;  /* 0x0000000400268202 */ /* 0x000fe40000000f00 */
[----:B------:R-:W-:Y:S04]  /*6f80*/  @!P0 F2FP.PACK_AB R3, R11, R10 ;  /* 0x0000000a0b03823e */ /* 0x000fe800000000ff */
[----:B------:R-:W-:Y:S02]  /*6f90*/  @!P0 MOV R39, R3 ;  /* 0x0000000300278202 */ /* 0x000fe40000000f00 */
[----:B------:R-:W-:Y:S11]  /*6fa0*/  ISETP.GE.AND P0, PT, R40, c[0x0][0x1d4], PT ;  /* 0x0000750028007a0c */ /* 0x000ff60003f06270 */
[----:B------:R-:W-:Y:S02]  /*6fb0*/  @!UPT UIADD3 URZ, URZ, URZ, URZ ;  /* 0x0000003f3f3ff290 */ /* 0x000fe4000fffe03f */
[----:B------:R-:W-:-:S05]  /*6fc0*/  @P0 BRA `(.L_x_218) ;  /* 0x0000031000000947 */ /* 0x000fca0003800000 */
[C---:B------:R-:W-:Y:S04]  /*6fd0*/  LEA R4, P0, R40.reuse, R68, 0x1 ;  /* 0x0000004428047211 */ /* 0x040fe800078008ff */
[----:B------:R-:W-:Y:S05]  /*6fe0*/  LEA.HI.X.SX32 R5, R40, R69, 0x1, P0 ;  /* 0x0000004528057211 */ /* 0x000fea00000f0eff */
[----:B------:R2:W-:Y:S01]  /*6ff0*/  ST.E.128 [R4.64], R36 ;  /* 0x0000002404007985 */ /* 0x0005e2000c101d08 */
[----:B------:R-:W-:-:S05]  /*7000*/  BRA `(.L_x_218) ;  /* 0x000002d000007947 */ /* 0x000fca0003800000 */
.L_x_214:
[----:B------:R1:W2:Y:S01]  /*7010*/  SHFL.IDX PT, R5, R28, RZ, 0x1e1f ;  /* 0x001e1fff1c057589 */ /* 0x0002a200000e0000 */
[----:B------:R-:W-:Y:S03]  /*7020*/  IMAD R3, R35, -0x30, R2 ;  /* 0xffffffd023037824 */ /* 0x000fe600078e0202 */
[----:B------:R1:W3:Y:S02]  /*7030*/  SHFL.IDX PT, R4, R31, RZ, 0x1e1f ;  /* 0x001e1fff1f047589 */ /* 0x0002e400000e0000 */
[----:B------:R-:W-:Y:S04]  /*7040*/  IMNMX R78, R3, 0x30, PT ;  /* 0x00000030034e7817 */ /* 0x000fe80003800200 */
[----:B------:R-:W-:Y:S11]  /*7050*/  ISETP.GT.AND P0, PT, R78, R112, PT ;  /* 0x000000704e00720c */ /* 0x000ff60003f04270 */
[----:B------:R-:W-:Y:S02]  /*7060*/  @!UPT UIADD3 URZ, URZ, URZ, URZ ;  /* 0x0000003f3f3ff290 */ /* 0x000fe4000fffe03f */
[----:B------:R-:W-:-:S05]  /*7070*/  @!P0 BRA `(.L_x_218) ;  /* 0x0000026000008947 */ /* 0x000fca0003800000 */
[----:B------:R-:W4:Y:S01]  /*7080*/  LDL R10, [R1+0x24] ;  /* 0x00002400010a7983 */ /* 0x000f220000100800 */
[----:B------:R-:W-:Y:S02]  /*7090*/  ISETP.GE.AND P0, PT, R104, c[0x0][0x1d4], PT ;  /* 0x0000750068007a0c */ /* 0x000fe40003f06270 */
[----:B------:R-:W-:Y:S01]  /*70a0*/  ISETP.GE.AND P5, PT, R248, c[0x0][0x1d4], PT ;  /* 0x00007500f8007a0c */ /* 0x000fe20003fa6270 */
[----:B------:R-:W5:Y:S04]  /*70b0*/  LDL R6, [R1+0x14] ;  /* 0x0000140001067983 */ /* 0x000f680000100800 */
[----:B---3--:R-:W3:Y:S04]  /*70c0*/  LDL R16, [R1+0x20] ;  /* 0x0000200001107983 */ /* 0x008ee80000100800 */
[----:B--2---:R-:W2:Y:S02]  /*70d0*/  LDL R15, [R1+0x8] ;  /* 0x00000800010f7983 */ /* 0x004ea40000100800 */
[CC--:B------:R-:W-:Y:S02]  /*70e0*/  @!P0 LEA R8, P4, R104.reuse, R4.reuse, 0x1 ;  /* 0x0000000468088211 */ /* 0x0c0fe400078808ff */
[----:B------:R-:W2:Y:S02]  /*70f0*/  LDL R14, [R1+0x4] ;  /* 0x00000400010e7983 */ /* 0x000ea40000100800 */
[-C--:B------:R-:W-:Y:S02]  /*7100*/  @!P0 LEA.HI.X R9, R104, R5.reuse, R105, 0x1, P4 ;  /* 0x0000000568098211 */ /* 0x080fe400020f0c69 */
[CC--:B------:R-:W-:Y:S04]  /*7110*/  @!P5 LEA R12, P4, R248.reuse, R4.reuse, 0x1 ;  /* 0x00000004f80cd211 */ /* 0x0c0fe800078808ff */
[-C--:B----4-:R-:W-:Y:S02]  /*7120*/  @!P5 LEA.HI.X R13, R248, R5.reuse, R10, 0x1, P4 ;  /* 0x00000005f80dd211 */ /* 0x090fe400020f0c0a */
[C---:B------:R-:W-:Y:S11]  /*7130*/  ISETP.GE.AND P4, PT, R247.reuse, c[0x0][0x1d4], PT ;  /* 0x00007500f7007a0c */ /* 0x040ff60003f86270 */
[----:B------:R-:W-:Y:S02]  /*7140*/  @!UPT UIADD3 URZ, URZ, URZ, URZ ;  /* 0x0000003f3f3ff290 */ /* 0x000fe4000fffe03f */
[CC--:B------:R-:W-:Y:S04]  /*7150*/  @!P4 LEA R10, P6, R247.reuse, R4.reuse, 0x1 ;  /* 0x00000004f70ac211 */ /* 0x0c0fe800078c08ff */
[-C--:B---3--:R-:W-:Y:S02]  /*7160*/  @!P4 LEA.HI.X R11, R247, R5.reuse, R16, 0x1, P6 ;  /* 0x00000005f70bc211 */ /* 0x088fe400030f0c10 */
[----:B------:R-:W3:Y:S04]  /*7170*/  @!P0 LDS.128 R16, [R244+0x2400] ;  /* 0x00240000f4108984 */ /* 0x000ee80000000c00 */
[----:B---3--:R3:W-:Y:S01]  /*7180*/  @!P0 ST.E.128 [R8.64], R16 ;  /* 0x0000001008008985 */ /* 0x0087e2000c101d08 */
[----:B------:R-:W-:Y:S11]  /*7190*/  ISETP.GE.AND P0, PT, R30, c[0x0][0x1d4], PT ;  /* 0x000075001e007a0c */ /* 0x000ff60003f06270 */
[----:B------:R-:W-:Y:S02]  /*71a0*/  @!UPT UIADD3 URZ, URZ, URZ, URZ ;  /* 0x0000003f3f3ff290 */ /* 0x000fe4000fffe03f */
[----:B------:R-:W4:Y:S01]  /*71b0*/  @!P0 LDS.128 R16, [R245+0x2400] ;  /* 0x00240000f5108984 */ /* 0x000f220000000c00 */
[----:B--2---:R-:W-:Y:S04]  /*71c0*/  @!P0 IMAD.SHL.U32 R3, R15, 0x8, RZ ;  /* 0x000000080f038824 */ /* 0x004fe800078e00ff */
[--C-:B---3--:R-:W-:Y:S05]  /*71d0*/  @!P0 IMAD.WIDE R8, R3, 0x2, R4.reuse ;  /* 0x0000000203088825 */ /* 0x108fea00078e0204 */
[----:B----4-:R2:W-:Y:S01]  /*71e0*/  @!P0 ST.E.128 [R8.64], R16 ;  /* 0x0000001008008985 */ /* 0x0105e2000c101d08 */
[----:B------:R-:W-:Y:S11]  /*71f0*/  ISETP.GE.AND P0, PT, R29, c[0x0][0x1d4], PT ;  /* 0x000075001d007a0c */ /* 0x000ff60003f06270 */
[----:B------:R-:W-:Y:S02]  /*7200*/  @!UPT UIADD3 URZ, URZ, URZ, URZ ;  /* 0x0000003f3f3ff290 */ /* 0x000fe4000fffe03f */
[----:B------:R-:W3:Y:S01]  /*7210*/  @!P0 LDS.128 R20, [R244+0x3000] ;  /* 0x00300000f4148984 */ /* 0x000ee20000000c00 */
[----:B------:R-:W-:Y:S04]  /*7220*/  @!P0 IMAD.SHL.U32 R3, R14, 0x8, RZ ;  /* 0x000000080e038824 */ /* 0x000fe800078e00ff */
[----:B--2---:R-:W-:Y:S05]  /*7230*/  @!P0 IMAD.WIDE R8, R3, 0x2, R4 ;  /* 0x0000000203088825 */ /* 0x004fea00078e0204 */
[----:B---3--:R-:W-:Y:S01]  /*7240*/  @!P0 ST.E.128 [R8.64], R20 ;  /* 0x0000001408008985 */ /* 0x008fe2000c101d08 */
[C---:B------:R-:W-:Y:S03]  /*7250*/  ISETP.GE.AND P0, PT, R246.reuse, c[0x0][0x1d4], PT ;  /* 0x00007500f6007a0c */ /* 0x040fe60003f06270 */
[----:B------:R-:W2:Y:S10]  /*7260*/  @!P5 LDS.128 R16, [R245+0x3000] ;  /* 0x00300000f510d984 */ /* 0x000eb40000000c00 */
[C---:B------:R-:W-:Y:S04]  /*7270*/  @!P0 LEA R4, P6, R246.reuse, R4, 0x1 ;  /* 0x00000004f6048211 */ /* 0x040fe800078c08ff */
[----:B-----5:R-:W-:Y:S01]  /*7280*/  @!P0 LEA.HI.X R5, R246, R5, R6, 0x1, P6 ;  /* 0x00000005f6058211 */ /* 0x020fe200030f0c06 */
[----:B--2---:R-:W-:Y:S04]  /*7290*/  @!P5 ST.E.128 [R12.64], R16 ;  /* 0x000000100c00d985 */ /* 0x004fe8000c101d08 */
[----:B------:R-:W2:Y:S04]  /*72a0*/  @!P4 LDS.128 R12, [R244+0x3c00] ;  /* 0x003c0000f40cc984 */ /* 0x000ea80000000c00 */
[----:B--2---:R-:W-:Y:S04]  /*72b0*/  @!P4 ST.E.128 [R10.64], R12 ;  /* 0x0000000c0a00c985 */ /* 0x004fe8000c101d08 */
[----:B------:R-:W2:Y:S04]  /*72c0*/  @!P0 LDS.128 R8, [R245+0x3c00] ;  /* 0x003c0000f5088984 */ /* 0x000ea80000000c00 */
[----:B--2---:R2:W-:Y:S02]  /*72d0*/  @!P0 ST.E.128 [R4.64], R8 ;  /* 0x0000000804008985 */ /* 0x0045e4000c101d08 */
.L_x_218:
[----:B------:R-:W-:Y:S05]  /*72e0*/  BSYNC B1 ;  /* 0x0000000000017941 */ /* 0x000fea0003800000 */
.L_x_213:
[----:B------:R-:W-:Y:S01]  /*72f0*/  IMAD.IADD R3, R78, 0x1, -R249 ;  /* 0x000000014e037824 */ /* 0x000fe200078e0af9 */
[----:B------:R-:W-:Y:S01]  /*7300*/  LOP3.LUT P6, RZ, R243, 0x1, RZ, 0xc0, !PT ;  /* 0x00000001f3ff7812 */ /* 0x000fe200078cc0ff */
[----:B-12--5:R-:W-:Y:S01]  /*7310*/  IMAD.WIDE R8, R35, 0x30, R90 ;  /* 0x0000003023087825 */ /* 0x026fe200078e025a */
[----:B------:R-:W-:Y:S01]  /*7320*/  P2R R13, PR, RZ, 0x2 ;  /* 0x00000002ff0d7803 */ /* 0x000fe20000000000 */
[----:B------:R-:W-:Y:S01]  /*7330*/  BSSY B0, `(.L_x_235) ;  /* 0x000005d000007945 */ /* 0x000fe20003800000 */
[----:B------:R-:W-:Y:S01]  /*7340*/  ISETP.GE.AND P0, PT, R3, 0x21, PT ;  /* 0x000000210300780c */ /* 0x000fe20003f06270 */
[----:B------:R-:W-:Y:S01]  /*7350*/  IMAD R10, R82, c[0x0][0x218], RZ ;  /* 0x00008600520a7a24 */ /* 0x000fe200078e02ff */
[----:B------:R-:W-:Y:S03]  /*7360*/  LOP3.LUT P1, RZ, R243, 0x4, RZ, 0xc0, !PT ;  /* 0x00000004f3ff7812 */ /* 0x000fe6000782c0ff */
[----:B------:R-:W-:Y:S08]  /*7370*/  IMAD R10, R79, c[0x0][0x21c], R10 ;  /* 0x000087004f0a7a24 */ /* 0x000ff000078e020a */
[C---:B------:R-:W-:Y:S05]  /*7380*/  @P0 IADD3 R6, P4, R8.reuse, 0x20, RZ ;  /* 0x0000002008060810 */ /* 0x040fea0007f9e0ff */
[----:B------:R-:W-:Y:S01]  /*7390*/  @P0 IMAD.X R11, RZ, RZ, R9, P4 ;  /* 0x000000ffff0b0224 */ /* 0x000fe200020e0609 */
[----:B------:R-:W-:Y:S11]  /*73a0*/  ISETP.GE.AND P4, PT, R3, 0x1, PT ;  /* 0x000000010300780c */ /* 0x000ff60003f86270 */
[----:B------:R-:W-:Y:S02]  /*73b0*/  @!UPT UIADD3 URZ, URZ, URZ, URZ ;  /* 0x0000003f3f3ff290 */ /* 0x000fe4000fffe03f */
[----:B---3--:R-:W-:Y:S01]  /*73c0*/  @P4 MOV R4, R84 ;  /* 0x0000005400044202 */ /* 0x008fe20000000f00 */
[----:B------:R-:W-:Y:S02]  /*73d0*/  @P4 IMAD R3, R9, c[0x0][0x258], RZ ;  /* 0x0000960009034a24 */ /* 0x000fe400078e02ff */
[----:B------:R-:W-:Y:S02]  /*73e0*/  @P4 IMAD.MOV.U32 R5, RZ, RZ, R83 ;  /* 0x000000ffff054224 */ /* 0x000fe400078e0053 */
[C---:B------:R-:W-:Y:S02]  /*73f0*/  @P4 IMAD R3, R8.reuse, c[0x0][0x25c], R3 ;  /* 0x0000970008034a24 */ /* 0x040fe400078e0203 */
[----:B------:R-:W-:Y:S04]  /*7400*/  @P4 IMAD.WIDE.U32 R4, R8, c[0x0][0x258], R4 ;  /* 0x0000960008044a25 */ /* 0x000fe800078e0004 */
[----:B------:R-:W-:Y:S01]  /*7410*/  @P4 IMAD.IADD R3, R5, 0x1, R3 ;  /* 0x0000000105034824 */ /* 0x000fe200078e0203 */
[C---:B------:R-:W-:Y:S04]  /*7420*/  @P4 LEA R8, P5, R4.reuse, c[0x0][0x250], 0x1 ;  /* 0x0000940004084a11 */ /* 0x040fe800078a08ff */
[----:B------:R-:W-:Y:S01]  /*7430*/  @P4 LEA.HI.X R9, R4, c[0x0][0x254], R3, 0x1, P5 ;  /* 0x0000950004094a11 */ /* 0x000fe200028f0c03 */
[----:B------:R-:W-:Y:S02]  /*7440*/  IMAD R3, R81, c[0x0][0x208], RZ ;  /* 0x0000820051037a24 */ /* 0x000fe400078e02ff */
[C---:B------:R-:W-:Y:S04]  /*7450*/  IMAD.WIDE.U32 R4, R80.reuse, c[0x0][0x208], RZ ;  /* 0x0000820050047a25 */ /* 0x040fe800078e00ff */
[----:B------:R-:W-:Y:S05]  /*7460*/  IMAD R3, R80, c[0x0][0x20c], R3 ;  /* 0x0000830050037a24 */ /* 0x000fea00078e0203 */
[----:B------:R-:W-:Y:S05]  /*7470*/  IADD3 R5, R5, R3, RZ ;  /* 0x0000000305057210 */ /* 0x000fea0007ffe0ff */
[----:B------:R-:W-:Y:S05]  /*7480*/  IMAD.WIDE.U32 R4, R79, c[0x0][0x218], R4 ;  /* 0x000086004f047a25 */ /* 0x000fea00078e0004 */
[----:B------:R-:W-:Y:S01]  /*7490*/  IADD3 R3, P5, R106, R4, RZ ;  /* 0x000000046a037210 */ /* 0x000fe20007fbe0ff */
[----:B------:R-:W-:Y:S02]  /*74a0*/  @P0 IMAD R4, R11, c[0x0][0x258], RZ ;  /* 0x000096000b040a24 */ /* 0x000fe400078e02ff */
[----:B------:R-:W-:Y:S01]  /*74b0*/  @P0 IMAD.MOV.U32 R11, RZ, RZ, R83 ;  /* 0x000000ffff0b0224 */ /* 0x000fe200078e0053 */
[----:B------:R-:W-:Y:S01]  /*74c0*/  IADD3.X R12, R127, R5, R10, P5, !PT ;  /* 0x000000057f0c7210 */ /* 0x000fe20002ffe40a */
[----:B------:R-:W-:Y:S04]  /*74d0*/  @P0 IMAD.MOV.U32 R10, RZ, RZ, R84 ;  /* 0x000000ffff0a0224 */ /* 0x000fe800078e0054 */
[C---:B------:R-:W-:Y:S04]  /*74e0*/  @P0 IMAD.WIDE.U32 R10, R6.reuse, c[0x0][0x258], R10 ;  /* 0x00009600060a0a25 */ /* 0x040fe800078e000a */
[----:B------:R-:W-:Y:S01]  /*74f0*/  @P0 IMAD R6, R6, c[0x0][0x25c], R4 ;  /* 0x0000970006060a24 */ /* 0x000fe200078e0204 */
[C---:B------:R-:W-:Y:S04]  /*7500*/  @P0 LEA R4, P5, R10.reuse, c[0x0][0x250], 0x1 ;  /* 0x000094000a040a11 */ /* 0x040fe800078a08ff */
[----:B------:R-:W-:Y:S04]  /*7510*/  @P0 IADD3 R6, R11, R6, RZ ;  /* 0x000000060b060210 */ /* 0x000fe80007ffe0ff */
[----:B------:R-:W-:Y:S02]  /*7520*/  @P0 LEA.HI.X R5, R10, c[0x0][0x254], R6, 0x1, P5 ;  /* 0x000095000a050a11 */ /* 0x000fe400028f0c06 */
[C---:B------:R-:W-:Y:S04]  /*7530*/  LEA R6, P5, R3.reuse, c[0x0][0x1f8], 0x1 ;  /* 0x00007e0003067a11 */ /* 0x040fe800078a08ff */
[----:B------:R-:W-:Y:S01]  /*7540*/  LEA.HI.X R10, R3, c[0x0][0x1fc], R12, 0x1, P5 ;  /* 0x00007f00030a7a11 */ /* 0x000fe200028f0c0c */
[C---:B------:R-:W-:Y:S01]  /*7550*/  @P4 IMAD.SHL.U32 R3, R250.reuse, 0x2, RZ ;  /* 0x00000002fa034824 */ /* 0x040fe200078e00ff */
[----:B------:R-:W-:Y:S04]  /*7560*/  LOP3.LUT P5, RZ, R243, 0x2, RZ, 0xc0, !PT ;  /* 0x00000002f3ff7812 */ /* 0x000fe800078ac0ff */
[----:B------:R-:W-:Y:S01]  /*7570*/  @!PT LDS RZ, [RZ] ;  /* 0x00000000fffff984 */ /* 0x000fe20000000800 */
[----:B------:R-:W-:Y:S01]  /*7580*/  @!PT LDS RZ, [RZ] ;  /* 0x00000000fffff984 */ /* 0x000fe20000000800 */
[----:B------:R-:W-:Y:S01]  /*7590*/  @!PT LDS RZ, [RZ] ;  /* 0x00000000fffff984 */ /* 0x000fe20000000800 */
[----:B------:R1:W-:Y:S01]  /*75a0*/  @P4 LDGSTS.E.BYPASS.LTC128B.128 [R3+0x1880], [R8.64], !P1 ;  /* 0x0188000008034fae */ /* 0x0003e2000c901d48 */
[----:B------:R-:W-:Y:S08]  /*75b0*/  ISETP.NE.AND P1, PT, R13, RZ, PT ;  /* 0x000000ff0d00720c */ /* 0x000ff00003f25270 */
[----:B------:R1:W-:Y:S04]  /*75c0*/  @P4 LDGSTS.E.BYPASS.LTC128B.128 [R3+0x2480], [R8.64+0x40], !P5 ;  /* 0x0248004008034fae */ /* 0x0003e8000e901d48 */
[----:B------:R1:W-:Y:S01]  /*75d0*/  @P4 LDGSTS.E.BYPASS.LTC128B.128 [R3+0x3080], [R8.64+0x80], !P6 ;  /* 0x0308008008034fae */ /* 0x0003e2000f101d48 */
[----:B------:R-:W-:Y:S02]  /*75e0*/  LOP3.LUT P4, RZ, R243, 0x4, RZ, 0xc0, !PT ;  /* 0x00000004f3ff7812 */ /* 0x000fe4000788c0ff */
[----:B-1----:R-:W-:Y:S11]  /*75f0*/  @P0 SHF.L.U32 R3, R250, 0x1, RZ ;  /* 0x00000001fa030819 */ /* 0x002ff600000006ff */
[----:B------:R1:W-:Y:S04]  /*7600*/  @P0 LDGSTS.E.BYPASS.LTC128B.128 [R3+0x2080], [R4.64], !P4 ;  /* 0x0208000004030fae */ /* 0x0003e8000e101d48 */
[----:B------:R1:W-:Y:S04]  /*7610*/  @P0 LDGSTS.E.BYPASS.LTC128B.128 [R3+0x2c80], [R4.64+0x40], !P5 ;  /* 0x02c8004004030fae */ /* 0x0003e8000e901d48 */
[----:B------:R1:W-:Y:S01]  /*7620*/  @P0 LDGSTS.E.BYPASS.LTC128B.128 [R3+0x3880], [R4.64+0x80], !P6 ;  /* 0x0388008004030fae */ /* 0x0003e2000f101d48 */
[----:B------:R-:W-:Y:S03]  /*7630*/  ISETP.GT.AND P0, PT, R78, R112, PT ;  /* 0x000000704e00720c */ /* 0x000fe60003f04270 */
[----:B------:R-:W0:Y:S04]  /*7640*/  LDGDEPBAR ;  /* 0x00000000000079af */ /* 0x000e280000000000 */
[----:B-1----:R1:W2:Y:S01]  /*7650*/  SHFL.IDX PT, R4, R6, RZ, 0x1e1f ;  /* 0x001e1fff06047589 */ /* 0x0022a200000e0000 */
[----:B------:R-:W-:Y:S04]  /*7660*/  DEPBAR.LE SB0, 0x0 ;  /* 0x000080000000791a */ /* 0x000fe80000000000 */
[----:B------:R1:W3:Y:S04]  /*7670*/  SHFL.IDX PT, R5, R10, RZ, 0x1e1f ;  /* 0x001e1fff0a057589 */ /* 0x0002e800000e0000 */
[----:B------:R-:W-:Y:S06]  /*7680*/  BAR.SYNC.DEFER_BLOCKING 0x0 ;  /* 0x0000000000007b1d */ /* 0x000fec0000010000 */
[----:B------:R-:W-:-:S05]  /*7690*/  @!P0 BRA `(.L_x_236) ;  /* 0x0000026000008947 */ /* 0x000fca0003800000 */
[----:B------:R-:W5:Y:S01]  /*76a0*/  LDL R17, [R1+0x24] ;  /* 0x0000240001117983 */ /* 0x000f620000100800 */
[----:B------:R-:W-:Y:S02]  /*76b0*/  ISETP.GE.AND P0, PT, R104, c[0x0][0x1d4], PT ;  /* 0x0000750068007a0c */ /* 0x000fe40003f06270 */
[----:B------:R-:W-:Y:S01]  /*76c0*/  ISETP.GE.AND P5, PT, R248, c[0x0][0x1d4], PT ;  /* 0x00007500f8007a0c */ /* 0x000fe20003fa6270 */
[----:B----4-:R-:W4:Y:S04]  /*76d0*/  LDL R16, [R1+0x20] ;  /* 0x0000200001107983 */ /* 0x010f280000100800 */
[----:B---3--:R-:W3:Y:S04]  /*76e0*/  LDL R20, [R1+0x8] ;  /* 0x0000080001147983 */ /* 0x008ee80000100800 */
[----:B--2---:R-:W2:Y:S02]  /*76f0*/  LDL R15, [R1+0x4] ;  /* 0x00000400010f7983 */ /* 0x004ea40000100800 */
[CC--:B------:R-:W-:Y:S02]  /*7700*/  @!P0 LEA R8, P4, R104.reuse, R4.reuse, 0x1 ;  /* 0x0000000468088211 */ /* 0x0c0fe400078808ff */
[----:B------:R-:W2:Y:S02]  /*7710*/  LDL R14, [R1+0x14] ;  /* 0x00001400010e7983 */ /* 0x000ea40000100800 */
[-C--:B------:R-:W-:Y:S02]  /*7720*/  @!P0 LEA.HI.X R9, R104, R5.reuse, R105, 0x1, P4 ;  /* 0x0000000568098211 */ /* 0x080fe400020f0c69 */
[CC--:B------:R-:W-:Y:S04]  /*7730*/  @!P5 LEA R12, P4, R248.reuse, R4.reuse, 0x1 ;  /* 0x00000004f80cd211 */ /* 0x0c0fe800078808ff */
[-C--:B-----5:R-:W-:Y:S02]  /*7740*/  @!P5 LEA.HI.X R13, R248, R5.reuse, R17, 0x1, P4 ;  /* 0x00000005f80dd211 */ /* 0x0a0fe400020f0c11 */
[C---:B------:R-:W-:Y:S11]  /*7750*/  ISETP.GE.AND P4, PT, R247.reuse, c[0x0][0x1d4], PT ;  /* 0x00007500f7007a0c */ /* 0x040ff60003f86270 */
[----:B------:R-:W-:Y:S02]  /*7760*/  @!UPT UIADD3 URZ, URZ, URZ, URZ ;  /* 0x0000003f3f3ff290 */ /* 0x000fe4000fffe03f */
[CC--:B-1----:R-:W-:Y:S04]  /*7770*/  @!P4 LEA R10, P6, R247.reuse, R4.reuse, 0x1 ;  /* 0x00000004f70ac211 */ /* 0x0c2fe800078c08ff */
[-C--:B----4-:R-:W-:Y:S02]  /*7780*/  @!P4 LEA.HI.X R11, R247, R5.reuse, R16, 0x1, P6 ;  /* 0x00000005f70bc211 */ /* 0x090fe400030f0c10 */
[----:B------:R-:W1:Y:S04]  /*7790*/  @!P0 LDS.128 R16, [R244] ;  /* 0x00000000f4108984 */ /* 0x000e680000000c00 */
[----:B-1----:R1:W-:Y:S01]  /*77a0*/  @!P0 ST.E.128 [R8.64], R16 ;  /* 0x0000001008008985 */ /* 0x0023e2000c101d08 */
[----:B------:R-:W-:Y:S11]  /*77b0*/  ISETP.GE.AND P0, PT, R30, c[0x0][0x1d4], PT ;  /* 0x000075001e007a0c */ /* 0x000ff60003f06270 */
[----:B------:R-:W-:Y:S02]  /*77c0*/  @!UPT UIADD3 URZ, URZ, URZ, URZ ;  /* 0x0000003f3f3ff290 */ /* 0x000fe4000fffe03f */
[----:B------:R-:W4:Y:S01]  /*77d0*/  @!P0 LDS.128 R16, [R245] ;  /* 0x00000000f5108984 */ /* 0x000f220000000c00 */
[----:B---3--:R-:W-:Y:S04]  /*77e0*/  @!P0 IMAD.SHL.U32 R3, R20, 0x8, RZ ;  /* 0x0000000814038824 */ /* 0x008fe800078e00ff */
[--C-:B-1----:R-:W-:Y:S05]  /*77f0*/  @!P0 IMAD.WIDE R8, R3, 0x2, R4.reuse ;  /* 0x0000000203088825 */ /* 0x102fea00078e0204 */
[----:B----4-:R1:W-:Y:S01]  /*7800*/  @!P0 ST.E.128 [R8.64], R16 ;  /* 0x0000001008008985 */ /* 0x0103e2000c101d08 */
[----:B------:R-:W-:Y:S11]  /*7810*/  ISETP.GE.AND P0, PT, R29, c[0x0][0x1d4], PT ;  /* 0x000075001d007a0c */ /* 0x000ff60003f06270 */
[----:B------:R-:W-:Y:S02]  /*7820*/  @!UPT UIADD3 URZ, URZ, URZ, URZ ;  /* 0x0000003f3f3ff290 */ /* 0x000fe4000fffe03f */
[----:B------:R-:W3:Y:S01]  /*7830*/  @!P0 LDS.128 R20, [R244+0xc00] ;  /* 0x000c0000f4148984 */ /* 0x000ee20000000c00 */
[----:B--2---:R-:W-:Y:S04]  /*7840*/  @!P0 IMAD.SHL.U32 R3, R15, 0x8, RZ ;  /* 0x000000080f038824 */ /* 0x004fe800078e00ff */
[----:B-1----:R-:W-:Y:S05]  /*7850*/  @!P0 IMAD.WIDE R8, R3, 0x2, R4 ;  /* 0x0000000203088825 */ /* 0x002fea00078e0204 */
[----:B---3--:R-:W-:Y:S01]  /*7860*/  @!P0 ST.E.128 [R8.64], R20 ;  /* 0x0000001408008985 */ /* 0x008fe2000c101d08 */
[C---:B------:R-:W-:Y:S03]  /*7870*/  ISETP.GE.AND P0, PT, R246.reuse, c[0x0][0x1d4], PT ;  /* 0x00007500f6007a0c */ /* 0x040fe60003f06270 */
[----:B------:R-:W1:Y:S10]  /*7880*/  @!P5 LDS.128 R16, [R245+0xc00] ;  /* 0x000c0000f510d984 */ /* 0x000e740000000c00 */
[C---:B------:R-:W-:Y:S04]  /*7890*/  @!P0 LEA R4, P6, R246.reuse, R4, 0x1 ;  /* 0x00000004f6048211 */ /* 0x040fe800078c08ff */
[----:B------:R-:W-:Y:S01]  /*78a0*/  @!P0 LEA.HI.X R5, R246, R5, R14, 0x1, P6 ;  /* 0x00000005f6058211 */ /* 0x000fe200030f0c0e */
[----:B-1----:R-:W-:Y:S04]  /*78b0*/  @!P5 ST.E.128 [R12.64], R16 ;  /* 0x000000100c00d985 */ /* 0x002fe8000c101d08 */
[----:B------:R-:W1:Y:S04]  /*78c0*/  @!P4 LDS.128 R12, [R244+0x1800] ;  /* 0x00180000f40cc984 */ /* 0x000e680000000c00 */
[----:B-1----:R-:W-:Y:S04]  /*78d0*/  @!P4 ST.E.128 [R10.64], R12 ;  /* 0x0000000c0a00c985 */ /* 0x002fe8000c101d08 */
[----:B------:R-:W1:Y:S04]  /*78e0*/  @!P0 LDS.128 R8, [R245+0x1800] ;  /* 0x00180000f5088984 */ /* 0x000e680000000c00 */
[----:B-1----:R1:W-:Y:S02]  /*78f0*/  @!P0 ST.E.128 [R4.64], R8 ;  /* 0x0000000804008985 */ /* 0x0023e4000c101d08 */
.L_x_236:
[----:B------:R-:W-:Y:S05]  /*7900*/  BSYNC B0 ;  /* 0x0000000000007941 */ /* 0x000fea0003800000 */
.L_x_235:
[----:B------:R-:W-:Y:S01]  /*7910*/  ISETP.GT.AND P5, PT, R35, R89, PT ;  /* 0x000000592300720c */ /* 0x000fe20003fa4270 */
[----:B------:R-:W-:Y:S01]  /*7920*/  @!UPT UIADD3 URZ, URZ, URZ, URZ ;  /* 0x0000003f3f3ff290 */ /* 0x000fe2000fffe03f */
[----:B------:R-:W-:Y:S11]  /*7930*/  BSSY B0, `(.L_x_237) ;  /* 0x0000029000007945 */ /* 0x000ff60003800000 */
[----:B------:R-:W-:-:S05]  /*7940*/  @!P5 BRA `(.L_x_238) ;  /* 0x000002700000d947 */ /* 0x000fca0003800000 */
[----:B------:R-:W-:Y:S01]  /*7950*/  IADD3 R3, R35, -0x1, RZ ;  /* 0xffffffff23037810 */ /* 0x000fe20007ffe0ff */
[----:B-12---:R-:W-:Y:S01]  /*7960*/  IMAD.MOV.U32 R4, RZ, RZ, R94 ;  /* 0x000000ffff047224 */ /* 0x006fe200078e005e */
[----:B------:R-:W-:Y:S01]  /*7970*/  P2R R10, PR, RZ, 0x4 ;  /* 0x00000004ff0a7803 */ /* 0x000fe20000000000 */
[----:B---3--:R-:W-:Y:S01]  /*7980*/  IMAD.MOV.U32 R5, RZ, RZ, R93 ;  /* 0x000000ffff057224 */ /* 0x008fe200078e005d */
[----:B------:R-:W-:Y:S01]  /*7990*/  SHF.R.S32.HI R8, RZ, 0x1f, R3 ;  /* 0x0000001fff087819 */ /* 0x000fe20000011403 */
[----:B------:R-:W-:Y:S01]  /*79a0*/  IMAD R6, R143, R3, RZ ;  /* 0x000000038f067224 */ /* 0x000fe200078e02ff */
[----:B------:R-:W-:Y:S01]  /*79b0*/  LOP3.LUT P2, RZ, R243, 0x4, RZ, 0xc0, !PT ;  /* 0x00000004f3ff7812 */ /* 0x000fe2000784c0ff */
[-C--:B------:R-:W-:Y:S01]  /*79c0*/  IMAD.WIDE.U32 R4, R3, R136.reuse, R4 ;  /* 0x0000008803047225 */ /* 0x080fe200078e0004 */
[----:B------:R-:W-:Y:S02]  /*79d0*/  P2R R11, PR, RZ, 0x2 ;  /* 0x00000002ff0b7803 */ /* 0x000fe40000000000 */
[----:B------:R-:W-:Y:S01]  /*79e0*/  LOP3.LUT P1, RZ, R243, 0x2, RZ, 0xc0, !PT ;  /* 0x00000002f3ff7812 */ /* 0x000fe2000782c0ff */
[----:B------:R-:W-:Y:S01]  /*79f0*/  IMAD R3, R8, R136, R6 ;  /* 0x0000008808037224 */ /* 0x000fe200078e0206 */
[----:B------:R-:W-:Y:S03]  /*7a00*/  IADD3 R6, -R249, 0x30, RZ ;  /* 0x00000030f9067810 */ /* 0x000fe60007ffe1ff */
[----:B------:R-:W-:Y:S01]  /*7a10*/  IMAD.IADD R3, R5, 0x1, R3 ;  /* 0x0000000105037824 */ /* 0x000fe200078e0203 */
[----:B------:R-:W-:Y:S11]  /*7a20*/  ISETP.GE.AND P4, PT, R6, 0x1, PT ;  /* 0x000000010600780c */ /* 0x000ff60003f86270 */
[----:B------:R-:W-:Y:S02]  /*7a30*/  @!UPT UIADD3 URZ, URZ, URZ, URZ ;  /* 0x0000003f3f3ff290 */ /* 0x000fe4000fffe03f */
[C---:B------:R-:W-:Y:S04]  /*7a40*/  @P4 LEA R8, P0, R4.reuse, c[0x0][0x220], 0x1 ;  /* 0x0000880004084a11 */ /* 0x040fe800078008ff */
[----:B------:R-:W-:Y:S02]  /*7a50*/  @P4 LEA.HI.X R9, R4, c[0x0][0x224], R3, 0x1, P0 ;  /* 0x0000890004094a11 */ /* 0x000fe400000f0c03 */
[----:B------:R-:W-:Y:S11]  /*7a60*/  ISETP.GE.AND P0, PT, R6, 0x21, PT ;  /* 0x000000210600780c */ /* 0x000ff60003f06270 */
[----:B------:R-:W-:Y:S02]  /*7a70*/  @!UPT UIADD3 URZ, URZ, URZ, URZ ;  /* 0x0000003f3f3ff290 */ /* 0x000fe4000fffe03f */
[----:B------:R-:W-:Y:S05]  /*7a80*/  @P0 IADD3 R5, P6, R144, R4, RZ ;  /* 0x0000000490050210 */ /* 0x000fea0007fde0ff */
[----:B------:R-:W-:Y:S01]  /*7a90*/  @P0 IMAD.X R3, R3, 0x1, R142, P6 ;  /* 0x0000000103030824 */ /* 0x000fe200030e068e */
[C---:B------:R-:W-:Y:S04]  /*7aa0*/  @P0 LEA R4, P6, R5.reuse, c[0x0][0x220], 0x1 ;  /* 0x0000880005040a11 */ /* 0x040fe800078c08ff */
[----:B------:R-:W-:Y:S01]  /*7ab0*/  @P0 LEA.HI.X R5, R5, c[0x0][0x224], R3, 0x1, P6 ;  /* 0x0000890005050a11 */ /* 0x000fe200030f0c03 */
[----:B------:R-:W-:Y:S01]  /*7ac0*/  @P4 IMAD.SHL.U32 R3, R250, 0x2, RZ ;  /* 0x00000002fa034824 */ /* 0x000fe200078e00ff */
[C---:B------:R-:W-:Y:S04]  /*7ad0*/  LOP3.LUT P6, RZ, R243.reuse, 0x1, RZ, 0xc0, !PT ;  /* 0x00000001f3ff7812 */ /* 0x040fe800078cc0ff */
[----:B------:R-:W-:Y:S01]  /*7ae0*/  @!PT LDS RZ, [RZ] ;  /* 0x00000000fffff984 */ /* 0x000fe20000000800 */
[----:B------:R-:W-:Y:S01]  /*7af0*/  @!PT LDS RZ, [RZ] ;  /* 0x00000000fffff984 */ /* 0x000fe20000000800 */
[----:B------:R-:W-:Y:S01]  /*7b00*/  @!PT LDS RZ, [RZ] ;  /* 0x00000000fffff984 */ /* 0x000fe20000000800 */
[----:B------:R1:W-:Y:S01]  /*7b10*/  @P4 LDGSTS.E.BYPASS.LTC128B.128 [R3+0x3c80], [R8.64], !P2 ;  /* 0x03c8000008034fae */ /* 0x0003e2000d101d48 */
[----:B------:R-:W-:Y:S03]  /*7b20*/  ISETP.NE.AND P2, PT, R10, RZ, PT ;  /* 0x000000ff0a00720c */ /* 0x000fe60003f45270 */
[----:B------:R1:W-:Y:S05]  /*7b30*/  @P4 LDGSTS.E.BYPASS.LTC128B.128 [R3+0x4880], [R8.64+0x40], !P1 ;  /* 0x0488004008034fae */ /* 0x0003ea000c901d48 */
[----:B------:R1:W-:Y:S01]  /*7b40*/  @P4 LDGSTS.E.BYPASS.LTC128B.128 [R3+0x5480], [R8.64+0x80], !P6 ;  /* 0x0548008008034fae */ /* 0x0003e2000f101d48 */
[----:B------:R-:W-:Y:S01]  /*7b50*/  LOP3.LUT P4, RZ, R243, 0x4, RZ, 0xc0, !PT ;  /* 0x00000004f3ff7812 */ /* 0x000fe2000788c0ff */
[----:B-1----:R-:W-:Y:S11]  /*7b60*/  @P0 IMAD.SHL.U32 R3, R250, 0x2, RZ ;  /* 0x00000002fa030824 */ /* 0x002ff600078e00ff */
[----:B------:R-:W-:Y:S01]  /*7b70*/  @!UPT UIADD3 URZ, URZ, URZ, URZ ;  /* 0x0000003f3f3ff290 */ /* 0x000fe2000fffe03f */
[----:B------:R1:W-:Y:S04]  /*7b80*/  @P0 LDGSTS.E.BYPASS.LTC128B.128 [R3+0x4480], [R4.64], !P4 ;  /* 0x0448000004030fae */ /* 0x0003e8000e101d48 */
[----:B------:R1:W-:Y:S01]  /*7b90*/  @P0 LDGSTS.E.BYPASS.LTC128B.128 [R3+0x5080], [R4.64+0x40], !P1 ;  /* 0x0508004004030fae */ /* 0x0003e2000c901d48 */
[----:B------:R-:W-:Y:S03]  /*7ba0*/  ISETP.NE.AND P1, PT, R11, RZ, PT ;  /* 0x000000ff0b00720c */ /* 0x000fe60003f25270 */
[----:B------:R1:W-:Y:S05]  /*7bb0*/  @P0 LDGSTS.E.BYPASS.LTC128B.128 [R3+0x5c80], [R4.64+0x80], !P6 ;  /* 0x05c8008004030fae */ /* 0x0003ea000f101d48 */
.L_x_238:
[----:B------:R-:W-:Y:S05]  /*7bc0*/  BSYNC B0 ;  /* 0x0000000000007941 */ /* 0x000fea0003800000 */
.L_x_237:
[----:B------:R-:W0:Y:S01]  /*7bd0*/  LDGDEPBAR ;  /* 0x00000000000079af */ /* 0x000e220000000000 */
[----:B------:R-:W-:Y:S01]  /*7be0*/  IADD3 R35, R35, -0x1, RZ ;  /* 0xffffffff23237810 */ /* 0x000fe20007ffe0ff */
[----:B------:R-:W-:-:S05]  /*7bf0*/  @P5 BRA `(.L_x_239) ;  /* 0xffffb80000005947 */ /* 0x000fca000383ffff */
[----:B------:R-:W-:Y:S01]  /*7c00*/  WARPSYNC 0xffffffff ;  /* 0xffffffff00007948 */ /* 0x000fe20003800000 */
[----:B------:R-:W-:Y:S06]  /*7c10*/  BAR.SYNC.DEFER_BLOCKING 0x0 ;  /* 0x0000000000007b1d */ /* 0x000fec0000010000 */
.L_x_212:
[----:B------:R-:W-:Y:S01]  /*7c20*/  ISETP.GE.AND P0, PT, R138, 0x1, PT ;  /* 0x000000018a00780c */ /* 0x000fe20003f06270 */
[----:B------:R-:W-:Y:S01]  /*7c30*/  BSSY B0, `(.L_x_240) ;  /* 0x000001f000007945 */ /* 0x000fe20003800000 */
[----:B------:R-:W-:-:S11]  /*7c40*/  MOV R0, RZ ;  /* 0x000000ff00007202 */ /* 0x000fd60000000f00 */
[----:B------:R-:W-:Y:S05]  /*7c50*/  @!P0 BRA `(.L_x_241) ;  /* 0x000001c000008947 */ /* 0x000fea0003800000 */
[----:B------:R-:W-:Y:S01]  /*7c60*/  IABS R2, R130 ;  /* 0x0000008200027213 */ /* 0x000fe20000000000 */
[----:B-12---:R-:W-:Y:S01]  /*7c70*/  IMAD.MOV.U32 R4, RZ, RZ, RZ ;  /* 0x000000ffff047224 */ /* 0x006fe200078e00ff */
[----:B------:R-:W-:Y:S02]  /*7c80*/  IADD3 R6, R139, -0x1, R130 ;  /* 0xffffffff8b067810 */ /* 0x000fe40007ffe082 */
[----:B------:R-:W1:Y:S02]  /*7c90*/  I2F.RP R0, R2 ;  /* 0x0000000200007306 */ /* 0x000e640000209400 */
[----:B------:R-:W-:-:S06]  /*7ca0*/  IABS R9, R6 ;  /* 0x0000000600097213 */ /* 0x000fcc0000000000 */
[----:B-1----:R-:W1:Y:S02]  /*7cb0*/  MUFU.RCP R0, R0 ;  /* 0x0000000000007308 */ /* 0x002e640000001000 */
[----:B-1----:R-:W-:-:S06]  /*7cc0*/  IADD3 R0, R0, 0xffffffe, RZ ;  /* 0x0ffffffe00007810 */ /* 0x002fcc0007ffe0ff */
[----:B---3--:R-:W1:Y:S02]  /*7cd0*/  F2I.FTZ.U32.TRUNC.NTZ R5, R0 ;  /* 0x0000000000057305 */ /* 0x008e64000021f000 */
        /* <DEDUP_REMOVED lines=20> */
.L_x_241:
[----:B------:R-:W-:Y:S05]  /*7e20*/  BSYNC B0 ;  /* 0x0000000000007941 */ /* 0x000fea0003800000 */
.L_x_240:
[----:B----4-:R-:W4:Y:S01]  /*7e30*/  LDL R2, [R1+0xb0] ;  /* 0x0000b00001027983 */ /* 0x010f220000100800 */
        /* <DEDUP_REMOVED lines=50> */
[----:B-1--4-:R-:W-:-:S04]  /*8160*/  IMAD R3, R2, R0, RZ ;  /* 0x0000000002037224 */ /* 0x012fc800078e02ff */
[--C-:B------:R-:W-:Y:S01]  /*8170*/  IMAD.IADD R2, R3, 0x1, R0.reuse ;  /* 0x0000000103027824 */ /* 0x100fe200078e0200 */
[----:B------:R1:W-:Y:S01]  /*8180*/  STL [R1], R3 ;  /* 0x0000000301007387 */ /* 0x0003e20000100800 */
[----:B------:R-:W-:-:S03]  /*8190*/  PRMT R0, RZ, 0x7610, R0 ;  /* 0x00007610ff007816 */ /* 0x000fc60000000000 */
[----:B------:R-:W-:-:S04]  /*81a0*/  IMNMX R209, R139, R2, PT ;  /* 0x000000028bd17217 */ /* 0x000fc80003800200 */
[----:B------:R-:W-:-:S13]  /*81b0*/  ISETP.GT.AND P0, PT, R209, R3, PT ;  /* 0x00000003d100720c */ /* 0x000fda0003f04270 */
[----:B------:R-:W-:Y:S05]  /*81c0*/  @!P0 BRA `(.L_x_242) ;  /* 0x0000c36000008947 */ /* 0x000fea0003800000 */
[----:B-1----:R-:W4:Y:S04]  /*81d0*/  LDL R3, [R1+0x4c] ;  /* 0x00004c0001037983 */ /* 0x002f280000100800 */
[----:B--2---:R-:W2:Y:S04]  /*81e0*/  LDL R4, [R1+0x60] ;  /* 0x0000600001047983 */ /* 0x004ea80000100800 */
[----:B---3--:R-:W3:Y:S04]  /*81f0*/  LDL R6, [R1+0x58] ;  /* 0x0000580001067983 */ /* 0x008ee80000100800 */
[----:B------:R-:W3:Y:S04]  /*8200*/  LDL R10, [R1+0x54] ;  /* 0x00005400010a7983 */ /* 0x000ee80000100800 */
[----:B------:R-:W3:Y:S04]  /*8210*/  LDL R5, [R1+0xa8] ;  /* 0x0000a80001057983 */ /* 0x000ee80000100800 */
[----:B------:R-:W3:Y:S01]  /*8220*/  LDL R9, [R1+0x64] ;  /* 0x0000640001097983 */ /* 0x000ee20000100800 */
[----:B------:R-:W-:-:S04]  /*8230*/  ISETP.NE.U32.AND P0, PT, RZ, c[0x0][0x340], PT ;  /* 0x0000d000ff007a0c */ /* 0x000fc80003f05070 */
[----:B------:R-:W-:Y:S01]  /*8240*/  ISETP.NE.AND.EX P2, PT, RZ, c[0x0][0x344], PT, P0 ;  /* 0x0000d100ff007a0c */ /* 0x000fe20003f45300 */
[----:B------:R-:W1:Y:S01]  /*8250*/  S2R R11, SR_TID.X ;  /* 0x00000000000b7919 */ /* 0x000e620000002100 */
[----:B------:R-:W-:-:S05]  /*8260*/  SHF.R.S32.HI R0, RZ, 0x1f, R162 ;  /* 0x0000001fff007819 */ /* 0x000fca00000114a2 */
[----:B------:R-:W-:Y:S01]  /*8270*/  IMAD R0, R0, c[0x0][0x178], RZ ;  /* 0x00005e0000007a24 */ /* 0x000fe200078e02ff */
[----:B-1----:R-:W-:-:S05]  /*8280*/  SHF.R.S32.HI R8, RZ, 0x1f, R11 ;  /* 0x0000001fff087819 */ /* 0x002fca000001140b */
[----:B----4-:R-:W-:-:S04]  /*8290*/  @P2 IADD3 R2, P0, R3, c[0x0][0x340], RZ ;  /* 0x0000d00003022a10 */ /* 0x010fc80007f1e0ff */
[----:B--2---:R-:W-:-:S05]  /*82a0*/  @P2 IADD3.X R3, R4, c[0x0][0x344], RZ, P0, !PT ;  /* 0x0000d10004032a10 */ /* 0x004fca00007fe4ff */
[----:B------:R1:W5:Y:S01]  /*82b0*/  @P2 LDG.E R13, [R2.64] ;  /* 0x00000008020d2981 */ /* 0x000362000c1e1900 */
[----:B------:R-:W-:Y:S01]  /*82c0*/  LEA.HI R8, R8, R11, RZ, 0x2 ;  /* 0x0000000b08087211 */ /* 0x000fe200078f10ff */
[----:B------:R-:W-:-:S03]  /*82d0*/  IMAD.MOV.U32 R4, RZ, RZ, c[0x0][0x2c4] ;  /* 0x0000b100ff047624 */ /* 0x000fc600078e00ff */
[----:B------:R-:W-:Y:S02]  /*82e0*/  LOP3.LUT R8, R8, 0xfffffffc, RZ, 0xc0, !PT ;  /* 0xfffffffc08087812 */ /* 0x000fe400078ec0ff */
[----:B------:R-:W-:Y:S01]  /*82f0*/  ISETP.NE.AND P1, PT, R4, 0x1, PT ;  /* 0x000000010400780c */ /* 0x000fe20003f25270 */
[----:B------:R-:W-:Y:S02]  /*8300*/  IMAD R0, R162, c[0x0][0x17c], R0 ;  /* 0x00005f00a2007a24 */ /* 0x000fe400078e0200 */
[----:B------:R-:W-:Y:S01]  /*8310*/  IMAD.IADD R8, R11, 0x1, -R8 ;  /* 0x000000010b087824 */ /* 0x000fe200078e0a08 */
[----:B------:R-:W-:-:S03]  /*8320*/  ISETP.NE.U32.AND P0, PT, RZ, c[0x0][0x348], PT ;  /* 0x0000d200ff007a0c */ /* 0x000fc60003f05070 */
[----:B------:R-:W-:Y:S01]  /*8330*/  IMAD R4, R8, 0x20, R249 ;  /* 0x0000002008047824 */ /* 0x000fe200078e02f9 */
[----:B---3--:R-:W-:Y:S02]  /*8340*/  LOP3.LUT R65, R6, 0xffff, RZ, 0xc0, !PT ;  /* 0x0000ffff06417812 */ /* 0x008fe400078ec0ff */
[----:B------:R-:W-:Y:S01]  /*8350*/  ISETP.NE.AND.EX P0, PT, RZ, c[0x0][0x34c], PT, P0 ;  /* 0x0000d300ff007a0c */ /* 0x000fe20003f05300 */
[----:B------:R-:W-:Y:S02]  /*8360*/  IMAD R4, R10, 0x80, R4 ;  /* 0x000000800a047824 */ /* 0x000fe400078e0204 */
[----:B-1----:R-:W-:Y:S01]  /*8370*/  IMAD.WIDE.U32 R2, R162, c[0x0][0x178], RZ ;  /* 0x00005e00a2027a25 */ /* 0x002fe200078e00ff */
[----:B------:R-:W-:-:S04]  /*8380*/  SEL R6, R5, RZ, !P0 ;  /* 0x000000ff05067207 */ /* 0x000fc80004000000 */
[----:B------:R-:W-:Y:S01]  /*8390*/  IADD3 R3, R3, R0, RZ ;  /* 0x0000000003037210 */ /* 0x000fe20007ffe0ff */
[----:B------:R-:W-:Y:S01]  /*83a0*/  @P1 IMAD.HI.U32 R8, R4, c[0x0][0x2c8], RZ ;  /* 0x0000b20004081a27 */ /* 0x000fe200078e00ff */
[----:B------:R-:W-:-:S03]  /*83b0*/  SEL R5, R9, RZ, !P0 ;  /* 0x000000ff09057207 */ /* 0x000fc60004000000 */
[----:B------:R-:W-:-:S04]  /*83c0*/  IMAD.WIDE.U32 R2, R65, c[0x0][0x1b8], R2 ;  /* 0x00006e0041027a25 */ /* 0x000fc800078e0002 */
[----:B------:R-:W-:Y:S01]  /*83d0*/  IMAD.MOV.U32 R0, RZ, RZ, R4 ;  /* 0x000000ffff007224 */ /* 0x000fe200078e0004 */
[----:B------:R-:W-:Y:S01]  /*83e0*/  @P1 SHF.R.U32.HI R0, RZ, c[0x0][0x2cc], R8 ;  /* 0x0000b300ff001a19 */ /* 0x000fe20000011608 */
[----:B------:R-:W-:Y:S02]  /*83f0*/  IMAD R3, R65, c[0x0][0x1bc], R3 ;  /* 0x00006f0041037a24 */ /* 0x000fe400078e0203 */
[----:B------:R-:W-:Y:S02]  /*8400*/  IMAD R6, R6, c[0x0][0x1c0], RZ ;  /* 0x0000700006067a24 */ /* 0x000fe400078e02ff */
[----:B------:R-:W-:Y:S01]  /*8410*/  IMAD.WIDE.U32 R2, R5, c[0x0][0x1c0], R2 ;  /* 0x0000700005027a25 */ /* 0x000fe200078e0002 */
[----:B------:R-:W-:-:S03]  /*8420*/  SHF.R.S32.HI R8, RZ, 0x1f, R0 ;  /* 0x0000001fff087819 */ /* 0x000fc60000011400 */
[----:B------:R-:W-:Y:S01]  /*8430*/  IMAD R6, R5, c[0x0][0x1c4], R6 ;  /* 0x0000710005067a24 */ /* 0x000fe200078e0206 */
[----:B------:R-:W-:-:S05]  /*8440*/  IADD3 R5, -R0, RZ, RZ ;  /* 0x000000ff00057210 */ /* 0x000fca0007ffe1ff */
[----:B------:R-:W-:Y:S02]  /*8450*/  IMAD R4, R5, c[0x0][0x2c4], R4 ;  /* 0x0000b10005047a24 */ /* 0x000fe400078e0204 */
[----:B------:R-:W-:Y:S02]  /*8460*/  IMAD R5, R8, c[0x0][0x1b0], RZ ;  /* 0x00006c0008057a24 */ /* 0x000fe400078e02ff */
[----:B------:R-:W-:Y:S02]  /*8470*/  IMAD.IADD R3, R3, 0x1, R6 ;  /* 0x0000000103037824 */ /* 0x000fe400078e0206 */
[C---:B------:R-:W-:Y:S01]  /*8480*/  IMAD R6, R0.reuse, c[0x0][0x1b4], R5 ;  /* 0x00006d0000067a24 */ /* 0x040fe200078e0205 */
[----:B------:R-:W-:Y:S01]  /*8490*/  SHF.R.S32.HI R5, RZ, 0x1f, R4 ;  /* 0x0000001fff057819 */ /* 0x000fe20000011404 */
[----:B------:R-:W-:-:S04]  /*84a0*/  IMAD.WIDE.U32 R2, R0, c[0x0][0x1b0], R2 ;  /* 0x00006c0000027a25 */ /* 0x000fc800078e0002 */
[----:B------:R-:W-:Y:S02]  /*84b0*/  IMAD R0, R5, c[0x0][0x1a8], RZ ;  /* 0x00006a0005007a24 */ /* 0x000fe400078e02ff */
[----:B------:R-:W-:Y:S02]  /*84c0*/  IMAD.IADD R3, R3, 0x1, R6 ;  /* 0x0000000103037824 */ /* 0x000fe400078e0206 */
[C---:B------:R-:W-:Y:S02]  /*84d0*/  IMAD R0, R4.reuse, c[0x0][0x1ac], R0 ;  /* 0x00006b0004007a24 */ /* 0x040fe400078e0200 */
[----:B------:R-:W-:Y:S01]  /*84e0*/  IMAD.WIDE.U32 R2, R4, c[0x0][0x1a8], R2 ;  /* 0x00006a0004027a25 */ /* 0x000fe200078e0002 */
[----:B------:R-:W-:-:S04]  /*84f0*/  ISETP.GE.AND P4, PT, R228, c[0x0][0x198], PT ;  /* 0x00006600e4007a0c */ /* 0x000fc80003f86270 */
[----:B------:R-:W-:Y:S02]  /*8500*/  IADD3 R0, R3, R0, RZ ;  /* 0x0000000003007210 */ /* 0x000fe40007ffe0ff */
[----:B------:R-:W-:Y:S01]  /*8510*/  LEA R12, P0, R2, c[0x0][0x160], 0x1 ;  /* 0x00005800020c7a11 */ /* 0x000fe200078008ff */
[----:B------:R-:W-:Y:S01]  /*8520*/  IMAD R5, R10, 0x80, R249 ;  /* 0x000000800a057824 */ /* 0x000fe200078e02f9 */
[----:B------:R-:W-:Y:S02]  /*8530*/  ISETP.GE.AND P6, PT, R235, c[0x0][0x198], PT ;  /* 0x00006600eb007a0c */ /* 0x000fe40003fc6270 */
[----:B------:R-:W-:Y:S02]  /*8540*/  ISETP.GE.AND P5, PT, R227, c[0x0][0x198], PT ;  /* 0x00006600e3007a0c */ /* 0x000fe40003fa6270 */
[----:B------:R-:W-:Y:S02]  /*8550*/  LEA.HI.X R6, R2, c[0x0][0x164], R0, 0x1, P0 ;  /* 0x0000590002067a11 */ /* 0x000fe400000f0c00 */
[----:B------:R-:W-:-:S02]  /*8560*/  IADD3 R128, R209, -0x1, RZ ;  /* 0xffffffffd1807810 */ /* 0x000fc40007ffe0ff */
[----:B------:R-:W-:Y:S01]  /*8570*/  @!P2 MOV R13, R9 ;  /* 0x00000009000da202 */ /* 0x000fe20000000f00 */
[----:B------:R-:W-:Y:S05]  /*8580*/  BRA.DIV ~URZ, `(.L_x_243) ;  /* 0x000109c27f007947 */ /* 0x000fea000b800000 */
[----:B------:R1:W2:Y:S02]  /*8590*/  SHFL.IDX PT, R4, R6, RZ, 0x1c1f ;  /* 0x001c1fff06047589 */ /* 0x0002a400000e0000 */
.L_x_390:
[----:B------:R-:W-:Y:S05]  /*85a0*/  BRA.DIV ~URZ, `(.L_x_244) ;  /* 0x00010a127f007947 */ /* 0x000fea000b800000 */
[----:B------:R3:W4:Y:S02]  /*85b0*/  SHFL.IDX PT, R0, R12, RZ, 0x1c1f ;  /* 0x001c1fff0c007589 */ /* 0x00072400000e0000 */
.L_x_391:
[----:B------:R-:W-:Y:S01]  /*85c0*/  IMAD R36, R163, c[0x0][0x2c4], RZ ;  /* 0x0000b100a3247a24 */ /* 0x000fe200078e02ff */
[----:B------:R-:W-:Y:S04]  /*85d0*/  BSSY B0, `(.L_x_245) ;  /* 0x0000010000007945 */ /* 0x000fe80003800000 */
[----:B------:R-:W-:-:S13]  /*85e0*/  ISETP.GE.AND P0, PT, R5, R36, PT ;  /* 0x000000240500720c */ /* 0x000fda0003f06270 */
[----:B------:R-:W-:Y:S05]  /*85f0*/  @P0 BRA `(.L_x_246) ;  /* 0x000000d000000947 */ /* 0x000fea0003800000 */
[-C--:B----4-:R-:W-:Y:S02]  /*8600*/  LEA R10, P2, R228, R0.reuse, 0x1 ;  /* 0x00000000e40a7211 */ /* 0x090fe400078408ff */
[-C--:B------:R-:W-:Y:S02]  /*8610*/  LEA R8, P1, R235, R0.reuse, 0x1 ;  /* 0x00000000eb087211 */ /* 0x080fe400078208ff */
[----:B------:R-:W-:Y:S01]  /*8620*/  LEA R2, P0, R227, R0, 0x1 ;  /* 0x00000000e3027211 */ /* 0x000fe200078008ff */
[----:B------:R-:W-:Y:S01]  /*8630*/  IMAD.SHL.U32 R0, R250, 0x2, RZ ;  /* 0x00000002fa007824 */ /* 0x000fe200078e00ff */
        /* <DEDUP_REMOVED lines=9> */
.L_x_246:
[----:B------:R-:W-:Y:S05]  /*86d0*/  BSYNC B0 ;  /* 0x0000000000007941 */ /* 0x000fea0003800000 */
.L_x_245:
[----:B------:R-:W-:Y:S05]  /*86e0*/  BRA.DIV ~URZ, `(.L_x_247) ;  /* 0x000109427f007947 */ /* 0x000fea000b800000 */
[----:B--2---:R2:W1:Y:S04]  /*86f0*/  SHFL.IDX PT, R4, R6, 0x1, 0x1c1f ;  /* 0x003c1f0006047f89 */ /* 0x00446800000e0000 */
[----:B----4-:R2:W4:Y:S02]  /*8700*/  SHFL.IDX PT, R0, R12, 0x1, 0x1c1f ;  /* 0x003c1f000c007f89 */ /* 0x01052400000e0000 */
.L_x_392:
[----:B------:R-:W-:Y:S01]  /*8710*/  IADD3 R2, R5, 0x20, RZ ;  /* 0x0000002005027810 */ /* 0x000fe20007ffe0ff */
[----:B------:R-:W-:Y:S03]  /*8720*/  BSSY B0, `(.L_x_248) ;  /* 0x0000010000007945 */ /* 0x000fe60003800000 */
[----:B------:R-:W-:-:S13]  /*8730*/  ISETP.GE.AND P0, PT, R2, R36, PT ;  /* 0x000000240200720c */ /* 0x000fda0003f06270 */
[----:B------:R-:W-:Y:S05]  /*8740*/  @P0 BRA `(.L_x_249) ;  /* 0x000000d000000947 */ /* 0x000fea0003800000 */
[-C--:B----4-:R-:W-:Y:S02]  /*8750*/  LEA R10, P2, R228, R0.reuse, 0x1 ;  /* 0x00000000e40a7211 */ /* 0x090fe400078408ff */
[-C--:B------:R-:W-:Y:S02]  /*8760*/  LEA R8, P1, R235, R0.reuse, 0x1 ;  /* 0x00000000eb087211 */ /* 0x080fe400078208ff */
[----:B------:R-:W-:Y:S01]  /*8770*/  LEA R2, P0, R227, R0, 0x1 ;  /* 0x00000000e3027211 */ /* 0x000fe200078008ff */
[----:B------:R-:W-:Y:S01]  /*8780*/  IMAD.SHL.U32 R0, R250, 0x2, RZ ;  /* 0x00000002fa007824 */ /* 0x000fe200078e00ff */
[-C--:B-1----:R-:W-:Y:S02]  /*8790*/  LEA.HI.X R11, R228, R4.reuse, R229, 0x1, P2 ;  /* 0x00000004e40b7211 */ /* 0x082fe400010f0ce5 */
        /* <DEDUP_REMOVED lines=8> */
.L_x_249:
[----:B------:R-:W-:Y:S05]  /*8820*/  BSYNC B0 ;  /* 0x0000000000007941 */ /* 0x000fea0003800000 */
.L_x_248:
[----:B------:R-:W-:Y:S05]  /*8830*/  BRA.DIV ~URZ, `(.L_x_250) ;  /* 0x000108c27f007947 */ /* 0x000fea000b800000 */
[----:B-1----:R1:W2:Y:S02]  /*8840*/  SHFL.IDX PT, R4, R6, 0x2, 0x1c1f ;  /* 0x005c1f0006047f89 */ /* 0x0022a400000e0000 */
.L_x_393:
[----:B------:R-:W-:Y:S05]  /*8850*/  BRA.DIV ~URZ, `(.L_x_251) ;  /* 0x000109127f007947 */ /* 0x000fea000b800000 */
[----:B----4-:R4:W1:Y:S02]  /*8860*/  SHFL.IDX PT, R0, R12, 0x2, 0x1c1f ;  /* 0x005c1f000c007f89 */ /* 0x01086400000e0000 */
.L_x_394:
[----:B------:R-:W-:Y:S01]  /*8870*/  IADD3 R2, R5, 0x40, RZ ;  /* 0x0000004005027810 */ /* 0x000fe20007ffe0ff */
[----:B------:R-:W-:Y:S03]  /*8880*/  BSSY B0, `(.L_x_252) ;  /* 0x0000010000007945 */ /* 0x000fe60003800000 */
[----:B------:R-:W-:-:S13]  /*8890*/  ISETP.GE.AND P0, PT, R2, R36, PT ;  /* 0x000000240200720c */ /* 0x000fda0003f06270 */
[----:B------:R-:W-:Y:S05]  /*88a0*/  @P0 BRA `(.L_x_253) ;  /* 0x000000d000000947 */ /* 0x000fea0003800000 */
[-C--:B-1----:R-:W-:Y:S02]  /*88b0*/  LEA R10, P2, R228, R0.reuse, 0x1 ;  /* 0x00000000e40a7211 */ /* 0x082fe400078408ff */
        /* <DEDUP_REMOVED lines=12> */
.L_x_253:
[----:B------:R-:W-:Y:S05]  /*8980*/  BSYNC B0 ;  /* 0x0000000000007941 */ /* 0x000fea0003800000 */
.L_x_252:
[----:B------:R-:W-:Y:S05]  /*8990*/  BRA.DIV ~URZ, `(.L_x_254) ;  /* 0x000108427f007947 */ /* 0x000fea000b800000 */
[----:B-12---:R-:W1:Y:S04]  /*89a0*/  SHFL.IDX PT, R6, R6, 0x3, 0x1c1f ;  /* 0x007c1f0006067f89 */ /* 0x006e6800000e0000 */
[----:B------:R2:W3:Y:S02]  /*89b0*/  SHFL.IDX PT, R2, R12, 0x3, 0x1c1f ;  /* 0x007c1f000c027f89 */ /* 0x0004e400000e0000 */
.L_x_395:
[----:B--2---:R-:W2:Y:S04]  /*89c0*/  LDL R8, [R1+0x48] ;  /* 0x0000480001087983 */ /* 0x004ea80000100800 */
[----:B------:R-:W4:Y:S01]  /*89d0*/  S2R R4, SR_TID.X ;  /* 0x0000000000047919 */ /* 0x000f220000002100 */
[----:B------:R-:W-:Y:S01]  /*89e0*/  IADD3 R0, R5, 0x60, RZ ;  /* 0x0000006005007810 */ /* 0x000fe20007ffe0ff */
[----:B------:R-:W-:-:S03]  /*89f0*/  IMAD.MOV.U32 R107, RZ, RZ, 0x30 ;  /* 0x00000030ff6b7424 */ /* 0x000fc600078e00ff */
[----:B------:R-:W-:Y:S01]  /*8a00*/  ISETP.GE.AND P0, PT, R0, R36, PT ;  /* 0x000000240000720c */ /* 0x000fe20003f06270 */
[----:B------:R-:W-:Y:S01]  /*8a10*/  IMAD.MOV.U32 R0, RZ, RZ, c[0x0][0x2b8] ;  /* 0x0000ae00ff007624 */ /* 0x000fe200078e00ff */
[----:B----4-:R-:W-:-:S04]  /*8a20*/  SHF.R.S32.HI R3, RZ, 0x1f, R4 ;  /* 0x0000001fff037819 */ /* 0x010fc80000011404 */
[----:B------:R-:W-:-:S04]  /*8a30*/  LEA.HI R3, R3, R4, RZ, 0x2 ;  /* 0x0000000403037211 */ /* 0x000fc800078f10ff */
[----:B------:R-:W-:Y:S01]  /*8a40*/  LOP3.LUT R3, R3, 0xfffffffc, RZ, 0xc0, !PT ;  /* 0xfffffffc03037812 */ /* 0x000fe200078ec0ff */
[----:B------:R-:W-:-:S04]  /*8a50*/  IMAD R107, R209, R107, -0x30 ;  /* 0xffffffd0d16b7424 */ /* 0x000fc800078e026b */
[----:B------:R-:W-:Y:S01]  /*8a60*/  IMAD.IADD R3, R4, 0x1, -R3 ;  /* 0x0000000104037824 */ /* 0x000fe200078e0a03 */
[----:B------:R-:W-:-:S03]  /*8a70*/  ISETP.NE.AND P3, PT, R0, 0x1, PT ;  /* 0x000000010000780c */ /* 0x000fc60003f65270 */
[----:B------:R-:W-:Y:S01]  /*8a80*/  IMAD R16, R3, 0x20, R249 ;  /* 0x0000002003107824 */ /* 0x000fe200078e02f9 */
[----:B-----5:R-:W-:-:S03]  /*8a90*/  SHF.R.S32.HI R0, RZ, 0x1f, R13 ;  /* 0x0000001fff007819 */ /* 0x020fc6000001140d */
[----:B------:R-:W-:Y:S01]  /*8aa0*/  IMAD.IADD R3, R16, 0x1, R107 ;  /* 0x0000000110037824 */ /* 0x000fe200078e026b */
[----:B---3--:R-:W-:-:S04]  /*8ab0*/  @!P0 LEA R4, P2, R228, R2, 0x1 ;  /* 0x00000002e4048211 */ /* 0x008fc800078408ff */
[----:B------:R-:W-:Y:S01]  /*8ac0*/  ISETP.GE.AND P1, PT, R3, R138, PT ;  /* 0x0000008a0300720c */ /* 0x000fe20003f26270 */
[----:B------:R-:W-:Y:S01]  /*8ad0*/  @!P0 IMAD.SHL.U32 R12, R250, 0x2, RZ ;  /* 0x00000002fa0c8824 */ /* 0x000fe200078e00ff */
[----:B-1----:R-:W-:Y:S01]  /*8ae0*/  @!P0 LEA.HI.X R5, R228, R6, R229, 0x1, P2 ;  /* 0x00000006e4058211 */ /* 0x002fe200010f0ce5 */
[----:B------:R-:W-:-:S04]  /*8af0*/  IMAD.WIDE.U32 R18, R13, c[0x0][0x2b0], RZ ;  /* 0x0000ac000d127a25 */ /* 0x000fc800078e00ff */
[----:B------:R-:W-:Y:S01]  /*8b00*/  @!PT LDS RZ, [RZ] ;  /* 0x00000000fffff984 */ /* 0x000fe20000000800 */
[----:B------:R-:W-:Y:S01]  /*8b10*/  @!PT LDS RZ, [RZ] ;  /* 0x00000000fffff984 */ /* 0x000fe20000000800 */
[----:B------:R-:W-:Y:S01]  /*8b20*/  @!PT LDS RZ, [RZ] ;  /* 0x00000000fffff984 */ /* 0x000fe20000000800 */
[----:B------:R1:W-:Y:S01]  /*8b30*/  @!P0 LDGSTS.E.BYPASS.LTC128B.128 [R12+0x7880], [R4.64], !P4 ;  /* 0x07880000040c8fae */ /* 0x0003e2000e101d48 */
[----:B------:R-:W-:Y:S01]  /*8b40*/  ISETP.GT.OR P1, PT, R16, 0x2f, P1 ;  /* 0x0000002f1000780c */ /* 0x000fe20000f24670 */
[----:B------:R-:W-:Y:S02]  /*8b50*/  IMAD.MOV.U32 R208, RZ, RZ, RZ ;  /* 0x000000ffffd07224 */ /* 0x000fe400078e00ff */
[----:B--2---:R-:W-:Y:S02]  /*8b60*/  IMAD.IADD R3, R3, 0x1, R8 ;  /* 0x0000000103037824 */ /* 0x004fe400078e0208 */
[----:B------:R-:W-:Y:S02]  /*8b70*/  IMAD R8, R0, c[0x0][0x2b0], RZ ;  /* 0x0000ac0000087a24 */ /* 0x000fe400078e02ff */
[----:B------:R-:W-:-:S04]  /*8b80*/  @P3 IMAD.HI.U32 R9, R3, c[0x0][0x2bc], RZ ;  /* 0x0000af0003093a27 */ /* 0x000fc800078e00ff */
[----:B------:R-:W-:Y:S02]  /*8b90*/  IMAD R8, R13, c[0x0][0x2b4], R8 ;  /* 0x0000ad000d087a24 */ /* 0x000fe400078e0208 */
[----:B------:R-:W-:Y:S01]  /*8ba0*/  IMAD.MOV.U32 R0, RZ, RZ, R3 ;  /* 0x000000ffff007224 */ /* 0x000fe200078e0003 */
[----:B------:R-:W-:Y:S01]  /*8bb0*/  @P3 SHF.R.U32.HI R0, RZ, c[0x0][0x2c0], R9 ;  /* 0x0000b000ff003a19 */ /* 0x000fe20000011609 */
[----:B------:R-:W-:Y:S01]  /*8bc0*/  IMAD.IADD R14, R19, 0x1, R8 ;  /* 0x00000001130e7824 */ /* 0x000fe200078e0208 */
[-C--:B------:R-:W-:Y:S02]  /*8bd0*/  @!P0 LEA R10, P3, R235, R2.reuse, 0x1 ;  /* 0x00000002eb0a8211 */ /* 0x080fe400078608ff */
[----:B------:R-:W-:Y:S02]  /*8be0*/  @!P0 LEA R8, P4, R227, R2, 0x1 ;  /* 0x00000002e3088211 */ /* 0x000fe400078808ff */
        /* <DEDUP_REMOVED lines=12> */
[----:B------:R-:W-:-:S04]  /*8cb0*/  IMAD.MOV R0, RZ, RZ, -R0 ;  /* 0x000000ffff007224 */ /* 0x000fc800078e0a00 */
[----:B------:R-:W-:-:S05]  /*8cc0*/  IMAD R210, R0, c[0x0][0x2b8], R3 ;  /* 0x0000ae0000d27a24 */ /* 0x000fca00078e0203 */
[----:B------:R-:W-:Y:S01]  /*8cd0*/  SHF.R.S32.HI R66, RZ, 0x1f, R210 ;  /* 0x0000001fff427819 */ /* 0x000fe200000114d2 */
[----:B------:R-:W-:-:S04]  /*8ce0*/  IMAD.WIDE.U32 R2, R210, c[0x0][0x1e0], RZ ;  /* 0x00007800d2027a25 */ /* 0x000fc800078e00ff */
[----:B------:R-:W-:-:S04]  /*8cf0*/  IMAD R0, R66, c[0x0][0x1e0], RZ ;  /* 0x0000780042007a24 */ /* 0x000fc800078e02ff */
[----:B------:R-:W-:Y:S01]  /*8d00*/  IMAD R0, R210, c[0x0][0x1e4], R0 ;  /* 0x00007900d2007a24 */ /* 0x000fe200078e0200 */
[----:B------:R-:W-:Y:S03]  /*8d10*/  STL.64 [R1+0x38], R18 ;  /* 0x0000381201007387 */ /* 0x000fe60000100a00 */
[----:B------:R-:W-:Y:S01]  /*8d20*/  IMAD.IADD R3, R3, 0x1, R0 ;  /* 0x0000000103037824 */ /* 0x000fe200078e0200 */
[----:B------:R2:W-:Y:S01]  /*8d30*/  STL [R1+0x44], R14 ;  /* 0x0000440e01007387 */ /* 0x0005e20000100800 */
[----:B------:R-:W-:-:S05]  /*8d40*/  IMAD R138, R128, -0x30, R138 ;  /* 0xffffffd0808a7824 */ /* 0x000fca00078e028a */
[----:B-1----:R-:W-:Y:S01]  /*8d50*/  IMNMX R4, R138, 0x30, PT ;  /* 0x000000308a047817 */ /* 0x002fe20003800200 */
[----:B--2---:R-:W-:-:S04]  /*8d60*/  IMAD.WIDE.U32 R14, R65, c[0x0][0x1e8], RZ ;  /* 0x00007a00410e7a25 */ /* 0x004fc800078e00ff */
[----:B------:R-:W-:Y:S02]  /*8d70*/  IMAD R13, R65, c[0x0][0x1ec], R15 ;  /* 0x00007b00410d7a24 */ /* 0x000fe400078e020f */
[----:B------:R-:W-:-:S05]  /*8d80*/  IMAD.IADD R4, R4, 0x1, -R249 ;  /* 0x0000000104047824 */ /* 0x000fca00078e0af9 */
[----:B------:R-:W-:Y:S02]  /*8d90*/  ISETP.GE.AND P1, PT, R4, 0x1, PT ;  /* 0x000000010400780c */ /* 0x000fe40003f26270 */
[----:B------:R-:W-:Y:S02]  /*8da0*/  ISETP.GE.AND P6, PT, R227, c[0x0][0x1d4], PT ;  /* 0x00007500e3007a0c */ /* 0x000fe40003fc6270 */
[----:B------:R-:W-:Y:S02]  /*8db0*/  ISETP.GE.AND P5, PT, R228, c[0x0][0x1d4], PT ;  /* 0x00007500e4007a0c */ /* 0x000fe40003fa6270 */
[----:B------:R-:W-:Y:S01]  /*8dc0*/  P2R R106, PR, RZ, 0x40 ;  /* 0x00000040ff6a7803 */ /* 0x000fe20000000000 */
[----:B------:R-:W-:Y:S01]  /*8dd0*/  STL.64 [R1+0x30], R14 ;  /* 0x0000300e01007387 */ /* 0x000fe20000100a00 */
[----:B------:R-:W-:-:S03]  /*8de0*/  ISETP.GE.AND P4, PT, R235, c[0x0][0x1d4], PT ;  /* 0x00007500eb007a0c */ /* 0x000fc60003f86270 */
[----:B------:R-:W-:Y:S01]  /*8df0*/  STL [R1+0x40], R13 ;  /* 0x0000400d01007387 */ /* 0x000fe20000100800 */
[----:B----4-:R-:W-:Y:S01]  /*8e00*/  SHF.R.S32.HI R67, RZ, 0x1f, R208 ;  /* 0x0000001fff437819 */ /* 0x010fe200000114d0 */
[----:B------:R-:W-:-:S04]  /*8e10*/  IMAD.WIDE.U32 R2, R208, c[0x0][0x1f0], R2 ;  /* 0x00007c00d0027a25 */ /* 0x000fc800078e0002 */
[----:B------:R-:W-:Y:S01]  /*8e20*/  IMAD R0, R67, c[0x0][0x1f0], RZ ;  /* 0x00007c0043007a24 */ /* 0x000fe200078e02ff */
[----:B------:R-:W-:-:S03]  /*8e30*/  IADD3 R2, P0, R2, R14, RZ ;  /* 0x0000000e02027210 */ /* 0x000fc60007f1e0ff */
[----:B------:R-:W-:-:S05]  /*8e40*/  IMAD R0, R208, c[0x0][0x1f4], R0 ;  /* 0x00007d00d0007a24 */ /* 0x000fca00078e0200 */
[----:B------:R-:W-:Y:S02]  /*8e50*/  IADD3.X R3, R13, R3, R0, P0, !PT ;  /* 0x000000030d037210 */ /* 0x000fe400007fe400 */
[----:B------:R-:W-:-:S04]  /*8e60*/  LEA R0, P0, R2, c[0x0][0x1c8], 0x1 ;  /* 0x0000720002007a11 */ /* 0x000fc800078008ff */
[----:B------:R-:W-:Y:S02]  /*8e70*/  LEA.HI.X R5, R2, c[0x0][0x1cc], R3, 0x1, P0 ;  /* 0x0000730002057a11 */ /* 0x000fe400000f0c03 */
[----:B------:R-:W3:Y:S04]  /*8e80*/  SHFL.IDX PT, R2, R0, RZ, 0x1c1f ;  /* 0x001c1fff00027589 */ /* 0x000ee800000e0000 */
[----:B------:R-:W1:Y:S04]  /*8e90*/  SHFL.IDX PT, R0, R0, 0x1, 0x1c1f ;  /* 0x003c1f0000007f89 */ /* 0x000e6800000e0000 */
[----:B------:R-:W2:Y:S04]  /*8ea0*/  SHFL.IDX PT, R3, R5, RZ, 0x1c1f ;  /* 0x001c1fff05037589 */ /* 0x000ea800000e0000 */
[----:B------:R-:W4:Y:S01]  /*8eb0*/  SHFL.IDX PT, R5, R5, 0x1, 0x1c1f ;  /* 0x003c1f0005057f89 */ /* 0x000f2200000e0000 */
[----:B------:R-:W-:Y:S01]  /*8ec0*/  ISETP.GE.AND P0, PT, R4, 0x21, PT ;  /* 0x000000210400780c */ /* 0x000fe20003f06270 */
[----:B------:R-:W-:Y:S01]  /*8ed0*/  @P1 IMAD.SHL.U32 R4, R250, 0x2, RZ ;  /* 0x00000002fa041824 */ /* 0x000fe200078e00ff */
[----:B---3--:R-:W-:-:S11]  /*8ee0*/  @P1 LEA R8, P2, R228, R2, 0x1 ;  /* 0x00000002e4081211 */ /* 0x008fd600078408ff */
[C---:B-1----:R-:W-:Y:S02]  /*8ef0*/  @P0 LEA R10, P6, R228.reuse, R0, 0x1 ;  /* 0x00000000e40a0211 */ /* 0x042fe400078c08ff */
[----:B------:R-:W-:Y:S02]  /*8f00*/  @P1 LEA R14, P3, R235, R2, 0x1 ;  /* 0x00000002eb0e1211 */ /* 0x000fe400078608ff */
[C-C-:B--2---:R-:W-:Y:S02]  /*8f10*/  @P1 LEA.HI.X R9, R228.reuse, R3, R229.reuse, 0x1, P2 ;  /* 0x00000003e4091211 */ /* 0x144fe400010f0ce5 */
[----:B----4-:R-:W-:-:S03]  /*8f20*/  @P0 LEA.HI.X R11, R228, R5, R229, 0x1, P6 ;  /* 0x00000005e40b0211 */ /* 0x010fc600030f0ce5 */
[----:B------:R1:W-:Y:S01]  /*8f30*/  @P1 LDGSTS.E.BYPASS.LTC128B.128 [R4+0x3c80], [R8.64], !P5 ;  /* 0x03c8000008041fae */ /* 0x0003e2000e901d48 */
[----:B------:R-:W-:Y:S02]  /*8f40*/  ISETP.NE.AND P6, PT, R106, RZ, PT ;  /* 0x000000ff6a00720c */ /* 0x000fe40003fc5270 */
[----:B------:R-:W-:Y:S02]  /*8f50*/  @P1 LEA R12, P2, R227, R2, 0x1 ;  /* 0x00000002e30c1211 */ /* 0x000fe400078408ff */
[-C--:B------:R-:W-:Y:S02]  /*8f60*/  @P1 LEA.HI.X R15, R235, R3.reuse, R252, 0x1, P3 ;  /* 0x00000003eb0f1211 */ /* 0x080fe400018f0cfc */
[C-C-:B------:R-:W-:Y:S02]  /*8f70*/  @P1 LEA.HI.X R13, R227.reuse, R3, R251.reuse, 0x1, P2 ;  /* 0x00000003e30d1211 */ /* 0x140fe400010f0cfb */
[CC--:B------:R-:W-:Y:S01]  /*8f80*/  @P0 LEA R2, P2, R227.reuse, R0.reuse, 0x1 ;  /* 0x00000000e3020211 */ /* 0x0c0fe200078408ff */
[----:B------:R2:W-:Y:S03]  /*8f90*/  @P1 LDGSTS.E.BYPASS.LTC128B.128 [R4+0x4880], [R14.64], !P4 ;  /* 0x048800000e041fae */ /* 0x0005e6000e101d48 */
[----:B------:R-:W-:Y:S01]  /*8fa0*/  @P0 LEA.HI.X R3, R227, R5, R251, 0x1, P2 ;  /* 0x00000005e3030211 */ /* 0x000fe200010f0cfb */
[----:B------:R2:W-:Y:S01]  /*8fb0*/  @P1 LDGSTS.E.BYPASS.LTC128B.128 [R4+0x5480], [R12.64], !P6 ;  /* 0x054800000c041fae */ /* 0x0005e2000f101d48 */
[----:B-1----:R-:W-:Y:S01]  /*8fc0*/  @P0 LEA R8, P3, R235, R0, 0x1 ;  /* 0x00000000eb080211 */ /* 0x002fe200078608ff */
[----:B------:R-:W-:-:S03]  /*8fd0*/  @P0 IMAD.SHL.U32 R0, R250, 0x2, RZ ;  /* 0x00000002fa000824 */ /* 0x000fc600078e00ff */
[----:B------:R-:W-:Y:S02]  /*8fe0*/  @P0 LEA.HI.X R9, R235, R5, R252, 0x1, P3 ;  /* 0x00000005eb090211 */ /* 0x000fe400018f0cfc */
[----:B------:R2:W-:Y:S04]  /*8ff0*/  @P0 LDGSTS.E.BYPASS.LTC128B.128 [R0+0x4480], [R10.64], !P5 ;  /* 0x044800000a000fae */ /* 0x0005e8000e901d48 */
[----:B------:R2:W-:Y:S04]  /*9000*/  @P0 LDGSTS.E.BYPASS.LTC128B.128 [R0+0x5080], [R8.64], !P4 ;  /* 0x0508000008000fae */ /* 0x0005e8000e101d48 */
[----:B------:R2:W-:Y:S01]  /*9010*/  @P0 LDGSTS.E.BYPASS.LTC128B.128 [R0+0x5c80], [R2.64], !P6 ;  /* 0x05c8000002000fae */ /* 0x0005e2000f101d48 */
[----:B------:R-:W-:-:S03]  /*9020*/  ISETP.LT.AND P0, PT, RZ, c[0x0][0x27c], PT ;  /* 0x00009f00ff007a0c */ /* 0x000fc60003f01270 */
[----:B------:R-:W0:Y:S01]  /*9030*/  LDGDEPBAR ;  /* 0x00000000000079af */ /* 0x000e220000000000 */
[----:B------:R-:W-:-:S09]  /*9040*/  ISETP.GT.AND P3, PT, R16, 0x2f, PT ;  /* 0x0000002f1000780c */ /* 0x000fd20003f64270 */
[----:B------:R-:W-:Y:S05]  /*9050*/  @P0 BRA `(.L_x_255) ;  /* 0x0000002000000947 */ /* 0x000fea0003800000 */
[----:B------:R-:W-:-:S04]  /*9060*/  DEPBAR.LE SB0, 0x1 ;  /* 0x000080400000791a */ /* 0x000fc80000000000 */
[----:B------:R-:W-:Y:S05]  /*9070*/  BRA `(.L_x_256) ;  /* 0x000057c000007947 */ /* 0x000fea0003800000 */
.L_x_255:
[----:B------:R-:W3:Y:S01]  /*9080*/  LDL R68, [R1+0x54] ;  /* 0x0000540001447983 */ /* 0x000ee20000100800 */
[----:B--2---:R-:W-:Y:S01]  /*9090*/  SHF.R.S32.HI R0, RZ, 0x1f, R131 ;  /* 0x0000001fff007819 */ /* 0x004fe20000011483 */
[----:B------:R-:W-:Y:S01]  /*90a0*/  ULDC.U8 UR4, c[0x0][0x298] ;  /* 0x0000a60000047ab9 */ /* 0x000fe20000000000 */
[C---:B------:R-:W-:Y:S01]  /*90b0*/  IMAD.WIDE.U32 R2, R131.reuse, c[0x0][0x280], RZ ;  /* 0x0000a00083027a25 */ /* 0x040fe200078e00ff */
[----:B------:R-:W-:Y:S01]  /*90c0*/  ISETP.NE.AND P2, PT, RZ, UR4, PT ;  /* 0x00000004ff007c0c */ /* 0x000fe2000bf45270 */
[----:B------:R-:W-:Y:S02]  /*90d0*/  BSSY B2, `(.L_x_256) ;  /* 0x0000576000027945 */ /* 0x000fe40003800000 */
[----:B------:R-:W-:Y:S01]  /*90e0*/  IMAD R6, R0, c[0x0][0x280], RZ ;  /* 0x0000a00000067a24 */ /* 0x000fe200078e02ff */
[----:B------:R-:W-:Y:S01]  /*90f0*/  LEA R8, P1, R2, c[0x0][0x270], 0x1 ;  /* 0x00009c0002087a11 */ /* 0x000fe200078208ff */
[----:B------:R-:W-:Y:S02]  /*9100*/  IMAD R0, R0, c[0x0][0x290], RZ ;  /* 0x0000a40000007a24 */ /* 0x000fe400078e02ff */
[----:B------:R-:W-:-:S02]  /*9110*/  IMAD R6, R131, c[0x0][0x284], R6 ;  /* 0x0000a10083067a24 */ /* 0x000fc400078e0206 */
[----:B------:R-:W-:-:S03]  /*9120*/  IMAD.WIDE.U32 R4, R131, c[0x0][0x290], RZ ;  /* 0x0000a40083047a25 */ /* 0x000fc600078e00ff */
[----:B------:R-:W-:Y:S01]  /*9130*/  IADD3 R3, R6, R3, RZ ;  /* 0x0000000306037210 */ /* 0x000fe20007ffe0ff */
[----:B------:R-:W-:Y:S01]  /*9140*/  IMAD R0, R131, c[0x0][0x294], R0 ;  /* 0x0000a50083007a24 */ /* 0x000fe200078e0200 */
[----:B------:R-:W-:-:S04]  /*9150*/  LEA R9, P0, R4, c[0x0][0x288], 0x1 ;  /* 0x0000a20004097a11 */ /* 0x000fc800078008ff */
[----:B------:R-:W-:Y:S02]  /*9160*/  IADD3 R5, R0, R5, RZ ;  /* 0x0000000500057210 */ /* 0x000fe40007ffe0ff */
[----:B------:R-:W-:Y:S02]  /*9170*/  LEA.HI.X R0, R2, c[0x0][0x274], R3, 0x1, P1 ;  /* 0x00009d0002007a11 */ /* 0x000fe400008f0c03 */
[----:B------:R-:W-:Y:S02]  /*9180*/  LEA.HI.X R2, R4, c[0x0][0x28c], R5, 0x1, P0 ;  /* 0x0000a30004027a11 */ /* 0x000fe400000f0c05 */
[----:B---3--:R-:W-:Y:S01]  /*9190*/  LEA R6, R68, R112, 0x7 ;  /* 0x0000007044067211 */ /* 0x008fe200078e38ff */
[----:B------:R-:W-:Y:S05]  /*91a0*/  @!P2 BRA `(.L_x_257) ;  /* 0x00002a700000a947 */ /* 0x000fea0003800000 */
[----:B------:R-:W-:Y:S01]  /*91b0*/  ISETP.GE.AND P0, PT, R6, R36, PT ;  /* 0x000000240600720c */ /* 0x000fe20003f06270 */
[----:B------:R-:W1:Y:S01]  /*91c0*/  SHFL.IDX PT, R3, R2, RZ, 0x1e1f ;  /* 0x001e1fff02037589 */ /* 0x000e6200000e0000 */
[----:B------:R-:W-:Y:S01]  /*91d0*/  BSSY B0, `(.L_x_258) ;  /* 0x000004f000007945 */ /* 0x000fe20003800000 */
[----:B------:R-:W-:Y:S01]  /*91e0*/  CS2R R30, SRZ ;  /* 0x00000000001e7805 */ /* 0x000fe2000001ff00 */
[----:B------:R-:W-:Y:S01]  /*91f0*/  CS2R R28, SRZ ;  /* 0x00000000001c7805 */ /* 0x000fe2000001ff00 */
[----:B------:R-:W2:Y:S01]  /*9200*/  SHFL.IDX PT, R5, R0, RZ, 0x1e1f ;  /* 0x001e1fff00057589 */ /* 0x000ea200000e0000 */
[----:B------:R-:W-:Y:S01]  /*9210*/  CS2R R26, SRZ ;  /* 0x00000000001a7805 */ /* 0x000fe2000001ff00 */
[----:B------:R-:W-:Y:S01]  /*9220*/  CS2R R24, SRZ ;  /* 0x0000000000187805 */ /* 0x000fe2000001ff00 */
[----:B------:R-:W-:Y:S01]  /*9230*/  CS2R R22, SRZ ;  /* 0x0000000000167805 */ /* 0x000fe2000001ff00 */
[----:B------:R-:W3:Y:S01]  /*9240*/  SHFL.IDX PT, R4, R8, RZ, 0x1e1f ;  /* 0x001e1fff08047589 */ /* 0x000ee200000e0000 */
[----:B------:R-:W-:Y:S01]  /*9250*/  CS2R R20, SRZ ;  /* 0x0000000000147805 */ /* 0x000fe2000001ff00 */
[----:B------:R-:W-:Y:S01]  /*9260*/  CS2R R18, SRZ ;  /* 0x0000000000127805 */ /* 0x000fe2000001ff00 */
[----:B------:R-:W-:Y:S01]  /*9270*/  CS2R R16, SRZ ;  /* 0x0000000000107805 */ /* 0x000fe2000001ff00 */
[----:B------:R4:W1:Y:S01]  /*9280*/  SHFL.IDX PT, R2, R9, RZ, 0x1e1f ;  /* 0x001e1fff09027589 */ /* 0x00086200000e0000 */
[----:B------:R-:W-:Y:S01]  /*9290*/  CS2R R14, SRZ ;  /* 0x00000000000e7805 */ /* 0x000fe2000001ff00 */
[----:B------:R-:W-:Y:S01]  /*92a0*/  CS2R R12, SRZ ;  /* 0x00000000000c7805 */ /* 0x000fe2000001ff00 */
[----:B------:R-:W-:Y:S01]  /*92b0*/  CS2R R10, SRZ ;  /* 0x00000000000a7805 */ /* 0x000fe2000001ff00 */
[----:B----4-:R-:W-:Y:S01]  /*92c0*/  CS2R R8, SRZ ;  /* 0x0000000000087805 */ /* 0x010fe2000001ff00 */
[----:B------:R-:W-:Y:S05]  /*92d0*/  @P0 BRA `(.L_x_259) ;  /* 0x000003e000000947 */ /* 0x000fea0003800000 */
[----:B-123--:R-:W2:Y:S04]  /*92e0*/  LDL R40, [R1+0x118] ;  /* 0x0001180001287983 */ /* 0x00eea80000100800 */
[----:B------:R-:W3:Y:S04]  /*92f0*/  LDL R39, [R1+0x114] ;  /* 0x0001140001277983 */ /* 0x000ee80000100800 */
[----:B------:R-:W4:Y:S04]  /*9300*/  LDL R38, [R1+0x11c] ;  /* 0x00011c0001267983 */ /* 0x000f280000100800 */
[----:B------:R-:W4:Y:S04]  /*9310*/  LDL R37, [R1+0x110] ;  /* 0x0001100001257983 */ /* 0x000f280000100800 */
[----:B------:R-:W4:Y:S04]  /*9320*/  LDL R35, [R1+0x120] ;  /* 0x0001200001237983 */ /* 0x000f280000100800 */
[----:B------:R-:W4:Y:S04]  /*9330*/  LDL R33, [R1+0x10c] ;  /* 0x00010c0001217983 */ /* 0x000f280000100800 */
[----:B------:R-:W4:Y:S04]  /*9340*/  LDL R32, [R1+0x124] ;  /* 0x0001240001207983 */ /* 0x000f280000100800 */
[----:B------:R-:W4:Y:S01]  /*9350*/  LDL R34, [R1+0x108] ;  /* 0x0001080001227983 */ /* 0x000f220000100800 */
[----:B------:R-:W-:Y:S01]  /*9360*/  ISETP.GE.AND P0, PT, R114, c[0x0][0x27c], PT ;  /* 0x00009f0072007a0c */ /* 0x000fe20003f06270 */
[----:B------:R-:W-:Y:S01]  /*9370*/  CS2R R20, SRZ ;  /* 0x0000000000147805 */ /* 0x000fe2000001ff00 */
[----:B------:R-:W-:Y:S01]  /*9380*/  ISETP.GE.AND P1, PT, R167, c[0x0][0x27c], PT ;  /* 0x00009f00a7007a0c */ /* 0x000fe20003f26270 */
[----:B------:R-:W4:Y:S01]  /*9390*/  LDL R6, [R1+0x128] ;  /* 0x0001280001067983 */ /* 0x000f220000100800 */
[----:B------:R-:W-:-:S03]  /*93a0*/  CS2R R8, SRZ ;  /* 0x0000000000087805 */ /* 0x000fc6000001ff00 */
[----:B------:R-:W4:Y:S06]  /*93b0*/  LDL R0, [R1+0x104] ;  /* 0x0001040001007983 */ /* 0x000f2c0000100800 */
[----:B------:R-:W-:-:S04]  /*93c0*/  @!P0 IMAD.WIDE R12, R114, 0x2, R4 ;  /* 0x00000002720c8825 */ /* 0x000fc800078e0204 */
[----:B------:R-:W-:Y:S01]  /*93d0*/  @!P0 IMAD.WIDE R10, R114, 0x2, R2 ;  /* 0x00000002720a8825 */ /* 0x000fe200078e0202 */
[----:B------:R1:W5:Y:S04]  /*93e0*/  @!P0 LD.E.64 R20, [R12.64] ;  /* 0x000000080c148980 */ /* 0x000368000c101b00 */
[----:B------:R1:W5:Y:S01]  /*93f0*/  @!P0 LD.E.64 R8, [R10.64] ;  /* 0x000000080a088980 */ /* 0x000362000c101b00 */
[----:B------:R-:W-:Y:S01]  /*9400*/  ISETP.GE.AND P0, PT, R164, c[0x0][0x27c], PT ;  /* 0x00009f00a4007a0c */ /* 0x000fe20003f06270 */
[----:B------:R-:W-:Y:S01]  /*9410*/  CS2R R22, SRZ ;  /* 0x0000000000167805 */ /* 0x000fe2000001ff00 */
[----:B------:R-:W-:Y:S01]  /*9420*/  CS2R R24, SRZ ;  /* 0x0000000000187805 */ /* 0x000fe2000001ff00 */
[----:B-1----:R-:W-:Y:S01]  /*9430*/  CS2R R10, SRZ ;  /* 0x00000000000a7805 */ /* 0x002fe2000001ff00 */
[----:B------:R-:W-:Y:S01]  /*9440*/  CS2R R26, SRZ ;  /* 0x00000000001a7805 */ /* 0x000fe2000001ff00 */
[----:B------:R-:W-:Y:S01]  /*9450*/  CS2R R28, SRZ ;  /* 0x00000000001c7805 */ /* 0x000fe2000001ff00 */
[----:B------:R-:W-:Y:S01]  /*9460*/  CS2R R30, SRZ ;  /* 0x00000000001e7805 */ /* 0x000fe2000001ff00 */
[----:B--2---:R-:W-:-:S05]  /*9470*/  @!P1 IADD3 R14, P2, R4, R40, RZ ;  /* 0x00000028040e9210 */ /* 0x004fca0007f5e0ff */
[----:B---3--:R-:W-:Y:S01]  /*9480*/  @!P1 IMAD.X R15, R5, 0x1, R39, P2 ;  /* 0x00000001050f9824 */ /* 0x008fe200010e0627 */
[----:B------:R-:W-:-:S04]  /*9490*/  @!P1 IADD3 R12, P2, R2, R40, RZ ;  /* 0x00000028020c9210 */ /* 0x000fc80007f5e0ff */
[----:B------:R1:W5:Y:S01]  /*94a0*/  @!P1 LD.E.64 R22, [R14.64] ;  /* 0x000000080e169980 */ /* 0x000362000c101b00 */
[----:B------:R-:W-:-:S05]  /*94b0*/  @!P1 IMAD.X R13, R3, 0x1, R39, P2 ;  /* 0x00000001030d9824 */ /* 0x000fca00010e0627 */
[----:B------:R2:W5:Y:S01]  /*94c0*/  @!P1 LD.E.64 R10, [R12.64] ;  /* 0x000000080c0a9980 */ /* 0x000562000c101b00 */
[----:B----4-:R-:W-:Y:S02]  /*94d0*/  @!P0 IADD3 R16, P1, R4, R38, RZ ;  /* 0x0000002604108210 */ /* 0x010fe40007f3e0ff */
[----:B------:R-:W-:-:S03]  /*94e0*/  ISETP.GE.AND P2, PT, R166, c[0x0][0x27c], PT ;  /* 0x00009f00a6007a0c */ /* 0x000fc60003f46270 */
[----:B------:R-:W-:-:S05]  /*94f0*/  @!P0 IMAD.X R17, R5, 0x1, R37, P1 ;  /* 0x0000000105118824 */ /* 0x000fca00008e0625 */
[----:B------:R3:W5:Y:S01]  /*9500*/  @!P0 LD.E.64 R24, [R16.64] ;  /* 0x0000000810188980 */ /* 0x000762000c101b00 */
[----:B-1----:R-:W-:-:S05]  /*9510*/  @!P0 IADD3 R14, P1, R2, R38, RZ ;  /* 0x00000026020e8210 */ /* 0x002fca0007f3e0ff */
[----:B------:R-:W-:Y:S01]  /*9520*/  @!P0 IMAD.X R15, R3, 0x1, R37, P1 ;  /* 0x00000001030f8824 */ /* 0x000fe200008e0625 */
[----:B--2---:R-:W-:Y:S01]  /*9530*/  CS2R R12, SRZ ;  /* 0x00000000000c7805 */ /* 0x004fe2000001ff00 */
[----:B------:R-:W-:Y:S02]  /*9540*/  ISETP.GE.AND P1, PT, R113, c[0x0][0x27c], PT ;  /* 0x00009f0071007a0c */ /* 0x000fe40003f26270 */
[----:B------:R-:W-:-:S03]  /*9550*/  @!P2 IADD3 R18, P6, R4, R35, RZ ;  /* 0x000000230412a210 */ /* 0x000fc60007fde0ff */
[----:B------:R1:W5:Y:S01]  /*9560*/  @!P0 LD.E.64 R12, [R14.64] ;  /* 0x000000080e0c8980 */ /* 0x000362000c101b00 */
[----:B---3--:R-:W-:Y:S01]  /*9570*/  @!P2 IADD3 R16, P0, R2, R35, RZ ;  /* 0x000000230210a210 */ /* 0x008fe20007f1e0ff */
[----:B------:R-:W-:-:S04]  /*9580*/  @!P2 IMAD.X R19, R5, 0x1, R33, P6 ;  /* 0x000000010513a824 */ /* 0x000fc800030e0621 */
[----:B------:R-:W-:Y:S01]  /*9590*/  @!P2 IMAD.X R17, R3, 0x1, R33, P0 ;  /* 0x000000010311a824 */ /* 0x000fe200000e0621 */
[----:B------:R2:W5:Y:S01]  /*95a0*/  @!P2 LD.E.64 R26, [R18.64] ;  /* 0x00000008121aa980 */ /* 0x000562000c101b00 */
[----:B------:R-:W-:Y:S01]  /*95b0*/  ISETP.GE.AND P0, PT, R165, c[0x0][0x27c], PT ;  /* 0x00009f00a5007a0c */ /* 0x000fe20003f06270 */
[----:B-1----:R-:W-:-:S06]  /*95c0*/  CS2R R14, SRZ ;  /* 0x00000000000e7805 */ /* 0x002fcc000001ff00 */
[----:B------:R1:W5:Y:S02]  /*95d0*/  @!P2 LD.E.64 R14, [R16.64] ;  /* 0x00000008100ea980 */ /* 0x000364000c101b00 */
[----:B-1----:R-:W-:-:S05]  /*95e0*/  @!P1 IADD3 R16, P2, R4, R32, RZ ;  /* 0x0000002004109210 */ /* 0x002fca0007f5e0ff */
[----:B------:R-:W-:Y:S01]  /*95f0*/  @!P1 IMAD.X R17, R5, 0x1, R34, P2 ;  /* 0x0000000105119824 */ /* 0x000fe200010e0622 */
[----:B------:R-:W-:Y:S01]  /*9600*/  @!P1 IADD3 R32, P2, R2, R32, RZ ;  /* 0x0000002002209210 */ /* 0x000fe20007f5e0ff */
[----:B--2---:R-:W-:-:S03]  /*9610*/  CS2R R18, SRZ ;  /* 0x0000000000127805 */ /* 0x004fc6000001ff00 */
[----:B------:R1:W5:Y:S01]  /*9620*/  @!P1 LD.E.64 R28, [R16.64] ;  /* 0x00000008101c9980 */ /* 0x000362000c101b00 */
[----:B------:R-:W-:Y:S01]  /*9630*/  @!P1 IMAD.X R33, R3, 0x1, R34, P2 ;  /* 0x0000000103219824 */ /* 0x000fe200010e0622 */
[----:B------:R-:W-:-:S05]  /*9640*/  @!P0 IADD3 R4, P2, R4, R6, RZ ;  /* 0x0000000604048210 */ /* 0x000fca0007f5e0ff */
[----:B------:R-:W-:Y:S01]  /*9650*/  @!P0 IMAD.X R5, R5, 0x1, R0, P2 ;  /* 0x0000000105058824 */ /* 0x000fe200010e0600 */
[----:B------:R-:W-:-:S04]  /*9660*/  @!P0 IADD3 R2, P2, R2, R6, RZ ;  /* 0x0000000602028210 */ /* 0x000fc80007f5e0ff */
[----:B------:R2:W5:Y:S01]  /*9670*/  @!P0 LD.E.64 R30, [R4.64] ;  /* 0x00000008041e8980 */ /* 0x000562000c101b00 */
[----:B------:R-:W-:-:S05]  /*9680*/  @!P0 IMAD.X R3, R3, 0x1, R0, P2 ;  /* 0x0000000103038824 */ /* 0x000fca00010e0600 */
[----:B------:R2:W5:Y:S01]  /*9690*/  @!P0 LD.E.64 R18, [R2.64] ;  /* 0x0000000802128980 */ /* 0x000562000c101b00 */
[----:B-1----:R-:W-:-:S06]  /*96a0*/  CS2R R16, SRZ ;  /* 0x0000000000107805 */ /* 0x002fcc000001ff00 */
[----:B------:R2:W5:Y:S02]  /*96b0*/  @!P1 LD.E.64 R16, [R32.64] ;  /* 0x0000000820109980 */ /* 0x000564000c101b00 */
.L_x_259:
[----:B-123--:R-:W-:Y:S05]  /*96c0*/  BSYNC B0 ;  /* 0x0000000000007941 */ /* 0x00efea0003800000 */
.L_x_258:
[----:B-----5:R-:W-:Y:S01]  /*96d0*/  IMAD.MOV.U32 R55, RZ, RZ, R21 ;  /* 0x000000ffff377224 */ /* 0x020fe200078e0015 */
[--C-:B------:R-:W-:Y:S01]  /*96e0*/  SHF.R.U64 R46, R24, 0x10, R25.reuse ;  /* 0x00000010182e7819 */ /* 0x100fe20000001219 */
[--C-:B------:R-:W-:Y:S01]  /*96f0*/  IMAD.MOV.U32 R48, RZ, RZ, R25.reuse ;  /* 0x000000ffff307224 */ /* 0x100fe200078e0019 */
[----:B------:R-:W-:Y:S01]  /*9700*/  SHF.R.U32.HI R43, RZ, 0x10, R25 ;  /* 0x00000010ff2b7819 */ /* 0x000fe20000011619 */
[----:B------:R-:W-:Y:S01]  /*9710*/  IMAD.MOV.U32 R37, RZ, RZ, R30 ;  /* 0x000000ffff257224 */ /* 0x000fe200078e001e */
[--C-:B------:R-:W-:Y:S01]  /*9720*/  SHF.R.U64 R33, R30, 0x10, R31.reuse ;  /* 0x000000101e217819 */ /* 0x100fe2000000121f */
[----:B------:R-:W-:Y:S01]  /*9730*/  IMAD.MOV.U32 R35, RZ, RZ, R31 ;  /* 0x000000ffff237224 */ /* 0x000fe200078e001f */
[----:B------:R-:W-:Y:S01]  /*9740*/  SHF.R.U64 R25, R10, 0x10, R11 ;  /* 0x000000100a197819 */ /* 0x000fe2000000120b */
[----:B------:R-:W-:Y:S01]  /*9750*/  IMAD.MOV.U32 R52, RZ, RZ, R23 ;  /* 0x000000ffff347224 */ /* 0x000fe200078e0017 */
[----:B------:R-:W-:Y:S01]  /*9760*/  SHF.R.U32.HI R30, RZ, 0x10, R31 ;  /* 0x00000010ff1e7819 */ /* 0x000fe2000001161f */
[----:B------:R-:W-:Y:S01]  /*9770*/  IMAD.MOV.U32 R49, RZ, RZ, R24 ;  /* 0x000000ffff317224 */ /* 0x000fe200078e0018 */
[--C-:B------:R-:W-:Y:S01]  /*9780*/  SHF.R.U64 R50, R22, 0x10, R23.reuse ;  /* 0x0000001016327819 */ /* 0x100fe20000001217 */
[----:B------:R-:W-:Y:S01]  /*9790*/  IMAD.MOV.U32 R45, RZ, RZ, R26 ;  /* 0x000000ffff2d7224 */ /* 0x000fe200078e001a */
[----:B------:R-:W-:Y:S01]  /*97a0*/  SHF.R.U32.HI R47, RZ, 0x10, R23 ;  /* 0x00000010ff2f7819 */ /* 0x000fe20000011617 */
[----:B------:R-:W-:Y:S01]  /*97b0*/  IMAD.MOV.U32 R31, RZ, RZ, R9 ;  /* 0x000000ffff1f7224 */ /* 0x000fe200078e0009 */
[----:B------:R-:W-:Y:S01]  /*97c0*/  SHF.R.U64 R42, R26, 0x10, R27 ;  /* 0x000000101a2a7819 */ /* 0x000fe2000000121b */
[----:B------:R-:W-:Y:S01]  /*97d0*/  IMAD.MOV.U32 R23, RZ, RZ, R13 ;  /* 0x000000ffff177224 */ /* 0x000fe200078e000d */
[----:B------:R-:W-:Y:S01]  /*97e0*/  SHF.R.U32.HI R26, RZ, 0x10, R9 ;  /* 0x00000010ff1a7819 */ /* 0x000fe20000011609 */
[----:B------:R-:W-:Y:S01]  /*97f0*/  IMAD.MOV.U32 R5, RZ, RZ, R19 ;  /* 0x000000ffff057224 */ /* 0x000fe200078e0013 */
[----:B------:R-:W-:Y:S01]  /*9800*/  PRMT R25, R25, 0x5410, R55 ;  /* 0x0000541019197816 */ /* 0x000fe20000000037 */
[----:B------:R-:W-:Y:S01]  /*9810*/  IMAD.MOV.U32 R41, RZ, RZ, R28 ;  /* 0x000000ffff297224 */ /* 0x000fe200078e001c */
[----:B------:R-:W-:Y:S01]  /*9820*/  PRMT R26, R26, 0x5410, R50 ;  /* 0x000054101a1a7816 */ /* 0x000fe20000000032 */
[----:B------:R-:W-:Y:S01]  /*9830*/  IMAD.MOV.U32 R40, RZ, RZ, R29 ;  /* 0x000000ffff287224 */ /* 0x000fe200078e001d */
[----:B------:R-:W-:Y:S01]  /*9840*/  PRMT R31, R31, 0x5410, R49 ;  /* 0x000054101f1f7816 */ /* 0x000fe20000000031 */
[----:B------:R-:W-:Y:S01]  /*9850*/  IMAD.MOV.U32 R32, RZ, RZ, R8 ;  /* 0x000000ffff207224 */ /* 0x000fe200078e0008 */
[----:B------:R-:W-:Y:S01]  /*9860*/  PRMT R23, R23, 0x5410, R25 ;  /* 0x0000541017177816 */ /* 0x000fe20000000019 */
[----:B------:R-:W-:Y:S01]  /*9870*/  IMAD.MOV.U32 R56, RZ, RZ, R20 ;  /* 0x000000ffff387224 */ /* 0x000fe200078e0014 */
[----:B------:R-:W-:Y:S01]  /*9880*/  SHF.R.U64 R2, R12, 0x10, R13 ;  /* 0x000000100c027819 */ /* 0x000fe2000000120d */
[----:B------:R-:W-:Y:S01]  /*9890*/  IMAD.MOV.U32 R44, RZ, RZ, R27 ;  /* 0x000000ffff2c7224 */ /* 0x000fe200078e001b */
[--C-:B------:R-:W-:Y:S01]  /*98a0*/  SHF.R.U64 R3, R18, 0x10, R19.reuse ;  /* 0x0000001012037819 */ /* 0x100fe20000001213 */
[----:B------:R-:W-:Y:S01]  /*98b0*/  IMAD.MOV.U32 R53, RZ, RZ, R22 ;  /* 0x000000ffff357224 */ /* 0x000fe200078e0016 */
[----:B------:R-:W-:Y:S01]  /*98c0*/  SHF.R.U32.HI R0, RZ, 0x10, R19 ;  /* 0x00000010ff007819 */ /* 0x000fe20000011613 */
[----:B------:R-:W-:Y:S01]  /*98d0*/  IMAD.MOV.U32 R24, RZ, RZ, R12 ;  /* 0x000000ffff187224 */ /* 0x000fe200078e000c */
[----:B------:R-:W-:Y:S01]  /*98e0*/  PRMT R19, R26, 0x5410, R31 ;  /* 0x000054101a137816 */ /* 0x000fe2000000001f */
[----:B------:R-:W-:Y:S01]  /*98f0*/  IMAD.MOV.U32 R6, RZ, RZ, R18 ;  /* 0x000000ffff067224 */ /* 0x000fe200078e0012 */
[----:B------:R-:W-:Y:S01]  /*9900*/  PRMT R26, R23, 0x7610, R26 ;  /* 0x00007610171a7816 */ /* 0x000fe2000000001a */
[----:B------:R-:W-:-:S04]  /*9910*/  DEPBAR.LE SB0, 0x1 ;  /* 0x000080400000791a */ /* 0x000fc80000000000 */
[----:B------:R-:W-:Y:S01]  /*9920*/  PRMT R23, R2, 0x7610, R23 ;  /* 0x0000761002177816 */ /* 0x000fe20000000017 */
[----:B------:R-:W-:Y:S01]  /*9930*/  IMAD R2, R68, -0x80, R36 ;  /* 0xffffff8044027824 */ /* 0x000fe200078e0224 */
[--C-:B------:R-:W-:Y:S01]  /*9940*/  SHF.R.U64 R38, R28, 0x10, R29.reuse ;  /* 0x000000101c267819 */ /* 0x100fe2000000121d */
[----:B------:R-:W-:Y:S01]  /*9950*/  IMAD.MOV.U32 R28, RZ, RZ, R10 ;  /* 0x000000ffff1c7224 */ /* 0x000fe200078e000a */
[----:B------:R-:W-:Y:S01]  /*9960*/  SHF.R.U32.HI R34, RZ, 0x10, R29 ;  /* 0x00000010ff227819 */ /* 0x000fe2000001161d */
[----:B------:R-:W-:Y:S01]  /*9970*/  IMAD.MOV.U32 R10, RZ, RZ, R17 ;  /* 0x000000ffff0a7224 */ /* 0x000fe200078e0011 */
[----:B------:R-:W-:Y:S01]  /*9980*/  SHF.R.U64 R29, R8, 0x10, R9 ;  /* 0x00000010081d7819 */ /* 0x000fe20000001209 */
[----:B------:R-:W-:Y:S01]  /*9990*/  BSSY B1, `(.L_x_260) ;  /* 0x000012a000017945 */ /* 0x000fe20003800000 */
[--C-:B------:R-:W-:Y:S02]  /*99a0*/  SHF.R.U64 R8, R16, 0x10, R17.reuse ;  /* 0x0000001010087819 */ /* 0x100fe40000001211 */
[----:B------:R-:W-:-:S02]  /*99b0*/  SHF.R.U32.HI R4, RZ, 0x10, R17 ;  /* 0x00000010ff047819 */ /* 0x000fc40000011611 */
[----:B------:R-:W-:Y:S02]  /*99c0*/  IMNMX R17, R2, 0x80, PT ;  /* 0x0000008002117817 */ /* 0x000fe40003800200 */
[----:B------:R-:W-:Y:S01]  /*99d0*/  SHF.R.U64 R54, R20, 0x10, R21 ;  /* 0x0000001014367819 */ /* 0x000fe20000001215 */
[----:B------:R-:W-:Y:S01]  /*99e0*/  IMAD.MOV.U32 R20, RZ, RZ, R15 ;  /* 0x000000ffff147224 */ /* 0x000fe200078e000f */
[----:B------:R-:W-:Y:S02]  /*99f0*/  ISETP.GE.AND P0, PT, R112, R17, PT ;  /* 0x000000117000720c */ /* 0x000fe40003f06270 */
[----:B------:R-:W-:Y:S01]  /*9a00*/  SHF.R.U32.HI R39, RZ, 0x10, R27 ;  /* 0x00000010ff277819 */ /* 0x000fe2000001161b */
[----:B------:R-:W-:Y:S01]  /*9a10*/  IMAD.MOV.U32 R27, RZ, RZ, R11 ;  /* 0x000000ffff1b7224 */ /* 0x000fe200078e000b */
[----:B------:R-:W-:Y:S01]  /*9a20*/  SHF.R.U32.HI R51, RZ, 0x10, R21 ;  /* 0x00000010ff337819 */ /* 0x000fe20000011615 */
[----:B------:R-:W-:Y:S01]  /*9a30*/  IMAD.MOV.U32 R21, RZ, RZ, R14 ;  /* 0x000000ffff157224 */ /* 0x000fe200078e000e */
[----:B------:R-:W-:Y:S01]  /*9a40*/  SHF.R.U32.HI R22, RZ, 0x10, R11 ;  /* 0x00000010ff167819 */ /* 0x000fe2000001160b */
[----:B------:R-:W-:Y:S01]  /*9a50*/  IMAD.MOV.U32 R11, RZ, RZ, R16 ;  /* 0x000000ffff0b7224 */ /* 0x000fe200078e0010 */
[----:B------:R-:W-:-:S02]  /*9a60*/  PRMT R29, R29, 0x5410, R52 ;  /* 0x000054101d1d7816 */ /* 0x000fc40000000034 */
[----:B------:R-:W-:Y:S02]  /*9a70*/  PRMT R32, R32, 0x5410, R43 ;  /* 0x0000541020207816 */ /* 0x000fe4000000002b */
[----:B------:R-:W-:Y:S02]  /*9a80*/  PRMT R37, R37, 0x5410, R44 ;  /* 0x0000541025257816 */ /* 0x000fe4000000002c */
[----:B------:R-:W-:Y:S02]  /*9a90*/  PRMT R20, R20, 0x5410, R54 ;  /* 0x0000541014147816 */ /* 0x000fe40000000036 */
[----:B------:R-:W-:Y:S02]  /*9aa0*/  PRMT R28, R28, 0x5410, R47 ;  /* 0x000054101c1c7816 */ /* 0x000fe4000000002f */
[----:B------:R-:W-:Y:S02]  /*9ab0*/  PRMT R33, R33, 0x5410, R48 ;  /* 0x0000541021217816 */ /* 0x000fe40000000030 */
[----:B------:R-:W-:-:S02]  /*9ac0*/  PRMT R30, R30, 0x5410, R46 ;  /* 0x000054101e1e7816 */ /* 0x000fc4000000002e */
[----:B------:R-:W-:Y:S02]  /*9ad0*/  PRMT R35, R35, 0x5410, R45 ;  /* 0x0000541023237816 */ /* 0x000fe4000000002d */
[----:B------:R-:W-:Y:S02]  /*9ae0*/  PRMT R34, R34, 0x5410, R42 ;  /* 0x0000541022227816 */ /* 0x000fe4000000002a */
[----:B------:R-:W-:Y:S02]  /*9af0*/  SHF.R.U32.HI R13, RZ, 0x10, R13 ;  /* 0x00000010ff0d7819 */ /* 0x000fe4000001160d */
[--C-:B------:R-:W-:Y:S02]  /*9b00*/  SHF.R.U64 R12, R14, 0x10, R15.reuse ;  /* 0x000000100e0c7819 */ /* 0x100fe4000000120f */
[----:B------:R-:W-:Y:S02]  /*9b10*/  SHF.R.U32.HI R9, RZ, 0x10, R15 ;  /* 0x00000010ff097819 */ /* 0x000fe4000001160f */
        /* <DEDUP_REMOVED lines=20> */
[----:B------:R-:W-:Y:S01]  /*9c60*/  PRMT R35, R3, 0x7610, R35 ;  /* 0x0000761003237816 */ /* 0x000fe20000000023 */
[----:B------:R-:W-:Y:S06]  /*9c70*/  BAR.SYNC.DEFER_BLOCKING 0x0 ;  /* 0x0000000000007b1d */ /* 0x000fec0000010000 */
[----:B------:R-:W-:Y:S05]  /*9c80*/  @P0 BRA `(.L_x_261) ;  /* 0x00000fa000000947 */ /* 0x000fea0003800000 */
[----:B------:R-:W-:Y:S01]  /*9c90*/  ISETP.GE.AND P0, PT, R114, c[0x0][0x27c], PT ;  /* 0x00009f0072007a0c */ /* 0x000fe20003f06270 */
[----:B------:R-:W-:-:S12]  /*9ca0*/  BSSY B0, `(.L_x_262) ;  /* 0x0000028000007945 */ /* 0x000fd80003800000 */
[----:B------:R-:W-:Y:S05]  /*9cb0*/  @P0 BRA `(.L_x_263) ;  /* 0x0000026000000947 */ /* 0x000fea0003800000 */
[----:B------:R-:W1:Y:S01]  /*9cc0*/  LDS.128 R8, [R244+0x4800] ;  /* 0x00480000f4087984 */ /* 0x000e620000000c00 */
[--C-:B------:R-:W-:Y:S02]  /*9cd0*/  HADD2.F32 R12, -RZ, R18.reuse.H0_H0 ;  /* 0x20000012ff0c7230 */ /* 0x100fe40000004100 */
[----:B------:R-:W-:Y:S02]  /*9ce0*/  HADD2.F32 R0, -RZ, R18.H1_H1 ;  /* 0x30000012ff007230 */ /* 0x000fe40000004100 */
[----:B------:R-:W-:Y:S02]  /*9cf0*/  HADD2.F32 R3, -RZ, R21.H1_H1 ;  /* 0x30000015ff037230 */ /* 0x000fe40000004100 */
[----:B------:R-:W-:Y:S02]  /*9d00*/  HADD2.F32 R2, -RZ, R20.H1_H1 ;  /* 0x30000014ff027230 */ /* 0x000fe40000004100 */
[--C-:B-1----:R-:W-:Y:S02]  /*9d10*/  HADD2.F32 R13, -RZ, R8.reuse.H0_H0 ;  /* 0x20000008ff0d7230 */ /* 0x102fe40000004100 */
[----:B------:R-:W-:-:S02]  /*9d20*/  HADD2.F32 R6, -RZ, R8.H1_H1 ;  /* 0x30000008ff067230 */ /* 0x000fc40000004100 */
[--C-:B------:R-:W-:Y:S01]  /*9d30*/  HADD2.F32 R5, -RZ, R9.reuse.H1_H1 ;  /* 0x30000009ff057230 */ /* 0x100fe20000004100 */
[-C--:B------:R-:W-:Y:S01]  /*9d40*/  FMUL.FTZ R14, R13, R12.reuse ;  /* 0x0000000c0d0e7220 */ /* 0x080fe20000410000 */
[----:B------:R-:W-:Y:S01]  /*9d50*/  HADD2.F32 R4, -RZ, R9.H0_H0 ;  /* 0x20000009ff047230 */ /* 0x000fe20000004100 */
[----:B------:R-:W-:Y:S01]  /*9d60*/  FMUL.FTZ R15, R6, R12 ;  /* 0x0000000c060f7220 */ /* 0x000fe20000410000 */
[--C-:B------:R-:W-:Y:S01]  /*9d70*/  HADD2.F32 R9, -RZ, R10.reuse.H0_H0 ;  /* 0x2000000aff097230 */ /* 0x100fe20000004100 */
[-C--:B------:R-:W-:Y:S01]  /*9d80*/  FMUL.FTZ R12, R5, R0.reuse ;  /* 0x00000000050c7220 */ /* 0x080fe20000410000 */
[--C-:B------:R-:W-:Y:S01]  /*9d90*/  HADD2.F32 R8, -RZ, R11.reuse.H0_H0 ;  /* 0x2000000bff087230 */ /* 0x100fe20000004100 */
[----:B------:R-:W-:Y:S01]  /*9da0*/  FMUL.FTZ R0, R4, R0 ;  /* 0x0000000004007220 */ /* 0x000fe20000410000 */
[----:B------:R-:W-:Y:S01]  /*9db0*/  HADD2.F32 R10, -RZ, R10.H1_H1 ;  /* 0x3000000aff0a7230 */ /* 0x000fe20000004100 */
[-C--:B------:R-:W-:Y:S01]  /*9dc0*/  FFMA.FTZ R16, R13, R3.reuse, -R15 ;  /* 0x000000030d107223 */ /* 0x080fe2000001080f */
[----:B------:R-:W-:Y:S01]  /*9dd0*/  HADD2.F32 R11, -RZ, R11.H1_H1 ;  /* 0x3000000bff0b7230 */ /* 0x000fe20000004100 */
[----:B------:R-:W-:Y:S01]  /*9de0*/  FFMA.FTZ R15, R6, R3, R14 ;  /* 0x00000003060f7223 */ /* 0x000fe2000001000e */
[----:B------:R-:W-:Y:S01]  /*9df0*/  HADD2.F32 R3, -RZ, R25.H1_H1 ;  /* 0x30000019ff037230 */ /* 0x000fe20000004100 */
[-C--:B------:R-:W-:Y:S01]  /*9e00*/  FFMA.FTZ R14, R4, R2.reuse, -R12 ;  /* 0x00000002040e7223 */ /* 0x080fe2000001080c */
[--C-:B------:R-:W-:Y:S01]  /*9e10*/  HADD2.F32 R4, -RZ, R19.reuse.H1_H1 ;  /* 0x30000013ff047230 */ /* 0x100fe20000004100 */
[----:B------:R-:W-:Y:S01]  /*9e20*/  FFMA.FTZ R13, R5, R2, R0 ;  /* 0x00000002050d7223 */ /* 0x000fe20000010000 */
[----:B------:R-:W-:-:S02]  /*9e30*/  HADD2.F32 R0, -RZ, R19.H0_H0 ;  /* 0x20000013ff007230 */ /* 0x000fc40000004100 */
[----:B------:R-:W-:Y:S01]  /*9e40*/  HADD2.F32 R2, -RZ, R24.H1_H1 ;  /* 0x30000018ff027230 */ /* 0x000fe20000004100 */
[----:B------:R-:W-:Y:S02]  /*9e50*/  FMUL.FTZ R12, R10, R4 ;  /* 0x000000040a0c7220 */ /* 0x000fe40000410000 */
[----:B------:R-:W-:Y:S02]  /*9e60*/  FMUL.FTZ R6, R11, R0 ;  /* 0x000000000b067220 */ /* 0x000fe40000410000 */
[C---:B------:R-:W-:Y:S02]  /*9e70*/  FMUL.FTZ R4, R9.reuse, R4 ;  /* 0x0000000409047220 */ /* 0x040fe40000410000 */
[C---:B------:R-:W-:Y:S02]  /*9e80*/  FMUL.FTZ R5, R8.reuse, R0 ;  /* 0x0000000008057220 */ /* 0x040fe40000410000 */
[-C--:B------:R-:W-:Y:S01]  /*9e90*/  FFMA.FTZ R12, R9, R3.reuse, -R12 ;  /* 0x00000003090c7223 */ /* 0x080fe2000001080c */
[----:B------:R-:W-:Y:S01]  /*9ea0*/  F2FP.PACK_AB R9, R13, R14 ;  /* 0x0000000e0d09723e */ /* 0x000fe200000000ff */
[----:B------:R-:W-:Y:S01]  /*9eb0*/  FFMA.FTZ R0, R8, R2, -R6 ;  /* 0x0000000208007223 */ /* 0x000fe20000010806 */
[----:B------:R-:W-:Y:S01]  /*9ec0*/  F2FP.PACK_AB R8, R15, R16 ;  /* 0x000000100f08723e */ /* 0x000fe200000000ff */
[----:B------:R-:W-:-:S02]  /*9ed0*/  FFMA.FTZ R3, R10, R3, R4 ;  /* 0x000000030a037223 */ /* 0x000fc40000010004 */
[----:B------:R-:W-:-:S03]  /*9ee0*/  FFMA.FTZ R2, R11, R2, R5 ;  /* 0x000000020b027223 */ /* 0x000fc60000010005 */
[----:B------:R-:W-:Y:S02]  /*9ef0*/  F2FP.PACK_AB R10, R3, R12 ;  /* 0x0000000c030a723e */ /* 0x000fe400000000ff */
[----:B------:R-:W-:-:S05]  /*9f00*/  F2FP.PACK_AB R11, R2, R0 ;  /* 0x00000000020b723e */ /* 0x000fca00000000ff */
[----:B------:R1:W-:Y:S02]  /*9f10*/  STS.128 [R244+0x4800], R8 ;  /* 0x00480008f4007388 */ /* 0x0003e40000000c00 */
.L_x_263:
[----:B------:R-:W-:Y:S05]  /*9f20*/  BSYNC B0 ;  /* 0x0000000000007941 */ /* 0x000fea0003800000 */
.L_x_262:
[----:B------:R-:W-:Y:S01]  /*9f30*/  ISETP.GE.AND P0, PT, R167, c[0x0][0x27c], PT ;  /* 0x00009f00a7007a0c */ /* 0x000fe20003f06270 */
[----:B------:R-:W-:-:S12]  /*9f40*/  BSSY B0, `(.L_x_264) ;  /* 0x0000028000007945 */ /* 0x000fd80003800000 */
[----:B------:R-:W-:Y:S05]  /*9f50*/  @P0 BRA `(.L_x_265) ;  /* 0x0000026000000947 */ /* 0x000fea0003800000 */
[----:B-1----:R-:W1:Y:S01]  /*9f60*/  LDS.128 R8, [R245+0x4800] ;  /* 0x00480000f5087984 */ /* 0x002e620000000c00 */
[----:B------:R-:W-:Y:S02]  /*9f70*/  HADD2.F32 R12, -RZ, R22.H1_H1 ;  /* 0x30000016ff0c7230 */ /* 0x000fe40000004100 */
        /* <DEDUP_REMOVED lines=19> */
[----:B------:R-:W-:Y:S01]  /*a0b0*/  HADD2.F32 R4, -RZ, R27.H0_H0 ;  /* 0x2000001bff047230 */ /* 0x000fe20000004100 */
        /* <DEDUP_REMOVED lines=16> */
.L_x_265:
[----:B------:R-:W-:Y:S05]  /*a1c0*/  BSYNC B0 ;  /* 0x0000000000007941 */ /* 0x000fea0003800000 */
.L_x_264:
[----:B------:R-:W-:Y:S01]  /*a1d0*/  ISETP.GE.AND P0, PT, R164, c[0x0][0x27c], PT ;  /* 0x00009f00a4007a0c */ /* 0x000fe20003f06270 */
[----:B------:R-:W-:-:S12]  /*a1e0*/  BSSY B0, `(.L_x_266) ;  /* 0x0000028000007945 */ /* 0x000fd80003800000 */
[----:B------:R-:W-:Y:S05]  /*a1f0*/  @P0 BRA `(.L_x_267) ;  /* 0x0000026000000947 */ /* 0x000fea0003800000 */
[----:B-1----:R-:W1:Y:S01]  /*a200*/  LDS.128 R8, [R244+0x6800] ;  /* 0x00680000f4087984 */ /* 0x002e620000000c00 */
[----:B------:R-:W-:Y:S02]  /*a210*/  HADD2.F32 R12, -RZ, R24.H0_H0 ;  /* 0x20000018ff0c7230 */ /* 0x000fe40000004100 */
[----:B------:R-:W-:Y:S02]  /*a220*/  HADD2.F32 R0, -RZ, R23.H0_H0 ;  /* 0x20000017ff007230 */ /* 0x000fe40000004100 */
        /* <DEDUP_REMOVED lines=35> */
.L_x_267:
[----:B------:R-:W-:Y:S05]  /*a460*/  BSYNC B0 ;  /* 0x0000000000007941 */ /* 0x000fea0003800000 */
.L_x_266:
        /* <DEDUP_REMOVED lines=27> */
[----:B------:R-:W-:Y:S01]  /*a620*/  HADD2.F32 R2, -RZ, R39.H0_H0 ;  /* 0x20000027ff027230 */ /* 0x000fe20000004100 */
        /* <DEDUP_REMOVED lines=13> */
.L_x_269:
[----:B------:R-:W-:Y:S05]  /*a700*/  BSYNC B0 ;  /* 0x0000000000007941 */ /* 0x000fea0003800000 */
.L_x_268:
[----:B------:R-:W-:Y:S01]  /*a710*/  ISETP.GE.AND P0, PT, R113, c[0x0][0x27c], PT ;  /* 0x00009f0071007a0c */ /* 0x000fe20003f06270 */
[----:B------:R-:W-:-:S12]  /*a720*/  BSSY B0, `(.L_x_270) ;  /* 0x0000028000007945 */ /* 0x000fd80003800000 */
[----:B------:R-:W-:Y:S05]  /*a730*/  @P0 BRA `(.L_x_271) ;  /* 0x0000026000000947 */ /* 0x000fea0003800000 */
[----:B-1----:R-:W1:Y:S01]  /*a740*/  LDS.128 R8, [R244+0x8800] ;  /* 0x00880000f4087984 */ /* 0x002e620000000c00 */
[----:B------:R-:W-:Y:S02]  /*a750*/  HADD2.F32 R12, -RZ, R30.H0_H0 ;  /* 0x2000001eff0c7230 */ /* 0x000fe40000004100 */
[----:B------:R-:W-:Y:S02]  /*a760*/  HADD2.F32 R0, -RZ, R31.H0_H0 ;  /* 0x2000001fff007230 */ /* 0x000fe40000004100 */
[--C-:B------:R-:W-:Y:S02]  /*a770*/  HADD2.F32 R3, -RZ, R38.reuse.H1_H1 ;  /* 0x30000026ff037230 */ /* 0x100fe40000004100 */
[----:B------:R-:W-:Y:S02]  /*a780*/  HADD2.F32 R2, -RZ, R38.H0_H0 ;  /* 0x20000026ff027230 */ /* 0x000fe40000004100 */
        /* <DEDUP_REMOVED lines=14> */
[----:B------:R-:W-:Y:S01]  /*a870*/  HADD2.F32 R3, -RZ, R40.H0_H0 ;  /* 0x20000028ff037230 */ /* 0x000fe20000004100 */
        /* <DEDUP_REMOVED lines=18> */
.L_x_271:
[----:B------:R-:W-:Y:S05]  /*a9a0*/  BSYNC B0 ;  /* 0x0000000000007941 */ /* 0x000fea0003800000 */
.L_x_270:
[----:B------:R-:W-:-:S13]  /*a9b0*/  ISETP.GE.AND P0, PT, R165, c[0x0][0x27c], PT ;  /* 0x00009f00a5007a0c */ /* 0x000fda0003f06270 */
[----:B------:R-:W-:Y:S05]  /*a9c0*/  @P0 BRA `(.L_x_261) ;  /* 0x0000026000000947 */ /* 0x000fea0003800000 */
[----:B-1----:R-:W1:Y:S01]  /*a9d0*/  LDS.128 R8, [R245+0x8800] ;  /* 0x00880000f5087984 */ /* 0x002e620000000c00 */
[----:B------:R-:W-:Y:S02]  /*a9e0*/  HADD2.F32 R12, -RZ, R34.H0_H0 ;  /* 0x20000022ff0c7230 */ /* 0x000fe40000004100 */
[----:B------:R-:W-:Y:S02]  /*a9f0*/  HADD2.F32 R0, -RZ, R35.H0_H0 ;  /* 0x20000023ff007230 */ /* 0x000fe40000004100 */
[----:B------:R-:W-:Y:S02]  /*aa00*/  HADD2.F32 R3, -RZ, R40.H1_H1 ;  /* 0x30000028ff037230 */ /* 0x000fe40000004100 */
        /* <DEDUP_REMOVED lines=34> */
.L_x_261:
[----:B------:R-:W-:Y:S05]  /*ac30*/  BSYNC B1 ;  /* 0x0000000000017941 */ /* 0x000fea0003800000 */
.L_x_260:
[----:B------:R-:W-:-:S04]  /*ac40*/  IADD3 R0, R112, 0x40, RZ ;  /* 0x0000004070007810 */ /* 0x000fc80007ffe0ff */
[----:B------:R-:W-:-:S13]  /*ac50*/  ISETP.GE.AND P0, PT, R0, R17, PT ;  /* 0x000000110000720c */ /* 0x000fda0003f06270 */
[----:B------:R-:W-:Y:S05]  /*ac60*/  @P0 BRA `(.L_x_272) ;  /* 0x00003bc000000947 */ /* 0x000fea0003800000 */
[----:B------:R-:W-:Y:S01]  /*ac70*/  ISETP.GE.AND P0, PT, R114, c[0x0][0x27c], PT ;  /* 0x00009f0072007a0c */ /* 0x000fe20003f06270 */
[----:B------:R-:W-:-:S12]  /*ac80*/  BSSY B0, `(.L_x_273) ;  /* 0x0000028000007945 */ /* 0x000fd80003800000 */
[----:B------:R-:W-:Y:S05]  /*ac90*/  @P0 BRA `(.L_x_274) ;  /* 0x0000026000000947 */ /* 0x000fea0003800000 */
[----:B-1----:R-:W1:Y:S01]  /*aca0*/  LDS.128 R8, [R244+0x5800] ;  /* 0x00580000f4087984 */ /* 0x002e620000000c00 */
[--C-:B------:R-:W-:Y:S02]  /*acb0*/  HADD2.F32 R12, -RZ, R18.reuse.H0_H0 ;  /* 0x20000012ff0c7230 */ /* 0x100fe40000004100 */
[----:B------:R-:W-:Y:S02]  /*acc0*/  HADD2.F32 R0, -RZ, R18.H1_H1 ;  /* 0x30000012ff007230 */ /* 0x000fe40000004100 */
[----:B------:R-:W-:Y:S02]  /*acd0*/  HADD2.F32 R3, -RZ, R21.H1_H1 ;  /* 0x30000015ff037230 */ /* 0x000fe40000004100 */
[----:B------:R-:W-:Y:S02]  /*ace0*/  HADD2.F32 R2, -RZ, R20.H1_H1 ;  /* 0x30000014ff027230 */ /* 0x000fe40000004100 */
[--C-:B-1----:R-:W-:Y:S02]  /*acf0*/  HADD2.F32 R13, -RZ, R8.reuse.H0_H0 ;  /* 0x20000008ff0d7230 */ /* 0x102fe40000004100 */
[----:B------:R-:W-:-:S02]  /*ad00*/  HADD2.F32 R6, -RZ, R8.H1_H1 ;  /* 0x30000008ff067230 */ /* 0x000fc40000004100 */
[--C-:B------:R-:W-:Y:S01]  /*ad10*/  HADD2.F32 R5, -RZ, R9.reuse.H1_H1 ;  /* 0x30000009ff057230 */ /* 0x100fe20000004100 */
[C---:B------:R-:W-:Y:S01]  /*ad20*/  FMUL.FTZ R14, R12.reuse, R13 ;  /* 0x0000000d0c0e7220 */ /* 0x040fe20000410000 */
[----:B------:R-:W-:Y:S01]  /*ad30*/  HADD2.F32 R4, -RZ, R9.H0_H0 ;  /* 0x20000009ff047230 */ /* 0x000fe20000004100 */
[----:B------:R-:W-:Y:S01]  /*ad40*/  FMUL.FTZ R15, R12, R6 ;  /* 0x000000060c0f7220 */ /* 0x000fe20000410000 */
[--C-:B------:R-:W-:Y:S01]  /*ad50*/  HADD2.F32 R9, -RZ, R10.reuse.H0_H0 ;  /* 0x2000000aff097230 */ /* 0x100fe20000004100 */
[C---:B------:R-:W-:Y:S01]  /*ad60*/  FMUL.FTZ R12, R0.reuse, R5 ;  /* 0x00000005000c7220 */ /* 0x040fe20000410000 */
[--C-:B------:R-:W-:Y:S01]  /*ad70*/  HADD2.F32 R8, -RZ, R11.reuse.H0_H0 ;  /* 0x2000000bff087230 */ /* 0x100fe20000004100 */
[----:B------:R-:W-:Y:S01]  /*ad80*/  FMUL.FTZ R0, R0, R4 ;  /* 0x0000000400007220 */ /* 0x000fe20000410000 */
[----:B------:R-:W-:Y:S01]  /*ad90*/  HADD2.F32 R10, -RZ, R10.H1_H1 ;  /* 0x3000000aff0a7230 */ /* 0x000fe20000004100 */
[C---:B------:R-:W-:Y:S01]  /*ada0*/  FFMA.FTZ R16, R3.reuse, R13, -R15 ;  /* 0x0000000d03107223 */ /* 0x040fe2000001080f */
[----:B------:R-:W-:Y:S01]  /*adb0*/  HADD2.F32 R11, -RZ, R11.H1_H1 ;  /* 0x3000000bff0b7230 */ /* 0x000fe20000004100 */
[----:B------:R-:W-:Y:S01]  /*adc0*/  FFMA.FTZ R15, R3, R6, R14 ;  /* 0x00000006030f7223 */ /* 0x000fe2000001000e */
[----:B------:R-:W-:Y:S01]  /*add0*/  HADD2.F32 R3, -RZ, R25.H1_H1 ;  /* 0x30000019ff037230 */ /* 0x000fe20000004100 */
[C---:B------:R-:W-:Y:S01]  /*ade0*/  FFMA.FTZ R14, R2.reuse, R4, -R12 ;  /* 0x00000004020e7223 */ /* 0x040fe2000001080c */
[--C-:B------:R-:W-:Y:S01]  /*adf0*/  HADD2.F32 R4, -RZ, R19.reuse.H1_H1 ;  /* 0x30000013ff047230 */ /* 0x100fe20000004100 */
[----:B------:R-:W-:Y:S01]  /*ae00*/  FFMA.FTZ R13, R2, R5, R0 ;  /* 0x00000005020d7223 */ /* 0x000fe20000010000 */
[----:B------:R-:W-:-:S02]  /*ae10*/  HADD2.F32 R0, -RZ, R19.H0_H0 ;  /* 0x20000013ff007230 */ /* 0x000fc40000004100 */
[----:B------:R-:W-:Y:S01]  /*ae20*/  HADD2.F32 R2, -RZ, R24.H1_H1 ;  /* 0x30000018ff027230 */ /* 0x000fe20000004100 */
[----:B------:R-:W-:Y:S02]  /*ae30*/  FMUL.FTZ R12, R4, R10 ;  /* 0x0000000a040c7220 */ /* 0x000fe40000410000 */
[----:B------:R-:W-:Y:S02]  /*ae40*/  FMUL.FTZ R6, R0, R11 ;  /* 0x0000000b00067220 */ /* 0x000fe40000410000 */
[-C--:B------:R-:W-:Y:S02]  /*ae50*/  FMUL.FTZ R4, R4, R9.reuse ;  /* 0x0000000904047220 */ /* 0x080fe40000410000 */
[----:B------:R-:W-:Y:S02]  /*ae60*/  FMUL.FTZ R5, R0, R8 ;  /* 0x0000000800057220 */ /* 0x000fe40000410000 */
[----:B------:R-:W-:Y:S01]  /*ae70*/  FFMA.FTZ R12, R3, R9, -R12 ;  /* 0x00000009030c7223 */ /* 0x000fe2000001080c */
        /* <DEDUP_REMOVED lines=8> */
.L_x_274:
[----:B------:R-:W-:Y:S05]  /*af00*/  BSYNC B0 ;  /* 0x0000000000007941 */ /* 0x000fea0003800000 */
.L_x_273:
        /* <DEDUP_REMOVED lines=24> */
[----:B------:R-:W-:Y:S01]  /*b090*/  HADD2.F32 R4, -RZ, R27.H0_H0 ;  /* 0x2000001bff047230 */ /* 0x000fe20000004100 */
        /* <DEDUP_REMOVED lines=16> */
.L_x_276:
[----:B------:R-:W-:Y:S05]  /*b1a0*/  BSYNC B0 ;  /* 0x0000000000007941 */ /* 0x000fea0003800000 */
.L_x_275:
        /* <DEDUP_REMOVED lines=41> */
.L_x_278:
[----:B------:R-:W-:Y:S05]  /*b440*/  BSYNC B0 ;  /* 0x0000000000007941 */ /* 0x000fea0003800000 */
.L_x_277:
        /* <DEDUP_REMOVED lines=27> */
[----:B------:R-:W-:Y:S01]  /*b600*/  HADD2.F32 R2, -RZ, R39.H0_H0 ;  /* 0x20000027ff027230 */ /* 0x000fe20000004100 */
        /* <DEDUP_REMOVED lines=13> */
.L_x_280:
[----:B------:R-:W-:Y:S05]  /*b6e0*/  BSYNC B0 ;  /* 0x0000000000007941 */ /* 0x000fea0003800000 */
.L_x_279:
        /* <DEDUP_REMOVED lines=22> */
[----:B------:R-:W-:Y:S01]  /*b850*/  HADD2.F32 R3, -RZ, R40.H0_H0 ;  /* 0x20000028ff037230 */ /* 0x000fe20000004100 */
        /* <DEDUP_REMOVED lines=18> */
.L_x_282:
[----:B------:R-:W-:Y:S05]  /*b980*/  BSYNC B0 ;  /* 0x0000000000007941 */ /* 0x000fea0003800000 */
.L_x_281:
        /* <DEDUP_REMOVED lines=39> */
[----:B------:R1:W-:Y:S01]  /*bc00*/  STS.128 [R245+0x9800], R8 ;  /* 0x00980008f5007388 */ /* 0x0003e20000000c00 */
[----:B------:R-:W-:Y:S05]  /*bc10*/  BRA `(.L_x_272) ;  /* 0x00002c1000007947 */ /* 0x000fea0003800000 */
.L_x_257:
        /* <DEDUP_REMOVED lines=20> */
[----:B------:R-:W3:Y:S01]  /*bd60*/  LDL R37, [R1+0x4] ;  /* 0x0000040001257983 */ /* 0x000ee20000100800 */
[C---:B------:R-:W-:Y:S01]  /*bd70*/  ISETP.GE.AND P0, PT, R104.reuse, c[0x0][0x27c], PT ;  /* 0x00009f0068007a0c */ /* 0x040fe20003f06270 */
[----:B------:R-:W-:Y:S01]  /*bd80*/  CS2R R26, SRZ ;  /* 0x00000000001a7805 */ /* 0x000fe2000001ff00 */
[----:B------:R-:W-:Y:S01]  /*bd90*/  IADD3 R8, R104, 0x10, RZ ;  /* 0x0000001068087810 */ /* 0x000fe20007ffe0ff */
[----:B------:R-:W-:Y:S01]  /*bda0*/  CS2R R24, SRZ ;  /* 0x0000000000187805 */ /* 0x000fe2000001ff00 */
[----:B------:R-:W-:Y:S01]  /*bdb0*/  CS2R R14, SRZ ;  /* 0x00000000000e7805 */ /* 0x000fe2000001ff00 */
[----:B------:R-:W-:Y:S01]  /*bdc0*/  CS2R R12, SRZ ;  /* 0x00000000000c7805 */ /* 0x000fe2000001ff00 */
[----:B------:R-:W-:Y:S01]  /*bdd0*/  ISETP.GE.AND P2, PT, R8, c[0x0][0x27c], PT ;  /* 0x00009f0008007a0c */ /* 0x000fe20003f46270 */
[----:B------:R-:W-:Y:S01]  /*bde0*/  CS2R R30, SRZ ;  /* 0x00000000001e7805 */ /* 0x000fe2000001ff00 */
[----:B------:R-:W-:-:S05]  /*bdf0*/  CS2R R28, SRZ ;  /* 0x00000000001c7805 */ /* 0x000fca000001ff00 */
[C---:B------:R-:W-:Y:S01]  /*be00*/  @!P0 IMAD.SHL.U32 R6, R104.reuse, 0x2, RZ ;  /* 0x0000000268068824 */ /* 0x040fe200078e00ff */
[----:B------:R-:W-:-:S04]  /*be10*/  @!P0 SHF.L.U64.HI R0, R104, 0x1, R105 ;  /* 0x0000000168008819 */ /* 0x000fc80000010269 */
[-C--:B------:R-:W-:Y:S02]  /*be20*/  @!P0 IADD3 R34, P1, R4, R6.reuse, RZ ;  /* 0x0000000604228210 */ /* 0x080fe40007f3e0ff */
[----:B------:R-:W-:Y:S02]  /*be30*/  @!P0 IADD3 R32, P6, R2, R6, RZ ;  /* 0x0000000602208210 */ /* 0x000fe40007fde0ff */
[----:B------:R-:W-:Y:S01]  /*be40*/  IADD3 R6, R104, 0x20, RZ ;  /* 0x0000002068067810 */ /* 0x000fe20007ffe0ff */
[----:B------:R-:W-:Y:S01]  /*be50*/  @!P0 IMAD.X R35, R5, 0x1, R0, P1 ;  /* 0x0000000105238824 */ /* 0x000fe200008e0600 */
[----:B------:R-:W-:Y:S02]  /*be60*/  @!P0 IADD3.X R33, R3, R0, RZ, P6, !PT ;  /* 0x0000000003218210 */ /* 0x000fe400037fe4ff */
[----:B------:R-:W-:Y:S01]  /*be70*/  ISETP.GE.AND P1, PT, R6, c[0x0][0x27c], PT ;  /* 0x00009f0006007a0c */ /* 0x000fe20003f26270 */
[----:B------:R-:W-:Y:S01]  /*be80*/  CS2R R18, SRZ ;  /* 0x0000000000127805 */ /* 0x000fe2000001ff00 */
[----:B------:R-:W-:Y:S01]  /*be90*/  CS2R R16, SRZ ;  /* 0x0000000000107805 */ /* 0x000fe2000001ff00 */
[----:B------:R-:W-:Y:S01]  /*bea0*/  CS2R R22, SRZ ;  /* 0x0000000000167805 */ /* 0x000fe2000001ff00 */
[----:B------:R-:W-:-:S06]  /*beb0*/  CS2R R20, SRZ ;  /* 0x0000000000147805 */ /* 0x000fcc000001ff00 */
[----:B------:R1:W5:Y:S01]  /*bec0*/  @!P0 LD.E.128 R20, [R34.64] ;  /* 0x0000000822148980 */ /* 0x000362000c101d00 */
[----:B--2---:R-:W-:-:S04]  /*bed0*/  @!P2 IMAD.SHL.U32 R6, R38, 0x8, RZ ;  /* 0x000000082606a824 */ /* 0x004fc800078e00ff */
[----:B------:R-:W-:Y:S01]  /*bee0*/  @!P2 IMAD.WIDE R10, R6, 0x2, R4 ;  /* 0x00000002060aa825 */ /* 0x000fe200078e0204 */
[----:B---3--:R-:W-:-:S03]  /*bef0*/  @!P1 SHF.L.U32 R0, R37, 0x3, RZ ;  /* 0x0000000325009819 */ /* 0x008fc600000006ff */
[----:B------:R-:W-:Y:S01]  /*bf00*/  @!P2 IMAD.WIDE R8, R6, 0x2, R2 ;  /* 0x000000020608a825 */ /* 0x000fe200078e0202 */
[----:B------:R2:W5:Y:S03]  /*bf10*/  @!P2 LD.E.128 R24, [R10.64] ;  /* 0x000000080a18a980 */ /* 0x000566000c101d00 */
[C---:B------:R-:W-:Y:S01]  /*bf20*/  @!P1 IMAD.WIDE R4, R0.reuse, 0x2, R4 ;  /* 0x0000000200049825 */ /* 0x040fe200078e0204 */
[----:B------:R3:W5:Y:S03]  /*bf30*/  @!P2 LD.E.128 R12, [R8.64] ;  /* 0x00000008080ca980 */ /* 0x000766000c101d00 */
[----:B------:R-:W-:Y:S01]  /*bf40*/  @!P1 IMAD.WIDE R2, R0, 0x2, R2 ;  /* 0x0000000200029825 */ /* 0x000fe200078e0202 */
[----:B------:R1:W5:Y:S04]  /*bf50*/  @!P1 LD.E.128 R28, [R4.64] ;  /* 0x00000008041c9980 */ /* 0x000368000c101d00 */
[----:B------:R1:W5:Y:S01]  /*bf60*/  @!P1 LD.E.128 R16, [R2.64] ;  /* 0x0000000802109980 */ /* 0x000362000c101d00 */
[----:B--2---:R-:W-:Y:S01]  /*bf70*/  CS2R R10, SRZ ;  /* 0x00000000000a7805 */ /* 0x004fe2000001ff00 */
[----:B---3--:R-:W-:-:S06]  /*bf80*/  CS2R R8, SRZ ;  /* 0x0000000000087805 */ /* 0x008fcc000001ff00 */
[----:B------:R1:W5:Y:S02]  /*bf90*/  @!P0 LD.E.128 R8, [R32.64] ;  /* 0x0000000820088980 */ /* 0x000364000c101d00 */
.L_x_284:
[----:B-123--:R-:W-:Y:S05]  /*bfa0*/  BSYNC B0 ;  /* 0x0000000000007941 */ /* 0x00efea0003800000 */
.L_x_283:
[----:B-----5:R-:W-:Y:S01]  /*bfb0*/  IMAD.MOV.U32 R52, RZ, RZ, R23 ;  /* 0x000000ffff347224 */ /* 0x020fe200078e0017 */
[----:B------:R-:W-:Y:S01]  /*bfc0*/  SHF.R.U64 R54, R20, 0x10, R21 ;  /* 0x0000001014367819 */ /* 0x000fe20000001215 */
[----:B------:R-:W-:Y:S01]  /*bfd0*/  IMAD.MOV.U32 R49, RZ, RZ, R24 ;  /* 0x000000ffff317224 */ /* 0x000fe200078e0018 */
[----:B------:R-:W-:Y:S01]  /*bfe0*/  SHF.R.U64 R46, R24, 0x10, R25 ;  /* 0x00000010182e7819 */ /* 0x000fe20000001219 */
[----:B------:R-:W-:Y:S01]  /*bff0*/  IMAD.MOV.U32 R53, RZ, RZ, R22 ;  /* 0x000000ffff357224 */ /* 0x000fe200078e0016 */
[----:B------:R-:W-:Y:S01]  /*c000*/  SHF.R.U64 R2, R12, 0x10, R13 ;  /* 0x000000100c027819 */ /* 0x000fe2000000120d */
[----:B------:R-:W-:Y:S01]  /*c010*/  IMAD.MOV.U32 R48, RZ, RZ, R25 ;  /* 0x000000ffff307224 */ /* 0x000fe200078e0019 */
[----:B------:R-:W-:Y:S01]  /*c020*/  PRMT R46, R46, 0x5410, R54 ;  /* 0x000054102e2e7816 */ /* 0x000fe20000000036 */
[----:B------:R-:W-:Y:S01]  /*c030*/  IMAD.MOV.U32 R40, RZ, RZ, R29 ;  /* 0x000000ffff287224 */ /* 0x000fe200078e001d */
[----:B------:R-:W-:Y:S01]  /*c040*/  PRMT R49, R49, 0x5410, R52 ;  /* 0x0000541031317816 */ /* 0x000fe20000000034 */
[----:B------:R-:W-:Y:S01]  /*c050*/  IMAD.MOV.U32 R56, RZ, RZ, R20 ;  /* 0x000000ffff387224 */ /* 0x000fe200078e0014 */
[----:B------:R-:W-:Y:S01]  /*c060*/  PRMT R48, R48, 0x5410, R53 ;  /* 0x0000541030307816 */ /* 0x000fe20000000035 */
[----:B------:R-:W-:Y:S01]  /*c070*/  IMAD.MOV.U32 R45, RZ, RZ, R26 ;  /* 0x000000ffff2d7224 */ /* 0x000fe200078e001a */
[--C-:B------:R-:W-:Y:S01]  /*c080*/  PRMT R53, R49, 0x5410, R46.reuse ;  /* 0x0000541031357816 */ /* 0x100fe2000000002e */
[----:B------:R-:W-:Y:S01]  /*c090*/  IMAD.MOV.U32 R55, RZ, RZ, R21 ;  /* 0x000000ffff377224 */ /* 0x000fe200078e0015 */
[----:B------:R-:W-:Y:S01]  /*c0a0*/  PRMT R46, R2, 0x7610, R46 ;  /* 0x00007610022e7816 */ /* 0x000fe2000000002e */
[----:B------:R-:W-:Y:S01]  /*c0b0*/  IMAD R2, R68, -0x80, R36 ;  /* 0xffffff8044027824 */ /* 0x000fe200078e0224 */
[----:B------:R-:W-:Y:S01]  /*c0c0*/  SHF.R.U32.HI R34, RZ, 0x10, R29 ;  /* 0x00000010ff227819 */ /* 0x000fe2000001161d */
[----:B------:R-:W-:Y:S01]  /*c0d0*/  IMAD.MOV.U32 R44, RZ, RZ, R27 ;  /* 0x000000ffff2c7224 */ /* 0x000fe200078e001b */
[----:B------:R-:W-:Y:S01]  /*c0e0*/  SHF.R.U64 R50, R22, 0x10, R23 ;  /* 0x0000001016327819 */ /* 0x000fe20000001217 */
[----:B------:R-:W-:Y:S01]  /*c0f0*/  IMAD.MOV.U32 R41, RZ, RZ, R28 ;  /* 0x000000ffff297224 */ /* 0x000fe200078e001c */
[----:B------:R-:W-:Y:S01]  /*c100*/  PRMT R62, R40, 0x5410, R34 ;  /* 0x00005410283e7816 */ /* 0x000fe20000000022 */
[----:B------:R-:W-:Y:S01]  /*c110*/  IMAD.MOV.U32 R37, RZ, RZ, R30 ;  /* 0x000000ffff257224 */ /* 0x000fe200078e001e */
[----:B------:R-:W-:Y:S01]  /*c120*/  IMNMX R40, R2, 0x80, PT ;  /* 0x0000008002287817 */ /* 0x000fe20003800200 */
[----:B------:R-:W-:Y:S01]  /*c130*/  IMAD.MOV.U32 R35, RZ, RZ, R31 ;  /* 0x000000ffff237224 */ /* 0x000fe200078e001f */
[----:B------:R-:W-:Y:S01]  /*c140*/  SHF.R.U32.HI R43, RZ, 0x10, R25 ;  /* 0x00000010ff2b7819 */ /* 0x000fe20000011619 */
[----:B------:R-:W-:Y:S01]  /*c150*/  IMAD.MOV.U32 R32, RZ, RZ, R8 ;  /* 0x000000ffff207224 */ /* 0x000fe200078e0008 */
[----:B------:R-:W-:Y:S01]  /*c160*/  ISETP.GE.AND P0, PT, R112, R40, PT ;  /* 0x000000287000720c */ /* 0x000fe20003f06270 */
[----:B------:R-:W-:Y:S01]  /*c170*/  IMAD.MOV.U32 R24, RZ, RZ, R12 ;  /* 0x000000ffff187224 */ /* 0x000fe200078e000c */
[----:B------:R-:W-:Y:S01]  /*c180*/  SHF.R.U64 R42, R26, 0x10, R27 ;  /* 0x000000101a2a7819 */ /* 0x000fe2000000121b */
[----:B------:R-:W-:Y:S01]  /*c190*/  IMAD.MOV.U32 R20, RZ, RZ, R15 ;  /* 0x000000ffff147224 */ /* 0x000fe200078e000f */
[----:B------:R-:W-:Y:S01]  /*c1a0*/  SHF.R.U32.HI R39, RZ, 0x10, R27 ;  /* 0x00000010ff277819 */ /* 0x000fe2000001161b */
[----:B------:R-:W-:Y:S01]  /*c1b0*/  IMAD.MOV.U32 R27, RZ, RZ, R11 ;  /* 0x000000ffff1b7224 */ /* 0x000fe200078e000b */
[----:B------:R-:W-:Y:S01]  /*c1c0*/  SHF.R.U64 R38, R28, 0x10, R29 ;  /* 0x000000101c267819 */ /* 0x000fe2000000121d */
[----:B------:R-:W-:Y:S01]  /*c1d0*/  IMAD.MOV.U32 R28, RZ, RZ, R10 ;  /* 0x000000ffff1c7224 */ /* 0x000fe200078e000a */
[----:B------:R-:W-:Y:S01]  /*c1e0*/  SHF.R.U64 R33, R30, 0x10, R31 ;  /* 0x000000101e217819 */ /* 0x000fe2000000121f */
[----:B------:R-:W-:Y:S01]  /*c1f0*/  IMAD.MOV.U32 R6, RZ, RZ, R18 ;  /* 0x000000ffff067224 */ /* 0x000fe200078e0012 */
[----:B------:R-:W-:Y:S01]  /*c200*/  SHF.R.U32.HI R51, RZ, 0x10, R21 ;  /* 0x00000010ff337819 */ /* 0x000fe20000011615 */
[----:B------:R-:W-:Y:S01]  /*c210*/  IMAD.MOV.U32 R21, RZ, RZ, R14 ;  /* 0x000000ffff157224 */ /* 0x000fe200078e000e */
[----:B------:R-:W-:Y:S01]  /*c220*/  SHF.R.U32.HI R47, RZ, 0x10, R23 ;  /* 0x00000010ff2f7819 */ /* 0x000fe20000011617 */
[----:B------:R-:W-:Y:S01]  /*c230*/  IMAD.MOV.U32 R23, RZ, RZ, R13 ;  /* 0x000000ffff177224 */ /* 0x000fe200078e000d */
[----:B------:R-:W-:Y:S01]  /*c240*/  SHF.R.U32.HI R30, RZ, 0x10, R31 ;  /* 0x00000010ff1e7819 */ /* 0x000fe2000001161f */
[----:B------:R-:W-:Y:S01]  /*c250*/  IMAD.MOV.U32 R31, RZ, RZ, R9 ;  /* 0x000000ffff1f7224 */ /* 0x000fe200078e0009 */
[----:B------:R-:W-:Y:S01]  /*c260*/  SHF.R.U64 R25, R10, 0x10, R11 ;  /* 0x000000100a197819 */ /* 0x000fe2000000120b */
[----:B------:R-:W-:Y:S01]  /*c270*/  IMAD.MOV.U32 R10, RZ, RZ, R17 ;  /* 0x000000ffff0a7224 */ /* 0x000fe200078e0011 */
[----:B------:R-:W-:Y:S01]  /*c280*/  SHF.R.U32.HI R22, RZ, 0x10, R11 ;  /* 0x00000010ff167819 */ /* 0x000fe2000001160b */
[----:B------:R-:W-:Y:S01]  /*c290*/  IMAD.MOV.U32 R11, RZ, RZ, R16 ;  /* 0x000000ffff0b7224 */ /* 0x000fe200078e0010 */
[----:B------:R-:W-:Y:S01]  /*c2a0*/  SHF.R.U64 R29, R8, 0x10, R9 ;  /* 0x00000010081d7819 */ /* 0x000fe20000001209 */
[----:B------:R-:W-:Y:S01]  /*c2b0*/  IMAD.MOV.U32 R5, RZ, RZ, R19 ;  /* 0x000000ffff057224 */ /* 0x000fe200078e0013 */
[----:B------:R-:W-:Y:S01]  /*c2c0*/  SHF.R.U32.HI R26, RZ, 0x10, R9 ;  /* 0x00000010ff1a7819 */ /* 0x000fe20000011609 */
[----:B------:R-:W-:-:S04]  /*c2d0*/  DEPBAR.LE SB0, 0x1 ;  /* 0x000080400000791a */ /* 0x000fc80000000000 */
[----:B------:R-:W-:Y:S01]  /*c2e0*/  PRMT R45, R45, 0x5410, R56 ;  /* 0x000054102d2d7816 */ /* 0x000fe20000000038 */
[----:B------:R-:W-:Y:S01]  /*c2f0*/  BSSY B1, `(.L_x_285) ;  /* 0x0000137000017945 */ /* 0x000fe20003800000 */
[----:B------:R-:W-:Y:S02]  /*c300*/  SHF.R.U32.HI R13, RZ, 0x10, R13 ;  /* 0x00000010ff0d7819 */ /* 0x000fe4000001160d */
[--C-:B------:R-:W-:Y:S02]  /*c310*/  SHF.R.U64 R12, R14, 0x10, R15.reuse ;  /* 0x000000100e0c7819 */ /* 0x100fe4000000120f */
[----:B------:R-:W-:Y:S02]  /*c320*/  SHF.R.U32.HI R9, RZ, 0x10, R15 ;  /* 0x00000010ff097819 */ /* 0x000fe4000001160f */
[--C-:B------:R-:W-:Y:S02]  /*c330*/  SHF.R.U64 R8, R16, 0x10, R17.reuse ;  /* 0x0000001010087819 */ /* 0x100fe40000001211 */
[----:B------:R-:W-:-:S02]  /*c340*/  SHF.R.U32.HI R4, RZ, 0x10, R17 ;  /* 0x00000010ff047819 */ /* 0x000fc40000011611 */
[--C-:B------:R-:W-:Y:S02]  /*c350*/  SHF.R.U64 R3, R18, 0x10, R19.reuse ;  /* 0x0000001012037819 */ /* 0x100fe40000001213 */
[----:B------:R-:W-:Y:S02]  /*c360*/  SHF.R.U32.HI R0, RZ, 0x10, R19 ;  /* 0x00000010ff007819 */ /* 0x000fe40000011613 */
        /* <DEDUP_REMOVED lines=20> */
[----:B------:R-:W-:Y:S01]  /*c4b0*/  PRMT R60, R0, 0x5410, R5 ;  /* 0x00005410003c7816 */ /* 0x000fe20000000005 */
[----:B------:R-:W-:Y:S06]  /*c4c0*/  BAR.SYNC.DEFER_BLOCKING 0x0 ;  /* 0x0000000000007b1d */ /* 0x000fec0000010000 */
[----:B------:R-:W-:Y:S05]  /*c4d0*/  @P0 BRA `(.L_x_286) ;  /* 0x0000118000000947 */ /* 0x000fea0003800000 */
[----:B------:R1:W5:Y:S04]  /*c4e0*/  LDL R70, [R1+0xc] ;  /* 0x00000c0001467983 */ /* 0x0003680000100800 */
[----:B------:R1:W5:Y:S01]  /*c4f0*/  LDL R69, [R1+0x10] ;  /* 0x0000100001457983 */ /* 0x0003620000100800 */
[----:B------:R-:W-:Y:S01]  /*c500*/  ISETP.GE.AND P0, PT, R104, c[0x0][0x27c], PT ;  /* 0x00009f0068007a0c */ /* 0x000fe20003f06270 */
[----:B------:R-:W-:-:S12]  /*c510*/  BSSY B0, `(.L_x_287) ;  /* 0x000005a000007945 */ /* 0x000fd80003800000 */
[----:B------:R-:W-:Y:S05]  /*c520*/  @P0 BRA `(.L_x_288) ;  /* 0x0000058000000947 */ /* 0x000fea0003800000 */
[----:B------:R-:W2:Y:S01]  /*c530*/  LDL R68, [R1+0xec] ;  /* 0x0000ec0001447983 */ /* 0x000ea20000100800 */
[----:B------:R-:W-:Y:S01]  /*c540*/  MOV R0, c[0x0][0x27c] ;  /* 0x00009f0000007a02 */ /* 0x000fe20000000f00 */
[----:B------:R-:W-:-:S03]  /*c550*/  HADD2.F32 R5, -RZ, R42.H0_H0 ;  /* 0x2000002aff057230 */ /* 0x000fc60000004100 */
[----:B------:R-:W-:-:S04]  /*c560*/  LEA.HI R0, R0, R168, RZ, 0x1d ;  /* 0x000000a800007211 */ /* 0x000fc800078fe8ff */
[----:B------:R-:W-:Y:S02]  /*c570*/  SHF.R.S32.HI R3, RZ, 0x1f, R0 ;  /* 0x0000001fff037819 */ /* 0x000fe40000011400 */
[----:B------:R-:W-:Y:S02]  /*c580*/  SHF.L.U32 R2, R0, 0x3, RZ ;  /* 0x0000000300027819 */ /* 0x000fe400000006ff */
[----:B------:R-:W-:Y:S02]  /*c590*/  LEA.HI R0, R3, R0, RZ, 0x2 ;  /* 0x0000000003007211 */ /* 0x000fe400078f10ff */
[----:B-----5:R-:W-:Y:S02]  /*c5a0*/  LOP3.LUT R2, R70, 0x18, R2, 0xf8, !PT ;  /* 0x0000001846027812 */ /* 0x020fe400078ef802 */
[----:B------:R-:W-:Y:S02]  /*c5b0*/  SHF.L.U32 R0, R0, 0xa, RZ ;  /* 0x0000000a00007819 */ /* 0x000fe400000006ff */
[----:B------:R-:W-:-:S02]  /*c5c0*/  LOP3.LUT R2, R2, R69, RZ, 0x3c, !PT ;  /* 0x0000004502027212 */ /* 0x000fc400078e3cff */
[----:B------:R-:W-:-:S04]  /*c5d0*/  LOP3.LUT R0, R0, 0x7ffff000, RZ, 0xc0, !PT ;  /* 0x7ffff00000007812 */ /* 0x000fc800078ec0ff */
[----:B------:R-:W-:Y:S01]  /*c5e0*/  IADD3 R0, R2, R0, R7 ;  /* 0x0000000002007210 */ /* 0x000fe20007ffe007 */
[----:B------:R-:W-:-:S03]  /*c5f0*/  HADD2.F32 R2, -RZ, R41.H0_H0 ;  /* 0x20000029ff027230 */ /* 0x000fc60000004100 */
[----:B------:R-:W-:Y:S01]  /*c600*/  SHF.L.U32 R26, R0, 0x1, RZ ;  /* 0x00000001001a7819 */ /* 0x000fe200000006ff */
[----:B------:R-:W-:-:S04]  /*c610*/  HADD2.F32 R0, -RZ, R41.H1_H1 ;  /* 0x30000029ff007230 */ /* 0x000fc80000004100 */
[----:B------:R-:W3:Y:S02]  /*c620*/  LDS.128 R12, [R26+0x6080] ;  /* 0x006080001a0c7984 */ /* 0x000ee40000000c00 */
[--C-:B---3--:R-:W-:Y:S02]  /*c630*/  HADD2.F32 R4, -RZ, R12.reuse.H0_H0 ;  /* 0x2000000cff047230 */ /* 0x108fe40000004100 */
[----:B------:R-:W-:Y:S02]  /*c640*/  HADD2.F32 R3, -RZ, R12.H1_H1 ;  /* 0x3000000cff037230 */ /* 0x000fe40000004100 */
[----:B------:R-:W-:Y:S01]  /*c650*/  HADD2.F32 R6, -RZ, R13.H0_H0 ;  /* 0x2000000dff067230 */ /* 0x000fe20000004100 */
[----:B------:R-:W-:Y:S01]  /*c660*/  FMUL.FTZ R36, R4, R2 ;  /* 0x0000000204247220 */ /* 0x000fe20000410000 */
[----:B------:R-:W-:Y:S01]  /*c670*/  HADD2.F32 R12, -RZ, R46.H1_H1 ;  /* 0x3000002eff0c7230 */ /* 0x000fe20000004100 */
[----:B------:R-:W-:Y:S01]  /*c680*/  FMUL.FTZ R35, R3, R0 ;  /* 0x0000000003237220 */ /* 0x000fe20000410000 */
[--C-:B------:R-:W-:Y:S01]  /*c690*/  HADD2.F32 R16, -RZ, R15.reuse.H0_H0 ;  /* 0x2000000fff107230 */ /* 0x100fe20000004100 */
[----:B------:R-:W-:Y:S01]  /*c6a0*/  FMUL.FTZ R33, R6, R5 ;  /* 0x0000000506217220 */ /* 0x000fe20000410000 */
[----:B------:R-:W-:Y:S01]  /*c6b0*/  HADD2.F32 R15, -RZ, R15.H1_H1 ;  /* 0x3000000fff0f7230 */ /* 0x000fe20000004100 */
[----:B--2---:R-:W2:Y:S02]  /*c6c0*/  LDS.128 R8, [R68] ;  /* 0x0000000044087984 */ /* 0x004ea40000000c00 */
[----:B--2---:R-:W-:-:S02]  /*c6d0*/  HADD2.F32 R24, -RZ, R8.H0_H0 ;  /* 0x20000008ff187230 */ /* 0x004fc40000004100 */
[----:B------:R-:W-:Y:S02]  /*c6e0*/  HADD2.F32 R23, -RZ, R8.H1_H1 ;  /* 0x30000008ff177230 */ /* 0x000fe40000004100 */
[--C-:B------:R-:W-:Y:S01]  /*c6f0*/  HADD2.F32 R20, -RZ, R10.reuse.H0_H0 ;  /* 0x2000000aff147230 */ /* 0x100fe20000004100 */
[----:B------:R-:W-:Y:S01]  /*c700*/  FMUL.FTZ R8, R24, R2 ;  /* 0x0000000218087220 */ /* 0x000fe20000410000 */
[----:B------:R-:W-:Y:S01]  /*c710*/  HADD2.F32 R17, -RZ, R10.H1_H1 ;  /* 0x3000000aff117230 */ /* 0x000fe20000004100 */
[----:B------:R-:W-:Y:S01]  /*c720*/  FMUL.FTZ R2, R23, R0 ;  /* 0x0000000017027220 */ /* 0x000fe20000410000 */
[----:B------:R-:W-:Y:S02]  /*c730*/  HADD2.F32 R10, -RZ, R13.H1_H1 ;  /* 0x3000000dff0a7230 */ /* 0x000fe40000004100 */
[----:B------:R-:W-:Y:S01]  /*c740*/  HADD2.F32 R13, -RZ, R45.H1_H1 ;  /* 0x3000002dff0d7230 */ /* 0x000fe20000004100 */
[-C--:B------:R-:W-:Y:S01]  /*c750*/  FFMA.FTZ R38, R3, R12.reuse, R2 ;  /* 0x0000000c03267223 */ /* 0x080fe20000010002 */
[----:B------:R-:W-:Y:S01]  /*c760*/  HADD2.F32 R22, -RZ, R9.H0_H0 ;  /* 0x20000009ff167230 */ /* 0x000fe20000004100 */
[----:B------:R-:W-:Y:S01]  /*c770*/  FFMA.FTZ R12, R23, R12, -R35 ;  /* 0x0000000c170c7223 */ /* 0x000fe20000010823 */
[--C-:B------:R-:W-:Y:S01]  /*c780*/  HADD2.F32 R19, -RZ, R11.reuse.H0_H0 ;  /* 0x2000000bff137230 */ /* 0x100fe20000004100 */
[----:B------:R-:W-:Y:S01]  /*c790*/  FFMA.FTZ R39, R4, R13, R8 ;  /* 0x0000000d04277223 */ /* 0x000fe20000010008 */
[----:B------:R-:W-:Y:S01]  /*c7a0*/  HADD2.F32 R18, -RZ, R11.H1_H1 ;  /* 0x3000000bff127230 */ /* 0x000fe20000004100 */
[----:B------:R-:W-:Y:S01]  /*c7b0*/  FMUL.FTZ R4, R22, R5 ;  /* 0x0000000516047220 */ /* 0x000fe20000410000 */
[----:B------:R-:W-:-:S02]  /*c7c0*/  HADD2.F32 R11, -RZ, R47.H1_H1 ;  /* 0x3000002fff0b7230 */ /* 0x000fc40000004100 */
[----:B------:R-:W-:Y:S02]  /*c7d0*/  HADD2.F32 R21, -RZ, R9.H1_H1 ;  /* 0x30000009ff157230 */ /* 0x000fe40000004100 */
[----:B------:R-:W-:Y:S01]  /*c7e0*/  HADD2.F32 R2, -RZ, R42.H1_H1 ;  /* 0x3000002aff027230 */ /* 0x000fe20000004100 */
[----:B------:R-:W-:Y:S01]  /*c7f0*/  FFMA.FTZ R37, R6, R11, R4 ;  /* 0x0000000b06257223 */ /* 0x000fe20000010004 */
[----:B------:R-:W-:Y:S02]  /*c800*/  HADD2.F32 R0, -RZ, R43.H0_H0 ;  /* 0x2000002bff007230 */ /* 0x000fe40000004100 */
[----:B------:R-:W-:Y:S01]  /*c810*/  HADD2.F32 R8, -RZ, R51.H0_H0 ;  /* 0x20000033ff087230 */ /* 0x000fe20000004100 */
[----:B------:R-:W-:Y:S01]  /*c820*/  FMUL.FTZ R5, R21, R2 ;  /* 0x0000000215057220 */ /* 0x000fe20000410000 */
[----:B------:R-:W-:Y:S01]  /*c830*/  HADD2.F32 R9, -RZ, R14.H0_H0 ;  /* 0x2000000eff097230 */ /* 0x000fe20000004100 */
[----:B------:R-:W-:Y:S01]  /*c840*/  FMUL.FTZ R4, R20, R0 ;  /* 0x0000000014047220 */ /* 0x000fe20000410000 */
[----:B------:R-:W-:Y:S01]  /*c850*/  HADD2.F32 R6, -RZ, R48.H1_H1 ;  /* 0x30000030ff067230 */ /* 0x000fe20000004100 */
[C---:B------:R-:W-:Y:S01]  /*c860*/  FFMA.FTZ R34, R10.reuse, R8, R5 ;  /* 0x000000080a227223 */ /* 0x040fe20000010005 */
[----:B------:R-:W-:Y:S01]  /*c870*/  HADD2.F32 R3, -RZ, R43.H1_H1 ;  /* 0x3000002bff037230 */ /* 0x000fe20000004100 */
[----:B------:R-:W-:Y:S01]  /*c880*/  FMUL.FTZ R30, R10, R2 ;  /* 0x000000020a1e7220 */ /* 0x000fe20000410000 */
[----:B------:R-:W-:Y:S01]  /*c890*/  HADD2.F32 R14, -RZ, R14.H1_H1 ;  /* 0x3000000eff0e7230 */ /* 0x000fe20000004100 */
[----:B------:R-:W-:Y:S01]  /*c8a0*/  FFMA.FTZ R32, R9, R6, R4 ;  /* 0x0000000609207223 */ /* 0x000fe20000010004 */
[----:B------:R-:W-:Y:S01]  /*c8b0*/  HADD2.F32 R5, -RZ, R50.H0_H0 ;  /* 0x20000032ff057230 */ /* 0x000fe20000004100 */
[----:B------:R-:W-:Y:S01]  /*c8c0*/  FMUL.FTZ R4, R17, R3 ;  /* 0x0000000311047220 */ /* 0x000fe20000410000 */
[--C-:B------:R-:W-:Y:S01]  /*c8d0*/  HADD2.F32 R2, -RZ, R44.reuse.H1_H1 ;  /* 0x3000002cff027230 */ /* 0x100fe20000004100 */
[----:B------:R-:W-:Y:S01]  /*c8e0*/  FMUL.FTZ R28, R9, R0 ;  /* 0x00000000091c7220 */ /* 0x000fe20000410000 */
[----:B------:R-:W-:Y:S01]  /*c8f0*/  HADD2.F32 R0, -RZ, R44.H0_H0 ;  /* 0x2000002cff007230 */ /* 0x000fe20000004100 */
[----:B------:R-:W-:Y:S01]  /*c900*/  FFMA.FTZ R29, R14, R5, R4 ;  /* 0x000000050e1d7223 */ /* 0x000fe20000010004 */
[----:B------:R-:W-:Y:S01]  /*c910*/  HADD2.F32 R4, -RZ, R49.H1_H1 ;  /* 0x30000031ff047230 */ /* 0x000fe20000004100 */
[----:B------:R-:W-:-:S02]  /*c920*/  FMUL.FTZ R10, R19, R2 ;  /* 0x00000002130a7220 */ /* 0x000fc40000410000 */
[----:B------:R-:W-:Y:S01]  /*c930*/  FMUL.FTZ R27, R14, R3 ;  /* 0x000000030e1b7220 */ /* 0x000fe20000410000 */
[----:B------:R-:W-:Y:S01]  /*c940*/  HADD2.F32 R3, -RZ, R47.H0_H0 ;  /* 0x2000002fff037230 */ /* 0x000fe20000004100 */
[----:B------:R-:W-:Y:S02]  /*c950*/  FMUL.FTZ R9, R18, R0 ;  /* 0x0000000012097220 */ /* 0x000fe40000410000 */
[C---:B------:R-:W-:Y:S02]  /*c960*/  FFMA.FTZ R31, R16.reuse, R4, R10 ;  /* 0x00000004101f7223 */ /* 0x040fe4000001000a */
[----:B------:R-:W-:Y:S02]  /*c970*/  FMUL.FTZ R25, R16, R2 ;  /* 0x0000000210197220 */ /* 0x000fe40000410000 */
[----:B------:R-:W-:Y:S02]  /*c980*/  FMUL.FTZ R10, R15, R0 ;  /* 0x000000000f0a7220 */ /* 0x000fe40000410000 */
[----:B------:R-:W-:-:S02]  /*c990*/  FFMA.FTZ R14, R24, R13, -R36 ;  /* 0x0000000d180e7223 */ /* 0x000fc40000010824 */
[----:B------:R-:W-:Y:S01]  /*c9a0*/  FFMA.FTZ R16, R15, R3, R9 ;  /* 0x000000030f107223 */ /* 0x000fe20000010009 */
[----:B------:R-:W-:Y:S01]  /*c9b0*/  F2FP.PACK_AB R9, R34, R37 ;  /* 0x000000252209723e */ /* 0x000fe200000000ff */
[----:B------:R-:W-:Y:S01]  /*c9c0*/  FFMA.FTZ R13, R22, R11, -R33 ;  /* 0x0000000b160d7223 */ /* 0x000fe20000010821 */
[----:B------:R-:W-:Y:S01]  /*c9d0*/  F2FP.PACK_AB R12, R12, R14 ;  /* 0x0000000e0c0c723e */ /* 0x000fe200000000ff */
[----:B------:R-:W-:Y:S01]  /*c9e0*/  FFMA.FTZ R11, R21, R8, -R30 ;  /* 0x00000008150b7223 */ /* 0x000fe2000001081e */
[----:B------:R-:W-:Y:S01]  /*c9f0*/  F2FP.PACK_AB R8, R38, R39 ;  /* 0x000000272608723e */ /* 0x000fe200000000ff */
[----:B------:R-:W-:Y:S02]  /*ca00*/  FFMA.FTZ R6, R20, R6, -R28 ;  /* 0x0000000614067223 */ /* 0x000fe4000001081c */
[----:B------:R-:W-:Y:S01]  /*ca10*/  FFMA.FTZ R2, R17, R5, -R27 ;  /* 0x0000000511027223 */ /* 0x000fe2000001081b */
[----:B------:R-:W-:Y:S01]  /*ca20*/  F2FP.PACK_AB R13, R11, R13 ;  /* 0x0000000d0b0d723e */ /* 0x000fe200000000ff */
[----:B------:R-:W-:Y:S01]  /*ca30*/  FFMA.FTZ R0, R19, R4, -R25 ;  /* 0x0000000413007223 */ /* 0x000fe20000010819 */
[----:B------:R-:W-:Y:S01]  /*ca40*/  F2FP.PACK_AB R11, R16, R31 ;  /* 0x0000001f100b723e */ /* 0x000fe200000000ff */
[----:B------:R-:W-:Y:S01]  /*ca50*/  FFMA.FTZ R3, R18, R3, -R10 ;  /* 0x0000000312037223 */ /* 0x000fe2000001080a */
[----:B------:R-:W-:-:S02]  /*ca60*/  F2FP.PACK_AB R14, R2, R6 ;  /* 0x00000006020e723e */ /* 0x000fc400000000ff */
[----:B------:R-:W-:Y:S02]  /*ca70*/  F2FP.PACK_AB R10, R29, R32 ;  /* 0x000000201d0a723e */ /* 0x000fe400000000ff */
[----:B------:R-:W-:-:S05]  /*ca80*/  F2FP.PACK_AB R15, R3, R0 ;  /* 0x00000000030f723e */ /* 0x000fca00000000ff */
[----:B------:R2:W-:Y:S04]  /*ca90*/  STS.128 [R68], R12 ;  /* 0x0000000c44007388 */ /* 0x0005e80000000c00 */
[----:B------:R2:W-:Y:S02]  /*caa0*/  STS.128 [R26+0x6080], R8 ;  /* 0x006080081a007388 */ /* 0x0005e40000000c00 */
.L_x_288:
[----:B------:R-:W-:Y:S05]  /*cab0*/  BSYNC B0 ;  /* 0x0000000000007941 */ /* 0x000fea0003800000 */
.L_x_287:
[----:B------:R-:W-:Y:S01]  /*cac0*/  IADD3 R0, R104, 0x10, RZ ;  /* 0x0000001068007810 */ /* 0x000fe20007ffe0ff */
[----:B------:R-:W-:Y:S03]  /*cad0*/  BSSY B0, `(.L_x_289) ;  /* 0x000005c000007945 */ /* 0x000fe60003800000 */
[----:B------:R-:W-:-:S13]  /*cae0*/  ISETP.GE.AND P0, PT, R0, c[0x0][0x27c], PT ;  /* 0x00009f0000007a0c */ /* 0x000fda0003f06270 */
[----:B------:R-:W-:Y:S05]  /*caf0*/  @P0 BRA `(.L_x_290) ;  /* 0x0000059000000947 */ /* 0x000fea0003800000 */
[----:B------:R-:W3:Y:S04]  /*cb00*/  LDL R2, [R1+0x8] ;  /* 0x0000080001027983 */ /* 0x000ee80000100800 */
[----:B--2---:R-:W2:Y:S01]  /*cb10*/  LDL R68, [R1+0xfc] ;  /* 0x0000fc0001447983 */ /* 0x004ea20000100800 */
[----:B------:R-:W-:Y:S01]  /*cb20*/  MOV R0, c[0x0][0x27c] ;  /* 0x00009f0000007a02 */ /* 0x000fe20000000f00 */
[----:B------:R-:W-:-:S03]  /*cb30*/  HADD2.F32 R5, -RZ, R48.H0_H0 ;  /* 0x20000030ff057230 */ /* 0x000fc60000004100 */
[----:B---3--:R-:W-:-:S04]  /*cb40*/  LEA.HI R0, R0, R2, RZ, 0x1d ;  /* 0x0000000200007211 */ /* 0x008fc800078fe8ff */
[----:B------:R-:W-:Y:S01]  /*cb50*/  SHF.R.S32.HI R2, RZ, 0x1f, R0 ;  /* 0x0000001fff027819 */ /* 0x000fe20000011400 */
[----:B--2---:R-:W2:Y:S01]  /*cb60*/  LDS.128 R8, [R68] ;  /* 0x0000000044087984 */ /* 0x004ea20000000c00 */
        /* <DEDUP_REMOVED lines=9> */
[----:B------:R-:W-:-:S04]  /*cc00*/  HADD2.F32 R0, -RZ, R46.H0_H0 ;  /* 0x2000002eff007230 */ /* 0x000fc80000004100 */
[----:B------:R-:W3:Y:S01]  /*cc10*/  LDS.128 R12, [R26+0x6080] ;  /* 0x006080001a0c7984 */ /* 0x000ee20000000c00 */
[--C-:B--2---:R-:W-:Y:S02]  /*cc20*/  HADD2.F32 R24, -RZ, R8.reuse.H0_H0 ;  /* 0x20000008ff187230 */ /* 0x104fe40000004100 */
[----:B------:R-:W-:Y:S02]  /*cc30*/  HADD2.F32 R23, -RZ, R8.H1_H1 ;  /* 0x30000008ff177230 */ /* 0x000fe40000004100 */
[--C-:B------:R-:W-:Y:S01]  /*cc40*/  HADD2.F32 R20, -RZ, R10.reuse.H0_H0 ;  /* 0x2000000aff147230 */ /* 0x100fe20000004100 */
[----:B------:R-:W-:Y:S01]  /*cc50*/  FMUL.FTZ R8, R24, R2 ;  /* 0x0000000218087220 */ /* 0x000fe20000410000 */
[----:B------:R-:W-:Y:S02]  /*cc60*/  HADD2.F32 R17, -RZ, R10.H1_H1 ;  /* 0x3000000aff117230 */ /* 0x000fe40000004100 */
[----:B------:R-:W-:Y:S02]  /*cc70*/  HADD2.F32 R22, -RZ, R9.H0_H0 ;  /* 0x20000009ff167230 */ /* 0x000fe40000004100 */
[----:B------:R-:W-:-:S02]  /*cc80*/  HADD2.F32 R19, -RZ, R11.H0_H0 ;  /* 0x2000000bff137230 */ /* 0x000fc40000004100 */
[----:B------:R-:W-:Y:S02]  /*cc90*/  HADD2.F32 R18, -RZ, R11.H1_H1 ;  /* 0x3000000bff127230 */ /* 0x000fe40000004100 */
[----:B------:R-:W-:Y:S02]  /*cca0*/  HADD2.F32 R11, -RZ, R54.H0_H0 ;  /* 0x20000036ff0b7230 */ /* 0x000fe40000004100 */
[----:B------:R-:W-:Y:S02]  /*ccb0*/  HADD2.F32 R21, -RZ, R9.H1_H1 ;  /* 0x30000009ff157230 */ /* 0x000fe40000004100 */
[--C-:B---3--:R-:W-:Y:S02]  /*ccc0*/  HADD2.F32 R4, -RZ, R12.reuse.H0_H0 ;  /* 0x2000000cff047230 */ /* 0x108fe40000004100 */
[----:B------:R-:W-:Y:S02]  /*ccd0*/  HADD2.F32 R3, -RZ, R12.H1_H1 ;  /* 0x3000000cff037230 */ /* 0x000fe40000004100 */
[--C-:B------:R-:W-:Y:S01]  /*cce0*/  HADD2.F32 R6, -RZ, R13.reuse.H0_H0 ;  /* 0x2000000dff067230 */ /* 0x100fe20000004100 */
[----:B------:R-:W-:Y:S01]  /*ccf0*/  FMUL.FTZ R36, R4, R2 ;  /* 0x0000000204247220 */ /* 0x000fe20000410000 */
[----:B------:R-:W-:Y:S01]  /*cd00*/  HADD2.F32 R10, -RZ, R13.H1_H1 ;  /* 0x3000000dff0a7230 */ /* 0x000fe20000004100 */
[-C--:B------:R-:W-:Y:S01]  /*cd10*/  FMUL.FTZ R2, R23, R0.reuse ;  /* 0x0000000017027220 */ /* 0x080fe20000410000 */
[--C-:B------:R-:W-:Y:S01]  /*cd20*/  HADD2.F32 R13, -RZ, R53.reuse.H0_H0 ;  /* 0x20000035ff0d7230 */ /* 0x100fe20000004100 */
[C---:B------:R-:W-:Y:S01]  /*cd30*/  FMUL.FTZ R35, R3.reuse, R0 ;  /* 0x0000000003237220 */ /* 0x040fe20000410000 */
[----:B------:R-:W-:Y:S01]  /*cd40*/  HADD2.F32 R12, -RZ, R53.H1_H1 ;  /* 0x30000035ff0c7230 */ /* 0x000fe20000004100 */
[----:B------:R-:W-:Y:S01]  /*cd50*/  FMUL.FTZ R33, R6, R5 ;  /* 0x0000000506217220 */ /* 0x000fe20000410000 */
[----:B------:R-:W-:Y:S01]  /*cd60*/  HADD2.F32 R0, -RZ, R50.H1_H1 ;  /* 0x30000032ff007230 */ /* 0x000fe20000004100 */
[----:B------:R-:W-:Y:S01]  /*cd70*/  FFMA.FTZ R39, R4, R13, R8 ;  /* 0x0000000d04277223 */ /* 0x000fe20000010008 */
[----:B------:R-:W-:Y:S01]  /*cd80*/  HADD2.F32 R8, -RZ, R54.H1_H1 ;  /* 0x30000036ff087230 */ /* 0x000fe20000004100 */
[-C--:B------:R-:W-:Y:S01]  /*cd90*/  FFMA.FTZ R38, R3, R12.reuse, R2 ;  /* 0x0000000c03267223 */ /* 0x080fe20000010002 */
[----:B------:R-:W-:Y:S01]  /*cda0*/  HADD2.F32 R2, -RZ, R49.H0_H0 ;  /* 0x20000031ff027230 */ /* 0x000fe20000004100 */
[----:B------:R-:W-:Y:S01]  /*cdb0*/  FMUL.FTZ R4, R22, R5 ;  /* 0x0000000516047220 */ /* 0x000fe20000410000 */
[--C-:B------:R-:W-:Y:S01]  /*cdc0*/  HADD2.F32 R9, -RZ, R14.reuse.H0_H0 ;  /* 0x2000000eff097230 */ /* 0x100fe20000004100 */
[----:B------:R-:W-:Y:S01]  /*cdd0*/  FFMA.FTZ R12, R23, R12, -R35 ;  /* 0x0000000c170c7223 */ /* 0x000fe20000010823 */
[----:B------:R-:W-:Y:S01]  /*cde0*/  HADD2.F32 R3, -RZ, R51.H1_H1 ;  /* 0x30000033ff037230 */ /* 0x000fe20000004100 */
[----:B------:R-:W-:Y:S01]  /*cdf0*/  FFMA.FTZ R37, R6, R11, R4 ;  /* 0x0000000b06257223 */ /* 0x000fe20000010004 */
[----:B------:R-:W-:Y:S01]  /*ce00*/  HADD2.F32 R6, -RZ, R55.H0_H0 ;  /* 0x20000037ff067230 */ /* 0x000fe20000004100 */
[----:B------:R-:W-:Y:S01]  /*ce10*/  FMUL.FTZ R5, R21, R2 ;  /* 0x0000000215057220 */ /* 0x000fe20000410000 */
[----:B------:R-:W-:Y:S01]  /*ce20*/  HADD2.F32 R14, -RZ, R14.H1_H1 ;  /* 0x3000000eff0e7230 */ /* 0x000fe20000004100 */
[----:B------:R-:W-:Y:S01]  /*ce30*/  FMUL.FTZ R4, R20, R0 ;  /* 0x0000000014047220 */ /* 0x000fe20000410000 */
[----:B------:R-:W-:Y:S01]  /*ce40*/  HADD2.F32 R16, -RZ, R15.H0_H0 ;  /* 0x2000000fff107230 */ /* 0x000fe20000004100 */
[C---:B------:R-:W-:Y:S01]  /*ce50*/  FFMA.FTZ R34, R10.reuse, R8, R5 ;  /* 0x000000080a227223 */ /* 0x040fe20000010005 */
[----:B------:R-:W-:Y:S01]  /*ce60*/  HADD2.F32 R5, -RZ, R55.H1_H1 ;  /* 0x30000037ff057230 */ /* 0x000fe20000004100 */
[----:B------:R-:W-:Y:S01]  /*ce70*/  FFMA.FTZ R32, R9, R6, R4 ;  /* 0x0000000609207223 */ /* 0x000fe20000010004 */
[----:B------:R-:W-:Y:S01]  /*ce80*/  HADD2.F32 R15, -RZ, R15.H1_H1 ;  /* 0x3000000fff0f7230 */ /* 0x000fe20000004100 */
[----:B------:R-:W-:Y:S01]  /*ce90*/  FMUL.FTZ R30, R10, R2 ;  /* 0x000000020a1e7220 */ /* 0x000fe20000410000 */
[----:B------:R-:W-:Y:S01]  /*cea0*/  HADD2.F32 R2, -RZ, R52.H1_H1 ;  /* 0x30000034ff027230 */ /* 0x000fe20000004100 */
[----:B------:R-:W-:-:S02]  /*ceb0*/  FMUL.FTZ R4, R17, R3 ;  /* 0x0000000311047220 */ /* 0x000fc40000410000 */
[----:B------:R-:W-:Y:S01]  /*cec0*/  FMUL.FTZ R28, R9, R0 ;  /* 0x00000000091c7220 */ /* 0x000fe20000410000 */
[----:B------:R-:W-:Y:S01]  /*ced0*/  HADD2.F32 R0, -RZ, R52.H0_H0 ;  /* 0x20000034ff007230 */ /* 0x000fe20000004100 */
[C---:B------:R-:W-:Y:S01]  /*cee0*/  FFMA.FTZ R29, R14.reuse, R5, R4 ;  /* 0x000000050e1d7223 */ /* 0x040fe20000010004 */
[--C-:B------:R-:W-:Y:S01]  /*cef0*/  HADD2.F32 R4, -RZ, R56.reuse.H1_H1 ;  /* 0x30000038ff047230 */ /* 0x100fe20000004100 */
[----:B------:R-:W-:Y:S02]  /*cf00*/  FMUL.FTZ R10, R19, R2 ;  /* 0x00000002130a7220 */ /* 0x000fe40000410000 */
[----:B------:R-:W-:Y:S01]  /*cf10*/  FMUL.FTZ R27, R14, R3 ;  /* 0x000000030e1b7220 */ /* 0x000fe20000410000 */
[----:B------:R-:W-:Y:S01]  /*cf20*/  HADD2.F32 R3, -RZ, R56.H0_H0 ;  /* 0x20000038ff037230 */ /* 0x000fe20000004100 */
[----:B------:R-:W-:Y:S02]  /*cf30*/  FMUL.FTZ R9, R18, R0 ;  /* 0x0000000012097220 */ /* 0x000fe40000410000 */
[----:B------:R-:W-:-:S02]  /*cf40*/  FFMA.FTZ R31, R16, R4, R10 ;  /* 0x00000004101f7223 */ /* 0x000fc4000001000a */
[----:B------:R-:W-:Y:S02]  /*cf50*/  FMUL.FTZ R25, R16, R2 ;  /* 0x0000000210197220 */ /* 0x000fe40000410000 */
[C---:B------:R-:W-:Y:S02]  /*cf60*/  FMUL.FTZ R10, R15.reuse, R0 ;  /* 0x000000000f0a7220 */ /* 0x040fe40000410000 */
[----:B------:R-:W-:Y:S02]  /*cf70*/  FFMA.FTZ R14, R24, R13, -R36 ;  /* 0x0000000d180e7223 */ /* 0x000fe40000010824 */
[----:B------:R-:W-:Y:S01]  /*cf80*/  FFMA.FTZ R16, R15, R3, R9 ;  /* 0x000000030f107223 */ /* 0x000fe20000010009 */
[----:B------:R-:W-:Y:S01]  /*cf90*/  F2FP.PACK_AB R9, R34, R37 ;  /* 0x000000252209723e */ /* 0x000fe200000000ff */
[----:B------:R-:W-:Y:S01]  /*cfa0*/  FFMA.FTZ R13, R22, R11, -R33 ;  /* 0x0000000b160d7223 */ /* 0x000fe20000010821 */
[----:B------:R-:W-:Y:S01]  /*cfb0*/  F2FP.PACK_AB R12, R12, R14 ;  /* 0x0000000e0c0c723e */ /* 0x000fe200000000ff */
[----:B------:R-:W-:Y:S01]  /*cfc0*/  FFMA.FTZ R11, R21, R8, -R30 ;  /* 0x00000008150b7223 */ /* 0x000fe2000001081e */
[----:B------:R-:W-:Y:S01]  /*cfd0*/  F2FP.PACK_AB R8, R38, R39 ;  /* 0x000000272608723e */ /* 0x000fe200000000ff */
[----:B------:R-:W-:-:S02]  /*cfe0*/  FFMA.FTZ R6, R20, R6, -R28 ;  /* 0x0000000614067223 */ /* 0x000fc4000001081c */
[----:B------:R-:W-:Y:S01]  /*cff0*/  FFMA.FTZ R2, R17, R5, -R27 ;  /* 0x0000000511027223 */ /* 0x000fe2000001081b */
[----:B------:R-:W-:Y:S01]  /*d000*/  F2FP.PACK_AB R13, R11, R13 ;  /* 0x0000000d0b0d723e */ /* 0x000fe200000000ff */
[----:B------:R-:W-:Y:S01]  /*d010*/  FFMA.FTZ R0, R19, R4, -R25 ;  /* 0x0000000413007223 */ /* 0x000fe20000010819 */
[----:B------:R-:W-:Y:S01]  /*d020*/  F2FP.PACK_AB R11, R16, R31 ;  /* 0x0000001f100b723e */ /* 0x000fe200000000ff */
[----:B------:R-:W-:Y:S01]  /*d030*/  FFMA.FTZ R3, R18, R3, -R10 ;  /* 0x0000000312037223 */ /* 0x000fe2000001080a */
[----:B------:R-:W-:Y:S02]  /*d040*/  F2FP.PACK_AB R14, R2, R6 ;  /* 0x00000006020e723e */ /* 0x000fe400000000ff */
[----:B------:R-:W-:Y:S02]  /*d050*/  F2FP.PACK_AB R10, R29, R32 ;  /* 0x000000201d0a723e */ /* 0x000fe400000000ff */
[----:B------:R-:W-:-:S05]  /*d060*/  F2FP.PACK_AB R15, R3, R0 ;  /* 0x00000000030f723e */ /* 0x000fca00000000ff */
[----:B------:R2:W-:Y:S04]  /*d070*/  STS.128 [R68], R12 ;  /* 0x0000000c44007388 */ /* 0x0005e80000000c00 */
[----:B------:R2:W-:Y:S02]  /*d080*/  STS.128 [R26+0x6080], R8 ;  /* 0x006080081a007388 */ /* 0x0005e40000000c00 */
.L_x_290:
[----:B------:R-:W-:Y:S05]  /*d090*/  BSYNC B0 ;  /* 0x0000000000007941 */ /* 0x000fea0003800000 */
.L_x_289:
[----:B------:R-:W-:-:S04]  /*d0a0*/  IADD3 R0, R104, 0x20, RZ ;  /* 0x0000002068007810 */ /* 0x000fc80007ffe0ff */
        /* <DEDUP_REMOVED lines=40> */
[--C-:B------:R-:W-:Y:S01]  /*d330*/  HADD2.F32 R0, -RZ, R59.reuse.H0_H0 ;  /* 0x2000003bff007230 */ /* 0x100fe20000004100 */
[----:B------:R-:W-:Y:S01]  /*d340*/  FFMA.FTZ R39, R4, R13, R8 ;  /* 0x0000000d04277223 */ /* 0x000fe20000010008 */
[----:B------:R-:W-:Y:S01]  /*d350*/  HADD2.F32 R8, -RZ, R62.H1_H1 ;  /* 0x3000003eff087230 */ /* 0x000fe20000004100 */
[-C--:B------:R-:W-:Y:S01]  /*d360*/  FFMA.FTZ R38, R3, R12.reuse, R2 ;  /* 0x0000000c03267223 */ /* 0x080fe20000010002 */
[----:B------:R-:W-:Y:S01]  /*d370*/  HADD2.F32 R2, -RZ, R58.H1_H1 ;  /* 0x3000003aff027230 */ /* 0x000fe20000004100 */
        /* <DEDUP_REMOVED lines=46> */
.L_x_286:
[----:B------:R-:W-:Y:S05]  /*d660*/  BSYNC B1 ;  /* 0x0000000000017941 */ /* 0x000fea0003800000 */
.L_x_285:
[----:B------:R-:W-:-:S04]  /*d670*/  IADD3 R0, R112, 0x40, RZ ;  /* 0x0000004070007810 */ /* 0x000fc80007ffe0ff */
[----:B------:R-:W-:-:S13]  /*d680*/  ISETP.GE.AND P0, PT, R0, R40, PT ;  /* 0x000000280000720c */ /* 0x000fda0003f06270 */
[----:B------:R-:W-:Y:S05]  /*d690*/  @P0 BRA `(.L_x_272) ;  /* 0x0000119000000947 */ /* 0x000fea0003800000 */
[----:B-----5:R3:W5:Y:S04]  /*d6a0*/  LDL R70, [R1+0xe0] ;  /* 0x0000e00001467983 */ /* 0x0207680000100800 */
[----:B------:R3:W5:Y:S04]  /*d6b0*/  LDL R69, [R1+0xe4] ;  /* 0x0000e40001457983 */ /* 0x0007680000100800 */
[----:B--2---:R3:W5:Y:S01]  /*d6c0*/  LDL R68, [R1+0xe8] ;  /* 0x0000e80001447983 */ /* 0x0047620000100800 */
        /* <DEDUP_REMOVED lines=18> */
[----:B------:R-:W4:Y:S02]  /*d7f0*/  LDS.128 R12, [R26+0x6080] ;  /* 0x006080001a0c7984 */ /* 0x000f240000000c00 */
[--C-:B----4-:R-:W-:Y:S02]  /*d800*/  HADD2.F32 R4, -RZ, R12.reuse.H0_H0 ;  /* 0x2000000cff047230 */ /* 0x110fe40000004100 */
        /* <DEDUP_REMOVED lines=17> */
[C---:B------:R-:W-:Y:S01]  /*d920*/  FFMA.FTZ R38, R12.reuse, R3, R2 ;  /* 0x000000030c267223 */ /* 0x040fe20000010002 */
        /* <DEDUP_REMOVED lines=16> */
[-C--:B------:R-:W-:Y:S01]  /*da30*/  FFMA.FTZ R34, R8, R10.reuse, R5 ;  /* 0x0000000a08227223 */ /* 0x080fe20000010005 */
        /* <DEDUP_REMOVED lines=15> */
[-C--:B------:R-:W-:Y:S02]  /*db30*/  FFMA.FTZ R31, R4, R16.reuse, R10 ;  /* 0x00000010041f7223 */ /* 0x080fe4000001000a */
        /* <DEDUP_REMOVED lines=20> */
.L_x_292:
[----:B------:R-:W-:Y:S05]  /*dc80*/  BSYNC B0 ;  /* 0x0000000000007941 */ /* 0x000fea0003800000 */
.L_x_291:
[----:B------:R-:W-:Y:S01]  /*dc90*/  IADD3 R0, R104, 0x10, RZ ;  /* 0x0000001068007810 */ /* 0x000fe20007ffe0ff */
[----:B------:R-:W-:Y:S03]  /*dca0*/  BSSY B0, `(.L_x_293) ;  /* 0x000005c000007945 */ /* 0x000fe60003800000 */
[----:B------:R-:W-:-:S13]  /*dcb0*/  ISETP.GE.AND P0, PT, R0, c[0x0][0x27c], PT ;  /* 0x00009f0000007a0c */ /* 0x000fda0003f06270 */
[----:B------:R-:W-:Y:S05]  /*dcc0*/  @P0 BRA `(.L_x_294) ;  /* 0x0000059000000947 */ /* 0x000fea0003800000 */
[----:B------:R-:W4:Y:S04]  /*dcd0*/  LDL R2, [R1+0x8] ;  /* 0x0000080001027983 */ /* 0x000f280000100800 */
[----:B--2---:R-:W2:Y:S01]  /*dce0*/  LDL R40, [R1+0xf8] ;  /* 0x0000f80001287983 */ /* 0x004ea20000100800 */
[----:B------:R-:W-:Y:S01]  /*dcf0*/  MOV R0, c[0x0][0x27c] ;  /* 0x00009f0000007a02 */ /* 0x000fe20000000f00 */
[----:B------:R-:W-:-:S03]  /*dd00*/  HADD2.F32 R5, -RZ, R48.H0_H0 ;  /* 0x20000030ff057230 */ /* 0x000fc60000004100 */
[----:B----4-:R-:W-:-:S04]  /*dd10*/  LEA.HI R0, R0, R2, RZ, 0x1d ;  /* 0x0000000200007211 */ /* 0x010fc800078fe8ff */
        /* <DEDUP_REMOVED lines=12> */
[----:B------:R-:W4:Y:S01]  /*dde0*/  LDS.128 R12, [R26+0x6080] ;  /* 0x006080001a0c7984 */ /* 0x000f220000000c00 */
        /* <DEDUP_REMOVED lines=10> */
[--C-:B----4-:R-:W-:Y:S02]  /*de90*/  HADD2.F32 R4, -RZ, R12.reuse.H0_H0 ;  /* 0x2000000cff047230 */ /* 0x110fe40000004100 */
[----:B------:R-:W-:Y:S02]  /*dea0*/  HADD2.F32 R3, -RZ, R12.H1_H1 ;  /* 0x3000000cff037230 */ /* 0x000fe40000004100 */
[--C-:B------:R-:W-:Y:S01]  /*deb0*/  HADD2.F32 R6, -RZ, R13.reuse.H0_H0 ;  /* 0x2000000dff067230 */ /* 0x100fe20000004100 */
[----:B------:R-:W-:Y:S01]  /*dec0*/  FMUL.FTZ R36, R2, R4 ;  /* 0x0000000402247220 */ /* 0x000fe20000410000 */
[----:B------:R-:W-:Y:S01]  /*ded0*/  HADD2.F32 R10, -RZ, R13.H1_H1 ;  /* 0x3000000dff0a7230 */ /* 0x000fe20000004100 */
[C---:B------:R-:W-:Y:S01]  /*dee0*/  FMUL.FTZ R2, R0.reuse, R23 ;  /* 0x0000001700027220 */ /* 0x040fe20000410000 */
[--C-:B------:R-:W-:Y:S01]  /*def0*/  HADD2.F32 R13, -RZ, R53.reuse.H0_H0 ;  /* 0x20000035ff0d7230 */ /* 0x100fe20000004100 */
[-C--:B------:R-:W-:Y:S01]  /*df00*/  FMUL.FTZ R35, R0, R3.reuse ;  /* 0x0000000300237220 */ /* 0x080fe20000410000 */
[----:B------:R-:W-:Y:S01]  /*df10*/  HADD2.F32 R12, -RZ, R53.H1_H1 ;  /* 0x30000035ff0c7230 */ /* 0x000fe20000004100 */
[----:B------:R-:W-:Y:S01]  /*df20*/  FMUL.FTZ R33, R5, R6 ;  /* 0x0000000605217220 */ /* 0x000fe20000410000 */
[----:B------:R-:W-:Y:S01]  /*df30*/  HADD2.F32 R0, -RZ, R50.H1_H1 ;  /* 0x30000032ff007230 */ /* 0x000fe20000004100 */
[----:B------:R-:W-:Y:S01]  /*df40*/  FFMA.FTZ R39, R13, R4, R8 ;  /* 0x000000040d277223 */ /* 0x000fe20000010008 */
[----:B------:R-:W-:Y:S01]  /*df50*/  HADD2.F32 R8, -RZ, R54.H1_H1 ;  /* 0x30000036ff087230 */ /* 0x000fe20000004100 */
[C---:B------:R-:W-:Y:S01]  /*df60*/  FFMA.FTZ R38, R12.reuse, R3, R2 ;  /* 0x000000030c267223 */ /* 0x040fe20000010002 */
        /* <DEDUP_REMOVED lines=11> */
[-C--:B------:R-:W-:Y:S01]  /*e020*/  FFMA.FTZ R34, R8, R10.reuse, R5 ;  /* 0x0000000a08227223 */ /* 0x080fe20000010005 */
        /* <DEDUP_REMOVED lines=8> */
[-C--:B------:R-:W-:Y:S01]  /*e0b0*/  FFMA.FTZ R29, R5, R14.reuse, R4 ;  /* 0x0000000e051d7223 */ /* 0x080fe20000010004 */
[--C-:B------:R-:W-:Y:S01]  /*e0c0*/  HADD2.F32 R4, -RZ, R56.reuse.H1_H1 ;  /* 0x30000038ff047230 */ /* 0x100fe20000004100 */
[----:B------:R-:W-:Y:S02]  /*e0d0*/  FMUL.FTZ R10, R2, R19 ;  /* 0x00000013020a7220 */ /* 0x000fe40000410000 */
[----:B------:R-:W-:Y:S01]  /*e0e0*/  FMUL.FTZ R27, R3, R14 ;  /* 0x0000000e031b7220 */ /* 0x000fe20000410000 */
[----:B------:R-:W-:Y:S01]  /*e0f0*/  HADD2.F32 R3, -RZ, R56.H0_H0 ;  /* 0x20000038ff037230 */ /* 0x000fe20000004100 */
[----:B------:R-:W-:Y:S02]  /*e100*/  FMUL.FTZ R9, R0, R18 ;  /* 0x0000001200097220 */ /* 0x000fe40000410000 */
[----:B------:R-:W-:-:S02]  /*e110*/  FFMA.FTZ R31, R4, R16, R10 ;  /* 0x00000010041f7223 */ /* 0x000fc4000001000a */
[----:B------:R-:W-:Y:S02]  /*e120*/  FMUL.FTZ R25, R2, R16 ;  /* 0x0000001002197220 */ /* 0x000fe40000410000 */
[-C--:B------:R-:W-:Y:S02]  /*e130*/  FMUL.FTZ R10, R0, R15.reuse ;  /* 0x0000000f000a7220 */ /* 0x080fe40000410000 */
        /* <DEDUP_REMOVED lines=18> */
.L_x_294:
[----:B------:R-:W-:Y:S05]  /*e260*/  BSYNC B0 ;  /* 0x0000000000007941 */ /* 0x000fea0003800000 */
.L_x_293:
[----:B------:R-:W-:-:S04]  /*e270*/  IADD3 R0, R104, 0x20, RZ ;  /* 0x0000002068007810 */ /* 0x000fc80007ffe0ff */
        /* <DEDUP_REMOVED lines=40> */
[--C-:B------:R-:W-:Y:S01]  /*e500*/  HADD2.F32 R0, -RZ, R59.reuse.H0_H0 ;  /* 0x2000003bff007230 */ /* 0x100fe20000004100 */
[----:B------:R-:W-:Y:S01]  /*e510*/  FFMA.FTZ R39, R13, R4, R8 ;  /* 0x000000040d277223 */ /* 0x000fe20000010008 */
[----:B------:R-:W-:Y:S01]  /*e520*/  HADD2.F32 R8, -RZ, R62.H1_H1 ;  /* 0x3000003eff087230 */ /* 0x000fe20000004100 */
[C---:B------:R-:W-:Y:S01]  /*e530*/  FFMA.FTZ R38, R12.reuse, R3, R2 ;  /* 0x000000030c267223 */ /* 0x040fe20000010002 */
        /* <DEDUP_REMOVED lines=47> */
.L_x_272:
[----:B------:R-:W-:Y:S05]  /*e830*/  BSYNC B2 ;  /* 0x0000000000027941 */ /* 0x000fea0003800000 */
.L_x_256:
[----:B--2---:R-:W-:Y:S01]  /*e840*/  IMAD R0, R66, c[0x0][0x208], RZ ;  /* 0x0000820042007a24 */ /* 0x004fe200078e02ff */
[----:B------:R-:W-:-:S04]  /*e850*/  DEPBAR.LE SB0, 0x0 ;  /* 0x000080000000791a */ /* 0x000fc80000000000 */
[----:B------:R-:W-:Y:S01]  /*e860*/  IMAD.WIDE.U32 R2, R210, c[0x0][0x208], RZ ;  /* 0x00008200d2027a25 */ /* 0x000fe200078e00ff */
[----:B------:R-:W-:Y:S01]  /*e870*/  BAR.SYNC.DEFER_BLOCKING 0x0 ;  /* 0x0000000000007b1d */ /* 0x000fe20000010000 */
[----:B------:R-:W-:Y:S02]  /*e880*/  ISETP.GE.AND P6, PT, R228, c[0x0][0x1d4], PT ;  /* 0x00007500e4007a0c */ /* 0x000fe40003fc6270 */
[----:B------:R-:W-:Y:S01]  /*e890*/  IMAD R0, R210, c[0x0][0x20c], R0 ;  /* 0x00008300d2007a24 */ /* 0x000fe200078e0200 */
[----:B------:R-:W-:Y:S01]  /*e8a0*/  ISETP.GE.AND P2, PT, R235, c[0x0][0x1d4], PT ;  /* 0x00007500eb007a0c */ /* 0x000fe20003f46270 */
[----:B-1----:R-:W-:Y:S01]  /*e8b0*/  IMAD.WIDE.U32 R8, R65, c[0x0][0x210], RZ ;  /* 0x0000840041087a25 */ /* 0x002fe200078e00ff */
[----:B------:R-:W1:Y:S01]  /*e8c0*/  S2R R27, SR_TID.X ;  /* 0x00000000001b7919 */ /* 0x000e620000002100 */
[----:B------:R-:W-:Y:S02]  /*e8d0*/  BSSY B0, `(.L_x_295) ;  /* 0x000003e000007945 */ /* 0x000fe40003800000 */
[----:B------:R-:W-:Y:S01]  /*e8e0*/  IMAD.IADD R3, R3, 0x1, R0 ;  /* 0x0000000103037824 */ /* 0x000fe200078e0200 */
[----:B------:R-:W-:Y:S01]  /*e8f0*/  STL.64 [R1+0x18], R8 ;  /* 0x0000180801007387 */ /* 0x000fe20000100a00 */
[----:B------:R-:W-:-:S02]  /*e900*/  IMAD R0, R67, c[0x0][0x218], RZ ;  /* 0x0000860043007a24 */ /* 0x000fc400078e02ff */
[----:B------:R-:W-:-:S04]  /*e910*/  IMAD.WIDE.U32 R2, R208, c[0x0][0x218], R2 ;  /* 0x00008600d0027a25 */ /* 0x000fc800078e0002 */
[----:B------:R-:W-:Y:S01]  /*e920*/  IMAD R4, R208, c[0x0][0x21c], R0 ;  /* 0x00008700d0047a24 */ /* 0x000fe200078e0200 */
[----:B------:R-:W-:Y:S01]  /*e930*/  IADD3 R0, P0, R2, R8, RZ ;  /* 0x0000000802007210 */ /* 0x000fe20007f1e0ff */
[----:B------:R-:W-:Y:S02]  /*e940*/  IMAD R5, R65, c[0x0][0x214], R9 ;  /* 0x0000850041057a24 */ /* 0x000fe400078e0209 */
[----:B------:R-:W-:-:S03]  /*e950*/  IMAD.SHL.U32 R207, R250, 0x2, RZ ;  /* 0x00000002facf7824 */ /* 0x000fc600078e00ff */
[----:B------:R-:W-:Y:S01]  /*e960*/  IADD3.X R2, R5, R3, R4, P0, !PT ;  /* 0x0000000305027210 */ /* 0x000fe200007fe404 */
[----:B------:R-:W-:Y:S01]  /*e970*/  STL [R1+0x28], R5 ;  /* 0x0000280501007387 */ /* 0x000fe20000100800 */
[----:B------:R-:W-:-:S03]  /*e980*/  LEA R26, P0, R0, c[0x0][0x1f8], 0x1 ;  /* 0x00007e00001a7a11 */ /* 0x000fc600078008ff */
[----:B------:R-:W-:Y:S01]  /*e990*/  LDSM.16.M88.4 R16, [R196] ;  /* 0x00000000c410783b */ /* 0x000fe20000000200 */
[----:B------:R-:W-:Y:S01]  /*e9a0*/  LEA.HI.X R6, R0, c[0x0][0x1fc], R2, 0x1, P0 ;  /* 0x00007f0000067a11 */ /* 0x000fe200000f0c02 */
[----:B------:R-:W-:Y:S02]  /*e9b0*/  IMAD.IADD R0, R138, 0x1, -R249 ;  /* 0x000000018a007824 */ /* 0x000fe400078e0af9 */
[----:B------:R-:W2:Y:S03]  /*e9c0*/  SHFL.IDX PT, R2, R26, RZ, 0x1c1f ;  /* 0x001c1fff1a027589 */ /* 0x000ea600000e0000 */
[----:B------:R-:W-:Y:S01]  /*e9d0*/  ISETP.LT.OR P1, PT, R0, 0x1, P6 ;  /* 0x000000010000780c */ /* 0x000fe20003721670 */
[----:B------:R-:W4:Y:S04]  /*e9e0*/  SHFL.IDX PT, R3, R6, RZ, 0x1c1f ;  /* 0x001c1fff06037589 */ /* 0x000f2800000e0000 */
[----:B------:R3:W1:Y:S04]  /*e9f0*/  LDSM.16.M88.4 R12, [R196+0x1000] ;  /* 0x00100000c40c783b */ /* 0x0006680000000200 */
[----:B------:R3:W1:Y:S04]  /*ea00*/  LDSM.16.M88.4 R36, [R169] ;  /* 0x00000000a924783b */ /* 0x0006680000000200 */
[----:B------:R3:W1:Y:S04]  /*ea10*/  LDSM.16.M88.4 R32, [R169+0x400] ;  /* 0x00040000a920783b */ /* 0x0006680000000200 */
[----:B------:R3:W1:Y:S01]  /*ea20*/  LDSM.16.M88.4 R28, [R169+0x800] ;  /* 0x00080000a91c783b */ /* 0x0006620000000200 */
[----:B--2---:R-:W-:-:S03]  /*ea30*/  LEA R24, P0, R228, R2, 0x1 ;  /* 0x00000002e4187211 */ /* 0x004fc600078008ff */
[----:B------:R3:W2:Y:S01]  /*ea40*/  LDSM.16.M88.4 R20, [R197] ;  /* 0x00000000c514783b */ /* 0x0006a20000000200 */
[----:B----4-:R-:W-:-:S03]  /*ea50*/  LEA.HI.X R25, R228, R3, R229, 0x1, P0 ;  /* 0x00000003e4197211 */ /* 0x010fc600000f0ce5 */
[----:B------:R3:W4:Y:S01]  /*ea60*/  LDSM.16.M88.4 R8, [R197+0x1000] ;  /* 0x00100000c508783b */ /* 0x0007220000000200 */
[----:B------:R-:W-:-:S03]  /*ea70*/  LEA R4, P0, R235, R2, 0x1 ;  /* 0x00000002eb047211 */ /* 0x000fc600078008ff */
[----:B------:R3:W2:Y:S01]  /*ea80*/  LDSM.16.M88.4 R44, [R198] ;  /* 0x00000000c62c783b */ /* 0x0006a20000000200 */
[----:B------:R-:W-:Y:S02]  /*ea90*/  LEA.HI.X R5, R235, R3, R252, 0x1, P0 ;  /* 0x00000003eb057211 */ /* 0x000fe400000f0cfc */
[----:B------:R-:W-:Y:S01]  /*eaa0*/  ISETP.LT.OR P0, PT, R0, 0x1, P2 ;  /* 0x000000010000780c */ /* 0x000fe20001701670 */
[----:B------:R3:W2:Y:S04]  /*eab0*/  LDSM.16.M88.4 R52, [R206] ;  /* 0x00000000ce34783b */ /* 0x0006a80000000200 */
[----:B-----5:R3:W2:Y:S04]  /*eac0*/  LDSM.16.M88.4 R68, [R205] ;  /* 0x00000000cd44783b */ /* 0x0206a80000000200 */
[----:B------:R-:W-:Y:S01]  /*ead0*/  @!PT LDS RZ, [RZ] ;  /* 0x00000000fffff984 */ /* 0x000fe20000000800 */
[----:B------:R-:W-:Y:S01]  /*eae0*/  @!PT LDS RZ, [RZ] ;  /* 0x00000000fffff984 */ /* 0x000fe20000000800 */
[----:B------:R-:W-:Y:S01]  /*eaf0*/  @!PT LDS RZ, [RZ] ;  /* 0x00000000fffff984 */ /* 0x000fe20000000800 */
[----:B------:R3:W-:Y:S01]  /*eb00*/  LDGSTS.E.BYPASS.LTC128B.128 [R207+0x1880], [R24.64], !P1 ;  /* 0x0188000018cf7fae */ /* 0x0007e2000c901d48 */
[----:B------:R-:W-:-:S03]  /*eb10*/  ISETP.GE.AND P1, PT, R227, c[0x0][0x1d4], PT ;  /* 0x00007500e3007a0c */ /* 0x000fc60003f26270 */
[----:B------:R3:W-:Y:S01]  /*eb20*/  LDGSTS.E.BYPASS.LTC128B.128 [R207+0x2480], [R4.64], !P0 ;  /* 0x0248000004cf7fae */ /* 0x0007e2000c101d48 */
[----:B------:R-:W-:-:S04]  /*eb30*/  LEA R2, P0, R227, R2, 0x1 ;  /* 0x00000002e3027211 */ /* 0x000fc800078008ff */
[----:B------:R-:W-:Y:S02]  /*eb40*/  LEA.HI.X R3, R227, R3, R251, 0x1, P0 ;  /* 0x00000003e3037211 */ /* 0x000fe400000f0cfb */
[----:B------:R-:W-:-:S13]  /*eb50*/  ISETP.LT.OR P0, PT, R0, 0x1, P1 ;  /* 0x000000010000780c */ /* 0x000fda0000f01670 */
[----:B------:R3:W-:Y:S01]  /*eb60*/  LDGSTS.E.BYPASS.LTC128B.128 [R207+0x3080], [R2.64], !P0 ;  /* 0x0308000002cf7fae */ /* 0x0007e2000c101d48 */
[----:B-1----:R-:W-:-:S13]  /*eb70*/  ISETP.GT.AND P0, PT, R27, 0x3f, PT ;  /* 0x0000003f1b00780c */ /* 0x002fda0003f04270 */
[----:B------:R-:W-:Y:S05]  /*eb80*/  @P0 BRA `(.L_x_296) ;  /* 0x0000012000000947 */ /* 0x000fea0003800000 */
[----:B--2-4-:R-:W-:Y:S05]  /*eb90*/  BRA.DIV ~URZ, `(.L_x_297) ;  /* 0x0000a7127f007947 */ /* 0x014fea000b800000 */
[----:B---3--:R1:W2:Y:S04]  /*eba0*/  SHFL.IDX PT, R4, R6, 0x1, 0x1c1f ;  /* 0x003c1f0006047f89 */ /* 0x0082a800000e0000 */
[----:B------:R1:W3:Y:S02]  /*ebb0*/  SHFL.IDX PT, R2, R26, 0x1, 0x1c1f ;  /* 0x003c1f001a027f89 */ /* 0x0002e400000e0000 */
.L_x_396:
[----:B---3--:R-:W-:Y:S02]  /*ebc0*/  LEA R24, P0, R228, R2, 0x1 ;  /* 0x00000002e4187211 */ /* 0x008fe400078008ff */
[----:B------:R-:W-:Y:S02]  /*ebd0*/  ISETP.LT.OR P2, PT, R0, 0x21, P2 ;  /* 0x000000210000780c */ /* 0x000fe40001741670 */
[----:B--2---:R-:W-:Y:S02]  /*ebe0*/  LEA.HI.X R25, R228, R4, R229, 0x1, P0 ;  /* 0x00000004e4197211 */ /* 0x004fe400000f0ce5 */
[----:B------:R-:W-:-:S02]  /*ebf0*/  ISETP.LT.OR P0, PT, R0, 0x21, P6 ;  /* 0x000000210000780c */ /* 0x000fc40003701670 */
[----:B------:R-:W-:-:S11]  /*ec00*/  ISETP.LT.OR P1, PT, R0, 0x21, P1 ;  /* 0x000000210000780c */ /* 0x000fd60000f21670 */
        /* <DEDUP_REMOVED lines=10> */
.L_x_296:
[----:B--2-4-:R-:W-:Y:S05]  /*ecb0*/  BSYNC B0 ;  /* 0x0000000000007941 */ /* 0x014fea0003800000 */
.L_x_295:
[----:B------:R-:W2:Y:S04]  /*ecc0*/  LDL R0, [R1] ;  /* 0x0000000001007983 */ /* 0x000ea80000100800 */
[----:B------:R-:W0:Y:S01]  /*ecd0*/  LDGDEPBAR ;  /* 0x00000000000079af */ /* 0x000e220000000000 */
[----:B------:R-:W-:Y:S01]  /*ece0*/  WARPSYNC 0xffffffff ;  /* 0xffffffff00007948 */ /* 0x000fe20003800000 */
[C---:B------:R-:W-:Y:S01]  /*ecf0*/  HMMA.16816.F32 R60, R12.reuse, R36, RZ ;  /* 0x000000240c3c723c */ /* 0x040fe200000018ff */
[----:B------:R-:W-:Y:S07]  /*ed00*/  BSSY B1, `(.L_x_298) ;  /* 0x00000b0000017945 */ /* 0x000fee0003800000 */
[C---:B------:R-:W-:Y:S08]  /*ed10*/  HMMA.16816.F32 R48, R12.reuse, R32, RZ ;  /* 0x000000200c30723c */ /* 0x040ff000000018ff */
[C---:B-1-3--:R-:W-:Y:S08]  /*ed20*/  HMMA.16816.F32 R24, R12.reuse, R28, RZ ;  /* 0x0000001c0c18723c */ /* 0x04aff000000018ff */
[C---:B------:R-:W-:Y:S08]  /*ed30*/  HMMA.16816.F32 R56, R12.reuse, R38, RZ ;  /* 0x000000260c38723c */ /* 0x040ff000000018ff */
[C---:B------:R-:W-:Y:S08]  /*ed40*/  HMMA.16816.F32 R40, R12.reuse, R34, RZ ;  /* 0x000000220c28723c */ /* 0x040ff000000018ff */
[----:B------:R-:W-:Y:S08]  /*ed50*/  HMMA.16816.F32 R12, R12, R30, RZ ;  /* 0x0000001e0c0c723c */ /* 0x000ff000000018ff */
[C---:B------:R-:W-:Y:S08]  /*ed60*/  HMMA.16816.F32 R64, R16.reuse, R36, RZ ;  /* 0x000000241040723c */ /* 0x040ff000000018ff */
[C---:B------:R-:W-:Y:S01]  /*ed70*/  HMMA.16816.F32 R88, R16.reuse, R38, RZ ;  /* 0x000000261058723c */ /* 0x040fe200000018ff */
[----:B------:R-:W-:Y:S07]  /*ed80*/  LDSM.16.M88.4 R36, [R169+0xc00] ;  /* 0x000c0000a924783b */ /* 0x000fee0000000200 */
[C---:B------:R-:W-:Y:S08]  /*ed90*/  HMMA.16816.F32 R76, R16.reuse, R32, RZ ;  /* 0x00000020104c723c */ /* 0x040ff000000018ff */
[C---:B------:R-:W-:Y:S08]  /*eda0*/  HMMA.16816.F32 R84, R16.reuse, R28, RZ ;  /* 0x0000001c1054723c */ /* 0x040ff000000018ff */
[C---:B------:R-:W-:Y:S01]  /*edb0*/  HMMA.16816.F32 R92, R16.reuse, R34, RZ ;  /* 0x00000022105c723c */ /* 0x040fe200000018ff */
[----:B------:R-:W-:Y:S07]  /*edc0*/  LDSM.16.M88.4 R32, [R169+0x1000] ;  /* 0x00100000a920783b */ /* 0x000fee0000000200 */
[----:B------:R-:W-:Y:S01]  /*edd0*/  HMMA.16816.F32 R28, R16, R30, RZ ;  /* 0x0000001e101c723c */ /* 0x000fe200000018ff */
[----:B------:R-:W-:Y:S07]  /*ede0*/  LDSM.16.M88.4 R16, [R169+0x1400] ;  /* 0x00140000a910783b */ /* 0x000fee0000000200 */
[C---:B------:R-:W-:Y:S01]  /*edf0*/  HMMA.16816.F32 R80, R8.reuse, R70, R12 ;  /* 0x000000460850723c */ /* 0x040fe2000000180c */
[----:B------:R-:W1:Y:S07]  /*ee00*/  LDSM.16.M88.4 R12, [R196+0x2000] ;  /* 0x00200000c40c783b */ /* 0x000e6e0000000200 */
[C---:B------:R-:W-:Y:S01]  /*ee10*/  HMMA.16816.F32 R120, R8.reuse, R44, R60 ;  /* 0x0000002c0878723c */ /* 0x040fe2000000183c */
[----:B------:R-:W-:Y:S07]  /*ee20*/  LDSM.16.M88.4 R60, [R202] ;  /* 0x00000000ca3c783b */ /* 0x000fee0000000200 */
[C---:B------:R-:W-:Y:S08]  /*ee30*/  HMMA.16816.F32 R116, R8.reuse, R52, R48 ;  /* 0x000000340874723c */ /* 0x040ff00000001830 */
[C---:B------:R-:W-:Y:S01]  /*ee40*/  HMMA.16816.F32 R108, R8.reuse, R68, R24 ;  /* 0x00000044086c723c */ /* 0x040fe20000001818 */
[----:B------:R-:W-:Y:S07]  /*ee50*/  LDSM.16.M88.4 R24, [R197+0x3000] ;  /* 0x00300000c518783b */ /* 0x000fee0000000200 */
[C---:B------:R-:W-:Y:S01]  /*ee60*/  HMMA.16816.F32 R100, R8.reuse, R46, R56 ;  /* 0x0000002e0864723c */ /* 0x040fe20000001838 */
[----:B------:R-:W-:Y:S07]  /*ee70*/  LDSM.16.M88.4 R56, [R204] ;  /* 0x00000000cc38783b */ /* 0x000fee0000000200 */
[----:B------:R-:W-:Y:S01]  /*ee80*/  HMMA.16816.F32 R96, R8, R54, R40 ;  /* 0x000000360860723c */ /* 0x000fe20000001828 */
[----:B------:R-:W3:Y:S07]  /*ee90*/  LDSM.16.M88.4 R8, [R196+0x3000] ;  /* 0x00300000c408783b */ /* 0x000eee0000000200 */
[C---:B------:R-:W-:Y:S08]  /*eea0*/  HMMA.16816.F32 R72, R20.reuse, R44, R64 ;  /* 0x0000002c1448723c */ /* 0x040ff00000001840 */
[C---:B------:R-:W-:Y:S08]  /*eeb0*/  HMMA.16816.F32 R44, R20.reuse, R46, R88 ;  /* 0x0000002e142c723c */ /* 0x040ff00000001858 */
[C---:B------:R-:W-:Y:S08]  /*eec0*/  HMMA.16816.F32 R48, R20.reuse, R52, R76 ;  /* 0x000000341430723c */ /* 0x040ff0000000184c */
[C---:B------:R-:W-:Y:S08]  /*eed0*/  HMMA.16816.F32 R64, R20.reuse, R68, R84 ;  /* 0x000000441440723c */ /* 0x040ff00000001854 */
[C---:B------:R-:W-:Y:S01]  /*eee0*/  HMMA.16816.F32 R40, R20.reuse, R54, R92 ;  /* 0x000000361428723c */ /* 0x040fe2000000185c */
[----:B------:R-:W4:Y:S07]  /*eef0*/  LDSM.16.M88.4 R52, [R203] ;  /* 0x00000000cb34783b */ /* 0x000f2e0000000200 */
[----:B------:R-:W-:Y:S01]  /*ef00*/  HMMA.16816.F32 R20, R20, R70, R28 ;  /* 0x000000461414723c */ /* 0x000fe2000000181c */
[----:B------:R-:W5:Y:S07]  /*ef10*/  LDSM.16.M88.4 R28, [R197+0x2000] ;  /* 0x00200000c51c783b */ /* 0x000f6e0000000200 */
[-C--:B-1----:R-:W-:Y:S08]  /*ef20*/  HMMA.16816.F32 R76, R12, R36.reuse, R72 ;  /* 0x000000240c4c723c */ /* 0x082ff00000001848 */
[C---:B---3--:R-:W-:Y:S08]  /*ef30*/  HMMA.16816.F32 R68, R8.reuse, R36, R120 ;  /* 0x000000240844723c */ /* 0x048ff00000001878 */
[C---:B------:R-:W-:Y:S08]  /*ef40*/  HMMA.16816.F32 R116, R8.reuse, R32, R116 ;  /* 0x000000200874723c */ /* 0x040ff00000001874 */
[C---:B------:R-:W-:Y:S08]  /*ef50*/  HMMA.16816.F32 R108, R8.reuse, R16, R108 ;  /* 0x00000010086c723c */ /* 0x040ff0000000186c */
[-C--:B------:R-:W-:Y:S08]  /*ef60*/  HMMA.16816.F32 R100, R8, R38.reuse, R100 ;  /* 0x000000260864723c */ /* 0x080ff00000001864 */
[----:B------:R-:W-:Y:S01]  /*ef70*/  HMMA.16816.F32 R72, R12, R38, R44 ;  /* 0x000000260c48723c */ /* 0x000fe2000000182c */
[----:B------:R-:W-:Y:S07]  /*ef80*/  LDSM.16.M88.4 R44, [R169+0x1c00] ;  /* 0x001c0000a92c783b */ /* 0x000fee0000000200 */
[C---:B------:R-:W-:Y:S08]  /*ef90*/  HMMA.16816.F32 R96, R8.reuse, R34, R96 ;  /* 0x000000220860723c */ /* 0x040ff00000001860 */
[----:B------:R-:W-:Y:S08]  /*efa0*/  HMMA.16816.F32 R80, R8, R18, R80 ;  /* 0x000000120850723c */ /* 0x000ff00000001850 */
[C---:B------:R-:W-:Y:S01]  /*efb0*/  HMMA.16816.F32 R36, R12.reuse, R32, R48 ;  /* 0x000000200c24723c */ /* 0x040fe20000001830 */
[----:B------:R-:W-:Y:S07]  /*efc0*/  LDSM.16.M88.4 R48, [R169+0x1800] ;  /* 0x00180000a930783b */ /* 0x000fee0000000200 */
[C---:B------:R-:W-:Y:S01]  /*efd0*/  HMMA.16816.F32 R32, R12.reuse, R34, R40 ;  /* 0x000000220c20723c */ /* 0x040fe20000001828 */
[----:B------:R-:W-:Y:S07]  /*efe0*/  LDSM.16.M88.4 R40, [R169+0x2000] ;  /* 0x00200000a928783b */ /* 0x000fee0000000200 */
[C---:B------:R-:W-:Y:S08]  /*eff0*/  HMMA.16816.F32 R8, R12.reuse, R16, R64 ;  /* 0x000000100c08723c */ /* 0x040ff00000001840 */
[----:B------:R-:W-:Y:S01]  /*f000*/  HMMA.16816.F32 R12, R12, R18, R20 ;  /* 0x000000120c0c723c */ /* 0x000fe20000001814 */
[----:B------:R-:W1:Y:S04]  /*f010*/  LDSM.16.M88.4 R16, [R196+0x5000] ;  /* 0x00500000c410783b */ /* 0x000e680000000200 */
[----:B------:R-:W3:Y:S03]  /*f020*/  LDSM.16.M88.4 R20, [R196+0x4000] ;  /* 0x00400000c414783b */ /* 0x000ee60000000200 */
[----:B------:R-:W-:Y:S01]  /*f030*/  HMMA.16816.F32 R68, R24, R56, R68 ;  /* 0x000000381844723c */ /* 0x000fe20000001844 */
[----:B--2---:R-:W-:-:S07]  /*f040*/  ISETP.GT.AND P0, PT, R128, R0, PT ;  /* 0x000000008000720c */ /* 0x004fce0003f04270 */
[C---:B------:R-:W-:Y:S08]  /*f050*/  HMMA.16816.F32 R64, R24.reuse, R58, R100 ;  /* 0x0000003a1840723c */ /* 0x040ff00000001864 */
[C---:B----4-:R-:W-:Y:S08]  /*f060*/  HMMA.16816.F32 R120, R24.reuse, R52, R116 ;  /* 0x000000341878723c */ /* 0x050ff00000001874 */
[C---:B------:R-:W-:Y:S08]  /*f070*/  HMMA.16816.F32 R124, R24.reuse, R60, R108 ;  /* 0x0000003c187c723c */ /* 0x040ff0000000186c */
[C---:B------:R-:W-:Y:S08]  /*f080*/  HMMA.16816.F32 R116, R24.reuse, R54, R96 ;  /* 0x000000361874723c */ /* 0x040ff00000001860 */
[----:B------:R-:W-:Y:S01]  /*f090*/  HMMA.16816.F32 R108, R24, R62, R80 ;  /* 0x0000003e186c723c */ /* 0x000fe20000001850 */
[----:B------:R-:W-:Y:S07]  /*f0a0*/  LDSM.16.M88.4 R24, [R199] ;  /* 0x00000000c718783b */ /* 0x000fee0000000200 */
[C---:B-----5:R-:W-:Y:S08]  /*f0b0*/  HMMA.16816.F32 R100, R28.reuse, R56, R76 ;  /* 0x000000381c64723c */ /* 0x060ff0000000184c */
[C---:B------:R-:W-:Y:S01]  /*f0c0*/  HMMA.16816.F32 R92, R28.reuse, R52, R36 ;  /* 0x000000341c5c723c */ /* 0x040fe20000001824 */
[----:B------:R-:W-:Y:S07]  /*f0d0*/  LDSM.16.M88.4 R36, [R201] ;  /* 0x00000000c924783b */ /* 0x000fee0000000200 */
[C---:B------:R-:W-:Y:S08]  /*f0e0*/  HMMA.16816.F32 R96, R28.reuse, R58, R72 ;  /* 0x0000003a1c60723c */ /* 0x040ff00000001848 */
[C---:B------:R-:W-:Y:S01]  /*f0f0*/  HMMA.16816.F32 R88, R28.reuse, R54, R32 ;  /* 0x000000361c58723c */ /* 0x040fe20000001820 */
[----:B------:R-:W-:Y:S07]  /*f100*/  LDSM.16.M88.4 R32, [R200] ;  /* 0x00000000c820783b */ /* 0x000fee0000000200 */
[C---:B------:R-:W-:Y:S01]  /*f110*/  HMMA.16816.F32 R84, R28.reuse, R60, R8 ;  /* 0x0000003c1c54723c */ /* 0x040fe20000001808 */
[----:B------:R-:W2:Y:S07]  /*f120*/  LDSM.16.M88.4 R8, [R197+0x5000] ;  /* 0x00500000c508783b */ /* 0x000eae0000000200 */
        /* <DEDUP_REMOVED lines=15> */
[C---:B--2---:R-:W-:Y:S08]  /*f220*/  HMMA.16816.F32 R84, R8.reuse, R24, R60 ;  /* 0x000000180854723c */ /* 0x044ff0000000183c */
[----:B------:R-:W-:Y:S08]  /*f230*/  HMMA.16816.F32 R80, R8, R26, R56 ;  /* 0x0000001a0850723c */ /* 0x000ff00000001838 */
[----:B----4-:R-:W-:Y:S08]  /*f240*/  HMMA.16816.F32 R60, R12, R34, R44 ;  /* 0x000000220c3c723c */ /* 0x010ff0000000182c */
[C---:B------:R-:W-:Y:S08]  /*f250*/  HMMA.16816.F32 R76, R8.reuse, R36, R76 ;  /* 0x00000024084c723c */ /* 0x040ff0000000184c */
[C---:B------:R-:W-:Y:S08]  /*f260*/  HMMA.16816.F32 R72, R8.reuse, R38, R72 ;  /* 0x000000260848723c */ /* 0x040ff00000001848 */
[C---:B------:R-:W-:Y:S08]  /*f270*/  HMMA.16816.F32 R68, R8.reuse, R32, R68 ;  /* 0x000000200844723c */ /* 0x040ff00000001844 */
[----:B------:R-:W-:Y:S08]  /*f280*/  HMMA.16816.F32 R64, R8, R34, R64 ;  /* 0x000000220840723c */ /* 0x000ff00000001840 */
        /* <DEDUP_REMOVED lines=8> */
[----:B------:R-:W2:Y:S04]  /*f310*/  LDL R3, [R1+0x48] ;  /* 0x0000480001037983 */ /* 0x000ea80000100800 */
[----:B------:R-:W3:Y:S04]  /*f320*/  LDL.64 R132, [R1+0x38] ;  /* 0x0000380001847983 */ /* 0x000ee80000100a00 */
[----:B------:R-:W4:Y:S04]  /*f330*/  LDL R4, [R1+0x44] ;  /* 0x0000440001047983 */ /* 0x000f280000100800 */
[----:B------:R-:W1:Y:S04]  /*f340*/  S2R R0, SR_TID.X ;  /* 0x0000000000007919 */ /* 0x000e680000002100 */
[----:B------:R-:W5:Y:S04]  /*f350*/  LDL.64 R130, [R1+0x30] ;  /* 0x0000300001827983 */ /* 0x000f680000100a00 */
[----:B------:R-:W4:Y:S01]  /*f360*/  LDL R8, [R1+0x40] ;  /* 0x0000400001087983 */ /* 0x000f220000100800 */
[----:B-1----:R-:W-:-:S04]  /*f370*/  SHF.R.S32.HI R2, RZ, 0x1f, R0 ;  /* 0x0000001fff027819 */ /* 0x002fc80000011400 */
[----:B------:R-:W-:-:S04]  /*f380*/  LEA.HI R2, R2, R0, RZ, 0x2 ;  /* 0x0000000002027211 */ /* 0x000fc800078f10ff */
[----:B------:R-:W-:-:S05]  /*f390*/  LOP3.LUT R2, R2, 0xfffffffc, RZ, 0xc0, !PT ;  /* 0xfffffffc02027812 */ /* 0x000fca00078ec0ff */
[----:B------:R-:W-:Y:S02]  /*f3a0*/  IMAD.IADD R2, R0, 0x1, -R2 ;  /* 0x0000000100027824 */ /* 0x000fe400078e0a02 */
[----:B------:R-:W-:Y:S02]  /*f3b0*/  IMAD.MOV.U32 R0, RZ, RZ, 0x1 ;  /* 0x00000001ff007424 */ /* 0x000fe400078e00ff */
[----:B------:R-:W-:-:S03]  /*f3c0*/  IMAD R2, R2, 0x20, R249 ;  /* 0x0000002002027824 */ /* 0x000fc600078e02f9 */
[----:B------:R-:W-:Y:S01]  /*f3d0*/  ISETP.NE.AND P0, PT, R0, c[0x0][0x2b8], PT ;  /* 0x0000ae0000007a0c */ /* 0x000fe20003f05270 */
[----:B------:R-:W-:Y:S01]  /*f3e0*/  IMAD.MOV.U32 R208, RZ, RZ, RZ ;  /* 0x000000ffffd07224 */ /* 0x000fe200078e00ff */
[----:B--2---:R-:W-:-:S04]  /*f3f0*/  IADD3 R2, R2, R107, R3 ;  /* 0x0000006b02027210 */ /* 0x004fc80007ffe003 */
[----:B------:R-:W-:-:S07]  /*f400*/  IADD3 R2, R2, -0x30, RZ ;  /* 0xffffffd002027810 */ /* 0x000fce0007ffe0ff */
[----:B------:R-:W-:-:S04]  /*f410*/  @P0 IMAD.HI.U32 R3, R2, c[0x0][0x2bc], RZ ;  /* 0x0000af0002030a27 */ /* 0x000fc800078e00ff */
[----:B------:R-:W-:Y:S01]  /*f420*/  IMAD.MOV.U32 R0, RZ, RZ, R2 ;  /* 0x000000ffff007224 */ /* 0x000fe200078e0002 */
[----:B------:R-:W-:-:S04]  /*f430*/  @P0 SHF.R.U32.HI R0, RZ, c[0x0][0x2c0], R3 ;  /* 0x0000b000ff000a19 */ /* 0x000fc80000011603 */
[----:B---3--:R-:W-:-:S04]  /*f440*/  @!P3 IADD3 R3, P0, R0, R132, RZ ;  /* 0x000000840003b210 */ /* 0x008fc80007f1e0ff */
[----:B----4-:R-:W-:Y:S02]  /*f450*/  @!P3 LEA.HI.X.SX32 R5, R0, R4, 0x1, P0 ;  /* 0x000000040005b211 */ /* 0x010fe400000f0eff */
[----:B------:R-:W-:-:S04]  /*f460*/  @!P3 LEA R4, P0, R3, c[0x0][0x2a0], 0x2 ;  /* 0x0000a8000304ba11 */ /* 0x000fc800078010ff */
[----:B------:R-:W-:-:S05]  /*f470*/  @!P3 LEA.HI.X R5, R3, c[0x0][0x2a4], R5, 0x2, P0 ;  /* 0x0000a9000305ba11 */ /* 0x000fca00000f1405 */
[----:B------:R-:W2:Y:S01]  /*f480*/  @!P3 LDG.E R208, [R4.64] ;  /* 0x0000000804d0b981 */ /* 0x000ea2000c1e1900 */
[----:B------:R-:W-:-:S04]  /*f490*/  IMAD.MOV R0, RZ, RZ, -R0 ;  /* 0x000000ffff007224 */ /* 0x000fc800078e0a00 */
[----:B------:R-:W-:-:S05]  /*f4a0*/  IMAD R210, R0, c[0x0][0x2b8], R2 ;  /* 0x0000ae0000d27a24 */ /* 0x000fca00078e0202 */
[----:B------:R-:W-:Y:S01]  /*f4b0*/  SHF.R.S32.HI R0, RZ, 0x1f, R210 ;  /* 0x0000001fff007819 */ /* 0x000fe200000114d2 */
[----:B------:R-:W-:-:S04]  /*f4c0*/  IMAD.WIDE.U32 R2, R210, c[0x0][0x1e0], RZ ;  /* 0x00007800d2027a25 */ /* 0x000fc800078e00ff */
[----:B------:R-:W-:-:S04]  /*f4d0*/  IMAD R0, R0, c[0x0][0x1e0], RZ ;  /* 0x0000780000007a24 */ /* 0x000fc800078e02ff */
[----:B------:R-:W-:-:S04]  /*f4e0*/  IMAD R0, R210, c[0x0][0x1e4], R0 ;  /* 0x00007900d2007a24 */ /* 0x000fc800078e0200 */
[----:B------:R-:W-:Y:S01]  /*f4f0*/  IMAD.IADD R3, R3, 0x1, R0 ;  /* 0x0000000103037824 */ /* 0x000fe200078e0200 */
[----:B------:R-:W-:-:S04]  /*f500*/  IADD3 R12, -R249, 0x30, RZ ;  /* 0x00000030f90c7810 */ /* 0x000fc80007ffe1ff */
[----:B------:R-:W-:Y:S02]  /*f510*/  ISETP.GE.AND P0, PT, R12, 0x1, PT ;  /* 0x000000010c00780c */ /* 0x000fe40003f06270 */
[----:B--2---:R-:W-:Y:S01]  /*f520*/  SHF.R.S32.HI R0, RZ, 0x1f, R208 ;  /* 0x0000001fff007819 */ /* 0x004fe200000114d0 */
[----:B------:R-:W-:-:S04]  /*f530*/  IMAD.WIDE.U32 R2, R208, c[0x0][0x1f0], R2 ;  /* 0x00007c00d0027a25 */ /* 0x000fc800078e0002 */
[----:B------:R-:W-:Y:S01]  /*f540*/  IMAD R4, R0, c[0x0][0x1f0], RZ ;  /* 0x00007c0000047a24 */ /* 0x000fe200078e02ff */
[----:B-----5:R-:W-:-:S03]  /*f550*/  IADD3 R0, P2, R130, R2, RZ ;  /* 0x0000000282007210 */ /* 0x020fc60007f5e0ff */
[----:B------:R-:W-:Y:S01]  /*f560*/  IMAD R2, R208, c[0x0][0x1f4], R4 ;  /* 0x00007d00d0027a24 */ /* 0x000fe200078e0204 */
[----:B------:R-:W-:-:S04]  /*f570*/  LEA R6, P1, R0, c[0x0][0x1c8], 0x1 ;  /* 0x0000720000067a11 */ /* 0x000fc800078208ff */
[----:B------:R-:W-:-:S04]  /*f580*/  IADD3.X R2, R8, R3, R2, P2, !PT ;  /* 0x0000000308027210 */ /* 0x000fc800017fe402 */
[----:B------:R-:W-:Y:S01]  /*f590*/  LEA.HI.X R5, R0, c[0x0][0x1cc], R2, 0x1, P1 ;  /* 0x0000730000057a11 */ /* 0x000fe200008f0c02 */
[----:B------:R-:W-:Y:S05]  /*f5a0*/  BRA.DIV ~URZ, `(.L_x_300) ;  /* 0x00009dd27f007947 */ /* 0x000fea000b800000 */
[----:B------:R1:W2:Y:S02]  /*f5b0*/  SHFL.IDX PT, R4, R5, RZ, 0x1c1f ;  /* 0x001c1fff05047589 */ /* 0x0002a400000e0000 */
.L_x_397:
[----:B------:R-:W-:Y:S05]  /*f5c0*/  BRA.DIV ~URZ, `(.L_x_301) ;  /* 0x00009e227f007947 */ /* 0x000fea000b800000 */
[----:B------:R3:W4:Y:S02]  /*f5d0*/  SHFL.IDX PT, R0, R6, RZ, 0x1c1f ;  /* 0x001c1fff06007589 */ /* 0x00072400000e0000 */
.L_x_398:
[----:B------:R-:W-:Y:S01]  /*f5e0*/  BSSY B0, `(.L_x_302) ;  /* 0x000000f000007945 */ /* 0x000fe20003800000 */
[----:B------:R-:W-:Y:S05]  /*f5f0*/  @!P0 BRA `(.L_x_303) ;  /* 0x000000d000008947 */ /* 0x000fea0003800000 */
[----:B------:R-:W-:Y:S02]  /*f600*/  ISETP.NE.AND P6, PT, R106, RZ, PT ;  /* 0x000000ff6a00720c */ /* 0x000fe40003fc5270 */
[CC--:B----4-:R-:W-:Y:S02]  /*f610*/  LEA R10, P2, R228.reuse, R0.reuse, 0x1 ;  /* 0x00000000e40a7211 */ /* 0x0d0fe400078408ff */
[-C--:B------:R-:W-:Y:S02]  /*f620*/  LEA R8, P1, R235, R0.reuse, 0x1 ;  /* 0x00000000eb087211 */ /* 0x080fe400078208ff */
[----:B------:R-:W-:Y:S02]  /*f630*/  LEA R2, P0, R227, R0, 0x1 ;  /* 0x00000000e3027211 */ /* 0x000fe400078008ff */
[----:B--2---:R-:W-:-:S02]  /*f640*/  LEA.HI.X R11, R228, R4, R229, 0x1, P2 ;  /* 0x00000004e40b7211 */ /* 0x004fc400010f0ce5 */
        /* <DEDUP_REMOVED lines=8> */
.L_x_303:
[----:B------:R-:W-:Y:S05]  /*f6d0*/  BSYNC B0 ;  /* 0x0000000000007941 */ /* 0x000fea0003800000 */
.L_x_302:
[----:B------:R-:W-:Y:S01]  /*f6e0*/  ISETP.GE.AND P0, PT, R12, 0x21, PT ;  /* 0x000000210c00780c */ /* 0x000fe20003f06270 */
[----:B------:R-:W-:Y:S06]  /*f6f0*/  BRA.DIV ~URZ, `(.L_x_304) ;  /* 0x00009d627f007947 */ /* 0x000fec000b800000 */
[----:B--2---:R2:W1:Y:S04]  /*f700*/  SHFL.IDX PT, R4, R5, 0x1, 0x1c1f ;  /* 0x003c1f0005047f89 */ /* 0x00446800000e0000 */
[----:B----4-:R2:W4:Y:S02]  /*f710*/  SHFL.IDX PT, R0, R6, 0x1, 0x1c1f ;  /* 0x003c1f0006007f89 */ /* 0x01052400000e0000 */
.L_x_399:
[----:B------:R-:W-:Y:S05]  /*f720*/  @!P0 BRA `(.L_x_299) ;  /* 0x000000d000008947 */ /* 0x000fea0003800000 */
[----:B------:R-:W-:Y:S02]  /*f730*/  ISETP.NE.AND P6, PT, R106, RZ, PT ;  /* 0x000000ff6a00720c */ /* 0x000fe40003fc5270 */
[----:B----4-:R-:W-:-:S02]  /*f740*/  LEA R10, P2, R228, R0, 0x1 ;  /* 0x00000000e40a7211 */ /* 0x010fc400078408ff */
[-C--:B------:R-:W-:Y:S02]  /*f750*/  LEA R8, P1, R235, R0.reuse, 0x1 ;  /* 0x00000000eb087211 */ /* 0x080fe400078208ff */
[----:B------:R-:W-:Y:S02]  /*f760*/  LEA R2, P0, R227, R0, 0x1 ;  /* 0x00000000e3027211 */ /* 0x000fe400078008ff */
        /* <DEDUP_REMOVED lines=9> */
.L_x_299:
[----:B------:R-:W-:Y:S05]  /*f800*/  BSYNC B1 ;  /* 0x0000000000017941 */ /* 0x000fea0003800000 */
.L_x_298:
[----:B----4-:R-:W4:Y:S04]  /*f810*/  LDL R0, [R1+0xa4] ;  /* 0x0000a40001007983 */ /* 0x010f280000100800 */
[----:B------:R-:W0:Y:S01]  /*f820*/  LDGDEPBAR ;  /* 0x00000000000079af */ /* 0x000e220000000000 */
[----:B----4-:R-:W-:-:S05]  /*f830*/  IMAD.IADD R0, R138, 0x1, -R0 ;  /* 0x000000018a007824 */ /* 0x010fca00078e0a00 */
[C---:B------:R-:W-:Y:S02]  /*f840*/  ISETP.GT.AND P1, PT, R0.reuse, RZ, PT ;  /* 0x000000ff0000720c */ /* 0x040fe40003f24270 */
[----:B------:R-:W-:Y:S02]  /*f850*/  ISETP.GT.AND P0, PT, R0, 0x1, PT ;  /* 0x000000010000780c */ /* 0x000fe40003f04270 */
[----:B------:R-:W-:Y:S02]  /*f860*/  FSEL R33, R78, -INF , P1 ;  /* 0xff8000004e217808 */ /* 0x000fe40000800000 */
[----:B------:R-:W-:Y:S02]  /*f870*/  FSEL R24, R76, -INF , P1 ;  /* 0xff8000004c187808 */ /* 0x000fe40000800000 */
[----:B------:R-:W-:Y:S02]  /*f880*/  FSEL R34, R79, -INF , P0 ;  /* 0xff8000004f227808 */ /* 0x000fe40000000000 */
[----:B------:R-:W-:-:S02]  /*f890*/  FSEL R26, R77, -INF , P0 ;  /* 0xff8000004d1a7808 */ /* 0x000fc40000000000 */
[----:B------:R-:W-:Y:S02]  /*f8a0*/  FSEL R17, R54, -INF , P1 ;  /* 0xff80000036117808 */ /* 0x000fe40000800000 */
[----:B-1----:R-:W-:Y:S02]  /*f8b0*/  FSEL R10, R52, -INF , P1 ;  /* 0xff800000340a7808 */ /* 0x002fe40000800000 */
[----:B------:R-:W-:Y:S02]  /*f8c0*/  FSEL R18, R55, -INF , P0 ;  /* 0xff80000037127808 */ /* 0x000fe40000000000 */
[----:B------:R-:W-:Y:S02]  /*f8d0*/  FSEL R11, R53, -INF , P0 ;  /* 0xff800000350b7808 */ /* 0x000fe40000000000 */
        /* <DEDUP_REMOVED lines=91> */
[----:B--2---:R-:W-:-:S02]  /*fe90*/  FMNMX.FTZ R5, R47, R2, !PT ;  /* 0x000000022f057209 */ /* 0x004fc40007810000 */
[----:B---3--:R-:W-:Y:S02]  /*fea0*/  FMNMX.FTZ R6, R73, R3, !PT ;  /* 0x0000000349067209 */ /* 0x008fe40007810000 */
[----:B------:R-:W-:Y:S01]  /*feb0*/  FMNMX.FTZ R8, R85, R8, !PT ;  /* 0x0000000855087209 */ /* 0x000fe20007810000 */
[----:B------:R-:W-:Y:S05]  /*fec0*/  BRA.DIV ~URZ, `(.L_x_305) ;  /* 0x000096627f007947 */ /* 0x000fea000b800000 */
[----:B------:R1:W2:Y:S02]  /*fed0*/  SHFL.BFLY PT, R0, R4, 0x2, 0x1f ;  /* 0x0c401f0004007f89 */ /* 0x0002a400000e0000 */
.L_x_400:
[----:B-12---:R-:W-:Y:S01]  /*fee0*/  FMNMX.FTZ R4, R4, R0, !PT ;  /* 0x0000000004047209 */ /* 0x006fe20007810000 */
[----:B------:R-:W-:Y:S05]  /*fef0*/  BRA.DIV ~URZ, `(.L_x_306) ;  /* 0x000096727f007947 */ /* 0x000fea000b800000 */
[----:B------:R-:W1:Y:S04]  /*ff00*/  SHFL.BFLY PT, R0, R5, 0x2, 0x1f ;  /* 0x0c401f0005007f89 */ /* 0x000e6800000e0000 */
        /* <DEDUP_REMOVED lines=12> */
.L_x_401:
[C---:B------:R-:W-:Y:S01]  /*ffd0*/  FMUL.FTZ R0, R108.reuse, c[0x0][0x2d0] ;  /* 0x0000b4006c007a20 */ /* 0x040fe20000410000 */
[----:B------:R-:W-:Y:S01]  /*ffe0*/  FSETP.NEU.FTZ.AND P0, PT, R108, -INF , PT ;  /* 0xff8000006c00780b */ /* 0x000fe20003f1d000 */
[----:B------:R-:W2:Y:S01]  /*fff0*/  LDL R192, [R1] ;  /* 0x0000000001c07983 */ /* 0x000ea20000100800 */
[----:B------:R-:W-:Y:S01]  /*10000*/  FMUL.FTZ R3, R107, c[0x0][0x2d0] ;  /* 0x0000b4006b037a20 */ /* 0x000fe20000410000 */
[----:B----4-:R-:W-:Y:S01]  /*10010*/  FMNMX.FTZ R6, R9, R8, !PT ;  /* 0x0000000809067209 */ /* 0x010fe20007810000 */
[----:B------:R-:W-:Y:S01]  /*10020*/  WARPSYNC 0xffffffff ;  /* 0xffffffff00007948 */ /* 0x000fe20003800000 */
[----:B------:R-:W-:Y:S01]  /*10030*/  FSEL R4, R0, RZ, P0 ;  /* 0x000000ff00047208 */ /* 0x000fe20000000000 */
[----:B------:R-:W1:Y:S01]  /*10040*/  LDSM.16.MT88.4 R56, [R171] ;  /* 0x00000000ab38783b */ /* 0x000e620000004200 */
[----:B------:R-:W-:-:S02]  /*10050*/  FSETP.NEU.FTZ.AND P0, PT, R107, -INF , PT ;  /* 0xff8000006b00780b */ /* 0x000fc40003f1d000 */
[----:B------:R-:W-:Y:S01]  /*10060*/  IADD3 R209, R209, -0x2, RZ ;  /* 0xfffffffed1d17810 */ /* 0x000fe20007ffe0ff */
[--C-:B------:R-:W-:Y:S01]  /*10070*/  FFMA.FTZ R0, R10, c[0x0][0x2d0], -R4.reuse ;  /* 0x0000b4000a007a23 */ /* 0x100fe20000010804 */
[----:B------:R-:W-:Y:S01]  /*10080*/  FSEL R3, R3, RZ, P0 ;  /* 0x000000ff03037208 */ /* 0x000fe20000000000 */
[----:B------:R-:W-:Y:S01]  /*10090*/  FFMA.FTZ R2, R16, c[0x0][0x2d0], -R4 ;  /* 0x0000b40010027a23 */ /* 0x000fe20000010804 */
[----:B------:R-:W-:Y:S01]  /*100a0*/  FSETP.NEU.FTZ.AND P0, PT, R106, -INF , PT ;  /* 0xff8000006a00780b */ /* 0x000fe20003f1d000 */
[----:B------:R4:W-:Y:S01]  /*100b0*/  MUFU.EX2 R111, R0 ;  /* 0x00000000006f7308 */ /* 0x0009e20000000800 */
[----:B------:R-:W5:Y:S01]  /*100c0*/  LDSM.16.MT88.4 R52, [R170] ;  /* 0x00000000aa34783b */ /* 0x000f620000004200 */
[--C-:B------:R-:W-:Y:S02]  /*100d0*/  FFMA.FTZ R5, R25, c[0x0][0x2d0], -R3.reuse ;  /* 0x0000b40019057a23 */ /* 0x100fe40000010803 */
[--C-:B------:R-:W-:Y:S01]  /*100e0*/  FFMA.FTZ R61, R61, c[0x0][0x2d0], -R3.reuse ;  /* 0x0000b4003d3d7a23 */ /* 0x100fe20000010803 */
[----:B------:R-:W-:Y:S01]  /*100f0*/  LDSM.16.MT88.4 R88, [R170+0xc00] ;  /* 0x000c0000aa58783b */ /* 0x000fe20000004200 */
[----:B------:R-:W-:-:S02]  /*10100*/  FFMA.FTZ R60, R60, c[0x0][0x2d0], -R3 ;  /* 0x0000b4003c3c7a23 */ /* 0x000fc40000010803 */
[----:B------:R3:W-:Y:S01]  /*10110*/  MUFU.EX2 R147, R2 ;  /* 0x0000000200937308 */ /* 0x0007e20000000800 */
[----:B------:R-:W1:Y:S01]  /*10120*/  LDSM.16.MT88.4 R76, [R171+0x400] ;  /* 0x00040000ab4c783b */ /* 0x000e620000004200 */
[--C-:B------:R-:W-:Y:S02]  /*10130*/  FFMA.FTZ R63, R45, c[0x0][0x2d0], -R4.reuse ;  /* 0x0000b4002d3f7a23 */ /* 0x100fe40000010804 */
[--C-:B------:R-:W-:Y:S01]  /*10140*/  FFMA.FTZ R62, R44, c[0x0][0x2d0], -R4.reuse ;  /* 0x0000b4002c3e7a23 */ /* 0x100fe20000010804 */
[----:B------:R-:W1:Y:S01]  /*10150*/  LDSM.16.MT88.4 R64, [R170+0x400] ;  /* 0x00040000aa40783b */ /* 0x000e620000004200 */
[----:B----4-:R-:W-:Y:S02]  /*10160*/  FFMA.FTZ R0, R11, c[0x0][0x2d0], -R4 ;  /* 0x0000b4000b007a23 */ /* 0x010fe40000010804 */
[----:B------:R4:W-:Y:S01]  /*10170*/  MUFU.EX2 R145, R5 ;  /* 0x0000000500917308 */ /* 0x0009e20000000800 */
[----:B------:R-:W1:Y:S04]  /*10180*/  LDSM.16.MT88.4 R80, [R170+0x1000] ;  /* 0x00100000aa50783b */ /* 0x000e680000004200 */
[----:B------:R-:W1:Y:S01]  /*10190*/  LDSM.16.MT88.4 R68, [R171+0xc00] ;  /* 0x000c0000ab44783b */ /* 0x000e620000004200 */
[----:B---3--:R-:W-:-:S02]  /*101a0*/  FMUL.FTZ R2, R106, c[0x0][0x2d0] ;  /* 0x0000b4006a027a20 */ /* 0x008fc40000410000 */
[----:B------:R3:W-:Y:S03]  /*101b0*/  MUFU.EX2 R110, R0 ;  /* 0x00000000006e7308 */ /* 0x0007e60000000800 */
[----:B------:R-:W-:Y:S02]  /*101c0*/  FSEL R2, R2, RZ, P0 ;  /* 0x000000ff02027208 */ /* 0x000fe40000000000 */
[----:B------:R-:W-:-:S03]  /*101d0*/  FSETP.NEU.FTZ.AND P0, PT, R6, -INF , PT ;  /* 0xff8000000600780b */ /* 0x000fc60003f1d000 */
[----:B------:R-:W-:Y:S01]  /*101e0*/  MUFU.EX2 R63, R63 ;  /* 0x0000003f003f7308 */ /* 0x000fe20000000800 */
[----:B----4-:R-:W-:Y:S02]  /*101f0*/  FFMA.FTZ R5, R32, c[0x0][0x2d0], -R2 ;  /* 0x0000b40020057a23 */ /* 0x010fe40000010802 */
[----:B---3--:R-:W-:-:S05]  /*10200*/  FFMA.FTZ R0, R12, c[0x0][0x2d0], -R4 ;  /* 0x0000b4000c007a23 */ /* 0x008fca0000010804 */
[----:B------:R3:W-:Y:S08]  /*10210*/  MUFU.EX2 R134, R5 ;  /* 0x0000000500867308 */ /* 0x0007f00000000800 */
[----:B------:R4:W-:Y:S01]  /*10220*/  MUFU.EX2 R117, R0 ;  /* 0x0000000000757308 */ /* 0x0009e20000000800 */
[----:B---3--:R-:W-:-:S07]  /*10230*/  FFMA.FTZ R5, R35, c[0x0][0x2d0], -R2 ;  /* 0x0000b40023057a23 */ /* 0x008fce0000010802 */
[----:B------:R-:W-:Y:S01]  /*10240*/  MUFU.EX2 R62, R62 ;  /* 0x0000003e003e7308 */ /* 0x000fe20000000800 */
[----:B----4-:R-:W-:-:S07]  /*10250*/  FFMA.FTZ R0, R13, c[0x0][0x2d0], -R4 ;  /* 0x0000b4000d007a23 */ /* 0x010fce0000010804 */
[----:B------:R-:W-:Y:S08]  /*10260*/  MUFU.EX2 R135, R5 ;  /* 0x0000000500877308 */ /* 0x000ff00000000800 */
[----:B------:R3:W-:Y:S02]  /*10270*/  MUFU.EX2 R132, R0 ;  /* 0x0000000000847308 */ /* 0x0007e40000000800 */
[----:B---3--:R-:W-:-:S06]  /*10280*/  FFMA.FTZ R0, R14, c[0x0][0x2d0], -R4 ;  /* 0x0000b4000e007a23 */ /* 0x008fcc0000010804 */
[----:B------:R3:W-:Y:S02]  /*10290*/  MUFU.EX2 R133, R0 ;  /* 0x0000000000857308 */ /* 0x0007e40000000800 */
[----:B---3--:R-:W-:-:S06]  /*102a0*/  FFMA.FTZ R0, R15, c[0x0][0x2d0], -R4 ;  /* 0x0000b4000f007a23 */ /* 0x008fcc0000010804 */
[----:B------:R3:W4:Y:S02]  /*102b0*/  MUFU.EX2 R144, R0 ;  /* 0x0000000000907308 */ /* 0x0007240000000800 */
[----:B---3--:R-:W-:Y:S01]  /*102c0*/  FFMA.FTZ R0, R19, c[0x0][0x2d0], -R4 ;  /* 0x0000b40013007a23 */ /* 0x008fe20000010804 */
[----:B----4-:R-:W-:-:S05]  /*102d0*/  F2FP.PACK_AB R12, R144, R133 ;  /* 0x00000085900c723e */ /* 0x010fca00000000ff */
[----:B------:R3:W4:Y:S02]  /*102e0*/  MUFU.EX2 R152, R0 ;  /* 0x0000000000987308 */ /* 0x0007240000000800 */
[----:B---3--:R-:W-:Y:S01]  /*102f0*/  FFMA.FTZ R0, R17, c[0x0][0x2d0], -R3 ;  /* 0x0000b40011007a23 */ /* 0x008fe20000010803 */
[----:B----4-:R-:W-:-:S05]  /*10300*/  F2FP.PACK_AB R14, R152, R147 ;  /* 0x00000093980e723e */ /* 0x010fca00000000ff */
[----:B------:R3:W-:Y:S02]  /*10310*/  MUFU.EX2 R102, R0 ;  /* 0x0000000000667308 */ /* 0x0007e40000000800 */
[----:B---3--:R-:W-:-:S06]  /*10320*/  FFMA.FTZ R0, R18, c[0x0][0x2d0], -R3 ;  /* 0x0000b40012007a23 */ /* 0x008fcc0000010803 */
[----:B------:R3:W4:Y:S02]  /*10330*/  MUFU.EX2 R101, R0 ;  /* 0x0000000000657308 */ /* 0x0007240000000800 */
[----:B---3--:R-:W-:Y:S01]  /*10340*/  FFMA.FTZ R0, R20, c[0x0][0x2d0], -R3 ;  /* 0x0000b40014007a23 */ /* 0x008fe20000010803 */
[----:B------:R-:W-:-:S05]  /*10350*/  F2FP.PACK_AB R20, R110, R111 ;  /* 0x0000006f6e14723e */ /* 0x000fca00000000ff */
[----:B------:R3:W-:Y:S02]  /*10360*/  MUFU.EX2 R103, R0 ;  /* 0x0000000000677308 */ /* 0x0007e40000000800 */
[----:B---3--:R-:W-:Y:S01]  /*10370*/  FFMA.FTZ R0, R21, c[0x0][0x2d0], -R3 ;  /* 0x0000b40015007a23 */ /* 0x008fe20000010803 */
[----:B----4-:R-:W-:-:S05]  /*10380*/  F2FP.PACK_AB R21, R101, R102 ;  /* 0x000000666515723e */ /* 0x010fca00000000ff */
[----:B------:R3:W4:Y:S02]  /*10390*/  MUFU.EX2 R118, R0 ;  /* 0x0000000000767308 */ /* 0x0007240000000800 */
[----:B---3--:R-:W-:Y:S01]  /*103a0*/  FFMA.FTZ R0, R22, c[0x0][0x2d0], -R3 ;  /* 0x0000b40016007a23 */ /* 0x008fe20000010803 */
[----:B------:R-:W-:-:S05]  /*103b0*/  F2FP.PACK_AB R22, R132, R117 ;  /* 0x000000758416723e */ /* 0x000fca00000000ff */
[----:B------:R3:W-:Y:S02]  /*103c0*/  MUFU.EX2 R119, R0 ;  /* 0x0000000000777308 */ /* 0x0007e40000000800 */
[----:B---3--:R-:W-:Y:S01]  /*103d0*/  FFMA.FTZ R0, R23, c[0x0][0x2d0], -R3 ;  /* 0x0000b40017007a23 */ /* 0x008fe20000010803 */
[----:B----4-:R-:W-:-:S05]  /*103e0*/  F2FP.PACK_AB R23, R118, R103 ;  /* 0x000000677617723e */ /* 0x010fca00000000ff */
[----:B------:R3:W4:Y:S02]  /*103f0*/  MUFU.EX2 R127, R0 ;  /* 0x00000000007f7308 */ /* 0x0007240000000800 */
[C---:B-1----:R-:W-:Y:S08]  /*10400*/  HMMA.16816.F32 R40, R20.reuse, R56, RZ ;  /* 0x000000381428723c */ /* 0x042ff000000018ff */
[----:B-----5:R-:W-:Y:S01]  /*10410*/  HMMA.16816.F32 R8, R20, R52, RZ ;  /* 0x000000341408723c */ /* 0x020fe200000018ff */
[----:B---3--:R-:W-:Y:S01]  /*10420*/  FFMA.FTZ R0, R27, c[0x0][0x2d0], -R3 ;  /* 0x0000b4001b007a23 */ /* 0x008fe20000010803 */
[----:B----4-:R-:W-:-:S03]  /*10430*/  F2FP.PACK_AB R13, R127, R119 ;  /* 0x000000777f0d723e */ /* 0x010fc600000000ff */
[----:B------:R1:W3:Y:S02]  /*10440*/  MUFU.EX2 R146, R0 ;  /* 0x0000000000927308 */ /* 0x0002e40000000800 */
[----:B-1----:R-:W-:Y:S01]  /*10450*/  FFMA.FTZ R0, R24, c[0x0][0x2d0], -R2 ;  /* 0x0000b40018007a23 */ /* 0x002fe20000010802 */
[----:B---3--:R-:W-:-:S05]  /*10460*/  F2FP.PACK_AB R15, R146, R145 ;  /* 0x00000091920f723e */ /* 0x008fca00000000ff */
[----:B------:R1:W-:Y:S03]  /*10470*/  MUFU.EX2 R96, R0 ;  /* 0x0000000000607308 */ /* 0x0003e60000000800 */
[C---:B------:R-:W-:Y:S01]  /*10480*/  HMMA.16816.F32 R148, R12.reuse, R76, R40 ;  /* 0x0000004c0c94723c */ /* 0x040fe20000001828 */
[----:B------:R-:W3:Y:S07]  /*10490*/  LDSM.16.MT88.4 R40, [R171+0x1000] ;  /* 0x00100000ab28783b */ /* 0x000eee0000004200 */
[----:B------:R-:W-:Y:S01]  /*104a0*/  HMMA.16816.F32 R140, R12, R64, R8 ;  /* 0x000000400c8c723c */ /* 0x000fe20000001808 */
[----:B-1----:R-:W-:-:S06]  /*104b0*/  FFMA.FTZ R0, R26, c[0x0][0x2d0], -R2 ;  /* 0x0000b4001a007a23 */ /* 0x002fcc0000010802 */
[----:B------:R-:W-:Y:S01]  /*104c0*/  F2FP.PACK_AB R10, R135, R134 ;  /* 0x00000086870a723e */ /* 0x000fe200000000ff */
[----:B------:R1:W4:Y:S02]  /*104d0*/  MUFU.EX2 R95, R0 ;  /* 0x00000000005f7308 */ /* 0x0003240000000800 */
[----:B-1----:R-:W-:Y:S01]  /*104e0*/  FFMA.FTZ R0, R28, c[0x0][0x2d0], -R2 ;  /* 0x0000b4001c007a23 */ /* 0x002fe20000010802 */
[----:B----4-:R-:W-:-:S05]  /*104f0*/  F2FP.PACK_AB R16, R95, R96 ;  /* 0x000000605f10723e */ /* 0x010fca00000000ff */
[----:B------:R1:W-:Y:S02]  /*10500*/  MUFU.EX2 R98, R0 ;  /* 0x0000000000627308 */ /* 0x0003e40000000800 */
[----:B-1----:R-:W-:-:S06]  /*10510*/  FFMA.FTZ R0, R29, c[0x0][0x2d0], -R2 ;  /* 0x0000b4001d007a23 */ /* 0x002fcc0000010802 */
[----:B------:R1:W4:Y:S02]  /*10520*/  MUFU.EX2 R100, R0 ;  /* 0x0000000000647308 */ /* 0x0003240000000800 */
[----:B-1----:R-:W-:Y:S01]  /*10530*/  FFMA.FTZ R0, R30, c[0x0][0x2d0], -R2 ;  /* 0x0000b4001e007a23 */ /* 0x002fe20000010802 */
[----:B----4-:R-:W-:-:S05]  /*10540*/  F2FP.PACK_AB R18, R100, R98 ;  /* 0x000000626412723e */ /* 0x010fca00000000ff */
[----:B------:R1:W-:Y:S02]  /*10550*/  MUFU.EX2 R109, R0 ;  /* 0x00000000006d7308 */ /* 0x0003e40000000800 */
[----:B-1----:R-:W-:-:S06]  /*10560*/  FFMA.FTZ R0, R31, c[0x0][0x2d0], -R2 ;  /* 0x0000b4001f007a23 */ /* 0x002fcc0000010802 */
[----:B------:R1:W4:Y:S02]  /*10570*/  MUFU.EX2 R116, R0 ;  /* 0x0000000000747308 */ /* 0x0003240000000800 */
[----:B-1----:R-:W-:Y:S01]  /*10580*/  FMUL.FTZ R0, R6, c[0x0][0x2d0] ;  /* 0x0000b40006007a20 */ /* 0x002fe20000410000 */
[----:B----4-:R-:W-:-:S04]  /*10590*/  F2FP.PACK_AB R8, R116, R109 ;  /* 0x0000006d7408723e */ /* 0x010fc800000000ff */
[----:B------:R-:W-:Y:S02]  /*105a0*/  FSEL R0, R0, RZ, P0 ;  /* 0x000000ff00007208 */ /* 0x000fe40000000000 */
[----:B--2---:R-:W-:-:S03]  /*105b0*/  ISETP.GE.AND P0, PT, R209, R192, PT ;  /* 0x000000c0d100720c */ /* 0x004fc60003f06270 */
[----:B------:R-:W-:-:S04]  /*105c0*/  FFMA.FTZ R5, R33, c[0x0][0x2d0], -R0 ;  /* 0x0000b40021057a23 */ /* 0x000fc80000010800 */
        /* <DEDUP_REMOVED lines=11> */
[C---:B------:R-:W-:Y:S07]  /*10680*/  HMMA.16816.F32 R28, R16.reuse, R56, RZ ;  /* 0x00000038101c723c */ /* 0x040fee00000018ff */
[--C-:B------:R-:W-:Y:S01]  /*10690*/  FFMA.FTZ R57, R51, c[0x0][0x2d0], -R3.reuse ;  /* 0x0000b40033397a23 */ /* 0x100fe20000010803 */
[----:B------:R-:W-:Y:S01]  /*106a0*/  HMMA.16816.F32 R24, R16, R88, RZ ;  /* 0x000000581018723c */ /* 0x000fe200000018ff */
[----:B------:R-:W-:-:S02]  /*106b0*/  FFMA.FTZ R56, R47, c[0x0][0x2d0], -R3 ;  /* 0x0000b4002f387a23 */ /* 0x000fc40000010803 */
[----:B------:R-:W-:Y:S02]  /*106c0*/  FADD.FTZ R3, R111, R110 ;  /* 0x0000006e6f037221 */ /* 0x000fe40000010000 */
[----:B-1----:R-:W-:Y:S01]  /*106d0*/  FFMA.FTZ R5, R39, c[0x0][0x2d0], -R0 ;  /* 0x0000b40027057a23 */ /* 0x002fe20000010800 */
[----:B------:R-:W-:Y:S01]  /*106e0*/  MUFU.EX2 R57, R57 ;  /* 0x0000003900397308 */ /* 0x000fe20000000800 */
[----:B------:R-:W-:Y:S01]  /*106f0*/  FADD.FTZ R3, R117, R3 ;  /* 0x0000000375037221 */ /* 0x000fe20000010000 */
[----:B------:R-:W-:Y:S03]  /*10700*/  HMMA.16816.F32 R36, R20, R88, RZ ;  /* 0x000000581424723c */ /* 0x000fe600000018ff */
[----:B------:R-:W-:-:S03]  /*10710*/  FADD.FTZ R3, R132, R3 ;  /* 0x0000000384037221 */ /* 0x000fc60000010000 */
[----:B------:R1:W2:Y:S01]  /*10720*/  MUFU.EX2 R125, R5 ;  /* 0x00000005007d7308 */ /* 0x0002a20000000800 */
[----:B------:R-:W-:Y:S01]  /*10730*/  FADD.FTZ R3, R133, R3 ;  /* 0x0000000385037221 */ /* 0x000fe20000010000 */
[----:B------:R-:W-:Y:S06]  /*10740*/  HMMA.16816.F32 R32, R16, R52, RZ ;  /* 0x000000341020723c */ /* 0x000fec00000018ff */
[----:B------:R-:W-:Y:S01]  /*10750*/  MUFU.EX2 R56, R56 ;  /* 0x0000003800387308 */ /* 0x000fe20000000800 */
[--C-:B------:R-:W-:Y:S02]  /*10760*/  FFMA.FTZ R53, R74, c[0x0][0x2d0], -R2.reuse ;  /* 0x0000b4004a357a23 */ /* 0x100fe40000010802 */
[----:B------:R-:W-:-:S02]  /*10770*/  FFMA.FTZ R52, R75, c[0x0][0x2d0], -R2 ;  /* 0x0000b4004b347a23 */ /* 0x000fc40000010802 */
[----:B-1----:R-:W-:Y:S01]  /*10780*/  FFMA.FTZ R5, R48, c[0x0][0x2d0], -R0 ;  /* 0x0000b40030057a23 */ /* 0x002fe20000010800 */
[----:B--2---:R-:W-:-:S04]  /*10790*/  F2FP.PACK_AB R9, R125, R99 ;  /* 0x000000637d09723e */ /* 0x004fc800000000ff */
[----:B------:R-:W-:Y:S01]  /*107a0*/  HMMA.16816.F32 R156, R12, R80, R36 ;  /* 0x000000500c9c723c */ /* 0x000fe20000001824 */
[----:B------:R-:W1:Y:S01]  /*107b0*/  LDSM.16.MT88.4 R36, [R170+0x1800] ;  /* 0x00180000aa24783b */ /* 0x000e620000004200 */
[----:B------:R2:W-:Y:S08]  /*107c0*/  MUFU.EX2 R124, R5 ;  /* 0x00000005007c7308 */ /* 0x0005f00000000800 */
[----:B------:R-:W-:Y:S01]  /*107d0*/  MUFU.EX2 R53, R53 ;  /* 0x0000003500357308 */ /* 0x000fe20000000800 */
[----:B--2---:R-:W-:-:S07]  /*107e0*/  FFMA.FTZ R5, R49, c[0x0][0x2d0], -R0 ;  /* 0x0000b40031057a23 */ /* 0x004fce0000010800 */
[----:B------:R-:W-:Y:S08]  /*107f0*/  MUFU.EX2 R52, R52 ;  /* 0x0000003400347308 */ /* 0x000ff00000000800 */
[----:B------:R-:W2:Y:S02]  /*10800*/  MUFU.EX2 R126, R5 ;  /* 0x00000005007e7308 */ /* 0x000ea40000000800 */
[----:B--2---:R-:W-:Y:S01]  /*10810*/  F2FP.PACK_AB R11, R126, R124 ;  /* 0x0000007c7e0b723e */ /* 0x004fe200000000ff */
[----:B------:R-:W-:-:S06]  /*10820*/  FADD.FTZ R5, R144, R3 ;  /* 0x0000000390057221 */ /* 0x000fcc0000010000 */
[----:B------:R-:W-:Y:S08]  /*10830*/  HMMA.16816.F32 R128, R8, R76, R28 ;  /* 0x0000004c0880723c */ /* 0x000ff0000000181c */
[----:B------:R-:W-:Y:S08]  /*10840*/  HMMA.16816.F32 R28, R20, R68, RZ ;  /* 0x00000044141c723c */ /* 0x000ff000000018ff */
[C---:B------:R-:W-:Y:S08]  /*10850*/  HMMA.16816.F32 R120, R8.reuse, R80, R24 ;  /* 0x000000500878723c */ /* 0x040ff00000001818 */
[----:B------:R-:W-:Y:S07]  /*10860*/  HMMA.16816.F32 R136, R8, R64, R32 ;  /* 0x000000400888723c */ /* 0x000fee0000001820 */
[--C-:B------:R-:W-:Y:S01]  /*10870*/  FFMA.FTZ R65, R50, c[0x0][0x2d0], -R4.reuse ;  /* 0x0000b40032417a23 */ /* 0x100fe20000010804 */
[----:B---3--:R-:W-:Y:S01]  /*10880*/  HMMA.16816.F32 R188, R12, R40, R28 ;  /* 0x000000280cbc723c */ /* 0x008fe2000000181c */
[----:B------:R-:W2:Y:S01]  /*10890*/  LDSM.16.MT88.4 R28, [R170+0x1c00] ;  /* 0x001c0000aa1c783b */ /* 0x000ea20000004200 */
[----:B------:R-:W-:-:S02]  /*108a0*/  FFMA.FTZ R64, R46, c[0x0][0x2d0], -R4 ;  /* 0x0000b4002e407a23 */ /* 0x000fc40000010804 */
[----:B------:R-:W-:-:S04]  /*108b0*/  FADD.FTZ R4, R93, R92 ;  /* 0x0000005c5d047221 */ /* 0x000fc80000010000 */
[----:B------:R-:W-:Y:S01]  /*108c0*/  HMMA.16816.F32 R24, R16, R68, RZ ;  /* 0x000000441018723c */ /* 0x000fe200000018ff */
[----:B------:R-:W-:-:S06]  /*108d0*/  FADD.FTZ R4, R94, R4 ;  /* 0x000000045e047221 */ /* 0x000fcc0000010000 */
[--C-:B------:R-:W-:Y:S01]  /*108e0*/  FFMA.FTZ R68, R86, c[0x0][0x2d0], -R0.reuse ;  /* 0x0000b40056447a23 */ /* 0x100fe20000010800 */
[----:B-1----:R-:W-:Y:S01]  /*108f0*/  HMMA.16816.F32 R32, R20, R36, RZ ;  /* 0x000000241420723c */ /* 0x002fe200000018ff */
[----:B------:R-:W-:Y:S11]  /*10900*/  FFMA.FTZ R69, R87, c[0x0][0x2d0], -R0 ;  /* 0x0000b40057457a23 */ /* 0x000ff60000010800 */
[----:B------:R-:W-:Y:S04]  /*10910*/  @!UPT UIADD3 URZ, URZ, URZ, URZ ;  /* 0x0000003f3f3ff290 */ /* 0x000fe8000fffe03f */
[----:B------:R-:W-:Y:S07]  /*10920*/  HMMA.16816.F32 R184, R8, R40, R24 ;  /* 0x0000002808b8723c */ /* 0x000fee0000001818 */
[--C-:B------:R-:W-:Y:S01]  /*10930*/  FFMA.FTZ R41, R72, c[0x0][0x2d0], -R2.reuse ;  /* 0x0000b40048297a23 */ /* 0x100fe20000010802 */
[----:B------:R-:W-:Y:S01]  /*10940*/  HMMA.16816.F32 R24, R16, R36, RZ ;  /* 0x000000241018723c */ /* 0x000fe200000018ff */
[----:B------:R-:W-:Y:S01]  /*10950*/  FFMA.FTZ R40, R73, c[0x0][0x2d0], -R2 ;  /* 0x0000b40049287a23 */ /* 0x000fe20000010802 */
[----:B------:R-:W-:Y:S01]  /*10960*/  MUFU.EX2 R37, R65 ;  /* 0x0000004100257308 */ /* 0x000fe20000000800 */
[----:B------:R-:W-:-:S02]  /*10970*/  FFMA.FTZ R72, R84, c[0x0][0x2d0], -R0 ;  /* 0x0000b40054487a23 */ /* 0x000fc40000010800 */
[----:B------:R-:W-:Y:S02]  /*10980*/  FFMA.FTZ R73, R85, c[0x0][0x2d0], -R0 ;  /* 0x0000b40055497a23 */ /* 0x000fe40000010800 */
[----:B------:R-:W-:Y:S01]  /*10990*/  FADD.FTZ R0, R96, R95 ;  /* 0x0000005f60007221 */ /* 0x000fe20000010000 */
[----:B--2---:R-:W-:Y:S01]  /*109a0*/  HMMA.16816.F32 R176, R12, R28, R32 ;  /* 0x0000001c0cb0723c */ /* 0x004fe20000001820 */
[----:B------:R-:W1:Y:S01]  /*109b0*/  LDSM.16.MT88.4 R32, [R171+0x1800] ;  /* 0x00180000ab20783b */ /* 0x000e620000004200 */
[----:B------:R-:W-:Y:S01]  /*109c0*/  FADD.FTZ R2, R102, R101 ;  /* 0x0000006566027221 */ /* 0x000fe20000010000 */
[----:B------:R-:W2:Y:S01]  /*109d0*/  MUFU.EX2 R36, R64 ;  /* 0x0000004000247308 */ /* 0x000ea20000000800 */
[----:B------:R-:W-:Y:S01]  /*109e0*/  FADD.FTZ R0, R98, R0 ;  /* 0x0000000062007221 */ /* 0x000fe20000010000 */
[----:B------:R-:W-:Y:S01]  /*109f0*/  F2FP.PACK_AB R102, R62, R63 ;  /* 0x0000003f3e66723e */ /* 0x000fe200000000ff */
[----:B------:R-:W-:Y:S01]  /*10a00*/  FADD.FTZ R2, R103, R2 ;  /* 0x0000000267027221 */ /* 0x000fe20000010000 */
[----:B------:R-:W-:Y:S01]  /*10a10*/  F2FP.PACK_AB R103, R56, R57 ;  /* 0x000000393867723e */ /* 0x000fe200000000ff */
[----:B------:R-:W-:Y:S01]  /*10a20*/  FADD.FTZ R0, R100, R0 ;  /* 0x0000000064007221 */ /* 0x000fe20000010000 */
[----:B------:R-:W-:Y:S01]  /*10a30*/  HMMA.16816.F32 R84, R16, R54, RZ ;  /* 0x000000361054723c */ /* 0x000fe200000018ff */
[----:B------:R-:W-:Y:S01]  /*10a40*/  FADD.FTZ R2, R118, R2 ;  /* 0x0000000276027221 */ /* 0x000fe20000010000 */
[----:B------:R-:W-:Y:S01]  /*10a50*/  MUFU.EX2 R41, R41 ;  /* 0x0000002900297308 */ /* 0x000fe20000000800 */
[----:B------:R-:W-:Y:S01]  /*10a60*/  FADD.FTZ R0, R109, R0 ;  /* 0x000000006d007221 */ /* 0x000fe20000010000 */
[----:B------:R-:W-:Y:S01]  /*10a70*/  F2FP.PACK_AB R96, R52, R53 ;  /* 0x000000353460723e */ /* 0x000fe200000000ff */
[----:B------:R-:W-:-:S02]  /*10a80*/  FADD.FTZ R2, R119, R2 ;  /* 0x0000000277027221 */ /* 0x000fc40000010000 */
[----:B------:R-:W-:Y:S01]  /*10a90*/  FADD.FTZ R3, R116, R0 ;  /* 0x0000000074037221 */ /* 0x000fe20000010000 */
[----:B------:R-:W-:Y:S01]  /*10aa0*/  HMMA.16816.F32 R180, R8, R28, R24 ;  /* 0x0000001c08b4723c */ /* 0x000fe20000001818 */
[----:B------:R-:W3:Y:S01]  /*10ab0*/  LDSM.16.MT88.4 R24, [R171+0x1c00] ;  /* 0x001c0000ab18783b */ /* 0x000ee20000004200 */
[----:B------:R-:W-:Y:S01]  /*10ac0*/  FADD.FTZ R0, R147, R5 ;  /* 0x0000000593007221 */ /* 0x000fe20000010000 */
[----:B--2---:R-:W-:Y:S01]  /*10ad0*/  F2FP.PACK_AB R100, R36, R37 ;  /* 0x000000252464723e */ /* 0x004fe200000000ff */
[----:B------:R-:W-:Y:S01]  /*10ae0*/  FADD.FTZ R5, R134, R3 ;  /* 0x0000000386057221 */ /* 0x000fe20000010000 */
[----:B------:R-:W-:Y:S01]  /*10af0*/  LDSM.16.MT88.4 R116, [R170+0x1400] ;  /* 0x00140000aa74783b */ /* 0x000fe20000004200 */
[----:B------:R-:W-:Y:S01]  /*10b00*/  FADD.FTZ R0, R152, R0 ;  /* 0x0000000098007221 */ /* 0x000fe20000010000 */
[----:B------:R-:W2:Y:S01]  /*10b10*/  MUFU.EX2 R29, R40 ;  /* 0x00000028001d7308 */ /* 0x000ea20000000800 */
[----:B------:R-:W-:Y:S02]  /*10b20*/  FADD.FTZ R28, R97, R4 ;  /* 0x00000004611c7221 */ /* 0x000fe40000010000 */
[----:B------:R-:W-:-:S02]  /*10b30*/  FADD.FTZ R0, R37, R0 ;  /* 0x0000000025007221 */ /* 0x000fc40000010000 */
[----:B------:R-:W-:Y:S02]  /*10b40*/  FADD.FTZ R4, R127, R2 ;  /* 0x000000027f047221 */ /* 0x000fe40000010000 */
[----:B------:R-:W-:Y:S02]  /*10b50*/  FADD.FTZ R2, R99, R28 ;  /* 0x0000001c63027221 */ /* 0x000fe40000010000 */
[----:B------:R-:W-:Y:S01]  /*10b60*/  FADD.FTZ R0, R36, R0 ;  /* 0x0000000024007221 */ /* 0x000fe20000010000 */
[----:B------:R-:W-:Y:S01]  /*10b70*/  HMMA.16816.F32 R84, R8, R66, R84 ;  /* 0x000000420854723c */ /* 0x000fe20000001854 */
[----:B------:R-:W-:Y:S01]  /*10b80*/  FADD.FTZ R2, R125, R2 ;  /* 0x000000027d027221 */ /* 0x000fe20000010000 */
[----:B------:R-:W-:Y:S01]  /*10b90*/  MUFU.EX2 R28, R68 ;  /* 0x00000044001c7308 */ /* 0x000fe20000000800 */
[----:B------:R-:W-:Y:S02]  /*10ba0*/  FADD.FTZ R4, R145, R4 ;  /* 0x0000000491047221 */ /* 0x000fe40000010000 */
[----:B------:R-:W-:Y:S01]  /*10bb0*/  FADD.FTZ R0, R63, R0 ;  /* 0x000000003f007221 */ /* 0x000fe20000010000 */
[----:B--2---:R-:W-:Y:S01]  /*10bc0*/  F2FP.PACK_AB R98, R29, R41 ;  /* 0x000000291d62723e */ /* 0x004fe200000000ff */
[----:B------:R-:W-:Y:S01]  /*10bd0*/  FADD.FTZ R3, R124, R2 ;  /* 0x000000027c037221 */ /* 0x000fe20000010000 */
[----:B-1----:R-:W-:Y:S01]  /*10be0*/  HMMA.16816.F32 R48, R20, R32, RZ ;  /* 0x000000201430723c */ /* 0x002fe200000018ff */
[----:B------:R-:W-:-:S02]  /*10bf0*/  FADD.FTZ R2, R146, R4 ;  /* 0x0000000492027221 */ /* 0x000fc40000010000 */
[----:B------:R-:W-:Y:S01]  /*10c00*/  FADD.FTZ R214, R62, R0 ;  /* 0x000000003ed67221 */ /* 0x000fe20000010000 */
[----:B------:R-:W-:Y:S01]  /*10c10*/  MUFU.EX2 R4, R73 ;  /* 0x0000004900047308 */ /* 0x000fe20000000800 */
[----:B------:R-:W-:Y:S02]  /*10c20*/  FADD.FTZ R5, R135, R5 ;  /* 0x0000000587057221 */ /* 0x000fe40000010000 */
[----:B------:R-:W-:Y:S01]  /*10c30*/  FADD.FTZ R3, R126, R3 ;  /* 0x000000037e037221 */ /* 0x000fe20000010000 */
[----:B------:R-:W-:Y:S01]  /*10c40*/  HMMA.16816.F32 R44, R16, R32, RZ ;  /* 0x00000020102c723c */ /* 0x000fe200000018ff */
[----:B------:R-:W1:Y:S01]  /*10c50*/  LDSM.16.MT88.4 R132, [R170+0x800] ;  /* 0x00080000aa84783b */ /* 0x000e620000004200 */
[----:B------:R-:W-:Y:S02]  /*10c60*/  FADD.FTZ R0, R53, R5 ;  /* 0x0000000535007221 */ /* 0x000fe40000010000 */
[----:B------:R-:W2:Y:S01]  /*10c70*/  MUFU.EX2 R33, R61 ;  /* 0x0000003d00217308 */ /* 0x000ea20000000800 */
[----:B------:R-:W4:Y:S01]  /*10c80*/  LDSM.16.MT88.4 R124, [R171+0x800] ;  /* 0x00080000ab7c783b */ /* 0x000f220000004200 */
[----:B------:R-:W-:-:S04]  /*10c90*/  FADD.FTZ R0, R52, R0 ;  /* 0x0000000034007221 */ /* 0x000fc80000010000 */
[----:B------:R-:W-:Y:S02]  /*10ca0*/  FADD.FTZ R0, R41, R0 ;  /* 0x0000000029007221 */ /* 0x000fe40000010000 */
[----:B------:R-:W5:Y:S02]  /*10cb0*/  MUFU.EX2 R32, R60 ;  /* 0x0000003c00207308 */ /* 0x000f640000000800 */
[----:B------:R-:W-:Y:S02]  /*10cc0*/  FADD.FTZ R223, R29, R0 ;  /* 0x000000001ddf7221 */ /* 0x000fe40000010000 */
[----:B---3--:R-:W-:Y:S01]  /*10cd0*/  HMMA.16816.F32 R92, R12, R24, R48 ;  /* 0x000000180c5c723c */ /* 0x008fe20000001830 */
[----:B--2---:R-:W-:-:S07]  /*10ce0*/  FADD.FTZ R2, R33, R2 ;  /* 0x0000000221027221 */ /* 0x004fce0000010000 */
[----:B------:R-:W-:Y:S01]  /*10cf0*/  HMMA.16816.F32 R172, R8, R24, R44 ;  /* 0x0000001808ac723c */ /* 0x000fe2000000182c */
[----:B------:R-:W2:Y:S01]  /*10d00*/  MUFU.EX2 R24, R72 ;  /* 0x0000004800187308 */ /* 0x000ea20000000800 */
[C---:B-----5:R-:W-:Y:S01]  /*10d10*/  F2FP.PACK_AB R101, R32.reuse, R33 ;  /* 0x000000212065723e */ /* 0x060fe200000000ff */
[----:B------:R-:W-:-:S05]  /*10d20*/  FADD.FTZ R2, R32, R2 ;  /* 0x0000000220027221 */ /* 0x000fca0000010000 */
[----:B------:R-:W-:Y:S01]  /*10d30*/  HMMA.16816.F32 R60, R16, R90, RZ ;  /* 0x0000005a103c723c */ /* 0x000fe200000018ff */
[----:B------:R-:W3:Y:S01]  /*10d40*/  MUFU.EX2 R25, R69 ;  /* 0x0000004500197308 */ /* 0x000ee20000000800 */
[----:B------:R-:W-:-:S04]  /*10d50*/  FADD.FTZ R2, R57, R2 ;  /* 0x0000000239027221 */ /* 0x000fc80000010000 */
[----:B------:R-:W-:Y:S02]  /*10d60*/  FADD.FTZ R213, R56, R2 ;  /* 0x0000000238d57221 */ /* 0x000fe40000010000 */
[----:B------:R-:W-:Y:S01]  /*10d70*/  HMMA.16816.F32 R48, R16, R70, RZ ;  /* 0x000000461030723c */ /* 0x000fe200000018ff */
[----:B--2---:R-:W-:Y:S01]  /*10d80*/  F2FP.PACK_AB R99, R4, R24 ;  /* 0x000000180463723e */ /* 0x004fe200000000ff */
[----:B------:R-:W-:-:S06]  /*10d90*/  FADD.FTZ R2, R28, R3 ;  /* 0x000000031c027221 */ /* 0x000fcc0000010000 */
[----:B------:R-:W-:Y:S01]  /*10da0*/  HMMA.16816.F32 R72, R16, R58, RZ ;  /* 0x0000003a1048723c */ /* 0x000fe200000018ff */
[C---:B---3--:R-:W-:Y:S01]  /*10db0*/  F2FP.PACK_AB R97, R25.reuse, R28 ;  /* 0x0000001c1961723e */ /* 0x048fe200000000ff */
[----:B------:R-:W-:-:S04]  /*10dc0*/  FADD.FTZ R2, R25, R2 ;  /* 0x0000000219027221 */ /* 0x000fc80000010000 */
[----:B------:R-:W-:Y:S02]  /*10dd0*/  FADD.FTZ R0, R24, R2 ;  /* 0x0000000218007221 */ /* 0x000fe40000010000 */
[----:B------:R-:W-:Y:S02]  /*10de0*/  HMMA.16816.F32 R44, R16, R38, RZ ;  /* 0x00000026102c723c */ /* 0x000fe400000018ff */
[----:B------:R-:W-:-:S06]  /*10df0*/  FADD.FTZ R224, R4, R0 ;  /* 0x0000000004e07221 */ /* 0x000fcc0000010000 */
[----:B------:R-:W-:Y:S08]  /*10e00*/  HMMA.16816.F32 R16, R16, R34, RZ ;  /* 0x000000221010723c */ /* 0x000ff000000018ff */
[C---:B------:R-:W-:Y:S08]  /*10e10*/  HMMA.16816.F32 R72, R8.reuse, R78, R72 ;  /* 0x0000004e0848723c */ /* 0x040ff00000001848 */
[C---:B------:R-:W-:Y:S08]  /*10e20*/  HMMA.16816.F32 R60, R8.reuse, R82, R60 ;  /* 0x00000052083c723c */ /* 0x040ff0000000183c */
[C---:B------:R-:W-:Y:S08]  /*10e30*/  HMMA.16816.F32 R48, R8.reuse, R42, R48 ;  /* 0x0000002a0830723c */ /* 0x040ff00000001830 */
[C---:B------:R-:W-:Y:S08]  /*10e40*/  HMMA.16816.F32 R44, R8.reuse, R30, R44 ;  /* 0x0000001e082c723c */ /* 0x040ff0000000182c */
[----:B------:R-:W-:Y:S08]  /*10e50*/  HMMA.16816.F32 R16, R8, R26, R16 ;  /* 0x0000001a0810723c */ /* 0x000ff00000001810 */
[C---:B------:R-:W-:Y:S08]  /*10e60*/  HMMA.16816.F32 R8, R20.reuse, R54, RZ ;  /* 0x000000361408723c */ /* 0x040ff000000018ff */
[----:B------:R-:W-:Y:S08]  /*10e70*/  HMMA.16816.F32 R36, R20, R38, RZ ;  /* 0x000000261424723c */ /* 0x000ff000000018ff */
[----:B-1----:R-:W-:Y:S08]  /*10e80*/  HMMA.16816.F32 R140, R100, R132, R140 ;  /* 0x00000084648c723c */ /* 0x002ff0000000188c */
[----:B------:R-:W-:Y:S01]  /*10e90*/  HMMA.16816.F32 R144, R12, R66, R8 ;  /* 0x000000420c90723c */ /* 0x000fe20000001808 */
[----:B------:R-:W1:Y:S07]  /*10ea0*/  LDSM.16.MT88.4 R64, [R171+0x1400] ;  /* 0x00140000ab40783b */ /* 0x000e6e0000004200 */
[----:B------:R-:W-:Y:S08]  /*10eb0*/  HMMA.16816.F32 R8, R20, R58, RZ ;  /* 0x0000003a1408723c */ /* 0x000ff000000018ff */
[----:B------:R-:W-:Y:S08]  /*10ec0*/  HMMA.16816.F32 R36, R12, R30, R36 ;  /* 0x0000001e0c24723c */ /* 0x000ff00000001824 */
[----:B------:R-:W-:Y:S08]  /*10ed0*/  HMMA.16816.F32 R136, R96, R132, R136 ;  /* 0x000000846088723c */ /* 0x000ff00000001888 */
[----:B------:R-:W-:Y:S08]  /*10ee0*/  HMMA.16816.F32 R152, R12, R78, R8 ;  /* 0x0000004e0c98723c */ /* 0x000ff00000001808 */
[----:B------:R-:W-:Y:S08]  /*10ef0*/  HMMA.16816.F32 R8, R20, R90, RZ ;  /* 0x0000005a1408723c */ /* 0x000ff000000018ff */
[C---:B------:R-:W-:Y:S08]  /*10f00*/  HMMA.16816.F32 R144, R100.reuse, R134, R144 ;  /* 0x000000866490723c */ /* 0x040ff00000001890 */
[----:B----4-:R-:W-:Y:S08]  /*10f10*/  HMMA.16816.F32 R148, R100, R124, R148 ;  /* 0x0000007c6494723c */ /* 0x010ff00000001894 */
[----:B------:R-:W-:Y:S01]  /*10f20*/  HMMA.16816.F32 R160, R12, R82, R8 ;  /* 0x000000520ca0723c */ /* 0x000fe20000001808 */
[----:B------:R-:W2:Y:S07]  /*10f30*/  LDSM.16.MT88.4 R80, [R170+0x2000] ;  /* 0x00200000aa50783b */ /* 0x000eae0000004200 */
[C---:B------:R-:W-:Y:S08]  /*10f40*/  HMMA.16816.F32 R8, R20.reuse, R70, RZ ;  /* 0x000000461408723c */ /* 0x040ff000000018ff */
[----:B------:R-:W-:Y:S08]  /*10f50*/  HMMA.16816.F32 R20, R20, R34, RZ ;  /* 0x000000221414723c */ /* 0x000ff000000018ff */
[----:B------:R-:W-:Y:S08]  /*10f60*/  HMMA.16816.F32 R128, R96, R124, R128 ;  /* 0x0000007c6080723c */ /* 0x000ff00000001880 */
[C---:B------:R-:W-:Y:S08]  /*10f70*/  HMMA.16816.F32 R8, R12.reuse, R42, R8 ;  /* 0x0000002a0c08723c */ /* 0x040ff00000001808 */
[----:B------:R-:W-:Y:S08]  /*10f80*/  HMMA.16816.F32 R20, R12, R26, R20 ;  /* 0x0000001a0c14723c */ /* 0x000ff00000001814 */
[C---:B------:R-:W-:Y:S08]  /*10f90*/  HMMA.16816.F32 R152, R100.reuse, R126, R152 ;  /* 0x0000007e6498723c */ /* 0x040ff00000001898 */
[C---:B-1----:R-:W-:Y:S01]  /*10fa0*/  HMMA.16816.F32 R68, R100.reuse, R66, R8 ;  /* 0x000000426444723c */ /* 0x042fe20000001808 */
[----:B------:R-:W1:Y:S07]  /*10fb0*/  LDSM.16.MT88.4 R8, [R171+0x2000] ;  /* 0x00200000ab08783b */ /* 0x000e6e0000004200 */
[-C--:B------:R-:W-:Y:S08]  /*10fc0*/  HMMA.16816.F32 R156, R100, R116.reuse, R156 ;  /* 0x00000074649c723c */ /* 0x080ff0000000189c */
[----:B------:R-:W-:Y:S08]  /*10fd0*/  HMMA.16816.F32 R120, R96, R116, R120 ;  /* 0x000000746078723c */ /* 0x000ff00000001878 */
[----:B------:R-:W-:Y:S08]  /*10fe0*/  HMMA.16816.F32 R160, R100, R118, R160 ;  /* 0x0000007664a0723c */ /* 0x000ff000000018a0 */
[C---:B------:R-:W-:Y:S08]  /*10ff0*/  HMMA.16816.F32 R132, R96.reuse, R134, R84 ;  /* 0x000000866084723c */ /* 0x040ff00000001854 */
[C---:B------:R-:W-:Y:S08]  /*11000*/  HMMA.16816.F32 R124, R96.reuse, R126, R72 ;  /* 0x0000007e607c723c */ /* 0x040ff00000001848 */
[----:B------:R-:W-:Y:S08]  /*11010*/  HMMA.16816.F32 R116, R96, R118, R60 ;  /* 0x000000766074723c */ /* 0x000ff0000000183c */
[-C--:B------:R-:W-:Y:S08]  /*11020*/  HMMA.16816.F32 R56, R100, R64.reuse, R188 ;  /* 0x000000406438723c */ /* 0x080ff000000018bc */
[----:B------:R-:W-:Y:S08]  /*11030*/  HMMA.16816.F32 R60, R96, R64, R184 ;  /* 0x00000040603c723c */ /* 0x000ff000000018b8 */
[C---:B--2---:R-:W-:Y:S08]  /*11040*/  HMMA.16816.F32 R72, R100.reuse, R80, R176 ;  /* 0x000000506448723c */ /* 0x044ff000000018b0 */
[C---:B-1----:R-:W-:Y:S08]  /*11050*/  HMMA.16816.F32 R88, R100.reuse, R8, R92 ;  /* 0x000000086458723c */ /* 0x042ff0000000185c */
[----:B------:R-:W-:Y:S08]  /*11060*/  HMMA.16816.F32 R84, R100, R82, R36 ;  /* 0x000000526454723c */ /* 0x000ff00000001824 */
[C---:B------:R-:W-:Y:S08]  /*11070*/  HMMA.16816.F32 R76, R96.reuse, R80, R180 ;  /* 0x00000050604c723c */ /* 0x040ff000000018b4 */
[C---:B------:R-:W-:Y:S08]  /*11080*/  HMMA.16816.F32 R64, R96.reuse, R66, R48 ;  /* 0x000000426040723c */ /* 0x040ff00000001830 */
[C---:B------:R-:W-:Y:S08]  /*11090*/  HMMA.16816.F32 R80, R96.reuse, R82, R44 ;  /* 0x000000526050723c */ /* 0x040ff0000000182c */
[----:B------:R-:W-:Y:S08]  /*110a0*/  HMMA.16816.F32 R92, R96, R8, R172 ;  /* 0x00000008605c723c */ /* 0x000ff000000018ac */
[-C--:B------:R-:W-:Y:S08]  /*110b0*/  HMMA.16816.F32 R100, R100, R10.reuse, R20 ;  /* 0x0000000a6464723c */ /* 0x080ff00000001814 */
[----:B------:R-:W-:Y:S01]  /*110c0*/  HMMA.16816.F32 R96, R96, R10, R16 ;  /* 0x0000000a6060723c */ /* 0x000fe20000001810 */
[----:B------:R-:W-:Y:S07]  /*110d0*/  @!UPT UIADD3 URZ, URZ, URZ, URZ ;  /* 0x0000003f3f3ff290 */ /* 0x000fee000fffe03f */
[----:B------:R-:W-:Y:S11]  /*110e0*/  @!P0 BRA `(.L_x_307) ;  /* 0x00002ae000008947 */ /* 0x000ff60003800000 */
.L_x_319:
[----:B------:R-:W2:Y:S01]  /*110f0*/  LDL.64 R8, [R1+0x18] ;  /* 0x0000180001087983 */ /* 0x000ea20000100a00 */
[----:B------:R-:W-:Y:S04]  /*11100*/  DEPBAR.LE SB0, 0x0 ;  /* 0x000080000000791a */ /* 0x000fe80000000000 */
[----:B------:R-:W3:Y:S01]  /*11110*/  LDL R5, [R1+0x28] ;  /* 0x0000280001057983 */ /* 0x000ee20000100800 */
[----:B------:R-:W-:Y:S01]  /*11120*/  WARPSYNC 0xffffffff ;  /* 0xffffffff00007948 */ /* 0x000fe20003800000 */
[----:B------:R-:W-:Y:S01]  /*11130*/  SHF.R.S32.HI R0, RZ, 0x1f, R210 ;  /* 0x0000001fff007819 */ /* 0x000fe200000114d2 */
[----:B------:R-:W-:Y:S01]  /*11140*/  IMAD.WIDE.U32 R2, R210, c[0x0][0x208], RZ ;  /* 0x00008200d2027a25 */ /* 0x000fe200078e00ff */
[----:B------:R-:W-:Y:S01]  /*11150*/  BAR.SYNC.DEFER_BLOCKING 0x0 ;  /* 0x0000000000007b1d */ /* 0x000fe20000010000 */
[----:B------:R-:W-:Y:S02]  /*11160*/  SHF.R.S32.HI R4, RZ, 0x1f, R208 ;  /* 0x0000001fff047819 */ /* 0x000fe400000114d0 */
[----:B------:R-:W-:Y:S01]  /*11170*/  IMAD R0, R0, c[0x0][0x208], RZ ;  /* 0x0000820000007a24 */ /* 0x000fe200078e02ff */
[----:B------:R-:W-:Y:S01]  /*11180*/  ISETP.GE.AND P2, PT, R227, c[0x0][0x1d4], PT ;  /* 0x00007500e3007a0c */ /* 0x000fe20003f46270 */
[----:B------:R-:W-:Y:S01]  /*11190*/  IMAD.MOV.U32 R109, RZ, RZ, R108 ;  /* 0x000000ffff6d7224 */ /* 0x000fe200078e006c */
[----:B------:R-:W-:Y:S01]  /*111a0*/  MOV R110, R107 ;  /* 0x0000006b006e7202 */ /* 0x000fe20000000f00 */
[----:B------:R-:W-:Y:S01]  /*111b0*/  IMAD R0, R210, c[0x0][0x20c], R0 ;  /* 0x00008300d2007a24 */ /* 0x000fe200078e0200 */
[----:B------:R-:W-:Y:S01]  /*111c0*/  MOV R111, R106 ;  /* 0x0000006a006f7202 */ /* 0x000fe20000000f00 */
[----:B------:R-:W-:Y:S02]  /*111d0*/  IMAD R4, R4, c[0x0][0x218], RZ ;  /* 0x0000860004047a24 */ /* 0x000fe400078e02ff */
[----:B------:R-:W-:Y:S02]  /*111e0*/  IMAD.IADD R3, R3, 0x1, R0 ;  /* 0x0000000103037824 */ /* 0x000fe400078e0200 */
[C---:B------:R-:W-:Y:S02]  /*111f0*/  IMAD R4, R208.reuse, c[0x0][0x21c], R4 ;  /* 0x00008700d0047a24 */ /* 0x040fe400078e0204 */
[----:B------:R-:W-:Y:S01]  /*11200*/  IMAD.WIDE.U32 R2, R208, c[0x0][0x218], R2 ;  /* 0x00008600d0027a25 */ /* 0x000fe200078e0002 */
[----:B------:R1:W4:Y:S04]  /*11210*/  LDSM.16.M88.4 R52, [R196] ;  /* 0x00000000c434783b */ /* 0x0003280000000200 */
[----:B------:R1:W1:Y:S04]  /*11220*/  LDSM.16.M88.4 R48, [R196+0x1000] ;  /* 0x00100000c430783b */ /* 0x0002680000000200 */
[----:B------:R1:W1:Y:S04]  /*11230*/  LDSM.16.M88.4 R20, [R169] ;  /* 0x00000000a914783b */ /* 0x0002680000000200 */
[----:B------:R1:W1:Y:S04]  /*11240*/  LDSM.16.M88.4 R36, [R169+0x400] ;  /* 0x00040000a924783b */ /* 0x0002680000000200 */
[----:B------:R1:W1:Y:S04]  /*11250*/  LDSM.16.M88.4 R172, [R169+0x800] ;  /* 0x00080000a9ac783b */ /* 0x0002680000000200 */
[----:B------:R1:W1:Y:S04]  /*11260*/  LDSM.16.M88.4 R176, [R197] ;  /* 0x00000000c5b0783b */ /* 0x0002680000000200 */
[----:B------:R1:W1:Y:S04]  /*11270*/  LDSM.16.M88.4 R184, [R197+0x1000] ;  /* 0x00100000c5b8783b */ /* 0x0002680000000200 */
[----:B------:R1:W1:Y:S04]  /*11280*/  LDSM.16.M88.4 R180, [R198] ;  /* 0x00000000c6b4783b */ /* 0x0002680000000200 */
[----:B------:R1:W1:Y:S04]  /*11290*/  LDSM.16.M88.4 R188, [R206] ;  /* 0x00000000cebc783b */ /* 0x0002680000000200 */
[----:B------:R1:W1:Y:S01]  /*112a0*/  LDSM.16.M88.4 R192, [R205] ;  /* 0x00000000cdc0783b */ /* 0x0002620000000200 */
[----:B--2---:R-:W-:Y:S04]  /*112b0*/  IADD3 R0, P0, R8, R2, RZ ;  /* 0x0000000208007210 */ /* 0x004fe80007f1e0ff */
[----:B---3--:R-:W-:Y:S02]  /*112c0*/  IADD3.X R2, R5, R3, R4, P0, !PT ;  /* 0x0000000305027210 */ /* 0x008fe400007fe404 */
[C---:B------:R-:W-:Y:S04]  /*112d0*/  LEA R9, P0, R0.reuse, c[0x0][0x1f8], 0x1 ;  /* 0x00007e0000097a11 */ /* 0x040fe800078008ff */
[----:B------:R-:W-:Y:S01]  /*112e0*/  LEA.HI.X R8, R0, c[0x0][0x1fc], R2, 0x1, P0 ;  /* 0x00007f0000087a11 */ /* 0x000fe200000f0c02 */
[----:B------:R-:W-:-:S06]  /*112f0*/  BRA.DIV ~URZ, `(.L_x_308) ;  /* 0x000084a27f007947 */ /* 0x000fcc000b800000 */
[----:B-1--4-:R1:W2:Y:S02]  /*11300*/  SHFL.IDX PT, R0, R8, RZ, 0x1c1f ;  /* 0x001c1fff08007589 */ /* 0x0122a400000e0000 */
.L_x_402:
[----:B------:R-:W3:Y:S01]  /*11310*/  SHFL.IDX PT, R2, R9, RZ, 0x1c1f ;  /* 0x001c1fff09027589 */ /* 0x000ee200000e0000 */
[----:B------:R-:W-:Y:S03]  /*11320*/  BSSY B0, `(.L_x_309) ;  /* 0x000001e000007945 */ /* 0x000fe60003800000 */
[----:B------:R-:W4:Y:S01]  /*11330*/  S2R R10, SR_TID.X ;  /* 0x00000000000a7919 */ /* 0x000f220000002100 */
[C---:B---3--:R-:W-:Y:S04]  /*11340*/  LEA R4, P0, R228.reuse, R2, 0x1 ;  /* 0x00000002e4047211 */ /* 0x048fe800078008ff */
[----:B--2---:R-:W-:Y:S05]  /*11350*/  LEA.HI.X R5, R228, R0, R229, 0x1, P0 ;  /* 0x00000000e4057211 */ /* 0x004fea00000f0ce5 */
[----:B------:R-:W-:Y:S01]  /*11360*/  @!PT LDS RZ, [RZ] ;  /* 0x00000000fffff984 */ /* 0x000fe20000000800 */
[----:B------:R-:W-:Y:S01]  /*11370*/  @!PT LDS RZ, [RZ] ;  /* 0x00000000fffff984 */ /* 0x000fe20000000800 */
[----:B------:R2:W-:Y:S02]  /*11380*/  LDGSTS.E.BYPASS.LTC128B.128 [R207+0x1880], [R4.64], !P5 ;  /* 0x0188000004cf7fae */ /* 0x0005e4000e901d48 */
[C---:B--2---:R-:W-:Y:S04]  /*11390*/  LEA R4, P0, R235.reuse, R2, 0x1 ;  /* 0x00000002eb047211 */ /* 0x044fe800078008ff */
[----:B------:R-:W-:Y:S02]  /*113a0*/  LEA.HI.X R5, R235, R0, R252, 0x1, P0 ;  /* 0x00000000eb057211 */ /* 0x000fe400000f0cfc */
[C---:B------:R-:W-:Y:S03]  /*113b0*/  LEA R2, P0, R227.reuse, R2, 0x1 ;  /* 0x00000002e3027211 */ /* 0x040fe600078008ff */
[----:B------:R2:W-:Y:S01]  /*113c0*/  LDGSTS.E.BYPASS.LTC128B.128 [R207+0x2480], [R4.64], !P4 ;  /* 0x0248000004cf7fae */ /* 0x0005e2000e101d48 */
[----:B------:R-:W-:Y:S02]  /*113d0*/  LEA.HI.X R3, R227, R0, R251, 0x1, P0 ;  /* 0x00000000e3037211 */ /* 0x000fe400000f0cfb */
[----:B----4-:R-:W-:Y:S03]  /*113e0*/  ISETP.GT.AND P0, PT, R10, 0x3f, PT ;  /* 0x0000003f0a00780c */ /* 0x010fe60003f04270 */
[----:B------:R2:W-:Y:S10]  /*113f0*/  LDGSTS.E.BYPASS.LTC128B.128 [R207+0x3080], [R2.64], !P2 ;  /* 0x0308000002cf7fae */ /* 0x0005f4000d101d48 */
[----:B------:R-:W-:-:S05]  /*11400*/  @P0 BRA `(.L_x_310) ;  /* 0x000000f000000947 */ /* 0x000fca0003800000 */
[----:B------:R-:W-:-:S05]  /*11410*/  BRA.DIV ~URZ, `(.L_x_311) ;  /* 0x000083f27f007947 */ /* 0x000fca000b800000 */
[----:B--2---:R2:W3:Y:S04]  /*11420*/  SHFL.IDX PT, R4, R8, 0x1, 0x1c1f ;  /* 0x003c1f0008047f89 */ /* 0x0044e800000e0000 */
[----:B------:R2:W4:Y:S02]  /*11430*/  SHFL.IDX PT, R0, R9, 0x1, 0x1c1f ;  /* 0x003c1f0009007f89 */ /* 0x00052400000e0000 */
.L_x_403:
[C---:B----4-:R-:W-:Y:S04]  /*11440*/  LEA R2, P0, R228.reuse, R0, 0x1 ;  /* 0x00000000e4027211 */ /* 0x050fe800078008ff */
[----:B---3--:R-:W-:Y:S02]  /*11450*/  LEA.HI.X R3, R228, R4, R229, 0x1, P0 ;  /* 0x00000004e4037211 */ /* 0x008fe400000f0ce5 */
[C---:B-12---:R-:W-:Y:S03]  /*11460*/  LEA R8, P0, R235.reuse, R0, 0x1 ;  /* 0x00000000eb087211 */ /* 0x046fe600078008ff */
[----:B------:R-:W-:Y:S01]  /*11470*/  @!PT LDS RZ, [RZ] ;  /* 0x00000000fffff984 */ /* 0x000fe20000000800 */
[----:B------:R-:W-:Y:S01]  /*11480*/  @!PT LDS RZ, [RZ] ;  /* 0x00000000fffff984 */ /* 0x000fe20000000800 */
[----:B------:R-:W-:Y:S01]  /*11490*/  @!PT LDS RZ, [RZ] ;  /* 0x00000000fffff984 */ /* 0x000fe20000000800 */
[----:B------:R1:W-:Y:S01]  /*114a0*/  LDGSTS.E.BYPASS.LTC128B.128 [R207+0x2080], [R2.64], !P5 ;  /* 0x0208000002cf7fae */ /* 0x0003e2000e901d48 */
[----:B------:R-:W-:Y:S05]  /*114b0*/  LEA.HI.X R9, R235, R4, R252, 0x1, P0 ;  /* 0x00000004eb097211 */ /* 0x000fea00000f0cfc */
[----:B------:R2:W-:Y:S01]  /*114c0*/  LDGSTS.E.BYPASS.LTC128B.128 [R207+0x2c80], [R8.64], !P4 ;  /* 0x02c8000008cf7fae */ /* 0x0005e2000e101d48 */
[C---:B-1----:R-:W-:Y:S04]  /*114d0*/  LEA R2, P0, R227.reuse, R0, 0x1 ;  /* 0x00000000e3027211 */ /* 0x042fe800078008ff */
[----:B------:R-:W-:Y:S05]  /*114e0*/  LEA.HI.X R3, R227, R4, R251, 0x1, P0 ;  /* 0x00000004e3037211 */ /* 0x000fea00000f0cfb */
[----:B------:R2:W-:Y:S04]  /*114f0*/  LDGSTS.E.BYPASS.LTC128B.128 [R207+0x3880], [R2.64], !P2 ;  /* 0x0388000002cf7fae */ /* 0x0005e8000d101d48 */
.L_x_310:
[----:B------:R-:W-:Y:S05]  /*11500*/  BSYNC B0 ;  /* 0x0000000000007941 */ /* 0x000fea0003800000 */
.L_x_309:
[----:B------:R-:W0:Y:S01]  /*11510*/  LDGDEPBAR ;  /* 0x00000000000079af */ /* 0x000e220000000000 */
[----:B------:R-:W-:Y:S01]  /*11520*/  WARPSYNC 0xffffffff ;  /* 0xffffffff00007948 */ /* 0x000fe20003800000 */
[-C--:B-12---:R-:W-:Y:S01]  /*11530*/  HMMA.16816.F32 R8, R52, R20.reuse, RZ ;  /* 0x000000143408723c */ /* 0x086fe200000018ff */
[----:B------:R-:W-:Y:S05]  /*11540*/  BSSY B0, `(.L_x_312) ;  /* 0x00000ab000007945 */ /* 0x000fea0003800000 */
[----:B------:R-:W2:Y:S02]  /*11550*/  LDL R0, [R1] ;  /* 0x0000000001007983 */ /* 0x000ea40000100800 */
[C---:B------:R-:W-:Y:S08]  /*11560*/  HMMA.16816.F32 R12, R48.reuse, R20, RZ ;  /* 0x00000014300c723c */ /* 0x040ff000000018ff */
[-C--:B------:R-:W-:Y:S08]  /*11570*/  HMMA.16816.F32 R16, R48, R22.reuse, RZ ;  /* 0x000000163010723c */ /* 0x080ff000000018ff */
        /* <DEDUP_REMOVED lines=23> */
[----:B------:R-:W3:Y:S07]  /*116f0*/  LDSM.16.M88.4 R184, [R196+0x3000] ;  /* 0x00300000c4b8783b */ /* 0x000eee0000000200 */
[----:B------:R-:W-:Y:S01]  /*11700*/  HMMA.16816.F32 R52, R176, R194, R52 ;  /* 0x000000c2b034723c */ /* 0x000fe20000001834 */
[----:B------:R-:W4:Y:S07]  /*11710*/  LDSM.16.M88.4 R176, [R169+0x1000] ;  /* 0x00100000a9b0783b */ /* 0x000f2e0000000200 */
[-C--:B-1----:R-:W-:Y:S08]  /*11720*/  HMMA.16816.F32 R8, R172, R180.reuse, R8 ;  /* 0x000000b4ac08723c */ /* 0x082ff00000001808 */
[C---:B---3--:R-:W-:Y:S08]  /*11730*/  HMMA.16816.F32 R12, R184.reuse, R180, R12 ;  /* 0x000000b4b80c723c */ /* 0x048ff0000000180c */
[-C--:B------:R-:W-:Y:S08]  /*11740*/  HMMA.16816.F32 R16, R184, R182.reuse, R16 ;  /* 0x000000b6b810723c */ /* 0x080ff00000001810 */
[C---:B------:R-:W-:Y:S01]  /*11750*/  HMMA.16816.F32 R20, R172.reuse, R182, R20 ;  /* 0x000000b6ac14723c */ /* 0x040fe20000001814 */
[----:B------:R-:W-:Y:S07]  /*11760*/  LDSM.16.M88.4 R180, [R204] ;  /* 0x00000000ccb4783b */ /* 0x000fee0000000200 */
[-C--:B----4-:R-:W-:Y:S08]  /*11770*/  HMMA.16816.F32 R24, R172, R176.reuse, R24 ;  /* 0x000000b0ac18723c */ /* 0x090ff00000001818 */
[C---:B------:R-:W-:Y:S08]  /*11780*/  HMMA.16816.F32 R28, R184.reuse, R176, R28 ;  /* 0x000000b0b81c723c */ /* 0x040ff0000000181c */
[-C--:B------:R-:W-:Y:S08]  /*11790*/  HMMA.16816.F32 R32, R184, R178.reuse, R32 ;  /* 0x000000b2b820723c */ /* 0x080ff00000001820 */
[C---:B------:R-:W-:Y:S01]  /*117a0*/  HMMA.16816.F32 R36, R172.reuse, R178, R36 ;  /* 0x000000b2ac24723c */ /* 0x040fe20000001824 */
[----:B------:R-:W1:Y:S07]  /*117b0*/  LDSM.16.M88.4 R176, [R197+0x2000] ;  /* 0x00200000c5b0783b */ /* 0x000e6e0000000200 */
[-C--:B------:R-:W-:Y:S08]  /*117c0*/  HMMA.16816.F32 R40, R172, R188.reuse, R40 ;  /* 0x000000bcac28723c */ /* 0x080ff00000001828 */
[C---:B------:R-:W-:Y:S08]  /*117d0*/  HMMA.16816.F32 R44, R184.reuse, R188, R44 ;  /* 0x000000bcb82c723c */ /* 0x040ff0000000182c */
[-C--:B------:R-:W-:Y:S01]  /*117e0*/  HMMA.16816.F32 R48, R184, R190.reuse, R48 ;  /* 0x000000beb830723c */ /* 0x080fe20000001830 */
[----:B------:R-:W3:Y:S07]  /*117f0*/  LDSM.16.M88.4 R184, [R197+0x3000] ;  /* 0x00300000c5b8783b */ /* 0x000eee0000000200 */
[----:B------:R-:W-:Y:S01]  /*11800*/  HMMA.16816.F32 R52, R172, R190, R52 ;  /* 0x000000beac34723c */ /* 0x000fe20000001834 */
[----:B------:R-:W4:Y:S07]  /*11810*/  LDSM.16.M88.4 R172, [R203] ;  /* 0x00000000cbac783b */ /* 0x000f2e0000000200 */
[-C--:B-1----:R-:W-:Y:S01]  /*11820*/  HMMA.16816.F32 R8, R176, R180.reuse, R8 ;  /* 0x000000b4b008723c */ /* 0x082fe20000001808 */
[----:B------:R-:W1:Y:S04]  /*11830*/  LDSM.16.M88.4 R188, [R202] ;  /* 0x00000000cabc783b */ /* 0x000e680000000200 */
[----:B--2---:R-:W-:Y:S03]  /*11840*/  ISETP.GT.AND P0, PT, R209, R0, PT ;  /* 0x00000000d100720c */ /* 0x004fe60003f04270 */
[C---:B---3--:R-:W-:Y:S08]  /*11850*/  HMMA.16816.F32 R12, R184.reuse, R180, R12 ;  /* 0x000000b4b80c723c */ /* 0x048ff0000000180c */
[-C--:B------:R-:W-:Y:S08]  /*11860*/  HMMA.16816.F32 R16, R184, R182.reuse, R16 ;  /* 0x000000b6b810723c */ /* 0x080ff00000001810 */
[C---:B------:R-:W-:Y:S01]  /*11870*/  HMMA.16816.F32 R20, R176.reuse, R182, R20 ;  /* 0x000000b6b014723c */ /* 0x040fe20000001814 */
[----:B------:R-:W-:Y:S07]  /*11880*/  LDSM.16.M88.4 R180, [R169+0x1800] ;  /* 0x00180000a9b4783b */ /* 0x000fee0000000200 */
[-C--:B----4-:R-:W-:Y:S08]  /*11890*/  HMMA.16816.F32 R24, R176, R172.reuse, R24 ;  /* 0x000000acb018723c */ /* 0x090ff00000001818 */
        /* <DEDUP_REMOVED lines=44> */
[----:B------:R-:W-:Y:S01]  /*11b60*/  IMAD.MOV.U32 R208, RZ, RZ, RZ ;  /* 0x000000ffffd07224 */ /* 0x000fe200078e00ff */
[----:B------:R-:W2:Y:S04]  /*11b70*/  LDL R2, [R1+0x48] ;  /* 0x0000480001027983 */ /* 0x000ea80000100800 */
[----:B------:R-:W3:Y:S04]  /*11b80*/  LDL.64 R218, [R1+0x38] ;  /* 0x0000380001da7983 */ /* 0x000ee80000100a00 */
[----:B------:R-:W4:Y:S04]  /*11b90*/  LDL R211, [R1+0x44] ;  /* 0x0000440001d37983 */ /* 0x000f280000100800 */
[----:B------:R-:W1:Y:S04]  /*11ba0*/  S2R R0, SR_TID.X ;  /* 0x0000000000007919 */ /* 0x000e680000002100 */
[----:B------:R-:W5:Y:S04]  /*11bb0*/  LDL.64 R216, [R1+0x30] ;  /* 0x0000300001d87983 */ /* 0x000f680000100a00 */
[----:B------:R-:W4:Y:S01]  /*11bc0*/  LDL R5, [R1+0x40] ;  /* 0x0000400001057983 */ /* 0x000f220000100800 */
[----:B-1----:R-:W-:Y:S04]  /*11bd0*/  SHF.R.S32.HI R3, RZ, 0x1f, R0 ;  /* 0x0000001fff037819 */ /* 0x002fe80000011400 */
[----:B------:R-:W-:Y:S04]  /*11be0*/  LEA.HI R3, R3, R0, RZ, 0x2 ;  /* 0x0000000003037211 */ /* 0x000fe800078f10ff */
[----:B------:R-:W-:Y:S05]  /*11bf0*/  LOP3.LUT R3, R3, 0xfffffffc, RZ, 0xc0, !PT ;  /* 0xfffffffc03037812 */ /* 0x000fea00078ec0ff */
[----:B------:R-:W-:Y:S02]  /*11c00*/  IMAD.IADD R3, R0, 0x1, -R3 ;  /* 0x0000000100037824 */ /* 0x000fe400078e0a03 */
[----:B------:R-:W-:Y:S05]  /*11c10*/  IMAD.MOV.U32 R0, RZ, RZ, 0x1 ;  /* 0x00000001ff007424 */ /* 0x000fea00078e00ff */
[----:B------:R-:W-:Y:S01]  /*11c20*/  ISETP.NE.AND P0, PT, R0, c[0x0][0x2b8], PT ;  /* 0x0000ae0000007a0c */ /* 0x000fe20003f05270 */
[----:B------:R-:W-:Y:S02]  /*11c30*/  IMAD R0, R3, 0x20, R249 ;  /* 0x0000002003007824 */ /* 0x000fe400078e02f9 */
[----:B--2---:R-:W-:Y:S05]  /*11c40*/  IMAD R2, R209, 0x30, R2 ;  /* 0x00000030d1027824 */ /* 0x004fea00078e0202 */
[----:B------:R-:W-:Y:S05]  /*11c50*/  IADD3 R2, R2, -0x30, R0 ;  /* 0xffffffd002027810 */ /* 0x000fea0007ffe000 */
[----:B------:R-:W-:Y:S04]  /*11c60*/  @P0 IMAD.HI.U32 R3, R2, c[0x0][0x2bc], RZ ;  /* 0x0000af0002030a27 */ /* 0x000fe800078e00ff */
[----:B------:R-:W-:Y:S01]  /*11c70*/  IMAD.MOV.U32 R0, RZ, RZ, R2 ;  /* 0x000000ffff007224 */ /* 0x000fe200078e0002 */
[----:B------:R-:W-:Y:S04]  /*11c80*/  @P0 SHF.R.U32.HI R0, RZ, c[0x0][0x2c0], R3 ;  /* 0x0000b000ff000a19 */ /* 0x000fe80000011603 */
[C---:B---3--:R-:W-:Y:S01]  /*11c90*/  @!P3 IADD3 R3, P0, R0.reuse, R218, RZ ;  /* 0x000000da0003b210 */ /* 0x048fe20007f1e0ff */
[----:B------:R-:W-:Y:S03]  /*11ca0*/  IMAD.MOV R4, RZ, RZ, -R0 ;  /* 0x000000ffff047224 */ /* 0x000fe600078e0a00 */
[----:B----4-:R-:W-:Y:S01]  /*11cb0*/  @!P3 LEA.HI.X.SX32 R0, R0, R211, 0x1, P0 ;  /* 0x000000d30000b211 */ /* 0x010fe200000f0eff */
[----:B------:R-:W-:Y:S01]  /*11cc0*/  IMAD R210, R4, c[0x0][0x2b8], R2 ;  /* 0x0000ae0004d27a24 */ /* 0x000fe200078e0202 */
[C---:B------:R-:W-:Y:S04]  /*11cd0*/  @!P3 LEA R2, P0, R3.reuse, c[0x0][0x2a0], 0x2 ;  /* 0x0000a8000302ba11 */ /* 0x040fe800078010ff */
[----:B------:R-:W-:Y:S02]  /*11ce0*/  @!P3 LEA.HI.X R3, R3, c[0x0][0x2a4], R0, 0x2, P0 ;  /* 0x0000a9000303ba11 */ /* 0x000fe400000f1400 */
[----:B------:R-:W-:Y:S03]  /*11cf0*/  SHF.R.S32.HI R0, RZ, 0x1f, R210 ;  /* 0x0000001fff007819 */ /* 0x000fe600000114d2 */
[----:B------:R1:W2:Y:S02]  /*11d00*/  @!P3 LDG.E R208, [R2.64] ;  /* 0x0000000802d0b981 */ /* 0x0002a4000c1e1900 */
[----:B------:R-:W-:Y:S04]  /*11d10*/  IMAD R0, R0, c[0x0][0x1e0], RZ ;  /* 0x0000780000007a24 */ /* 0x000fe800078e02ff */
[C---:B------:R-:W-:Y:S02]  /*11d20*/  IMAD R0, R210.reuse, c[0x0][0x1e4], R0 ;  /* 0x00007900d2007a24 */ /* 0x040fe400078e0200 */
[----:B-1----:R-:W-:Y:S04]  /*11d30*/  IMAD.WIDE.U32 R2, R210, c[0x0][0x1e0], RZ ;  /* 0x00007800d2027a25 */ /* 0x002fe800078e00ff */
[----:B------:R-:W-:Y:S01]  /*11d40*/  IMAD.IADD R3, R3, 0x1, R0 ;  /* 0x0000000103037824 */ /* 0x000fe200078e0200 */
[----:B--2---:R-:W-:Y:S03]  /*11d50*/  SHF.R.S32.HI R0, RZ, 0x1f, R208 ;  /* 0x0000001fff007819 */ /* 0x004fe600000114d0 */
[----:B------:R-:W-:Y:S04]  /*11d60*/  IMAD.WIDE.U32 R2, R208, c[0x0][0x1f0], R2 ;  /* 0x00007c00d0027a25 */ /* 0x000fe800078e0002 */
[----:B------:R-:W-:Y:S01]  /*11d70*/  IMAD R4, R0, c[0x0][0x1f0], RZ ;  /* 0x00007c0000047a24 */ /* 0x000fe200078e02ff */
[----:B-----5:R-:W-:Y:S03]  /*11d80*/  IADD3 R0, P0, R216, R2, RZ ;  /* 0x00000002d8007210 */ /* 0x020fe60007f1e0ff */
[----:B------:R-:W-:Y:S05]  /*11d90*/  IMAD R4, R208, c[0x0][0x1f4], R4 ;  /* 0x00007d00d0047a24 */ /* 0x000fea00078e0204 */
[----:B------:R-:W-:Y:S02]  /*11da0*/  IADD3.X R2, R5, R3, R4, P0, !PT ;  /* 0x0000000305027210 */ /* 0x000fe400007fe404 */
[C---:B------:R-:W-:Y:S02]  /*11db0*/  LEA R175, P0, R0.reuse, c[0x0][0x1c8], 0x1 ;  /* 0x0000720000af7a11 */ /* 0x040fe400078008ff */
[----:B------:R-:W-:Y:S02]  /*11dc0*/  IADD3 R5, -R249, 0x30, RZ ;  /* 0x00000030f9057810 */ /* 0x000fe40007ffe1ff */
[----:B------:R-:W-:Y:S02]  /*11dd0*/  LEA.HI.X R174, R0, c[0x0][0x1cc], R2, 0x1, P0 ;  /* 0x0000730000ae7a11 */ /* 0x000fe400000f0c02 */
[----:B------:R-:W-:Y:S01]  /*11de0*/  ISETP.GE.AND P0, PT, R5, 0x1, PT ;  /* 0x000000010500780c */ /* 0x000fe20003f06270 */
[----:B------:R-:W-:-:S10]  /*11df0*/  BRA.DIV ~URZ, `(.L_x_314) ;  /* 0x00007ae27f007947 */ /* 0x000fd4000b800000 */
[----:B------:R1:W2:Y:S02]  /*11e00*/  SHFL.IDX PT, R4, R174, RZ, 0x1c1f ;  /* 0x001c1fffae047589 */ /* 0x0002a400000e0000 */
.L_x_404:
[----:B------:R-:W-:-:S05]  /*11e10*/  BRA.DIV ~URZ, `(.L_x_315) ;  /* 0x00007b327f007947 */ /* 0x000fca000b800000 */
[----:B------:R3:W4:Y:S02]  /*11e20*/  SHFL.IDX PT, R0, R175, RZ, 0x1c1f ;  /* 0x001c1fffaf007589 */ /* 0x00072400000e0000 */
.L_x_405:
[C---:B----4-:R-:W-:Y:S04]  /*11e30*/  @P0 LEA R2, P1, R228.reuse, R0, 0x1 ;  /* 0x00000000e4020211 */ /* 0x050fe800078208ff */
[----:B--2---:R-:W-:Y:S02]  /*11e40*/  @P0 LEA.HI.X R3, R228, R4, R229, 0x1, P1 ;  /* 0x00000004e4030211 */ /* 0x004fe400008f0ce5 */
[C---:B------:R-:W-:Y:S03]  /*11e50*/  @P0 LEA R172, P1, R235.reuse, R0, 0x1 ;  /* 0x00000000ebac0211 */ /* 0x040fe600078208ff */
[----:B------:R-:W-:Y:S01]  /*11e60*/  @!PT LDS RZ, [RZ] ;  /* 0x00000000fffff984 */ /* 0x000fe20000000800 */
[----:B------:R-:W-:Y:S01]  /*11e70*/  @!PT LDS RZ, [RZ] ;  /* 0x00000000fffff984 */ /* 0x000fe20000000800 */
[----:B------:R-:W-:Y:S01]  /*11e80*/  @!PT LDS RZ, [RZ] ;  /* 0x00000000fffff984 */ /* 0x000fe20000000800 */
[----:B------:R2:W-:Y:S01]  /*11e90*/  @P0 LDGSTS.E.BYPASS.LTC128B.128 [R207+0x3c80], [R2.64], !P5 ;  /* 0x03c8000002cf0fae */ /* 0x0005e2000e901d48 */
[----:B------:R-:W-:Y:S05]  /*11ea0*/  @P0 LEA.HI.X R173, R235, R4, R252, 0x1, P1 ;  /* 0x00000004ebad0211 */ /* 0x000fea00008f0cfc */
[----:B------:R4:W-:Y:S01]  /*11eb0*/  @P0 LDGSTS.E.BYPASS.LTC128B.128 [R207+0x4880], [R172.64], !P4 ;  /* 0x04880000accf0fae */ /* 0x0009e2000e101d48 */
[C---:B--2---:R-:W-:Y:S04]  /*11ec0*/  @P0 LEA R2, P1, R227.reuse, R0, 0x1 ;  /* 0x00000000e3020211 */ /* 0x044fe800078208ff */
[----:B------:R-:W-:Y:S05]  /*11ed0*/  @P0 LEA.HI.X R3, R227, R4, R251, 0x1, P1 ;  /* 0x00000004e3030211 */ /* 0x000fea00008f0cfb */
[----:B------:R4:W-:Y:S01]  /*11ee0*/  @P0 LDGSTS.E.BYPASS.LTC128B.128 [R207+0x5480], [R2.64], !P2 ;  /* 0x0548000002cf0fae */ /* 0x0009e2000d101d48 */
[----:B------:R-:W-:Y:S01]  /*11ef0*/  ISETP.GE.AND P0, PT, R5, 0x21, PT ;  /* 0x000000210500780c */ /* 0x000fe20003f06270 */
[----:B------:R-:W-:-:S06]  /*11f00*/  BRA.DIV ~URZ, `(.L_x_316) ;  /* 0x00007ab27f007947 */ /* 0x000fcc000b800000 */
[----:B------:R2:W1:Y:S04]  /*11f10*/  SHFL.IDX PT, R4, R174, 0x1, 0x1c1f ;  /* 0x003c1f00ae047f89 */ /* 0x00046800000e0000 */
[----:B------:R2:W3:Y:S02]  /*11f20*/  SHFL.IDX PT, R0, R175, 0x1, 0x1c1f ;  /* 0x003c1f00af007f89 */ /* 0x0004e400000e0000 */
.L_x_406:
[C---:B---34-:R-:W-:Y:S04]  /*11f30*/  @P0 LEA R2, P1, R228.reuse, R0, 0x1 ;  /* 0x00000000e4020211 */ /* 0x058fe800078208ff */
[----:B-1----:R-:W-:Y:S02]  /*11f40*/  @P0 LEA.HI.X R3, R228, R4, R229, 0x1, P1 ;  /* 0x00000004e4030211 */ /* 0x002fe400008f0ce5 */
[C---:B------:R-:W-:Y:S03]  /*11f50*/  @P0 LEA R172, P1, R235.reuse, R0, 0x1 ;  /* 0x00000000ebac0211 */ /* 0x040fe600078208ff */
[----:B------:R-:W-:Y:S01]  /*11f60*/  @!PT LDS RZ, [RZ] ;  /* 0x00000000fffff984 */ /* 0x000fe20000000800 */
[----:B------:R-:W-:Y:S01]  /*11f70*/  @!PT LDS RZ, [RZ] ;  /* 0x00000000fffff984 */ /* 0x000fe20000000800 */
[----:B------:R-:W-:Y:S01]  /*11f80*/  @!PT LDS RZ, [RZ] ;  /* 0x00000000fffff984 */ /* 0x000fe20000000800 */
[----:B------:R1:W-:Y:S01]  /*11f90*/  @P0 LDGSTS.E.BYPASS.LTC128B.128 [R207+0x4480], [R2.64], !P5 ;  /* 0x0448000002cf0fae */ /* 0x0003e2000e901d48 */
[----:B------:R-:W-:Y:S05]  /*11fa0*/  @P0 LEA.HI.X R173, R235, R4, R252, 0x1, P1 ;  /* 0x00000004ebad0211 */ /* 0x000fea00008f0cfc */
[----:B------:R3:W-:Y:S01]  /*11fb0*/  @P0 LDGSTS.E.BYPASS.LTC128B.128 [R207+0x5080], [R172.64], !P4 ;  /* 0x05080000accf0fae */ /* 0x0007e2000e101d48 */
[C---:B-1----:R-:W-:Y:S04]  /*11fc0*/  @P0 LEA R2, P1, R227.reuse, R0, 0x1 ;  /* 0x00000000e3020211 */ /* 0x042fe800078208ff */
[----:B------:R-:W-:Y:S05]  /*11fd0*/  @P0 LEA.HI.X R3, R227, R4, R251, 0x1, P1 ;  /* 0x00000004e3030211 */ /* 0x000fea00008f0cfb */
[----:B------:R3:W-:Y:S04]  /*11fe0*/  @P0 LDGSTS.E.BYPASS.LTC128B.128 [R207+0x5c80], [R2.64], !P2 ;  /* 0x05c8000002cf0fae */ /* 0x0007e8000d101d48 */
.L_x_313:
[----:B------:R-:W-:Y:S05]  /*11ff0*/  BSYNC B0 ;  /* 0x0000000000007941 */ /* 0x000fea0003800000 */
.L_x_312:
[----:B------:R-:W-:Y:S01]  /*12000*/  FMNMX.FTZ R4, R8, R108, !PT ;  /* 0x0000006c08047209 */ /* 0x000fe20007810000 */
[----:B------:R-:W0:Y:S01]  /*12010*/  LDGDEPBAR ;  /* 0x00000000000079af */ /* 0x000e220000000000 */
[----:B---3--:R-:W-:Y:S02]  /*12020*/  FMNMX.FTZ R3, R10, R107, !PT ;  /* 0x0000006b0a037209 */ /* 0x008fe40007810000 */
        /* <DEDUP_REMOVED lines=47> */
[----:B------:R1:W3:Y:S02]  /*12320*/  SHFL.BFLY PT, R0, R4, 0x2, 0x1f ;  /* 0x0c401f0004007f89 */ /* 0x0002e400000e0000 */
.L_x_407:
[----:B-1-3--:R-:W-:Y:S01]  /*12330*/  FMNMX.FTZ R4, R4, R0, !PT ;  /* 0x0000000004047209 */ /* 0x00afe20007810000 */
[----:B------:R-:W-:-:S05]  /*12340*/  BRA.DIV ~URZ, `(.L_x_318) ;  /* 0x000077827f007947 */ /* 0x000fca000b800000 */
[----:B------:R-:W1:Y:S02]  /*12350*/  SHFL.BFLY PT, R0, R4, 0x1, 0x1f ;  /* 0x0c201f0004007f89 */ /* 0x000e6400000e0000 */
[----:B-1----:R-:W-:Y:S02]  /*12360*/  FMNMX.FTZ R108, R4, R0, !PT ;  /* 0x00000000046c7209 */ /* 0x002fe40007810000 */
[----:B------:R-:W1:Y:S02]  /*12370*/  SHFL.BFLY PT, R0, R5, 0x2, 0x1f ;  /* 0x0c401f0005007f89 */ /* 0x000e6400000e0000 */
[----:B-1----:R-:W-:Y:S05]  /*12380*/  FMNMX.FTZ R0, R5, R0, !PT ;  /* 0x0000000005007209 */ /* 0x002fea0007810000 */
        /* <DEDUP_REMOVED lines=8> */
[----:B------:R1:W3:Y:S02]  /*12410*/  SHFL.BFLY PT, R0, R4, 0x1, 0x1f ;  /* 0x0c201f0004007f89 */ /* 0x0002e400000e0000 */
.L_x_408:
[----:B------:R-:W-:Y:S01]  /*12420*/  FMUL.FTZ R2, R108, c[0x0][0x2d0] ;  /* 0x0000b4006c027a20 */ /* 0x000fe20000410000 */
[----:B---3--:R-:W-:Y:S01]  /*12430*/  FMNMX.FTZ R5, R0, R4, !PT ;  /* 0x0000000400057209 */ /* 0x008fe20007810000 */
[----:B------:R-:W-:Y:S01]  /*12440*/  FADD.FTZ R0, -R108, R109 ;  /* 0x0000006d6c007221 */ /* 0x000fe20000010100 */
[----:B------:R-:W-:Y:S01]  /*12450*/  WARPSYNC 0xffffffff ;  /* 0xffffffff00007948 */ /* 0x000fe20003800000 */
[--C-:B------:R-:W-:Y:S02]  /*12460*/  FFMA.FTZ R3, R9, c[0x0][0x2d0], -R2.reuse ;  /* 0x0000b40009037a23 */ /* 0x100fe40000010802 */
[----:B------:R-:W-:Y:S02]  /*12470*/  FMUL.FTZ R0, R0, c[0x0][0x2d0] ;  /* 0x0000b40000007a20 */ /* 0x000fe40000410000 */
[--C-:B------:R-:W-:Y:S02]  /*12480*/  FFMA.FTZ R8, R8, c[0x0][0x2d0], -R2.reuse ;  /* 0x0000b40008087a23 */ /* 0x100fe40000010802 */
[--C-:B------:R-:W-:Y:S01]  /*12490*/  FFMA.FTZ R222, R40, c[0x0][0x2d0], -R2.reuse ;  /* 0x0000b40028de7a23 */ /* 0x100fe20000010802 */
[----:B-1----:R-:W-:Y:S01]  /*124a0*/  MUFU.EX2 R4, R0 ;  /* 0x0000000000047308 */ /* 0x002fe20000000800 */
[--C-:B------:R-:W-:Y:S02]  /*124b0*/  FFMA.FTZ R221, R41, c[0x0][0x2d0], -R2.reuse ;  /* 0x0000b40029dd7a23 */ /* 0x100fe40000010802 */
[--C-:B------:R-:W-:Y:S02]  /*124c0*/  FFMA.FTZ R20, R20, c[0x0][0x2d0], -R2.reuse ;  /* 0x0000b40014147a23 */ /* 0x100fe40000010802 */
[--C-:B------:R-:W-:Y:S02]  /*124d0*/  FFMA.FTZ R9, R21, c[0x0][0x2d0], -R2.reuse ;  /* 0x0000b40015097a23 */ /* 0x100fe40000010802 */
[--C-:B------:R-:W-:Y:S02]  /*124e0*/  FFMA.FTZ R191, R24, c[0x0][0x2d0], -R2.reuse ;  /* 0x0000b40018bf7a23 */ /* 0x100fe40000010802 */
[--C-:B------:R-:W-:Y:S01]  /*124f0*/  FFMA.FTZ R190, R25, c[0x0][0x2d0], -R2.reuse ;  /* 0x0000b40019be7a23 */ /* 0x100fe20000010802 */
[----:B------:R-:W-:Y:S01]  /*12500*/  MUFU.EX2 R3, R3 ;  /* 0x0000000300037308 */ /* 0x000fe20000000800 */
[--C-:B------:R-:W-:Y:S02]  /*12510*/  FFMA.FTZ R220, R52, c[0x0][0x2d0], -R2.reuse ;  /* 0x0000b40034dc7a23 */ /* 0x100fe40000010802 */
[--C-:B------:R-:W-:Y:S02]  /*12520*/  FFMA.FTZ R219, R53, c[0x0][0x2d0], -R2.reuse ;  /* 0x0000b40035db7a23 */ /* 0x100fe40000010802 */
[--C-:B------:R-:W-:Y:S02]  /*12530*/  FFMA.FTZ R189, R36, c[0x0][0x2d0], -R2.reuse ;  /* 0x0000b40024bd7a23 */ /* 0x100fe40000010802 */
[----:B------:R-:W-:Y:S03]  /*12540*/  FFMA.FTZ R109, R37, c[0x0][0x2d0], -R2 ;  /* 0x0000b400256d7a23 */ /* 0x000fe60000010802 */
[----:B------:R1:W3:Y:S10]  /*12550*/  MUFU.EX2 R2, R8 ;  /* 0x0000000800027308 */ /* 0x0002f40000000800 */
[----:B------:R-:W-:Y:S01]  /*12560*/  MUFU.EX2 R109, R109 ;  /* 0x0000006d006d7308 */ /* 0x000fe20000000800 */
[----:B-1----:R-:W-:Y:S04]  /*12570*/  FMUL.FTZ R8, R106, c[0x0][0x2d0] ;  /* 0x0000b4006a087a20 */ /* 0x002fe80000410000 */
[--C-:B------:R-:W-:Y:S02]  /*12580*/  FFMA.FTZ R180, R28, c[0x0][0x2d0], -R8.reuse ;  /* 0x0000b4001cb47a23 */ /* 0x100fe40000010808 */
[--C-:B------:R-:W-:Y:S02]  /*12590*/  FFMA.FTZ R179, R29, c[0x0][0x2d0], -R8.reuse ;  /* 0x0000b4001db37a23 */ /* 0x100fe40000010808 */
[----:B------:R-:W-:Y:S02]  /*125a0*/  FFMA.FTZ R178, R32, c[0x0][0x2d0], -R8 ;  /* 0x0000b40020b27a23 */ /* 0x000fe40000010808 */
[----:B---3--:R-:W-:Y:S01]  /*125b0*/  FFMA.FTZ R0, R4, R214, R2 ;  /* 0x000000d604007223 */ /* 0x008fe20000010002 */
[----:B------:R-:W-:Y:S01]  /*125c0*/  F2FP.PACK_AB R172, R3, R2 ;  /* 0x0000000203ac723e */ /* 0x000fe200000000ff */
[----:B------:R-:W-:Y:S01]  /*125d0*/  FMUL.FTZ R2, R107, c[0x0][0x2d0] ;  /* 0x0000b4006b027a20 */ /* 0x000fe20000410000 */
[----:B------:R-:W-:Y:S01]  /*125e0*/  MUFU.EX2 R234, R179 ;  /* 0x000000b300ea7308 */ /* 0x000fe20000000800 */
[----:B------:R-:W-:Y:S02]  /*125f0*/  FADD.FTZ R25, R3, R0 ;  /* 0x0000000003197221 */ /* 0x000fe40000010000 */
[----:B------:R-:W-:Y:S02]  /*12600*/  FADD.FTZ R0, -R107, R110 ;  /* 0x0000006e6b007221 */ /* 0x000fe40000010100 */
[--C-:B------:R-:W-:Y:S02]  /*12610*/  FFMA.FTZ R10, R10, c[0x0][0x2d0], -R2.reuse ;  /* 0x0000b4000a0a7a23 */ /* 0x100fe40000010802 */
[----:B------:R-:W-:Y:S02]  /*12620*/  FMUL.FTZ R0, R0, c[0x0][0x2d0] ;  /* 0x0000b40000007a20 */ /* 0x000fe40000410000 */
[--C-:B------:R-:W-:Y:S01]  /*12630*/  FFMA.FTZ R11, R11, c[0x0][0x2d0], -R2.reuse ;  /* 0x0000b4000b0b7a23 */ /* 0x100fe20000010802 */
[----:B------:R-:W-:Y:S01]  /*12640*/  MUFU.EX2 R110, R189 ;  /* 0x000000bd006e7308 */ /* 0x000fe20000000800 */
[--C-:B------:R-:W-:Y:S02]  /*12650*/  FFMA.FTZ R24, R22, c[0x0][0x2d0], -R2.reuse ;  /* 0x0000b40016187a23 */ /* 0x100fe40000010802 */
[--C-:B------:R-:W-:Y:S02]  /*12660*/  FFMA.FTZ R217, R42, c[0x0][0x2d0], -R2.reuse ;  /* 0x0000b4002ad97a23 */ /* 0x100fe40000010802 */
[--C-:B------:R-:W-:Y:S02]  /*12670*/  FFMA.FTZ R216, R43, c[0x0][0x2d0], -R2.reuse ;  /* 0x0000b4002bd87a23 */ /* 0x100fe40000010802 */
[--C-:B------:R-:W-:Y:S01]  /*12680*/  FFMA.FTZ R36, R23, c[0x0][0x2d0], -R2.reuse ;  /* 0x0000b40017247a23 */ /* 0x100fe20000010802 */
[----:B------:R-:W-:Y:S01]  /*12690*/  LDSM.16.MT88.4 R40, [R171] ;  /* 0x00000000ab28783b */ /* 0x000fe20000004200 */
[--C-:B------:R-:W-:Y:S01]  /*126a0*/  FFMA.FTZ R187, R26, c[0x0][0x2d0], -R2.reuse ;  /* 0x0000b4001abb7a23 */ /* 0x100fe20000010802 */
[----:B------:R-:W1:Y:S01]  /*126b0*/  MUFU.EX2 R3, R0 ;  /* 0x0000000000037308 */ /* 0x000e620000000800 */
[--C-:B------:R-:W-:Y:S02]  /*126c0*/  FFMA.FTZ R186, R27, c[0x0][0x2d0], -R2.reuse ;  /* 0x0000b4001bba7a23 */ /* 0x100fe40000010802 */
[--C-:B------:R-:W-:Y:S02]  /*126d0*/  FFMA.FTZ R184, R39, c[0x0][0x2d0], -R2.reuse ;  /* 0x0000b40027b87a23 */ /* 0x100fe40000010802 */
[--C-:B------:R-:W-:Y:S02]  /*126e0*/  FFMA.FTZ R215, R54, c[0x0][0x2d0], -R2.reuse ;  /* 0x0000b40036d77a23 */ /* 0x100fe40000010802 */
[--C-:B------:R-:W-:Y:S02]  /*126f0*/  FFMA.FTZ R214, R55, c[0x0][0x2d0], -R2.reuse ;  /* 0x0000b40037d67a23 */ /* 0x100fe40000010802 */
[----:B------:R-:W-:Y:S01]  /*12700*/  FFMA.FTZ R185, R38, c[0x0][0x2d0], -R2 ;  /* 0x0000b40026b97a23 */ /* 0x000fe20000010802 */
[----:B------:R-:W3:Y:S01]  /*12710*/  MUFU.EX2 R10, R10 ;  /* 0x0000000a000a7308 */ /* 0x000ee20000000800 */
[--C-:B------:R-:W-:Y:S02]  /*12720*/  FFMA.FTZ R23, R16, c[0x0][0x2d0], -R8.reuse ;  /* 0x0000b40010177a23 */ /* 0x100fe40000010808 */
[--C-:B------:R-:W-:Y:S02]  /*12730*/  FFMA.FTZ R22, R17, c[0x0][0x2d0], -R8.reuse ;  /* 0x0000b40011167a23 */ /* 0x100fe40000010808 */
[--C-:B------:R-:W-:Y:S02]  /*12740*/  FFMA.FTZ R176, R33, c[0x0][0x2d0], -R8.reuse ;  /* 0x0000b40021b07a23 */ /* 0x100fe40000010808 */
[--C-:B------:R-:W-:Y:S02]  /*12750*/  FFMA.FTZ R194, R44, c[0x0][0x2d0], -R8.reuse ;  /* 0x0000b4002cc27a23 */ /* 0x100fe40000010808 */
[--C-:B------:R-:W-:Y:S01]  /*12760*/  FFMA.FTZ R193, R45, c[0x0][0x2d0], -R8.reuse ;  /* 0x0000b4002dc17a23 */ /* 0x100fe20000010808 */
[----:B------:R-:W4:Y:S01]  /*12770*/  MUFU.EX2 R2, R11 ;  /* 0x0000000b00027308 */ /* 0x000f220000000800 */
[--C-:B------:R-:W-:Y:S02]  /*12780*/  FFMA.FTZ R192, R48, c[0x0][0x2d0], -R8.reuse ;  /* 0x0000b40030c07a23 */ /* 0x100fe40000010808 */
[----:B------:R-:W-:Y:S02]  /*12790*/  FFMA.FTZ R211, R49, c[0x0][0x2d0], -R8 ;  /* 0x0000b40031d37a23 */ /* 0x000fe40000010808 */
[C---:B-1----:R-:W-:Y:S02]  /*127a0*/  FMUL.FTZ R39, R3.reuse, R155 ;  /* 0x0000009b03277220 */ /* 0x042fe40000410000 */
[C---:B------:R-:W-:Y:S02]  /*127b0*/  FMUL.FTZ R52, R4.reuse, R160 ;  /* 0x000000a004347220 */ /* 0x040fe40000410000 */
[C---:B------:R-:W-:Y:S01]  /*127c0*/  FMUL.FTZ R53, R4.reuse, R161 ;  /* 0x000000a104357220 */ /* 0x040fe20000410000 */
[----:B------:R1:W-:Y:S01]  /*127d0*/  MUFU.EX2 R26, R9 ;  /* 0x00000009001a7308 */ /* 0x0003e20000000800 */
[C---:B------:R-:W-:Y:S02]  /*127e0*/  FMUL.FTZ R54, R3.reuse, R162 ;  /* 0x000000a203367220 */ /* 0x040fe40000410000 */
[C---:B------:R-:W-:Y:S02]  /*127f0*/  FMUL.FTZ R55, R3.reuse, R163 ;  /* 0x000000a303377220 */ /* 0x040fe40000410000 */
[C---:B---3--:R-:W-:Y:S01]  /*12800*/  FFMA.FTZ R0, R3.reuse, R213, R10 ;  /* 0x000000d503007223 */ /* 0x048fe2000001000a */
[----:B------:R-:W-:Y:S01]  /*12810*/  LDSM.16.MT88.4 R160, [R170+0x1400] ;  /* 0x00140000aaa0783b */ /* 0x000fe20000004200 */
[C---:B------:R-:W-:Y:S02]  /*12820*/  FMUL.FTZ R56, R4.reuse, R56 ;  /* 0x0000003804387220 */ /* 0x040fe40000410000 */
[----:B------:R-:W-:Y:S01]  /*12830*/  FMUL.FTZ R57, R4, R57 ;  /* 0x0000003904397220 */ /* 0x000fe20000410000 */
[----:B------:R-:W3:Y:S01]  /*12840*/  MUFU.EX2 R27, R20 ;  /* 0x00000014001b7308 */ /* 0x000ee20000000800 */
[C---:B------:R-:W-:Y:S02]  /*12850*/  FMUL.FTZ R58, R3.reuse, R58 ;  /* 0x0000003a033a7220 */ /* 0x040fe40000410000 */
[----:B------:R-:W-:Y:S01]  /*12860*/  FMUL.FTZ R59, R3, R59 ;  /* 0x0000003b033b7220 */ /* 0x000fe20000410000 */
[C---:B----4-:R-:W-:Y:S01]  /*12870*/  F2FP.PACK_AB R173, R2.reuse, R10 ;  /* 0x0000000a02ad723e */ /* 0x050fe200000000ff */
[----:B------:R-:W-:Y:S02]  /*12880*/  FADD.FTZ R37, R2, R0 ;  /* 0x0000000002257221 */ /* 0x000fe40000010000 */
[----:B------:R-:W-:Y:S02]  /*12890*/  FADD.FTZ R0, -R106, R111 ;  /* 0x0000006f6a007221 */ /* 0x000fe40000010100 */
[--C-:B------:R-:W-:Y:S01]  /*128a0*/  FFMA.FTZ R10, R12, c[0x0][0x2d0], -R8.reuse ;  /* 0x0000b4000c0a7a23 */ /* 0x100fe20000010808 */
[----:B------:R4:W-:Y:S01]  /*128b0*/  MUFU.EX2 R226, R36 ;  /* 0x0000002400e27308 */ /* 0x0009e20000000800 */
[----:B------:R-:W-:Y:S02]  /*128c0*/  FMUL.FTZ R0, R0, c[0x0][0x2d0] ;  /* 0x0000b40000007a20 */ /* 0x000fe40000410000 */
[C---:B------:R-:W-:Y:S02]  /*128d0*/  FMUL.FTZ R68, R4.reuse, R68 ;  /* 0x0000004404447220 */ /* 0x040fe40000410000 */
[----:B-1----:R-:W-:Y:S02]  /*128e0*/  FFMA.FTZ R9, R13, c[0x0][0x2d0], -R8 ;  /* 0x0000b4000d097a23 */ /* 0x002fe40000010808 */
[----:B------:R-:W-:Y:S02]  /*128f0*/  FMUL.FTZ R8, R5, c[0x0][0x2d0] ;  /* 0x0000b40005087a20 */ /* 0x000fe40000410000 */
[----:B------:R-:W-:Y:S01]  /*12900*/  FMUL.FTZ R69, R4, R69 ;  /* 0x0000004504457220 */ /* 0x000fe20000410000 */
[----:B------:R1:W5:Y:S01]  /*12910*/  MUFU.EX2 R2, R0 ;  /* 0x0000000000027308 */ /* 0x0003620000000800 */
[--C-:B------:R-:W-:Y:S02]  /*12920*/  FFMA.FTZ R21, R15, c[0x0][0x2d0], -R8.reuse ;  /* 0x0000b4000f157a23 */ /* 0x100fe40000010808 */
[--C-:B------:R-:W-:Y:S01]  /*12930*/  FFMA.FTZ R11, R19, c[0x0][0x2d0], -R8.reuse ;  /* 0x0000b400130b7a23 */ /* 0x100fe20000010808 */
[----:B--23--:R-:W-:Y:S01]  /*12940*/  F2FP.PACK_AB R174, R26, R27 ;  /* 0x0000001b1aae723e */ /* 0x00cfe200000000ff */
[--C-:B------:R-:W-:Y:S02]  /*12950*/  FFMA.FTZ R20, R18, c[0x0][0x2d0], -R8.reuse ;  /* 0x0000b40012147a23 */ /* 0x100fe40000010808 */
[--C-:B------:R-:W-:Y:S02]  /*12960*/  FFMA.FTZ R177, R30, c[0x0][0x2d0], -R8.reuse ;  /* 0x0000b4001eb17a23 */ /* 0x100fe40000010808 */
[--C-:B------:R-:W-:Y:S01]  /*12970*/  FFMA.FTZ R181, R31, c[0x0][0x2d0], -R8.reuse ;  /* 0x0000b4001fb57a23 */ /* 0x100fe20000010808 */
[----:B------:R2:W3:Y:S01]  /*12980*/  MUFU.EX2 R38, R10 ;  /* 0x0000000a00267308 */ /* 0x0004e20000000800 */
[--C-:B------:R-:W-:Y:S02]  /*12990*/  FFMA.FTZ R182, R34, c[0x0][0x2d0], -R8.reuse ;  /* 0x0000b40022b67a23 */ /* 0x100fe40000010808 */
[--C-:B------:R-:W-:Y:S02]  /*129a0*/  FFMA.FTZ R183, R35, c[0x0][0x2d0], -R8.reuse ;  /* 0x0000b40023b77a23 */ /* 0x100fe40000010808 */
[--C-:B------:R-:W-:Y:S02]  /*129b0*/  FFMA.FTZ R195, R46, c[0x0][0x2d0], -R8.reuse ;  /* 0x0000b4002ec37a23 */ /* 0x100fe40000010808 */
[--C-:B------:R-:W-:Y:S02]  /*129c0*/  FFMA.FTZ R212, R47, c[0x0][0x2d0], -R8.reuse ;  /* 0x0000b4002fd47a23 */ /* 0x100fe40000010808 */
[--C-:B------:R-:W-:Y:S01]  /*129d0*/  FFMA.FTZ R213, R50, c[0x0][0x2d0], -R8.reuse ;  /* 0x0000b40032d57a23 */ /* 0x100fe20000010808 */
[----:B------:R-:W3:Y:S01]  /*129e0*/  MUFU.EX2 R9, R9 ;  /* 0x0000000900097308 */ /* 0x000ee20000000800 */
[----:B------:R-:W-:Y:S02]  /*129f0*/  FFMA.FTZ R218, R51, c[0x0][0x2d0], -R8 ;  /* 0x0000b40033da7a23 */ /* 0x000fe40000010808 */
[----:B----4-:R-:W-:Y:S02]  /*12a00*/  FMUL.FTZ R36, R4, R152 ;  /* 0x0000009804247220 */ /* 0x010fe40000410000 */
[----:B-1----:R-:W-:Y:S02]  /*12a10*/  FADD.FTZ R0, -R5, R6 ;  /* 0x0000000605007221 */ /* 0x002fe40000010100 */
[----:B------:R-:W-:Y:S02]  /*12a20*/  FADD.FTZ R6, R27, R25 ;  /* 0x000000191b067221 */ /* 0x000fe40000010000 */
[----:B------:R-:W-:Y:S01]  /*12a30*/  FMUL.FTZ R0, R0, c[0x0][0x2d0] ;  /* 0x0000b40000007a20 */ /* 0x000fe20000410000 */
[----:B------:R-:W-:Y:S01]  /*12a40*/  MUFU.EX2 R242, R11 ;  /* 0x0000000b00f27308 */ /* 0x000fe20000000800 */
[----:B------:R-:W-:Y:S02]  /*12a50*/  FADD.FTZ R188, R26, R6 ;  /* 0x000000061abc7221 */ /* 0x000fe40000010000 */
[----:B-----5:R-:W-:Y:S02]  /*12a60*/  FMUL.FTZ R16, R2, R132 ;  /* 0x0000008402107220 */ /* 0x020fe40000410000 */
[----:B--2---:R-:W-:Y:S02]  /*12a70*/  FFMA.FTZ R10, R14, c[0x0][0x2d0], -R8 ;  /* 0x0000b4000e0a7a23 */ /* 0x004fe40000010808 */
[C---:B------:R-:W-:Y:S02]  /*12a80*/  FMUL.FTZ R17, R2.reuse, R133 ;  /* 0x0000008502117220 */ /* 0x040fe40000410000 */
[C---:B------:R-:W-:Y:S01]  /*12a90*/  FMUL.FTZ R28, R2.reuse, R128 ;  /* 0x00000080021c7220 */ /* 0x040fe20000410000 */
[----:B------:R-:W1:Y:S01]  /*12aa0*/  MUFU.EX2 R0, R0 ;  /* 0x0000000000007308 */ /* 0x000e620000000800 */
[C---:B------:R-:W-:Y:S02]  /*12ab0*/  FMUL.FTZ R29, R2.reuse, R129 ;  /* 0x00000081021d7220 */ /* 0x040fe40000410000 */
[C---:B------:R-:W-:Y:S02]  /*12ac0*/  FMUL.FTZ R32, R2.reuse, R124 ;  /* 0x0000007c02207220 */ /* 0x040fe40000410000 */
[C---:B------:R-:W-:Y:S02]  /*12ad0*/  FMUL.FTZ R33, R2.reuse, R125 ;  /* 0x0000007d02217220 */ /* 0x040fe40000410000 */
[C---:B------:R-:W-:Y:S02]  /*12ae0*/  FMUL.FTZ R44, R2.reuse, R120 ;  /* 0x00000078022c7220 */ /* 0x040fe40000410000 */
[C---:B------:R-:W-:Y:S01]  /*12af0*/  FMUL.FTZ R45, R2.reuse, R121 ;  /* 0x00000079022d7220 */ /* 0x040fe20000410000 */
[----:B------:R-:W-:Y:S01]  /*12b00*/  MUFU.EX2 R225, R23 ;  /* 0x0000001700e17308 */ /* 0x000fe20000000800 */
[C---:B---3--:R-:W-:Y:S02]  /*12b10*/  FFMA.FTZ R6, R2.reuse, R223, R38 ;  /* 0x000000df02067223 */ /* 0x048fe40000010026 */
[C---:B------:R-:W-:Y:S01]  /*12b20*/  FMUL.FTZ R48, R2.reuse, R116 ;  /* 0x0000007402307220 */ /* 0x040fe20000410000 */
[----:B------:R-:W-:Y:S01]  /*12b30*/  F2FP.PACK_AB R116, R9, R38 ;  /* 0x000000260974723e */ /* 0x000fe200000000ff */
[C---:B------:R-:W-:Y:S02]  /*12b40*/  FMUL.FTZ R49, R2.reuse, R117 ;  /* 0x0000007502317220 */ /* 0x040fe40000410000 */
[C---:B------:R-:W-:Y:S02]  /*12b50*/  FMUL.FTZ R60, R2.reuse, R60 ;  /* 0x0000003c023c7220 */ /* 0x040fe40000410000 */
[C---:B------:R-:W-:Y:S01]  /*12b60*/  FMUL.FTZ R61, R2.reuse, R61 ;  /* 0x0000003d023d7220 */ /* 0x040fe20000410000 */
[----:B------:R-:W-:Y:S01]  /*12b70*/  MUFU.EX2 R223, R21 ;  /* 0x0000001500df7308 */ /* 0x000fe20000000800 */
[C---:B------:R-:W-:Y:S02]  /*12b80*/  FMUL.FTZ R64, R2.reuse, R64 ;  /* 0x0000004002407220 */ /* 0x040fe40000410000 */
[C---:B------:R-:W-:Y:S02]  /*12b90*/  FMUL.FTZ R65, R2.reuse, R65 ;  /* 0x0000004102417220 */ /* 0x040fe40000410000 */
[C---:B------:R-:W-:Y:S02]  /*12ba0*/  FMUL.FTZ R76, R2.reuse, R76 ;  /* 0x0000004c024c7220 */ /* 0x040fe40000410000 */
[C---:B------:R-:W-:Y:S02]  /*12bb0*/  FMUL.FTZ R77, R2.reuse, R77 ;  /* 0x0000004d024d7220 */ /* 0x040fe40000410000 */
[C---:B------:R-:W-:Y:S01]  /*12bc0*/  FMUL.FTZ R80, R2.reuse, R80 ;  /* 0x0000005002507220 */ /* 0x040fe20000410000 */
[----:B------:R-:W2:Y:S01]  /*12bd0*/  MUFU.EX2 R241, R22 ;  /* 0x0000001600f17308 */ /* 0x000ea20000000800 */
[C---:B------:R-:W-:Y:S02]  /*12be0*/  FMUL.FTZ R81, R2.reuse, R81 ;  /* 0x0000005102517220 */ /* 0x040fe40000410000 */
[C---:B------:R-:W-:Y:S02]  /*12bf0*/  FMUL.FTZ R12, R2.reuse, R136 ;  /* 0x00000088020c7220 */ /* 0x040fe40000410000 */
[C---:B------:R-:W-:Y:S02]  /*12c00*/  FMUL.FTZ R13, R2.reuse, R137 ;  /* 0x00000089020d7220 */ /* 0x040fe40000410000 */
[C---:B------:R-:W-:Y:S02]  /*12c10*/  FMUL.FTZ R92, R2.reuse, R92 ;  /* 0x0000005c025c7220 */ /* 0x040fe40000410000 */
[C---:B------:R-:W-:Y:S01]  /*12c20*/  FMUL.FTZ R93, R2.reuse, R93 ;  /* 0x0000005d025d7220 */ /* 0x040fe20000410000 */
[----:B------:R-:W-:Y:S01]  /*12c30*/  MUFU.EX2 R236, R186 ;  /* 0x000000ba00ec7308 */ /* 0x000fe20000000800 */
[C---:B------:R-:W-:Y:S02]  /*12c40*/  FMUL.FTZ R96, R2.reuse, R96 ;  /* 0x0000006002607220 */ /* 0x040fe40000410000 */
[----:B------:R-:W-:Y:S02]  /*12c50*/  FMUL.FTZ R97, R2, R97 ;  /* 0x0000006102617220 */ /* 0x000fe40000410000 */
[C---:B-1----:R-:W-:Y:S02]  /*12c60*/  FMUL.FTZ R18, R0.reuse, R134 ;  /* 0x0000008600127220 */ /* 0x042fe40000410000 */
[C---:B------:R-:W-:Y:S02]  /*12c70*/  FMUL.FTZ R19, R0.reuse, R135 ;  /* 0x0000008700137220 */ /* 0x040fe40000410000 */
[C---:B------:R-:W-:Y:S01]  /*12c80*/  FMUL.FTZ R30, R0.reuse, R130 ;  /* 0x00000082001e7220 */ /* 0x040fe20000410000 */
[----:B------:R-:W1:Y:S01]  /*12c90*/  MUFU.EX2 R2, R10 ;  /* 0x0000000a00027308 */ /* 0x000e620000000800 */
[C---:B------:R-:W-:Y:S01]  /*12ca0*/  FMUL.FTZ R31, R0.reuse, R131 ;  /* 0x00000083001f7220 */ /* 0x040fe20000410000 */
[----:B------:R-:W-:Y:S01]  /*12cb0*/  LDSM.16.MT88.4 R132, [R170+0x1000] ;  /* 0x00100000aa84783b */ /* 0x000fe20000004200 */
[C---:B------:R-:W-:Y:S02]  /*12cc0*/  FMUL.FTZ R34, R0.reuse, R126 ;  /* 0x0000007e00227220 */ /* 0x040fe40000410000 */
[C---:B------:R-:W-:Y:S02]  /*12cd0*/  FMUL.FTZ R35, R0.reuse, R127 ;  /* 0x0000007f00237220 */ /* 0x040fe40000410000 */
[C---:B------:R-:W-:Y:S02]  /*12ce0*/  FMUL.FTZ R46, R0.reuse, R122 ;  /* 0x0000007a002e7220 */ /* 0x040fe40000410000 */
[C---:B------:R-:W-:Y:S01]  /*12cf0*/  FMUL.FTZ R47, R0.reuse, R123 ;  /* 0x0000007b002f7220 */ /* 0x040fe20000410000 */
[----:B------:R-:W-:Y:S01]  /*12d00*/  LDSM.16.MT88.4 R124, [R170+0x400] ;  /* 0x00040000aa7c783b */ /* 0x000fe20000004200 */
[C---:B------:R-:W-:Y:S01]  /*12d10*/  FMUL.FTZ R14, R0.reuse, R138 ;  /* 0x0000008a000e7220 */ /* 0x040fe20000410000 */
[----:B------:R-:W-:Y:S01]  /*12d20*/  MUFU.EX2 R237, R185 ;  /* 0x000000b900ed7308 */ /* 0x000fe20000000800 */
[C---:B------:R-:W-:Y:S02]  /*12d30*/  FMUL.FTZ R15, R0.reuse, R139 ;  /* 0x0000008b000f7220 */ /* 0x040fe40000410000 */
[C---:B------:R-:W-:Y:S01]  /*12d40*/  FMUL.FTZ R50, R0.reuse, R118 ;  /* 0x0000007600327220 */ /* 0x040fe20000410000 */
[----:B--2---:R-:W-:Y:S01]  /*12d50*/  F2FP.PACK_AB R118, R241, R225 ;  /* 0x000000e1f176723e */ /* 0x004fe200000000ff */
[C---:B------:R-:W-:Y:S01]  /*12d60*/  FMUL.FTZ R51, R0.reuse, R119 ;  /* 0x0000007700337220 */ /* 0x040fe20000410000 */
[----:B------:R-:W-:Y:S01]  /*12d70*/  LDSM.16.MT88.4 R120, [R170+0xc00] ;  /* 0x000c0000aa78783b */ /* 0x000fe20000004200 */
[C---:B------:R-:W-:Y:S02]  /*12d80*/  FMUL.FTZ R62, R0.reuse, R62 ;  /* 0x0000003e003e7220 */ /* 0x040fe40000410000 */
[C---:B------:R-:W-:Y:S01]  /*12d90*/  FMUL.FTZ R63, R0.reuse, R63 ;  /* 0x0000003f003f7220 */ /* 0x040fe20000410000 */
[----:B------:R-:W-:Y:S01]  /*12da0*/  MUFU.EX2 R139, R187 ;  /* 0x000000bb008b7308 */ /* 0x000fe20000000800 */
[C---:B------:R-:W-:Y:S01]  /*12db0*/  FMUL.FTZ R66, R0.reuse, R66 ;  /* 0x0000004200427220 */ /* 0x040fe20000410000 */
[----:B-1----:R-:W-:Y:S01]  /*12dc0*/  F2FP.PACK_AB R117, R223, R2 ;  /* 0x00000002df75723e */ /* 0x002fe200000000ff */
[C---:B------:R-:W-:Y:S01]  /*12dd0*/  FMUL.FTZ R67, R0.reuse, R67 ;  /* 0x0000004300437220 */ /* 0x040fe20000410000 */
[----:B------:R-:W-:Y:S01]  /*12de0*/  LDSM.16.MT88.4 R128, [R171+0x400] ;  /* 0x00040000ab80783b */ /* 0x000fe20000004200 */
        /* <DEDUP_REMOVED lines=9> */
[----:B------:R-:W-:Y:S01]  /*12e80*/  MUFU.EX2 R240, R184 ;  /* 0x000000b800f07308 */ /* 0x000fe20000000800 */
[----:B------:R-:W-:Y:S02]  /*12e90*/  FFMA.FTZ R111, R0, R224, R2 ;  /* 0x000000e0006f7223 */ /* 0x000fe40000010002 */
[----:B------:R-:W-:Y:S02]  /*12ea0*/  FADD.FTZ R137, R9, R6 ;  /* 0x0000000609897221 */ /* 0x000fe40000010000 */
[C---:B------:R-:W-:Y:S02]  /*12eb0*/  FMUL.FTZ R8, R4.reuse, R140 ;  /* 0x0000008c04087220 */ /* 0x040fe40000410000 */
[C---:B------:R-:W-:Y:S02]  /*12ec0*/  FMUL.FTZ R9, R4.reuse, R141 ;  /* 0x0000008d04097220 */ /* 0x040fe40000410000 */
[C---:B------:R-:W-:Y:S01]  /*12ed0*/  FMUL.FTZ R10, R3.reuse, R142 ;  /* 0x0000008e030a7220 */ /* 0x040fe20000410000 */
[----:B------:R1:W2:Y:S01]  /*12ee0*/  MUFU.EX2 R0, R24 ;  /* 0x0000001800007308 */ /* 0x0002a20000000800 */
[C---:B------:R-:W-:Y:S02]  /*12ef0*/  FMUL.FTZ R11, R3.reuse, R143 ;  /* 0x0000008f030b7220 */ /* 0x040fe40000410000 */
[C---:B------:R-:W-:Y:S02]  /*12f00*/  FMUL.FTZ R21, R4.reuse, R145 ;  /* 0x0000009104157220 */ /* 0x040fe40000410000 */
[C---:B------:R-:W-:Y:S02]  /*12f10*/  FMUL.FTZ R22, R3.reuse, R146 ;  /* 0x0000009203167220 */ /* 0x040fe40000410000 */
[C---:B------:R-:W-:Y:S02]  /*12f20*/  FMUL.FTZ R23, R3.reuse, R147 ;  /* 0x0000009303177220 */ /* 0x040fe40000410000 */
[C---:B------:R-:W-:Y:S01]  /*12f30*/  FMUL.FTZ R38, R3.reuse, R154 ;  /* 0x0000009a03267220 */ /* 0x040fe20000410000 */
[----:B------:R-:W3:Y:S01]  /*12f40*/  MUFU.EX2 R224, R20 ;  /* 0x0000001400e07308 */ /* 0x000ee20000000800 */
[C---:B------:R-:W-:Y:S02]  /*12f50*/  FMUL.FTZ R70, R3.reuse, R70 ;  /* 0x0000004603467220 */ /* 0x040fe40000410000 */
[C---:B------:R-:W-:Y:S02]  /*12f60*/  FMUL.FTZ R71, R3.reuse, R71 ;  /* 0x0000004703477220 */ /* 0x040fe40000410000 */
[C---:B------:R-:W-:Y:S02]  /*12f70*/  FMUL.FTZ R72, R4.reuse, R72 ;  /* 0x0000004804487220 */ /* 0x040fe40000410000 */
[C---:B------:R-:W-:Y:S02]  /*12f80*/  FMUL.FTZ R73, R4.reuse, R73 ;  /* 0x0000004904497220 */ /* 0x040fe40000410000 */
[C---:B------:R-:W-:Y:S01]  /*12f90*/  FMUL.FTZ R74, R3.reuse, R74 ;  /* 0x0000004a034a7220 */ /* 0x040fe20000410000 */
[----:B------:R-:W4:Y:S01]  /*12fa0*/  MUFU.EX2 R6, R191 ;  /* 0x000000bf00067308 */ /* 0x000f220000000800 */
[C---:B------:R-:W-:Y:S02]  /*12fb0*/  FMUL.FTZ R75, R3.reuse, R75 ;  /* 0x0000004b034b7220 */ /* 0x040fe40000410000 */
[----:B------:R-:W-:Y:S01]  /*12fc0*/  FMUL.FTZ R84, R4, R84 ;  /* 0x0000005404547220 */ /* 0x000fe20000410000 */
[----:B-1----:R-:W1:Y:S01]  /*12fd0*/  LDSM.16.MT88.4 R24, [R170] ;  /* 0x00000000aa18783b */ /* 0x002e620000004200 */
[----:B--2---:R-:W-:Y:S01]  /*12fe0*/  F2FP.PACK_AB R175, R226, R0 ;  /* 0x00000000e2af723e */ /* 0x004fe200000000ff */
[----:B------:R-:W-:Y:S02]  /*12ff0*/  FADD.FTZ R136, R0, R37 ;  /* 0x0000002500887221 */ /* 0x000fe40000010000 */
[C---:B------:R-:W-:Y:S02]  /*13000*/  FMUL.FTZ R37, R4.reuse, R153 ;  /* 0x0000009904257220 */ /* 0x040fe40000410000 */
[----:B------:R-:W-:Y:S01]  /*13010*/  FMUL.FTZ R85, R4, R85 ;  /* 0x0000005504557220 */ /* 0x000fe20000410000 */
[----:B------:R-:W2:Y:S01]  /*13020*/  MUFU.EX2 R2, R190 ;  /* 0x000000be00027308 */ /* 0x000ea20000000800 */
[----:B------:R-:W-:Y:S01]  /*13030*/  LDSM.16.MT88.4 R152, [R171+0x800] ;  /* 0x00080000ab98783b */ /* 0x000fe20000004200 */
[C---:B------:R-:W-:Y:S01]  /*13040*/  FMUL.FTZ R86, R3.reuse, R86 ;  /* 0x0000005603567220 */ /* 0x040fe20000410000 */
[----:B---3--:R-:W-:Y:S01]  /*13050*/  F2FP.PACK_AB R119, R242, R224 ;  /* 0x000000e0f277723e */ /* 0x008fe200000000ff */
[C---:B------:R-:W-:Y:S02]  /*13060*/  FMUL.FTZ R20, R4.reuse, R144 ;  /* 0x0000009004147220 */ /* 0x040fe40000410000 */
[C---:B------:R-:W-:Y:S02]  /*13070*/  FMUL.FTZ R87, R3.reuse, R87 ;  /* 0x0000005703577220 */ /* 0x040fe40000410000 */
[C---:B------:R-:W-:Y:S01]  /*13080*/  FMUL.FTZ R100, R4.reuse, R100 ;  /* 0x0000006404647220 */ /* 0x040fe20000410000 */
[----:B------:R-:W-:Y:S01]  /*13090*/  LDSM.16.MT88.4 R144, [R170+0x800] ;  /* 0x00080000aa90783b */ /* 0x000fe20000004200 */
[----:B------:R-:W-:Y:S01]  /*130a0*/  MUFU.EX2 R238, R178 ;  /* 0x000000b200ee7308 */ /* 0x000fe20000000800 */
[----:B------:R-:W-:Y:S02]  /*130b0*/  FMUL.FTZ R101, R4, R101 ;  /* 0x0000006504657220 */ /* 0x000fe40000410000 */
[C---:B------:R-:W-:Y:S02]  /*130c0*/  FMUL.FTZ R102, R3.reuse, R102 ;  /* 0x0000006603667220 */ /* 0x040fe40000410000 */
[C---:B------:R-:W-:Y:S02]  /*130d0*/  FMUL.FTZ R103, R3.reuse, R103 ;  /* 0x0000006703677220 */ /* 0x040fe40000410000 */
[----:B----4-:R-:W-:Y:S02]  /*130e0*/  FADD.FTZ R0, R6, R188 ;  /* 0x000000bc06007221 */ /* 0x010fe40000010000 */
[C---:B------:R-:W-:Y:S01]  /*130f0*/  FMUL.FTZ R88, R4.reuse, R88 ;  /* 0x0000005804587220 */ /* 0x040fe20000410000 */
[----:B------:R-:W-:Y:S01]  /*13100*/  MUFU.EX2 R239, R176 ;  /* 0x000000b000ef7308 */ /* 0x000fe20000000800 */
[----:B------:R-:W-:Y:S02]  /*13110*/  FMUL.FTZ R89, R4, R89 ;  /* 0x0000005904597220 */ /* 0x000fe40000410000 */
[C---:B------:R-:W-:Y:S02]  /*13120*/  FMUL.FTZ R90, R3.reuse, R90 ;  /* 0x0000005a035a7220 */ /* 0x040fe40000410000 */
[----:B--2---:R-:W-:Y:S02]  /*13130*/  FADD.FTZ R0, R2, R0 ;  /* 0x0000000002007221 */ /* 0x004fe40000010000 */
[C---:B------:R-:W-:Y:S02]  /*13140*/  FMUL.FTZ R91, R3.reuse, R91 ;  /* 0x0000005b035b7220 */ /* 0x040fe40000410000 */
[----:B------:R-:W-:Y:S01]  /*13150*/  FADD.FTZ R0, R110, R0 ;  /* 0x000000006e007221 */ /* 0x000fe20000010000 */
[----:B------:R-:W-:Y:S01]  /*13160*/  MUFU.EX2 R233, R177 ;  /* 0x000000b100e97308 */ /* 0x000fe20000000800 */
[-C--:B-1----:R-:W-:Y:S09]  /*13170*/  HMMA.16816.F32 R8, R172, R24.reuse, R8 ;  /* 0x00000018ac08723c */ /* 0x082ff20000001808 */
[----:B------:R-:W-:Y:S01]  /*13180*/  MUFU.EX2 R232, R181 ;  /* 0x000000b500e87308 */ /* 0x000fe20000000800 */
[C---:B------:R-:W-:Y:S07]  /*13190*/  HMMA.16816.F32 R12, R116.reuse, R24, R12 ;  /* 0x00000018740c723c */ /* 0x040fee000000180c */
[C---:B------:R-:W-:Y:S01]  /*131a0*/  FMUL.FTZ R24, R4.reuse, R148 ;  /* 0x0000009404187220 */ /* 0x040fe20000410000 */
[-C--:B------:R-:W-:Y:S01]  /*131b0*/  HMMA.16816.F32 R16, R116, R26.reuse, R16 ;  /* 0x0000001a7410723c */ /* 0x080fe20000001810 */
[----:B------:R-:W-:Y:S03]  /*131c0*/  MUFU.EX2 R231, R182 ;  /* 0x000000b600e77308 */ /* 0x000fe60000000800 */
[C---:B------:R-:W-:Y:S04]  /*131d0*/  FMUL.FTZ R25, R4.reuse, R149 ;  /* 0x0000009504197220 */ /* 0x040fe80000410000 */
[C---:B------:R-:W-:Y:S03]  /*131e0*/  HMMA.16816.F32 R20, R172.reuse, R26, R20 ;  /* 0x0000001aac14723c */ /* 0x040fe60000001814 */
[----:B------:R-:W-:Y:S04]  /*131f0*/  MUFU.EX2 R230, R183 ;  /* 0x000000b700e67308 */ /* 0x000fe80000000800 */
[C---:B------:R-:W-:Y:S02]  /*13200*/  FMUL.FTZ R26, R3.reuse, R150 ;  /* 0x00000096031a7220 */ /* 0x040fe40000410000 */
[C---:B------:R-:W-:Y:S04]  /*13210*/  FMUL.FTZ R27, R3.reuse, R151 ;  /* 0x00000097031b7220 */ /* 0x040fe80000410000 */
[----:B------:R-:W-:Y:S03]  /*13220*/  MUFU.EX2 R185, R217 ;  /* 0x000000d900b97308 */ /* 0x000fe60000000800 */
[-C--:B------:R-:W-:Y:S07]  /*13230*/  HMMA.16816.F32 R24, R172, R40.reuse, R24 ;  /* 0x00000028ac18723c */ /* 0x080fee0000001818 */
[----:B------:R-:W-:Y:S01]  /*13240*/  MUFU.EX2 R189, R216 ;  /* 0x000000d800bd7308 */ /* 0x000fe20000000800 */
[C---:B------:R-:W-:Y:S07]  /*13250*/  HMMA.16816.F32 R28, R116.reuse, R40, R28 ;  /* 0x00000028741c723c */ /* 0x040fee000000181c */
[C---:B------:R-:W-:Y:S01]  /*13260*/  FMUL.FTZ R40, R4.reuse, R156 ;  /* 0x0000009c04287220 */ /* 0x040fe20000410000 */
[-C--:B------:R-:W-:Y:S01]  /*13270*/  HMMA.16816.F32 R32, R116, R42.reuse, R32 ;  /* 0x0000002a7420723c */ /* 0x080fe20000001820 */
[----:B------:R-:W-:Y:S03]  /*13280*/  MUFU.EX2 R190, R215 ;  /* 0x000000d700be7308 */ /* 0x000fe60000000800 */
[----:B------:R-:W-:Y:S04]  /*13290*/  FMUL.FTZ R41, R4, R157 ;  /* 0x0000009d04297220 */ /* 0x000fe80000410000 */
[C---:B------:R-:W-:Y:S03]  /*132a0*/  HMMA.16816.F32 R36, R172.reuse, R42, R36 ;  /* 0x0000002aac24723c */ /* 0x040fe60000001824 */
[----:B------:R-:W-:Y:S04]  /*132b0*/  MUFU.EX2 R191, R214 ;  /* 0x000000d600bf7308 */ /* 0x000fe80000000800 */
[C---:B------:R-:W-:Y:S02]  /*132c0*/  FMUL.FTZ R42, R3.reuse, R158 ;  /* 0x0000009e032a7220 */ /* 0x040fe40000410000 */
[----:B------:R-:W-:Y:S03]  /*132d0*/  FMUL.FTZ R43, R3, R159 ;  /* 0x0000009f032b7220 */ /* 0x000fe60000410000 */
[----:B------:R-:W-:Y:S01]  /*132e0*/  FADD.FTZ R3, R226, R136 ;  /* 0x00000088e2037221 */ /* 0x000fe20000010000 */
[----:B------:R-:W-:Y:S03]  /*132f0*/  MUFU.EX2 R186, R194 ;  /* 0x000000c200ba7308 */ /* 0x000fe60000000800 */
[-C--:B------:R-:W-:Y:S07]  /*13300*/  HMMA.16816.F32 R40, R172, R120.reuse, R40 ;  /* 0x00000078ac28723c */ /* 0x080fee0000001828 */
[----:B------:R-:W-:Y:S01]  /*13310*/  MUFU.EX2 R136, R220 ;  /* 0x000000dc00887308 */ /* 0x000fe20000000800 */
[C---:B------:R-:W-:Y:S08]  /*13320*/  HMMA.16816.F32 R44, R116.reuse, R120, R44 ;  /* 0x00000078742c723c */ /* 0x040ff0000000182c */
[-C--:B------:R-:W-:Y:S01]  /*13330*/  HMMA.16816.F32 R48, R116, R122.reuse, R48 ;  /* 0x0000007a7430723c */ /* 0x080fe20000001830 */
[----:B------:R-:W1:Y:S07]  /*13340*/  MUFU.EX2 R187, R193 ;  /* 0x000000c100bb7308 */ /* 0x000e6e0000000800 */
[C---:B------:R-:W-:Y:S01]  /*13350*/  HMMA.16816.F32 R52, R172.reuse, R122, R52 ;  /* 0x0000007aac34723c */ /* 0x040fe20000001834 */
[----:B------:R-:W2:Y:S02]  /*13360*/  LDSM.16.MT88.4 R120, [R171+0xc00] ;  /* 0x000c0000ab78783b */ /* 0x000ea40000004200 */
[----:B------:R-:W-:Y:S10]  /*13370*/  MUFU.EX2 R188, R192 ;  /* 0x000000c000bc7308 */ /* 0x000ff40000000800 */
[----:B------:R-:W3:Y:S01]  /*13380*/  MUFU.EX2 R184, R211 ;  /* 0x000000d300b87308 */ /* 0x000ee20000000800 */
[----:B-1----:R-:W-:Y:S09]  /*13390*/  F2FP.PACK_AB R176, R187, R186 ;  /* 0x000000babbb0723e */ /* 0x002ff200000000ff */
[----:B------:R-:W-:Y:S10]  /*133a0*/  MUFU.EX2 R183, R195 ;  /* 0x000000c300b77308 */ /* 0x000ff40000000800 */
[----:B------:R-:W1:Y:S01]  /*133b0*/  MUFU.EX2 R182, R212 ;  /* 0x000000d400b67308 */ /* 0x000e620000000800 */
[----:B---3--:R-:W-:Y:S01]  /*133c0*/  F2FP.PACK_AB R178, R184, R188 ;  /* 0x000000bcb8b2723e */ /* 0x008fe200000000ff */
[-C--:B--2---:R-:W-:Y:S08]  /*133d0*/  HMMA.16816.F32 R56, R172, R120.reuse, R56 ;  /* 0x00000078ac38723c */ /* 0x084ff00000001838 */
[----:B------:R-:W-:Y:S01]  /*133e0*/  MUFU.EX2 R181, R213 ;  /* 0x000000d500b57308 */ /* 0x000fe20000000800 */
[C---:B------:R-:W-:Y:S09]  /*133f0*/  HMMA.16816.F32 R60, R116.reuse, R120, R60 ;  /* 0x00000078743c723c */ /* 0x040ff2000000183c */
[----:B------:R-:W2:Y:S01]  /*13400*/  MUFU.EX2 R180, R218 ;  /* 0x000000da00b47308 */ /* 0x000ea20000000800 */
[-C--:B------:R-:W-:Y:S03]  /*13410*/  HMMA.16816.F32 R64, R116, R122.reuse, R64 ;  /* 0x0000007a7440723c */ /* 0x080fe60000001840 */
[----:B-1----:R-:W-:Y:S05]  /*13420*/  F2FP.PACK_AB R177, R182, R183 ;  /* 0x000000b7b6b1723e */ /* 0x002fea00000000ff */
[C---:B------:R-:W-:Y:S01]  /*13430*/  HMMA.16816.F32 R68, R172.reuse, R122, R68 ;  /* 0x0000007aac44723c */ /* 0x040fe20000001844 */
[----:B------:R-:W1:Y:S03]  /*13440*/  LDSM.16.MT88.4 R120, [R170+0x1800] ;  /* 0x00180000aa78783b */ /* 0x000e660000004200 */
[----:B--2---:R-:W-:Y:S04]  /*13450*/  F2FP.PACK_AB R179, R180, R181 ;  /* 0x000000b5b4b3723e */ /* 0x004fe800000000ff */
[-C--:B-1----:R-:W-:Y:S08]  /*13460*/  HMMA.16816.F32 R72, R172, R120.reuse, R72 ;  /* 0x00000078ac48723c */ /* 0x082ff00000001848 */
[C---:B------:R-:W-:Y:S08]  /*13470*/  HMMA.16816.F32 R76, R116.reuse, R120, R76 ;  /* 0x00000078744c723c */ /* 0x040ff0000000184c */
[-C--:B------:R-:W-:Y:S08]  /*13480*/  HMMA.16816.F32 R80, R116, R122.reuse, R80 ;  /* 0x0000007a7450723c */ /* 0x080ff00000001850 */
[C---:B------:R-:W-:Y:S01]  /*13490*/  HMMA.16816.F32 R84, R172.reuse, R122, R84 ;  /* 0x0000007aac54723c */ /* 0x040fe20000001854 */
[----:B------:R-:W1:Y:S07]  /*134a0*/  LDSM.16.MT88.4 R120, [R171+0x1800] ;  /* 0x00180000ab78783b */ /* 0x000e6e0000004200 */
[-C--:B-1----:R-:W-:Y:S08]  /*134b0*/  HMMA.16816.F32 R88, R172, R120.reuse, R88 ;  /* 0x00000078ac58723c */ /* 0x082ff00000001858 */
[C---:B------:R-:W-:Y:S07]  /*134c0*/  HMMA.16816.F32 R92, R116.reuse, R120, R92 ;  /* 0x00000078745c723c */ /* 0x040fee000000185c */
[----:B------:R-:W-:Y:S01]  /*134d0*/  F2FP.PACK_AB R120, R234, R138 ;  /* 0x0000008aea78723e */ /* 0x000fe200000000ff */
[-C--:B------:R-:W-:Y:S04]  /*134e0*/  HMMA.16816.F32 R96, R116, R122.reuse, R96 ;  /* 0x0000007a7460723c */ /* 0x080fe80000001860 */
[----:B------:R-:W-:Y:S03]  /*134f0*/  F2FP.PACK_AB R121, R232, R233 ;  /* 0x000000e9e879723e */ /* 0x000fe600000000ff */
[----:B------:R-:W-:Y:S01]  /*13500*/  F2FP.PACK_AB R116, R2, R6 ;  /* 0x000000060274723e */ /* 0x000fe200000000ff */
[----:B------:R-:W-:Y:S04]  /*13510*/  HMMA.16816.F32 R100, R172, R122, R100 ;  /* 0x0000007aac64723c */ /* 0x000fe80000001864 */
[C---:B------:R-:W-:Y:S01]  /*13520*/  F2FP.PACK_AB R118, R109.reuse, R110 ;  /* 0x0000006e6d76723e */ /* 0x040fe200000000ff */
[----:B------:R-:W-:Y:S01]  /*13530*/  FADD.FTZ R2, R109, R0 ;  /* 0x000000006d027221 */ /* 0x000fe20000010000 */
[----:B------:R-:W-:Y:S01]  /*13540*/  F2FP.PACK_AB R117, R236, R139 ;  /* 0x0000008bec75723e */ /* 0x000fe200000000ff */
[----:B------:R-:W-:Y:S01]  /*13550*/  FADD.FTZ R0, R223, R111 ;  /* 0x0000006fdf007221 */ /* 0x000fe20000010000 */
[----:B------:R-:W-:Y:S01]  /*13560*/  F2FP.PACK_AB R119, R240, R237 ;  /* 0x000000edf077723e */ /* 0x000fe200000000ff */
[----:B------:R-:W2:Y:S01]  /*13570*/  LDL R223, [R1] ;  /* 0x0000000001df7983 */ /* 0x000ea20000100800 */
[----:B------:R-:W1:Y:S02]  /*13580*/  MUFU.EX2 R110, R222 ;  /* 0x000000de006e7308 */ /* 0x000e640000000800 */
[----:B------:R-:W-:Y:S01]  /*13590*/  F2FP.PACK_AB R122, R239, R238 ;  /* 0x000000eeef7a723e */ /* 0x000fe200000000ff */
[----:B------:R-:W-:Y:S01]  /*135a0*/  FADD.FTZ R6, R225, R137 ;  /* 0x00000089e1067221 */ /* 0x000fe20000010000 */
[----:B------:R-:W-:Y:S01]  /*135b0*/  F2FP.PACK_AB R123, R230, R231 ;  /* 0x000000e7e67b723e */ /* 0x000fe200000000ff */
[-C--:B------:R-:W-:Y:S05]  /*135c0*/  HMMA.16816.F32 R8, R116, R124.reuse, R8 ;  /* 0x0000007c7408723c */ /* 0x080fea0000001808 */
[----:B------:R-:W-:Y:S01]  /*135d0*/  F2FP.PACK_AB R173, R189, R185 ;  /* 0x000000b9bdad723e */ /* 0x000fe200000000ff */
[----:B------:R-:W3:Y:S01]  /*135e0*/  MUFU.EX2 R109, R221 ;  /* 0x000000dd006d7308 */ /* 0x000ee20000000800 */
[----:B------:R-:W-:Y:S01]  /*135f0*/  F2FP.PACK_AB R175, R191, R190 ;  /* 0x000000bebfaf723e */ /* 0x000fe200000000ff */
[C---:B------:R-:W-:Y:S04]  /*13600*/  HMMA.16816.F32 R12, R120.reuse, R124, R12 ;  /* 0x0000007c780c723c */ /* 0x040fe8000000180c */
[----:B------:R-:W-:Y:S04]  /*13610*/  FADD.FTZ R4, R224, R0 ;  /* 0x00000000e0047221 */ /* 0x000fe80000010000 */
[-C--:B------:R-:W-:Y:S01]  /*13620*/  HMMA.16816.F32 R16, R120, R126.reuse, R16 ;  /* 0x0000007e7810723c */ /* 0x080fe20000001810 */
[----:B------:R-:W4:Y:S03]  /*13630*/  MUFU.EX2 R111, R219 ;  /* 0x000000db006f7308 */ /* 0x000f260000000800 */
[----:B-1----:R-:W-:Y:S02]  /*13640*/  FADD.FTZ R0, R110, R2 ;  /* 0x000000026e007221 */ /* 0x002fe40000010000 */
[----:B------:R-:W-:Y:S02]  /*13650*/  FADD.FTZ R2, R242, R4 ;  /* 0x00000004f2027221 */ /* 0x000fe40000010000 */
[C---:B------:R-:W-:Y:S01]  /*13660*/  HMMA.16816.F32 R20, R116.reuse, R126, R20 ;  /* 0x0000007e7414723c */ /* 0x040fe20000001814 */
[----:B------:R-:W1:Y:S03]  /*13670*/  LDSM.16.MT88.4 R124, [R171+0x1000] ;  /* 0x00100000ab7c783b */ /* 0x000e660000004200 */
[----:B------:R-:W-:Y:S01]  /*13680*/  FADD.FTZ R4, R139, R3 ;  /* 0x000000038b047221 */ /* 0x000fe20000010000 */
[C---:B---3--:R-:W-:Y:S01]  /*13690*/  F2FP.PACK_AB R172, R109.reuse, R110 ;  /* 0x0000006e6dac723e */ /* 0x048fe200000000ff */
[----:B------:R-:W-:Y:S02]  /*136a0*/  FADD.FTZ R0, R109, R0 ;  /* 0x000000006d007221 */ /* 0x000fe40000010000 */
[-C--:B------:R-:W-:Y:S04]  /*136b0*/  HMMA.16816.F32 R24, R116, R128.reuse, R24 ;  /* 0x000000807418723c */ /* 0x080fe80000001818 */
[----:B------:R-:W-:Y:S02]  /*136c0*/  FADD.FTZ R0, R136, R0 ;  /* 0x0000000088007221 */ /* 0x000fe40000010000 */
[----:B------:R-:W-:Y:S02]  /*136d0*/  FADD.FTZ R2, R233, R2 ;  /* 0x00000002e9027221 */ /* 0x000fe40000010000 */
[C---:B------:R-:W-:Y:S04]  /*136e0*/  HMMA.16816.F32 R28, R120.reuse, R128, R28 ;  /* 0x00000080781c723c */ /* 0x040fe8000000181c */
[C---:B----4-:R-:W-:Y:S01]  /*136f0*/  F2FP.PACK_AB R174, R111.reuse, R136 ;  /* 0x000000886fae723e */ /* 0x050fe200000000ff */
[----:B------:R-:W-:Y:S02]  /*13700*/  FADD.FTZ R214, R111, R0 ;  /* 0x000000006fd67221 */ /* 0x000fe40000010000 */
[----:B------:R-:W-:Y:S01]  /*13710*/  FADD.FTZ R0, R241, R6 ;  /* 0x00000006f1007221 */ /* 0x000fe20000010000 */
[-C--:B------:R-:W-:Y:S04]  /*13720*/  HMMA.16816.F32 R32, R120, R130.reuse, R32 ;  /* 0x000000827820723c */ /* 0x080fe80000001820 */
[----:B------:R-:W-:Y:S01]  /*13730*/  FADD.FTZ R3, R138, R0 ;  /* 0x000000008a037221 */ /* 0x000fe20000010000 */
[----:B------:R-:W-:Y:S01]  /*13740*/  MOV R6, R5 ;  /* 0x0000000500067202 */ /* 0x000fe20000000f00 */
[----:B------:R-:W-:Y:S02]  /*13750*/  FADD.FTZ R0, R236, R4 ;  /* 0x00000004ec007221 */ /* 0x000fe40000010000 */
[C---:B------:R-:W-:Y:S01]  /*13760*/  HMMA.16816.F32 R36, R116.reuse, R130, R36 ;  /* 0x000000827424723c */ /* 0x040fe20000001824 */
[----:B------:R-:W3:Y:S03]  /*13770*/  LDSM.16.MT88.4 R128, [R170+0x1c00] ;  /* 0x001c0000aa80783b */ /* 0x000ee60000004200 */
        /* <DEDUP_REMOVED lines=11> */
[C---:B------:R-:W-:Y:S01]  /*13830*/  HMMA.16816.F32 R52, R116.reuse, R134, R52 ;  /* 0x000000867434723c */ /* 0x040fe20000001834 */
[----:B------:R-:W4:Y:S03]  /*13840*/  LDSM.16.MT88.4 R132, [R171+0x1c00] ;  /* 0x001c0000ab84783b */ /* 0x000f260000004200 */
[----:B------:R-:W-:Y:S02]  /*13850*/  FADD.FTZ R2, R185, R0 ;  /* 0x00000000b9027221 */ /* 0x000fe40000010000 */
[----:B------:R-:W-:Y:S02]  /*13860*/  FADD.FTZ R0, R186, R4 ;  /* 0x00000004ba007221 */ /* 0x000fe40000010000 */
[-C--:B-1----:R-:W-:Y:S04]  /*13870*/  HMMA.16816.F32 R56, R116, R124.reuse, R56 ;  /* 0x0000007c7438723c */ /* 0x082fe80000001838 */
        /* <DEDUP_REMOVED lines=9> */
[----:B------:R-:W-:Y:S01]  /*13910*/  FADD.FTZ R2, R181, R0 ;  /* 0x00000000b5027221 */ /* 0x000fe20000010000 */
[----:B------:R-:W-:Y:S01]  /*13920*/  IADD3 R0, R209, -0x1, RZ ;  /* 0xffffffffd1007810 */ /* 0x000fe20007ffe0ff */
[----:B------:R-:W-:Y:S02]  /*13930*/  FADD.FTZ R213, R191, R4 ;  /* 0x00000004bfd57221 */ /* 0x000fe40000010000 */
[-C--:B---3--:R-:W-:Y:S04]  /*13940*/  HMMA.16816.F32 R72, R116, R128.reuse, R72 ;  /* 0x000000807448723c */ /* 0x088fe80000001848 */
[----:B------:R-:W-:Y:S04]  /*13950*/  FADD.FTZ R224, R180, R2 ;  /* 0x00000002b4e07221 */ /* 0x000fe80000010000 */
[C---:B------:R-:W-:Y:S08]  /*13960*/  HMMA.16816.F32 R76, R120.reuse, R128, R76 ;  /* 0x00000080784c723c */ /* 0x040ff0000000184c */
[-C--:B------:R-:W-:Y:S08]  /*13970*/  HMMA.16816.F32 R80, R120, R130.reuse, R80 ;  /* 0x000000827850723c */ /* 0x080ff00000001850 */
[C---:B------:R-:W-:Y:S08]  /*13980*/  HMMA.16816.F32 R84, R116.reuse, R130, R84 ;  /* 0x000000827454723c */ /* 0x040ff00000001854 */
[-C--:B----4-:R-:W-:Y:S08]  /*13990*/  HMMA.16816.F32 R88, R116, R132.reuse, R88 ;  /* 0x000000847458723c */ /* 0x090ff00000001858 */
[C---:B------:R-:W-:Y:S08]  /*139a0*/  HMMA.16816.F32 R92, R120.reuse, R132, R92 ;  /* 0x00000084785c723c */ /* 0x040ff0000000185c */
[-C--:B------:R-:W-:Y:S08]  /*139b0*/  HMMA.16816.F32 R96, R120, R134.reuse, R96 ;  /* 0x000000867860723c */ /* 0x080ff00000001860 */
[----:B------:R-:W-:Y:S08]  /*139c0*/  HMMA.16816.F32 R100, R116, R134, R100 ;  /* 0x000000867464723c */ /* 0x000ff00000001864 */
[-C--:B------:R-:W-:Y:S01]  /*139d0*/  HMMA.16816.F32 R140, R172, R144.reuse, R8 ;  /* 0x00000090ac8c723c */ /* 0x080fe20000001808 */
[----:B------:R-:W1:Y:S07]  /*139e0*/  LDSM.16.MT88.4 R8, [R171+0x1400] ;  /* 0x00140000ab08783b */ /* 0x000e6e0000004200 */
[C---:B------:R-:W-:Y:S01]  /*139f0*/  HMMA.16816.F32 R136, R176.reuse, R144, R12 ;  /* 0x00000090b088723c */ /* 0x040fe2000000180c */
[----:B------:R-:W3:Y:S07]  /*13a00*/  LDSM.16.MT88.4 R12, [R170+0x2000] ;  /* 0x00200000aa0c783b */ /* 0x000eee0000004200 */
[-C--:B------:R-:W-:Y:S01]  /*13a10*/  HMMA.16816.F32 R132, R176, R146.reuse, R16 ;  /* 0x00000092b084723c */ /* 0x080fe20000001810 */
[----:B------:R-:W4:Y:S07]  /*13a20*/  LDSM.16.MT88.4 R16, [R171+0x2000] ;  /* 0x00200000ab10783b */ /* 0x000f2e0000004200 */
        /* <DEDUP_REMOVED lines=9> */
[-C--:B-1----:R-:W-:Y:S03]  /*13ac0*/  HMMA.16816.F32 R56, R172, R8.reuse, R56 ;  /* 0x00000008ac38723c */ /* 0x082fe60000001838 */
[----:B--2---:R-:W-:Y:S01]  /*13ad0*/  ISETP.GT.AND P0, PT, R209, R223, PT ;  /* 0x000000dfd100720c */ /* 0x004fe20003f04270 */
[----:B------:R-:W-:Y:S04]  /*13ae0*/  FADD.FTZ R223, R184, R3 ;  /* 0x00000003b8df7221 */ /* 0x000fe80000010000 */
[C---:B------:R-:W-:Y:S04]  /*13af0*/  HMMA.16816.F32 R60, R176.reuse, R8, R60 ;  /* 0x00000008b03c723c */ /* 0x040fe8000000183c */
[----:B------:R-:W-:Y:S04]  /*13b00*/  MOV R209, R0 ;  /* 0x0000000000d17202 */ /* 0x000fe80000000f00 */
[-C--:B------:R-:W-:Y:S08]  /*13b10*/  HMMA.16816.F32 R64, R176, R10.reuse, R64 ;  /* 0x0000000ab040723c */ /* 0x080ff00000001840 */
[C---:B------:R-:W-:Y:S08]  /*13b20*/  HMMA.16816.F32 R68, R172.reuse, R10, R68 ;  /* 0x0000000aac44723c */ /* 0x040ff00000001844 */
[-C--:B---3--:R-:W-:Y:S08]  /*13b30*/  HMMA.16816.F32 R72, R172, R12.reuse, R72 ;  /* 0x0000000cac48723c */ /* 0x088ff00000001848 */
[C---:B------:R-:W-:Y:S08]  /*13b40*/  HMMA.16816.F32 R76, R176.reuse, R12, R76 ;  /* 0x0000000cb04c723c */ /* 0x040ff0000000184c */
[-C--:B------:R-:W-:Y:S08]  /*13b50*/  HMMA.16816.F32 R80, R176, R14.reuse, R80 ;  /* 0x0000000eb050723c */ /* 0x080ff00000001850 */
[C---:B------:R-:W-:Y:S08]  /*13b60*/  HMMA.16816.F32 R84, R172.reuse, R14, R84 ;  /* 0x0000000eac54723c */ /* 0x040ff00000001854 */
[-C--:B----4-:R-:W-:Y:S08]  /*13b70*/  HMMA.16816.F32 R88, R172, R16.reuse, R88 ;  /* 0x00000010ac58723c */ /* 0x090ff00000001858 */
[C---:B------:R-:W-:Y:S08]  /*13b80*/  HMMA.16816.F32 R92, R176.reuse, R16, R92 ;  /* 0x00000010b05c723c */ /* 0x040ff0000000185c */
[-C--:B------:R-:W-:Y:S08]  /*13b90*/  HMMA.16816.F32 R96, R176, R18.reuse, R96 ;  /* 0x00000012b060723c */ /* 0x080ff00000001860 */
[----:B------:R-:W-:Y:S01]  /*13ba0*/  HMMA.16816.F32 R100, R172, R18, R100 ;  /* 0x00000012ac64723c */ /* 0x000fe20000001864 */
[----:B------:R-:W-:Y:S07]  /*13bb0*/  @!UPT UIADD3 URZ, URZ, URZ, URZ ;  /* 0x0000003f3f3ff290 */ /* 0x000fee000fffe03f */
[----:B------:R-:W-:-:S11]  /*13bc0*/  @P0 BRA `(.L_x_319) ;  /* 0xffffd52000000947 */ /* 0x000fd6000383ffff */
.L_x_307:
        /* <DEDUP_REMOVED lines=16> */
.L_x_409:
        /* <DEDUP_REMOVED lines=13> */
[----:B------:R-:W-:Y:S01]  /*13da0*/  @P2 MUFU.RCP R3, R8 ;  /* 0x0000000800032308 */ /* 0x000fe20000001000 */
[----:B-1----:R-:W-:-:S07]  /*13db0*/  FMUL.FTZ R110, R0, R140 ;  /* 0x0000008c006e7220 */ /* 0x002fce0000410000 */
[----:B------:R-:W1:Y:S01]  /*13dc0*/  @P2 MUFU.LG2 R8, R8 ;  /* 0x0000000800082308 */ /* 0x000e620000000c00 */
[C---:B------:R-:W-:Y:S02]  /*13dd0*/  FMUL.FTZ R111, R0.reuse, R141 ;  /* 0x0000008d006f7220 */ /* 0x040fe40000410000 */
[C---:B------:R-:W-:Y:S02]  /*13de0*/  FMUL.FTZ R140, R0.reuse, R144 ;  /* 0x00000090008c7220 */ /* 0x040fe40000410000 */
[C---:B------:R-:W-:Y:S02]  /*13df0*/  FMUL.FTZ R141, R0.reuse, R145 ;  /* 0x00000091008d7220 */ /* 0x040fe40000410000 */
[C---:B------:R-:W-:Y:S01]  /*13e00*/  FMUL.FTZ R144, R0.reuse, R148 ;  /* 0x0000009400907220 */ /* 0x040fe20000410000 */
[----:B------:R-:W-:Y:S01]  /*13e10*/  @P1 MUFU.RCP R2, R5 ;  /* 0x0000000500021308 */ /* 0x000fe20000001000 */
        /* <DEDUP_REMOVED lines=20> */
[----:B------:R2:W3:Y:S01]  /*13f60*/  @P1 MUFU.LG2 R0, R5 ;  /* 0x0000000500001308 */ /* 0x0004e20000000c00 */
[----:B-1----:R-:W-:-:S02]  /*13f70*/  @P2 FMUL.FTZ R10, R8, 0.69314718246459960938 ;  /* 0x3f317218080a2820 */ /* 0x002fc40000410000 */
[C---:B------:R-:W-:Y:S02]  /*13f80*/  FMUL.FTZ R178, R3.reuse, R150 ;  /* 0x0000009603b27220 */ /* 0x040fe40000410000 */
[C---:B------:R-:W-:Y:S02]  /*13f90*/  FMUL.FTZ R179, R3.reuse, R151 ;  /* 0x0000009703b37220 */ /* 0x040fe40000410000 */
[C---:B------:R-:W-:Y:S02]  /*13fa0*/  FMUL.FTZ R88, R3.reuse, R154 ;  /* 0x0000009a03587220 */ /* 0x040fe40000410000 */
[C---:B------:R-:W-:Y:S02]  /*13fb0*/  FMUL.FTZ R89, R3.reuse, R155 ;  /* 0x0000009b03597220 */ /* 0x040fe40000410000 */
[C---:B------:R-:W-:Y:S02]  /*13fc0*/  FMUL.FTZ R174, R3.reuse, R142 ;  /* 0x0000008e03ae7220 */ /* 0x040fe40000410000 */
[----:B------:R-:W-:-:S02]  /*13fd0*/  FMUL.FTZ R175, R3, R143 ;  /* 0x0000008f03af7220 */ /* 0x000fc40000410000 */
[C---:B------:R-:W-:Y:S01]  /*13fe0*/  FMUL.FTZ R176, R3.reuse, R146 ;  /* 0x0000009203b07220 */ /* 0x040fe20000410000 */
[----:B--2---:R-:W-:Y:S01]  /*13ff0*/  @P2 MOV R5, 0x3f317218 ;  /* 0x3f31721800052802 */ /* 0x004fe20000000f00 */
[----:B---3--:R-:W-:Y:S01]  /*14000*/  @P1 FMUL.FTZ R8, R0, 0.69314718246459960938 ;  /* 0x3f31721800081820 */ /* 0x008fe20000410000 */
[----:B------:R-:W-:Y:S01]  /*14010*/  MOV R0, RZ ;  /* 0x000000ff00007202 */ /* 0x000fe20000000f00 */
[C---:B------:R-:W-:Y:S02]  /*14020*/  FMUL.FTZ R177, R3.reuse, R147 ;  /* 0x0000009303b17220 */ /* 0x040fe40000410000 */
[C---:B------:R-:W-:Y:S02]  /*14030*/  FMUL.FTZ R100, R3.reuse, R158 ;  /* 0x0000009e03647220 */ /* 0x040fe40000410000 */
[C---:B------:R-:W-:Y:S01]  /*14040*/  FMUL.FTZ R101, R3.reuse, R159 ;  /* 0x0000009f03657220 */ /* 0x040fe20000410000 */
[----:B------:R-:W1:Y:S01]  /*14050*/  @P0 MUFU.RCP R0, R4 ;  /* 0x0000000400000308 */ /* 0x000e620000001000 */
[----:B------:R-:W-:-:S02]  /*14060*/  FMUL.FTZ R150, R3, R70 ;  /* 0x0000004603967220 */ /* 0x000fc40000410000 */
[C---:B------:R-:W-:Y:S02]  /*14070*/  FMUL.FTZ R151, R3.reuse, R71 ;  /* 0x0000004703977220 */ /* 0x040fe40000410000 */
[C---:B------:R-:W-:Y:S02]  /*14080*/  FMUL.FTZ R154, R3.reuse, R86 ;  /* 0x00000056039a7220 */ /* 0x040fe40000410000 */
[C---:B------:R-:W-:Y:S02]  /*14090*/  FMUL.FTZ R155, R3.reuse, R87 ;  /* 0x00000057039b7220 */ /* 0x040fe40000410000 */
[C---:B------:R-:W-:Y:S02]  /*140a0*/  FMUL.FTZ R40, R2.reuse, R64 ;  /* 0x0000004002287220 */ /* 0x040fe40000410000 */
[----:B------:R-:W-:Y:S02]  /*140b0*/  FMUL.FTZ R41, R2, R65 ;  /* 0x0000004102297220 */ /* 0x000fe40000410000 */
        /* <DEDUP_REMOVED lines=9> */
[----:B------:R-:W-:Y:S01]  /*14150*/  FMUL.FTZ R71, R3, R103 ;  /* 0x0000006703477220 */ /* 0x000fe20000410000 */
[----:B------:R-:W-:Y:S01]  /*14160*/  @P3 MOV R3, 0x3f317218 ;  /* 0x3f31721800033802 */ /* 0x000fe20000000f00 */
        /* <DEDUP_REMOVED lines=21> */
[----:B------:R-:W-:Y:S02]  /*142c0*/  FMUL.FTZ R27, R2, R97 ;  /* 0x00000061021b7220 */ /* 0x000fe40000410000 */
[----:B------:R2:W3:Y:S01]  /*142d0*/  @P0 MUFU.LG2 R2, R4 ;  /* 0x0000000400020308 */ /* 0x0004e20000000c00 */
[----:B------:R-:W-:Y:S02]  /*142e0*/  @P3 FMUL.FTZ R11, R9, 0.69314718246459960938 ;  /* 0x3f317218090b3820 */ /* 0x000fe40000410000 */
[----:B------:R-:W-:Y:S02]  /*142f0*/  @P3 FMUL.FTZ R9, R3, c[0x0][0x2d0] ;  /* 0x0000b40003093a20 */ /* 0x000fe40000410000 */
[----:B------:R-:W-:Y:S02]  /*14300*/  @P1 FMUL.FTZ R3, R12, c[0x0][0x2d0] ;  /* 0x0000b4000c031a20 */ /* 0x000fe40000410000 */
[----:B------:R-:W-:Y:S02]  /*14310*/  @P2 FMUL.FTZ R5, R5, c[0x0][0x2d0] ;  /* 0x0000b40005052a20 */ /* 0x000fe40000410000 */
[----:B------:R-:W-:Y:S01]  /*14320*/  @P1 FFMA.FTZ R25, R3, R106, R8 ;  /* 0x0000006a03191223 */ /* 0x000fe20000010008 */
[----:B------:R-:W-:Y:S01]  /*14330*/  @P0 MOV R3, 0x3f317218 ;  /* 0x3f31721800030802 */ /* 0x000fe20000000f00 */
[----:B-1----:R-:W-:-:S02]  /*14340*/  FMUL.FTZ R76, R0, R66 ;  /* 0x00000042004c7220 */ /* 0x002fc40000410000 */
[----:B------:R-:W-:Y:S02]  /*14350*/  FMUL.FTZ R77, R0, R67 ;  /* 0x00000043004d7220 */ /* 0x000fe40000410000 */
[----:B------:R-:W-:Y:S01]  /*14360*/  @P0 FMUL.FTZ R3, R3, c[0x0][0x2d0] ;  /* 0x0000b40003030a20 */ /* 0x000fe20000410000 */
[----:B--2---:R-:W-:Y:S01]  /*14370*/  MOV R4, 0x1 ;  /* 0x0000000100047802 */ /* 0x004fe20000000f00 */
[----:B---3--:R-:W-:Y:S02]  /*14380*/  @P0 FMUL.FTZ R2, R2, 0.69314718246459960938 ;  /* 0x3f31721802020820 */ /* 0x008fe40000410000 */
        /* <DEDUP_REMOVED lines=26> */
.L_x_242:
[----:B------:R4:W5:Y:S04]  /*14530*/  LDL R6, [R1+0x50] ;  /* 0x0000500001067983 */ /* 0x0009680000100800 */
[----:B------:R-:W1:Y:S01]  /*14540*/  S2R R2, SR_TID.X ;  /* 0x0000000000027919 */ /* 0x000e620000002100 */
[----:B------:R-:W-:Y:S01]  /*14550*/  BSSY B0, `(.L_x_321) ;  /* 0x0000011000007945 */ /* 0x000fe20003800000 */
[----:B-1----:R-:W-:-:S13]  /*14560*/  LOP3.LUT P0, RZ, R2, 0x7f, RZ, 0xc0, !PT ;  /* 0x0000007f02ff7812 */ /* 0x002fda000780c0ff */
[----:B------:R-:W-:Y:S05]  /*14570*/  @P0 BRA `(.L_x_322) ;  /* 0x000000e000000947 */ /* 0x000fea0003800000 */
[----:B--2-4-:R-:W1:Y:S01]  /*14580*/  S2R R4, SR_LANEID ;  /* 0x0000000000047919 */ /* 0x014e620000000000 */
[----:B------:R-:W-:Y:S01]  /*14590*/  VOTEU.ANY UR4, UPT, PT ;  /* 0x0000000000047886 */ /* 0x000fe200038e0100 */
[----:B---3--:R-:W-:Y:S01]  /*145a0*/  IMAD.MOV.U32 R5, RZ, RZ, c[0x0][0x564] ;  /* 0x00015900ff057624 */ /* 0x008fe200078e00ff */
[----:B------:R-:W1:Y:S08]  /*145b0*/  FLO.U32 R3, UR4 ;  /* 0x0000000400037d00 */ /* 0x000e7000080e0000 */
[----:B------:R-:W2:Y:S01]  /*145c0*/  POPC R2, UR4 ;  /* 0x0000000400027d09 */ /* 0x000ea20008000000 */
[----:B-1----:R-:W-:Y:S01]  /*145d0*/  ISETP.EQ.U32.AND P0, PT, R3, R4, PT ;  /* 0x000000040300720c */ /* 0x002fe20003f02070 */
[----:B------:R-:W-:-:S12]  /*145e0*/  IMAD.MOV.U32 R4, RZ, RZ, c[0x0][0x560] ;  /* 0x00015800ff047624 */ /* 0x000fd800078e00ff */
[----:B--2---:R1:W2:Y:S04]  /*145f0*/  @P0 ATOMG.E.ADD.STRONG.GPU PT, R2, [R4.64], R2 ;  /* 0x00000002040209a8 */ /* 0x0042a800081ee1c8 */
[----:B-1----:R-:W1:Y:S04]  /*14600*/  S2R R4, SR_LTMASK ;  /* 0x0000000000047919 */ /* 0x002e680000003900 */
[----:B--2---:R1:W2:Y:S02]  /*14610*/  SHFL.IDX PT, R3, R2, R3, 0x1f ;  /* 0x00001f0302037589 */ /* 0x0042a400000e0000 */
[----:B-1----:R-:W-:-:S06]  /*14620*/  LOP3.LUT R2, R4, UR4, RZ, 0xc0, !PT ;  /* 0x0000000404027c12 */ /* 0x002fcc000f8ec0ff */
[----:B------:R-:W2:Y:S02]  /*14630*/  POPC R2, R2 ;  /* 0x0000000200027309 */ /* 0x000ea40000000000 */
[----:B--2--5:R-:W-:-:S05]  /*14640*/  IADD3 R6, R3, c[0x0][0xc], R2 ;  /* 0x0000030003067a10 */ /* 0x024fca0007ffe002 */
[----:B------:R1:W-:Y:S02]  /*14650*/  STL [R1+0x50], R6 ;  /* 0x0000500601007387 */ /* 0x0003e40000100800 */
.L_x_322:
[----:B----4-:R-:W-:Y:S05]  /*14660*/  BSYNC B0 ;  /* 0x0000000000007941 */ /* 0x010fea0003800000 */
.L_x_321:
[----:B------:R-:W-:Y:S01]  /*14670*/  PRMT R0, R0, 0x9910, RZ ;  /* 0x0000991000007816 */ /* 0x000fe200000000ff */
[----:B------:R-:W-:Y:S01]  /*14680*/  BSSY B1, `(.L_x_323) ;  /* 0x000038a000017945 */ /* 0x000fe20003800000 */
[----:B-----5:R-:W-:Y:S02]  /*14690*/  IMAD.MOV.U32 R80, RZ, RZ, R6 ;  /* 0x000000ffff507224 */ /* 0x020fe400078e0006 */
[----:B------:R-:W-:-:S13]  /*146a0*/  ISETP.NE.AND P0, PT, R0, RZ, PT ;  /* 0x000000ff0000720c */ /* 0x000fda0003f05270 */
[----:B------:R-:W-:Y:S05]  /*146b0*/  @!P0 BRA `(.L_x_324) ;  /* 0x00002ba000008947 */ /* 0x000fea0003800000 */
[----:B-1----:R-:W4:Y:S04]  /*146c0*/  LDL R6, [R1+0x68] ;  /* 0x0000680001067983 */ /* 0x002f280000100800 */
[----:B---3--:R-:W3:Y:S04]  /*146d0*/  LDL R8, [R1+0x6c] ;  /* 0x00006c0001087983 */ /* 0x008ee80000100800 */
[----:B--2---:R-:W2:Y:S04]  /*146e0*/  LDL R13, [R1+0xa0] ;  /* 0x0000a000010d7983 */ /* 0x004ea80000100800 */
[----:B------:R-:W2:Y:S04]  /*146f0*/  LDL.LU R12, [R1+0x4c] ;  /* 0x00004c00010c7983 */ /* 0x000ea80000300800 */
[----:B------:R-:W2:Y:S04]  /*14700*/  LDL R11, [R1+0x9c] ;  /* 0x00009c00010b7983 */ /* 0x000ea80000100800 */
[----:B------:R-:W2:Y:S01]  /*14710*/  LDL.LU R10, [R1+0x60] ;  /* 0x00006000010a7983 */ /* 0x000ea20000300800 */
[----:B------:R-:W-:Y:S01]  /*14720*/  WARPSYNC 0xffffffff ;  /* 0xffffffff00007948 */ /* 0x000fe20003800000 */
[----:B------:R-:W-:-:S02]  /*14730*/  F2FP.PACK_AB R0, R111, R110 ;  /* 0x0000006e6f00723e */ /* 0x000fc400000000ff */
[----:B------:R-:W-:Y:S01]  /*14740*/  BAR.SYNC.DEFER_BLOCKING 0x1, 0x80 ;  /* 0x0042000000007b1d */ /* 0x000fe20000010000 */
[----:B------:R-:W-:Y:S02]  /*14750*/  F2FP.PACK_AB R3, R175, R174 ;  /* 0x000000aeaf03723e */ /* 0x000fe400000000ff */
[----:B------:R-:W-:Y:S02]  /*14760*/  F2FP.PACK_AB R2, R141, R140 ;  /* 0x0000008c8d02723e */ /* 0x000fe400000000ff */
[----:B------:R-:W-:Y:S02]  /*14770*/  F2FP.PACK_AB R4, R45, R44 ;  /* 0x0000002c2d04723e */ /* 0x000fe400000000ff */
[----:B------:R-:W-:Y:S02]  /*14780*/  F2FP.PACK_AB R5, R77, R76 ;  /* 0x0000004c4d05723e */ /* 0x000fe400000000ff */
[----:B------:R-:W-:-:S04]  /*14790*/  ISETP.NE.U32.AND P0, PT, RZ, c[0x0][0x508], PT ;  /* 0x00014200ff007a0c */ /* 0x000fc80003f05070 */
[----:B------:R-:W-:Y:S02]  /*147a0*/  ISETP.NE.AND.EX P2, PT, RZ, c[0x0][0x50c], PT, P0 ;  /* 0x00014300ff007a0c */ /* 0x000fe40003f45300 */
[----:B------:R-:W-:-:S04]  /*147b0*/  ISETP.NE.U32.AND P3, PT, RZ, c[0x0][0x500], PT ;  /* 0x00014000ff007a0c */ /* 0x000fc80003f65070 */
[----:B------:R-:W-:Y:S01]  /*147c0*/  ISETP.NE.AND.EX P3, PT, RZ, c[0x0][0x504], PT, P3 ;  /* 0x00014100ff007a0c */ /* 0x000fe20003f65330 */
[----:B----4-:R1:W-:Y:S04]  /*147d0*/  STS [R6+0x80], R0 ;  /* 0x0000800006007388 */ /* 0x0103e80000000800 */
[----:B------:R4:W-:Y:S04]  /*147e0*/  STS [R6+0x280], R3 ;  /* 0x0002800306007388 */ /* 0x0009e80000000800 */
[----:B---3--:R3:W-:Y:S01]  /*147f0*/  STS [R8], R2 ;  /* 0x0000000208007388 */ /* 0x0087e20000000800 */
[----:B-1----:R-:W-:-:S02]  /*14800*/  F2FP.PACK_AB R0, R177, R176 ;  /* 0x000000b0b100723e */ /* 0x002fc400000000ff */
[----:B----4-:R-:W-:-:S03]  /*14810*/  F2FP.PACK_AB R3, R29, R28 ;  /* 0x0000001c1d03723e */ /* 0x010fc600000000ff */
[----:B------:R1:W-:Y:S01]  /*14820*/  STS [R8+0x200], R0 ;  /* 0x0002000008007388 */ /* 0x0003e20000000800 */
[----:B---3--:R-:W-:-:S03]  /*14830*/  F2FP.PACK_AB R2, R57, R56 ;  /* 0x000000383902723e */ /* 0x008fc600000000ff */
[----:B------:R3:W-:Y:S04]  /*14840*/  STS [R6+0x1080], R3 ;  /* 0x0010800306007388 */ /* 0x0007e80000000800 */
[----:B------:R4:W-:Y:S01]  /*14850*/  STS [R6+0x1280], R2 ;  /* 0x0012800206007388 */ /* 0x0009e20000000800 */
[----:B-1----:R-:W-:Y:S02]  /*14860*/  F2FP.PACK_AB R0, R31, R30 ;  /* 0x0000001e1f00723e */ /* 0x002fe400000000ff */
[----:B---3--:R-:W-:-:S03]  /*14870*/  F2FP.PACK_AB R3, R145, R144 ;  /* 0x000000909103723e */ /* 0x008fc600000000ff */
[----:B------:R1:W-:Y:S01]  /*14880*/  STS [R8+0x1000], R0 ;  /* 0x0010000008007388 */ /* 0x0003e20000000800 */
[----:B----4-:R-:W-:-:S03]  /*14890*/  F2FP.PACK_AB R2, R179, R178 ;  /* 0x000000b2b302723e */ /* 0x010fc600000000ff */
[----:B------:R3:W-:Y:S04]  /*148a0*/  STS [R8+0x1200], R4 ;  /* 0x0012000408007388 */ /* 0x0007e80000000800 */
[----:B--2---:R2:W-:Y:S04]  /*148b0*/  STS [R13+0x80], R3 ;  /* 0x000080030d007388 */ /* 0x0045e80000000800 */
[----:B------:R4:W-:Y:S01]  /*148c0*/  STS [R13+0x280], R2 ;  /* 0x000280020d007388 */ /* 0x0009e20000000800 */
[----:B-1----:R-:W-:Y:S02]  /*148d0*/  F2FP.PACK_AB R0, R149, R148 ;  /* 0x000000949500723e */ /* 0x002fe400000000ff */
[----:B---3--:R-:W-:-:S03]  /*148e0*/  F2FP.PACK_AB R4, R33, R32 ;  /* 0x000000202104723e */ /* 0x008fc600000000ff */
[----:B------:R1:W-:Y:S01]  /*148f0*/  STS [R11], R0 ;  /* 0x000000000b007388 */ /* 0x0003e20000000800 */
[----:B--2---:R-:W-:Y:S02]  /*14900*/  F2FP.PACK_AB R3, R89, R88 ;  /* 0x000000585903723e */ /* 0x004fe400000000ff */
[----:B----4-:R-:W-:-:S03]  /*14910*/  F2FP.PACK_AB R2, R75, R74 ;  /* 0x0000004a4b02723e */ /* 0x010fc600000000ff */
[----:B------:R2:W-:Y:S04]  /*14920*/  STS [R11+0x200], R3 ;  /* 0x000200030b007388 */ /* 0x0005e80000000800 */
[----:B------:R3:W-:Y:S04]  /*14930*/  STS [R13+0x1080], R4 ;  /* 0x001080040d007388 */ /* 0x0007e80000000800 */
[----:B------:R4:W-:Y:S01]  /*14940*/  STS [R13+0x1280], R2 ;  /* 0x001280020d007388 */ /* 0x0009e20000000800 */
[----:B-1----:R-:W-:-:S05]  /*14950*/  F2FP.PACK_AB R0, R35, R34 ;  /* 0x000000222300723e */ /* 0x002fca00000000ff */
[----:B------:R1:W-:Y:S01]  /*14960*/  STS [R11+0x1000], R0 ;  /* 0x001000000b007388 */ /* 0x0003e20000000800 */
[----:B--2---:R-:W-:Y:S02]  /*14970*/  F2FP.PACK_AB R3, R153, R152 ;  /* 0x000000989903723e */ /* 0x004fe400000000ff */
[----:B---3--:R-:W-:Y:S02]  /*14980*/  F2FP.PACK_AB R4, R61, R60 ;  /* 0x0000003c3d04723e */ /* 0x008fe400000000ff */
        /* <DEDUP_REMOVED lines=18> */
[----:B------:R3:W-:Y:S01]  /*14ab0*/  STS [R13+0x2080], R3 ;  /* 0x002080030d007388 */ /* 0x0007e20000000800 */
[----:B-1----:R-:W-:-:S03]  /*14ac0*/  F2FP.PACK_AB R0, R173, R172 ;  /* 0x000000acad00723e */ /* 0x002fc600000000ff */
[----:B------:R1:W-:Y:S04]  /*14ad0*/  STS [R13+0x2280], R2 ;  /* 0x002280020d007388 */ /* 0x0003e80000000800 */
[----:B------:R4:W-:Y:S01]  /*14ae0*/  STS [R11+0x2000], R0 ;  /* 0x002000000b007388 */ /* 0x0009e20000000800 */
[----:B--2---:R-:W-:Y:S02]  /*14af0*/  F2FP.PACK_AB R4, R39, R38 ;  /* 0x000000262704723e */ /* 0x004fe400000000ff */
[----:B---3--:R-:W-:Y:S02]  /*14b00*/  F2FP.PACK_AB R3, R151, R150 ;  /* 0x000000969703723e */ /* 0x008fe400000000ff */
[----:B-1----:R-:W-:-:S03]  /*14b10*/  F2FP.PACK_AB R2, R63, R62 ;  /* 0x0000003e3f02723e */ /* 0x002fc600000000ff */
[----:B------:R1:W-:Y:S01]  /*14b20*/  STS [R11+0x2200], R3 ;  /* 0x002200030b007388 */ /* 0x0003e20000000800 */
[----:B----4-:R-:W-:-:S03]  /*14b30*/  F2FP.PACK_AB R0, R41, R40 ;  /* 0x000000282900723e */ /* 0x010fc600000000ff */
[----:B------:R2:W-:Y:S04]  /*14b40*/  STS [R13+0x3080], R4 ;  /* 0x003080040d007388 */ /* 0x0005e80000000800 */
[----:B------:R3:W-:Y:S04]  /*14b50*/  STS [R13+0x3280], R2 ;  /* 0x003280020d007388 */ /* 0x0007e80000000800 */
[----:B------:R4:W-:Y:S04]  /*14b60*/  STS [R11+0x3000], R0 ;  /* 0x003000000b007388 */ /* 0x0009e80000000800 */
[----:B------:R-:W-:Y:S01]  /*14b70*/  STS [R11+0x3200], R5 ;  /* 0x003200050b007388 */ /* 0x000fe20000000800 */
[----:B-1----:R-:W-:-:S02]  /*14b80*/  F2FP.PACK_AB R3, R159, R158 ;  /* 0x0000009e9f03723e */ /* 0x002fc400000000ff */
[----:B--2---:R-:W-:Y:S02]  /*14b90*/  F2FP.PACK_AB R4, R73, R72 ;  /* 0x000000484904723e */ /* 0x004fe400000000ff */
[----:B---3--:R-:W-:-:S03]  /*14ba0*/  F2FP.PACK_AB R2, R181, R180 ;  /* 0x000000b4b502723e */ /* 0x008fc600000000ff */
[----:B------:R1:W-:Y:S01]  /*14bb0*/  STS [R6+0x4080], R4 ;  /* 0x0040800406007388 */ /* 0x0003e20000000800 */
[----:B----4-:R-:W-:-:S03]  /*14bc0*/  F2FP.PACK_AB R0, R155, R154 ;  /* 0x0000009a9b00723e */ /* 0x010fc600000000ff */
[----:B------:R2:W-:Y:S04]  /*14bd0*/  STS [R6+0x4280], R3 ;  /* 0x0042800306007388 */ /* 0x0005e80000000800 */
        /* <DEDUP_REMOVED lines=11> */
[----:B--2---:R-:W-:Y:S01]  /*14c90*/  F2FP.PACK_AB R3, R69, R68 ;  /* 0x000000444503723e */ /* 0x004fe200000000ff */
[----:B------:R-:W2:Y:S01]  /*14ca0*/  LDL.LU R6, [R1+0xac] ;  /* 0x0000ac0001067983 */ /* 0x000ea20000300800 */
[----:B---3--:R-:W-:Y:S02]  /*14cb0*/  F2FP.PACK_AB R2, R71, R70 ;  /* 0x000000464702723e */ /* 0x008fe400000000ff */
[----:B----4-:R-:W-:-:S02]  /*14cc0*/  F2FP.PACK_AB R0, R85, R84 ;  /* 0x000000545500723e */ /* 0x010fc400000000ff */
[----:B------:R-:W-:-:S03]  /*14cd0*/  @P2 IADD3 R8, P0, R12, c[0x0][0x508], RZ ;  /* 0x000142000c082a10 */ /* 0x000fc60007f1e0ff */
[----:B------:R1:W-:Y:S01]  /*14ce0*/  STS [R13+0x4080], R0 ;  /* 0x004080000d007388 */ /* 0x0003e20000000800 */
[----:B------:R-:W-:-:S03]  /*14cf0*/  @P2 IADD3.X R9, R10, c[0x0][0x50c], RZ, P0, !PT ;  /* 0x000143000a092a10 */ /* 0x000fc600007fe4ff */
[----:B------:R3:W-:Y:S04]  /*14d00*/  STS [R13+0x4280], R4 ;  /* 0x004280040d007388 */ /* 0x0007e80000000800 */
[----:B------:R4:W-:Y:S04]  /*14d10*/  STS [R11+0x4000], R3 ;  /* 0x004000030b007388 */ /* 0x0009e80000000800 */
[----:B------:R4:W-:Y:S01]  /*14d20*/  STS [R11+0x4200], R2 ;  /* 0x004200020b007388 */ /* 0x0009e20000000800 */
[----:B-1----:R-:W-:Y:S02]  /*14d30*/  F2FP.PACK_AB R0, R43, R42 ;  /* 0x0000002a2b00723e */ /* 0x002fe400000000ff */
[----:B---3--:R-:W-:-:S03]  /*14d40*/  IADD3 R4, P1, R12, c[0x0][0x500], RZ ;  /* 0x000140000c047a10 */ /* 0x008fc60007f3e0ff */
[----:B------:R1:W-:Y:S01]  /*14d50*/  STS [R13+0x5080], R0 ;  /* 0x005080000d007388 */ /* 0x0003e20000000800 */
[----:B------:R-:W-:Y:S01]  /*14d60*/  IMAD.MOV.U32 R12, RZ, RZ, c[0x0][0x388] ;  /* 0x0000e200ff0c7624 */ /* 0x000fe200078e00ff */
[----:B----4-:R-:W-:Y:S02]  /*14d70*/  F2FP.PACK_AB R3, R49, R48 ;  /* 0x000000303103723e */ /* 0x010fe400000000ff */
[----:B------:R-:W-:Y:S02]  /*14d80*/  IADD3.X R5, R10, c[0x0][0x504], RZ, P1, !PT ;  /* 0x000141000a057a10 */ /* 0x000fe40000ffe4ff */
[----:B------:R-:W-:-:S05]  /*14d90*/  F2FP.PACK_AB R2, R55, R54 ;  /* 0x000000363702723e */ /* 0x000fca00000000ff */
[----:B------:R-:W-:Y:S01]  /*14da0*/  STS [R13+0x5280], R2 ;  /* 0x005280020d007388 */ /* 0x000fe20000000800 */
[----:B-1----:R-:W-:-:S05]  /*14db0*/  F2FP.PACK_AB R0, R27, R26 ;  /* 0x0000001a1b00723e */ /* 0x002fca00000000ff */
[----:B------:R-:W-:Y:S04]  /*14dc0*/  STS [R11+0x5000], R0 ;  /* 0x005000000b007388 */ /* 0x000fe80000000800 */
[----:B------:R1:W-:Y:S04]  /*14dd0*/  STS [R11+0x5200], R3 ;  /* 0x005200030b007388 */ /* 0x0003e80000000800 */
[----:B------:R-:W-:Y:S01]  /*14de0*/  BAR.SYNC.DEFER_BLOCKING 0x1, 0x80 ;  /* 0x0042000000007b1d */ /* 0x000fe20000010000 */
[----:B-1----:R-:W-:-:S05]  /*14df0*/  IMAD.MOV.U32 R3, RZ, RZ, RZ ;  /* 0x000000ffff037224 */ /* 0x002fca00078e00ff */
[----:B------:R1:W5:Y:S04]  /*14e00*/  @P2 LDG.E R12, [R8.64] ;  /* 0x00000008080c2981 */ /* 0x000368000c1e1900 */
[----:B------:R1:W5:Y:S01]  /*14e10*/  @P3 LDG.E R3, [R4.64] ;  /* 0x0000000804033981 */ /* 0x000362000c1e1900 */
[----:B--2---:R-:W-:-:S04]  /*14e20*/  ISETP.NE.AND P0, PT, R6, RZ, PT ;  /* 0x000000ff0600720c */ /* 0x004fc80003f05270 */
[----:B------:R-:W-:Y:S01]  /*14e30*/  SEL R0, R6, c[0x0][0x3d4], P0 ;  /* 0x0000f50006007a07 */ /* 0x000fe20000000000 */
[----:B------:R-:W-:Y:S05]  /*14e40*/  @P2 BRA `(.L_x_325) ;  /* 0x0000004000002947 */ /* 0x000fea0003800000 */
[----:B-1----:R-:W-:Y:S05]  /*14e50*/  @!P3 BRA `(.L_x_325) ;  /* 0x000000300000b947 */ /* 0x002fea0003800000 */
[----:B-----5:R1:W2:Y:S04]  /*14e60*/  LDG.E R12, [R4.64] ;  /* 0x00000008040c7981 */ /* 0x0202a8000c1e1900 */
[----:B-1----:R-:W2:Y:S02]  /*14e70*/  LDG.E R4, [R4.64+0x4] ;  /* 0x0000040804047981 */ /* 0x002ea4000c1e1900 */
[----:B--2---:R-:W-:Y:S02]  /*14e80*/  IADD3 R12, -R12, R4, RZ ;  /* 0x000000040c0c7210 */ /* 0x004fe40007ffe1ff */
.L_x_325:
[----:B-1----:R-:W2:Y:S04]  /*14e90*/  LDL.LU R2, [R1+0x64] ;  /* 0x0000640001027983 */ /* 0x002ea80000300800 */
[----:B------:R-:W3:Y:S04]  /*14ea0*/  LDL R4, [R1+0x134] ;  /* 0x0001340001047983 */ /* 0x000ee80000100800 */
[----:B------:R-:W4:Y:S04]  /*14eb0*/  LDL.LU R6, [R1+0xa8] ;  /* 0x0000a80001067983 */ /* 0x000f280000300800 */
[----:B------:R-:W3:Y:S04]  /*14ec0*/  LDL.LU R5, [R1+0x58] ;  /* 0x0000580001057983 */ /* 0x000ee80000300800 */
[----:B------:R-:W3:Y:S04]  /*14ed0*/  LDL R81, [R1+0x54] ;  /* 0x0000540001517983 */ /* 0x000ee80000100800 */
[----:B------:R-:W3:Y:S04]  /*14ee0*/  LDL R15, [R1+0xb0] ;  /* 0x0000b000010f7983 */ /* 0x000ee80000100800 */
[----:B------:R-:W3:Y:S01]  /*14ef0*/  LDL R82, [R1+0x130] ;  /* 0x0001300001527983 */ /* 0x000ee20000100800 */
[----:B------:R-:W-:Y:S01]  /*14f00*/  IMAD.MOV.U32 R13, RZ, RZ, 0x368 ;  /* 0x00000368ff0d7424 */ /* 0x000fe200078e00ff */
[----:B------:R-:W-:-:S04]  /*14f10*/  ISETP.GT.AND P2, PT, R0, 0x1, PT ;  /* 0x000000010000780c */ /* 0x000fc80003f44270 */
[----:B------:R-:W-:-:S04]  /*14f20*/  SEL R13, R13, 0x328, P2 ;  /* 0x000003280d0d7807 */ /* 0x000fc80001000000 */
[----:B------:R-:W1:Y:S08]  /*14f30*/  LDC.64 R8, c[0x0][R13+0x170] ;  /* 0x00005c000d087b82 */ /* 0x000e700000000a00 */
[----:B------:R-:W1:Y:S08]  /*14f40*/  LDC.64 R16, c[0x0][R13+0x168] ;  /* 0x00005a000d107b82 */ /* 0x000e700000000a00 */
[----:B------:R1:W1:Y:S08]  /*14f50*/  LDC.64 R20, c[0x0][R13+0x178] ;  /* 0x00005e000d147b82 */ /* 0x0002700000000a00 */
[----:B------:R1:W1:Y:S01]  /*14f60*/  LDC.64 R18, c[0x0][R13+0x160] ;  /* 0x000058000d127b82 */ /* 0x0002620000000a00 */
[----:B------:R-:W-:Y:S01]  /*14f70*/  ISETP.NE.U32.AND P0, PT, RZ, c[0x0][0x500], PT ;  /* 0x00014000ff007a0c */ /* 0x000fe20003f05070 */
[----:B------:R-:W-:-:S03]  /*14f80*/  IMAD.MOV.U32 R0, RZ, RZ, c[0x0][0x4e8] ;  /* 0x00013a00ff007624 */ /* 0x000fc600078e00ff */
[----:B------:R-:W-:Y:S02]  /*14f90*/  ISETP.NE.AND.EX P0, PT, RZ, c[0x0][0x504], PT, P0 ;  /* 0x00014100ff007a0c */ /* 0x000fe40003f05300 */
[----:B------:R-:W-:Y:S01]  /*14fa0*/  ISETP.NE.AND P5, PT, R0, 0x1, PT ;  /* 0x000000010000780c */ /* 0x000fe20003fa5270 */
[----:B------:R-:W1:Y:S01]  /*14fb0*/  S2R R83, SR_TID.X ;  /* 0x0000000000537919 */ /* 0x000e620000002100 */
[----:B------:R-:W-:-:S04]  /*14fc0*/  LOP3.LUT R243, R243, 0xfffffffd, RZ, 0xc0, !PT ;  /* 0xfffffffdf3f37812 */ /* 0x000fc800078ec0ff */
[----:B------:R-:W-:Y:S02]  /*14fd0*/  LOP3.LUT R243, R243, 0xfffffffe, RZ, 0xc0, !PT ;  /* 0xfffffffef3f37812 */ /* 0x000fe400078ec0ff */
[----:B--2---:R-:W-:-:S05]  /*14fe0*/  SEL R2, R2, RZ, !P0 ;  /* 0x000000ff02027207 */ /* 0x004fca0004000000 */
[----:B-1----:R-:W-:Y:S01]  /*14ff0*/  IMAD R0, R9, R2, RZ ;  /* 0x0000000209007224 */ /* 0x002fe200078e02ff */
[----:B----4-:R-:W-:Y:S02]  /*15000*/  SEL R6, R6, RZ, !P0 ;  /* 0x000000ff06067207 */ /* 0x010fe40004000000 */
[----:B---3--:R-:W-:-:S03]  /*15010*/  LOP3.LUT R5, R5, 0xffff, RZ, 0xc0, !PT ;  /* 0x0000ffff05057812 */ /* 0x008fc600078ec0ff */
[C---:B------:R-:W-:Y:S02]  /*15020*/  IMAD R14, R8.reuse, R6, R0 ;  /* 0x00000006080e7224 */ /* 0x040fe400078e0200 */
[----:B------:R-:W-:Y:S02]  /*15030*/  IMAD R4, R81, 0x80, R4 ;  /* 0x0000008051047824 */ /* 0x000fe400078e0204 */
[----:B------:R-:W-:-:S04]  /*15040*/  IMAD.WIDE.U32 R8, R8, R2, RZ ;  /* 0x0000000208087225 */ /* 0x000fc800078e00ff */
[----:B------:R-:W-:-:S04]  /*15050*/  @P5 IMAD.HI.U32 R6, R4, c[0x0][0x4ec], RZ ;  /* 0x00013b0004065a27 */ /* 0x000fc800078e00ff */
[----:B------:R-:W-:-:S04]  /*15060*/  IMAD.WIDE.U32 R10, R16, R5, RZ ;  /* 0x00000005100a7225 */ /* 0x000fc800078e00ff */
[----:B------:R-:W-:Y:S01]  /*15070*/  IMAD.MOV.U32 R0, RZ, RZ, R4 ;  /* 0x000000ffff007224 */ /* 0x000fe200078e0004 */
[----:B------:R-:W-:Y:S01]  /*15080*/  @P5 SHF.R.U32.HI R0, RZ, c[0x0][0x4f0], R6 ;  /* 0x00013c00ff005a19 */ /* 0x000fe20000011606 */
[----:B------:R-:W-:Y:S01]  /*15090*/  IMAD R13, R17, R5, RZ ;  /* 0x00000005110d7224 */ /* 0x000fe200078e02ff */
[----:B------:R-:W-:Y:S01]  /*150a0*/  SEL R6, R15, RZ, P2 ;  /* 0x000000ff0f067207 */ /* 0x000fe20001000000 */
[----:B------:R-:W-:Y:S01]  /*150b0*/  IMAD.IADD R14, R9, 0x1, R14 ;  /* 0x00000001090e7824 */ /* 0x000fe200078e020e */
[----:B-----5:R-:W-:Y:S01]  /*150c0*/  IADD3 R15, P1, P0, R8, R10, R3 ;  /* 0x0000000a080f7210 */ /* 0x020fe2000783e003 */
[----:B------:R-:W-:Y:S01]  /*150d0*/  IMAD.IADD R10, R11, 0x1, R13 ;  /* 0x000000010b0a7824 */ /* 0x000fe200078e020d */
[----:B------:R-:W-:Y:S01]  /*150e0*/  SHF.R.S32.HI R16, RZ, 0x1f, R3 ;  /* 0x0000001fff107819 */ /* 0x000fe20000011403 */
[----:B------:R-:W-:Y:S02]  /*150f0*/  IMAD.MOV R11, RZ, RZ, -R0 ;  /* 0x000000ffff0b7224 */ /* 0x000fe400078e0a00 */
[----:B------:R-:W-:-:S02]  /*15100*/  IMAD R13, R21, R6, RZ ;  /* 0x00000006150d7224 */ /* 0x000fc400078e02ff */
        /* <DEDUP_REMOVED lines=14> */
[----:B------:R-:W-:Y:S01]  /*151f0*/  SHF.R.S32.HI R17, RZ, 0x1f, R83 ;  /* 0x0000001fff117819 */ /* 0x000fe20000011453 */
[----:B------:R-:W-:Y:S01]  /*15200*/  IMAD.IADD R6, R11, 0x1, R0 ;  /* 0x000000010b067824 */ /* 0x000fe200078e0200 */
[C---:B------:R-:W-:Y:S02]  /*15210*/  LEA R8, P0, R10.reuse, R8, 0x2 ;  /* 0x000000080a087211 */ /* 0x040fe400078010ff */
[----:B------:R-:W-:Y:S02]  /*15220*/  SEL R9, R9, c[0x0][0x454], P2 ;  /* 0x0001150009097a07 */ /* 0x000fe40001000000 */
[----:B------:R-:W-:Y:S02]  /*15230*/  LEA.HI R17, R17, R83, RZ, 0x5 ;  /* 0x0000005311117211 */ /* 0x000fe400078f28ff */
[----:B------:R-:W-:Y:S02]  /*15240*/  LEA.HI.X R6, R10, R9, R6, 0x2, P0 ;  /* 0x000000090a067211 */ /* 0x000fe400000f1406 */
[----:B------:R-:W-:Y:S01]  /*15250*/  LOP3.LUT R17, R17, 0xffffffe0, RZ, 0xc0, !PT ;  /* 0xffffffe011117812 */ /* 0x000fe200078ec0ff */
[----:B------:R-:W-:Y:S01]  /*15260*/  IMAD R0, R12, c[0x0][0x4e8], RZ ;  /* 0x00013a000c007a24 */ /* 0x000fe200078e02ff */
[----:B------:R-:W-:Y:S04]  /*15270*/  SHFL.IDX PT, R14, R8, RZ, 0x1c1f ;  /* 0x001c1fff080e7589 */ /* 0x000fe800000e0000 */
[----:B------:R-:W1:Y:S01]  /*15280*/  SHFL.IDX PT, R15, R6, RZ, 0x1c1f ;  /* 0x001c1fff060f7589 */ /* 0x000e6200000e0000 */
[----:B------:R-:W-:-:S03]  /*15290*/  IMAD.IADD R17, R83, 0x1, -R17 ;  /* 0x0000000153117824 */ /* 0x000fc600078e0a11 */
[----:B------:R-:W-:Y:S04]  /*152a0*/  SHFL.IDX PT, R12, R8, 0x1, 0x1c1f ;  /* 0x003c1f00080c7f89 */ /* 0x000fe800000e0000 */
[----:B------:R-:W2:Y:S04]  /*152b0*/  SHFL.IDX PT, R13, R6, 0x1, 0x1c1f ;  /* 0x003c1f00060d7f89 */ /* 0x000ea800000e0000 */
[----:B------:R-:W-:Y:S04]  /*152c0*/  SHFL.IDX PT, R11, R6, 0x2, 0x1c1f ;  /* 0x005c1f00060b7f89 */ /* 0x000fe800000e0000 */
[----:B------:R3:W-:Y:S01]  /*152d0*/  SHFL.IDX PT, R9, R6, 0x3, 0x1c1f ;  /* 0x007c1f0006097f89 */ /* 0x0007e200000e0000 */
[----:B------:R-:W-:-:S03]  /*152e0*/  LOP3.LUT P0, RZ, R17, 0x3, RZ, 0xc0, !PT ;  /* 0x0000000311ff7812 */ /* 0x000fc6000780c0ff */
[----:B------:R-:W4:Y:S04]  /*152f0*/  SHFL.IDX PT, R10, R8, 0x2, 0x1c1f ;  /* 0x005c1f00080a7f89 */ /* 0x000f2800000e0000 */
[----:B------:R-:W1:Y:S01]  /*15300*/  SHFL.IDX PT, R8, R8, 0x3, 0x1c1f ;  /* 0x007c1f0008087f89 */ /* 0x000e6200000e0000 */
[----:B---3--:R-:W-:-:S05]  /*15310*/  IMAD R6, R81, 0x80, R82 ;  /* 0x0000008051067824 */ /* 0x008fca00078e0252 */
[C---:B------:R-:W-:Y:S02]  /*15320*/  IADD3 R19, R6.reuse, 0x8, RZ ;  /* 0x0000000806137810 */ /* 0x040fe40007ffe0ff */
[CC--:B------:R-:W-:Y:S02]  /*15330*/  ISETP.GE.OR P4, PT, R6.reuse, R0.reuse, P0 ;  /* 0x000000000600720c */ /* 0x0c0fe40000786670 */
[----:B------:R-:W-:Y:S02]  /*15340*/  IADD3 R18, R6, 0x40, RZ ;  /* 0x0000004006127810 */ /* 0x000fe40007ffe0ff */
[-C--:B------:R-:W-:Y:S02]  /*15350*/  ISETP.GE.OR P3, PT, R19, R0.reuse, P0 ;  /* 0x000000001300720c */ /* 0x080fe40000766670 */
[----:B------:R-:W-:Y:S02]  /*15360*/  ISETP.GE.OR P1, PT, R18, R0, P0 ;  /* 0x000000001200720c */ /* 0x000fe40000726670 */
[----:B------:R-:W-:-:S05]  /*15370*/  IADD3 R17, R6, 0x48, RZ ;  /* 0x0000004806117810 */ /* 0x000fca0007ffe0ff */
[----:B-1----:R1:W-:Y:S04]  /*15380*/  @!P4 ST.E [R14.64], R23 ;  /* 0x000000170e00c985 */ /* 0x0023e8000c101908 */
[----:B--2---:R1:W-:Y:S01]  /*15390*/  @!P3 ST.E [R12.64], R24 ;  /* 0x000000180c00b985 */ /* 0x0043e2000c101908 */
[-C--:B------:R-:W-:Y:S02]  /*153a0*/  ISETP.GE.AND P3, PT, R18, R0.reuse, PT ;  /* 0x000000001200720c */ /* 0x080fe40003f66270 */
[CC--:B------:R-:W-:Y:S01]  /*153b0*/  ISETP.GE.OR P0, PT, R17.reuse, R0.reuse, P0 ;  /* 0x000000001100720c */ /* 0x0c0fe20000706670 */
[----:B----4-:R1:W-:Y:S01]  /*153c0*/  @!P1 ST.E [R10.64], R25 ;  /* 0x000000190a009985 */ /* 0x0103e2000c101908 */
[-C--:B------:R-:W-:Y:S02]  /*153d0*/  ISETP.GE.AND P1, PT, R17, R0.reuse, PT ;  /* 0x000000001100720c */ /* 0x080fe40003f26270 */
[----:B------:R-:W-:-:S07]  /*153e0*/  ISETP.GE.AND P6, PT, R19, R0, PT ;  /* 0x000000001300720c */ /* 0x000fce0003fc6270 */
[----:B------:R-:W-:Y:S02]  /*153f0*/  @P3 LOP3.LUT R243, R243, 0x1, RZ, 0xfc, !PT ;  /* 0x00000001f3f33812 */ /* 0x000fe400078efcff */
[----:B------:R1:W-:Y:S01]  /*15400*/  @!P0 ST.E [R8.64], R22 ;  /* 0x0000001608008985 */ /* 0x0003e2000c101908 */
[----:B------:R-:W-:Y:S02]  /*15410*/  ISETP.GE.AND P0, PT, R6, R0, PT ;  /* 0x000000000600720c */ /* 0x000fe40003f06270 */
[----:B------:R-:W-:Y:S01]  /*15420*/  @P1 LOP3.LUT R243, R243, 0x2, RZ, 0xfc, !PT ;  /* 0x00000002f3f31812 */ /* 0x000fe200078efcff */
[----:B------:R-:W-:Y:S05]  /*15430*/  @P2 BRA `(.L_x_326) ;  /* 0x0000083000002947 */ /* 0x000fea0003800000 */
[----:B------:R-:W2:Y:S01]  /*15440*/  S2R R83, SR_TID.X ;  /* 0x0000000000537919 */ /* 0x000ea20000002100 */
[----:B------:R-:W-:Y:S01]  /*15450*/  IMAD R16, R16, c[0x0][0x3a0], RZ ;  /* 0x0000e80010107a24 */ /* 0x000fe200078e02ff */
[----:B------:R-:W-:Y:S01]  /*15460*/  SHF.R.S32.HI R4, RZ, 0x1f, R2 ;  /* 0x0000001fff047819 */ /* 0x000fe20000011402 */
[----:B-1----:R-:W-:-:S04]  /*15470*/  IMAD.WIDE.U32 R8, R3, c[0x0][0x3a0], RZ ;  /* 0x0000e80003087a25 */ /* 0x002fc800078e00ff */
[----:B------:R-:W-:Y:S02]  /*15480*/  IMAD R3, R3, c[0x0][0x3a4], R16 ;  /* 0x0000e90003037a24 */ /* 0x000fe400078e0210 */
[----:B------:R-:W-:-:S03]  /*15490*/  IMAD R10, R4, c[0x0][0x3f0], RZ ;  /* 0x0000fc00040a7a24 */ /* 0x000fc600078e02ff */
[----:B------:R-:W-:Y:S01]  /*154a0*/  IADD3 R9, R9, R3, RZ ;  /* 0x0000000309097210 */ /* 0x000fe20007ffe0ff */
[----:B------:R-:W-:-:S04]  /*154b0*/  IMAD R10, R2, c[0x0][0x3f4], R10 ;  /* 0x0000fd00020a7a24 */ /* 0x000fc800078e020a */
[----:B------:R-:W-:-:S04]  /*154c0*/  IMAD.WIDE.U32 R8, R5, c[0x0][0x3e8], R8 ;  /* 0x0000fa0005087a25 */ /* 0x000fc800078e0008 */
[----:B------:R-:W-:Y:S01]  /*154d0*/  IMAD R5, R5, c[0x0][0x3ec], R9 ;  /* 0x0000fb0005057a24 */ /* 0x000fe200078e0209 */
[----:B------:R-:W-:Y:S01]  /*154e0*/  MOV R4, R8 ;  /* 0x0000000800047202 */ /* 0x000fe20000000f00 */
[----:B------:R-:W-:Y:S01]  /*154f0*/  IMAD.SHL.U32 R9, R250, 0x2, RZ ;  /* 0x00000002fa097824 */ /* 0x000fe200078e00ff */
[----:B--2---:R-:W-:-:S03]  /*15500*/  SHF.R.S32.HI R82, RZ, 0x1f, R83 ;  /* 0x0000001fff527819 */ /* 0x004fc60000011453 */
[----:B------:R-:W-:Y:S01]  /*15510*/  IMAD.WIDE.U32 R4, R2, c[0x0][0x3f0], R4 ;  /* 0x0000fc0002047a25 */ /* 0x000fe200078e0004 */
[-C--:B------:R-:W-:Y:S01]  /*15520*/  LEA.HI R82, R82, R83.reuse, RZ, 0x2 ;  /* 0x0000005352527211 */ /* 0x080fe200078f10ff */
[----:B------:R1:W2:Y:S02]  /*15530*/  LDS.128 R24, [R9+0x80] ;  /* 0x0000800009187984 */ /* 0x0002a40000000c00 */
[----:B------:R-:W-:Y:S01]  /*15540*/  IMAD.IADD R5, R5, 0x1, R10 ;  /* 0x0000000105057824 */ /* 0x000fe200078e020a */
[----:B------:R-:W-:Y:S01]  /*15550*/  LOP3.LUT R82, R82, 0xfffffffc, RZ, 0xc0, !PT ;  /* 0xfffffffc52527812 */ /* 0x000fe200078ec0ff */
[----:B------:R1:W3:Y:S03]  /*15560*/  LDS.128 R36, [R9+0x880] ;  /* 0x0008800009247984 */ /* 0x0002e60000000c00 */
[----:B------:R-:W-:Y:S01]  /*15570*/  IADD3 R82, -R82, R83, RZ ;  /* 0x0000005352527210 */ /* 0x000fe20007ffe1ff */
[----:B------:R1:W4:Y:S03]  /*15580*/  LDS.128 R48, [R9+0x1080] ;  /* 0x0010800009307984 */ /* 0x0003260000000c00 */
[----:B------:R-:W-:Y:S01]  /*15590*/  LEA R6, R82, R249, 0x5 ;  /* 0x000000f952067211 */ /* 0x000fe200078e28ff */
[----:B------:R1:W1:Y:S03]  /*155a0*/  LDS.128 R60, [R9+0x1880] ;  /* 0x00188000093c7984 */ /* 0x0002660000000c00 */
[----:B------:R-:W-:Y:S01]  /*155b0*/  LEA R6, R81, R6, 0x7 ;  /* 0x0000000651067211 */ /* 0x000fe200078e38ff */
[----:B------:R1:W1:Y:S03]  /*155c0*/  LDS.128 R20, [R9+0x2080] ;  /* 0x0020800009147984 */ /* 0x0002660000000c00 */
[----:B------:R-:W-:Y:S01]  /*155d0*/  MOV R3, R6 ;  /* 0x0000000600037202 */ /* 0x000fe20000000f00 */
[----:B------:R-:W-:Y:S01]  /*155e0*/  @P5 IMAD.HI.U32 R11, R6, c[0x0][0x4ec], RZ ;  /* 0x00013b00060b5a27 */ /* 0x000fe200078e00ff */
[----:B------:R1:W1:Y:S04]  /*155f0*/  LDS.128 R32, [R9+0x2880] ;  /* 0x0028800009207984 */ /* 0x0002680000000c00 */
[----:B------:R1:W1:Y:S01]  /*15600*/  LDS.128 R44, [R9+0x3080] ;  /* 0x00308000092c7984 */ /* 0x0002620000000c00 */
[----:B------:R-:W-:-:S03]  /*15610*/  @P5 SHF.R.U32.HI R3, RZ, c[0x0][0x4f0], R11 ;  /* 0x00013c00ff035a19 */ /* 0x000fc6000001160b */
[----:B------:R1:W1:Y:S01]  /*15620*/  LDS.128 R56, [R9+0x3880] ;  /* 0x0038800009387984 */ /* 0x0002620000000c00 */
[----:B------:R-:W-:Y:S02]  /*15630*/  SHF.R.S32.HI R8, RZ, 0x1f, R3 ;  /* 0x0000001fff087819 */ /* 0x000fe40000011403 */
[C---:B------:R-:W-:Y:S01]  /*15640*/  IADD3 R2, -R3.reuse, RZ, RZ ;  /* 0x000000ff03027210 */ /* 0x040fe20007ffe1ff */
[----:B------:R1:W1:Y:S02]  /*15650*/  LDS.128 R16, [R9+0x4080] ;  /* 0x0040800009107984 */ /* 0x0002640000000c00 */
[----:B------:R-:W-:Y:S02]  /*15660*/  IMAD R8, R8, c[0x0][0x3e0], RZ ;  /* 0x0000f80008087a24 */ /* 0x000fe400078e02ff */
[----:B------:R1:W1:Y:S01]  /*15670*/  LDS.128 R28, [R9+0x4880] ;  /* 0x00488000091c7984 */ /* 0x0002620000000c00 */
[----:B------:R-:W-:Y:S02]  /*15680*/  IMAD R6, R2, c[0x0][0x4e8], R6 ;  /* 0x00013a0002067a24 */ /* 0x000fe400078e0206 */
[C---:B------:R-:W-:Y:S01]  /*15690*/  IMAD R8, R3.reuse, c[0x0][0x3e4], R8 ;  /* 0x0000f90003087a24 */ /* 0x040fe200078e0208 */
[----:B------:R1:W1:Y:S01]  /*156a0*/  LDS.128 R40, [R9+0x5080] ;  /* 0x0050800009287984 */ /* 0x0002620000000c00 */
[----:B------:R-:W-:Y:S01]  /*156b0*/  IMAD.WIDE.U32 R2, R3, c[0x0][0x3e0], R4 ;  /* 0x0000f80003027a25 */ /* 0x000fe200078e0004 */
[----:B------:R-:W-:-:S02]  /*156c0*/  SHF.R.S32.HI R4, RZ, 0x1f, R6 ;  /* 0x0000001fff047819 */ /* 0x000fc40000011406 */
[----:B------:R1:W1:Y:S01]  /*156d0*/  LDS.128 R52, [R9+0x5880] ;  /* 0x0058800009347984 */ /* 0x0002620000000c00 */
[----:B------:R-:W-:Y:S02]  /*156e0*/  LEA R5, R81, R249, 0x7 ;  /* 0x000000f951057211 */ /* 0x000fe400078e38ff */
        /* <DEDUP_REMOVED lines=8> */
[----:B--234-:R2:W3:Y:S02]  /*15770*/  SHFL.IDX PT, R4, R6, RZ, 0x1c1f ;  /* 0x001c1fff06047589 */ /* 0x01c4e400000e0000 */
.L_x_410:
[----:B------:R-:W-:Y:S05]  /*15780*/  BRA.DIV ~URZ, `(.L_x_328) ;  /* 0x000048127f007947 */ /* 0x000fea000b800000 */
[----:B------:R4:W2:Y:S02]  /*15790*/  SHFL.IDX PT, R2, R12, RZ, 0x1c1f ;  /* 0x001c1fff0c027589 */ /* 0x0008a400000e0000 */
.L_x_411:
[----:B------:R-:W-:Y:S01]  /*157a0*/  ISETP.GE.AND P0, PT, R5, R0, PT ;  /* 0x000000000500720c */ /* 0x000fe20003f06270 */
[----:B------:R-:W-:-:S12]  /*157b0*/  BSSY B0, `(.L_x_329) ;  /* 0x000000e000007945 */ /* 0x000fd80003800000 */
[----:B------:R-:W-:Y:S05]  /*157c0*/  @P0 BRA `(.L_x_330) ;  /* 0x000000c000000947 */ /* 0x000fea0003800000 */
[----:B------:R-:W-:Y:S02]  /*157d0*/  ISETP.GE.AND P2, PT, R228, c[0x0][0x3c8], PT ;  /* 0x0000f200e4007a0c */ /* 0x000fe40003f46270 */
[----:B------:R-:W-:Y:S02]  /*157e0*/  ISETP.GE.AND P1, PT, R235, c[0x0][0x3c8], PT ;  /* 0x0000f200eb007a0c */ /* 0x000fe40003f26270 */
[----:B------:R-:W-:-:S09]  /*157f0*/  ISETP.GE.AND P0, PT, R227, c[0x0][0x3c8], PT ;  /* 0x0000f200e3007a0c */ /* 0x000fd20003f06270 */
[CC--:B--2---:R-:W-:Y:S02]  /*15800*/  @!P2 LEA R10, P5, R228.reuse, R2.reuse, 0x1 ;  /* 0x00000002e40aa211 */ /* 0x0c4fe400078a08ff */
[-C--:B------:R-:W-:Y:S02]  /*15810*/  @!P1 LEA R8, P4, R235, R2.reuse, 0x1 ;  /* 0x00000002eb089211 */ /* 0x080fe400078808ff */
[----:B------:R-:W-:Y:S02]  /*15820*/  @!P0 LEA R2, P3, R227, R2, 0x1 ;  /* 0x00000002e3028211 */ /* 0x000fe400078608ff */
[-C--:B---3--:R-:W-:Y:S02]  /*15830*/  @!P2 LEA.HI.X R11, R228, R4.reuse, R229, 0x1, P5 ;  /* 0x00000004e40ba211 */ /* 0x088fe400028f0ce5 */
[-C--:B-1----:R-:W-:Y:S02]  /*15840*/  @!P1 LEA.HI.X R9, R235, R4.reuse, R252, 0x1, P4 ;  /* 0x00000004eb099211 */ /* 0x082fe400020f0cfc */
[----:B------:R-:W-:Y:S01]  /*15850*/  @!P0 LEA.HI.X R3, R227, R4, R251, 0x1, P3 ;  /* 0x00000004e3038211 */ /* 0x000fe200018f0cfb */
[----:B------:R1:W-:Y:S04]  /*15860*/  @!P2 ST.E.128 [R10.64], R24 ;  /* 0x000000180a00a985 */ /* 0x0003e8000c101d08 */
[----:B------:R1:W-:Y:S04]  /*15870*/  @!P1 ST.E.128 [R8.64], R20 ;  /* 0x0000001408009985 */ /* 0x0003e8000c101d08 */
[----:B------:R1:W-:Y:S02]  /*15880*/  @!P0 ST.E.128 [R2.64], R16 ;  /* 0x0000001002008985 */ /* 0x0003e4000c101d08 */
.L_x_330:
[----:B------:R-:W-:Y:S05]  /*15890*/  BSYNC B0 ;  /* 0x0000000000007941 */ /* 0x000fea0003800000 */
.L_x_329:
[----:B------:R-:W-:Y:S05]  /*158a0*/  BRA.DIV ~URZ, `(.L_x_331) ;  /* 0x000047627f007947 */ /* 0x000fea000b800000 */
[----:B---3--:R3:W4:Y:S04]  /*158b0*/  SHFL.IDX PT, R4, R6, 0x1, 0x1c1f ;  /* 0x003c1f0006047f89 */ /* 0x00872800000e0000 */
[----:B-12---:R3:W1:Y:S02]  /*158c0*/  SHFL.IDX PT, R2, R12, 0x1, 0x1c1f ;  /* 0x003c1f000c027f89 */ /* 0x00666400000e0000 */
.L_x_412:
[----:B------:R-:W-:Y:S01]  /*158d0*/  IADD3 R3, R5, 0x20, RZ ;  /* 0x0000002005037810 */ /* 0x000fe20007ffe0ff */
[----:B------:R-:W-:Y:S03]  /*158e0*/  BSSY B0, `(.L_x_332) ;  /* 0x000000f000007945 */ /* 0x000fe60003800000 */
[----:B------:R-:W-:-:S13]  /*158f0*/  ISETP.GE.AND P0, PT, R3, R0, PT ;  /* 0x000000000300720c */ /* 0x000fda0003f06270 */
[----:B------:R-:W-:Y:S05]  /*15900*/  @P0 BRA `(.L_x_333) ;  /* 0x000000c000000947 */ /* 0x000fea0003800000 */
[----:B------:R-:W-:Y:S02]  /*15910*/  ISETP.GE.AND P2, PT, R228, c[0x0][0x3c8], PT ;  /* 0x0000f200e4007a0c */ /* 0x000fe40003f46270 */
[----:B------:R-:W-:Y:S02]  /*15920*/  ISETP.GE.AND P1, PT, R235, c[0x0][0x3c8], PT ;  /* 0x0000f200eb007a0c */ /* 0x000fe40003f26270 */
[----:B------:R-:W-:-:S09]  /*15930*/  ISETP.GE.AND P0, PT, R227, c[0x0][0x3c8], PT ;  /* 0x0000f200e3007a0c */ /* 0x000fd20003f06270 */
[CC--:B-1----:R-:W-:Y:S02]  /*15940*/  @!P2 LEA R10, P5, R228.reuse, R2.reuse, 0x1 ;  /* 0x00000002e40aa211 */ /* 0x0c2fe400078a08ff */
[-C--:B------:R-:W-:Y:S02]  /*15950*/  @!P1 LEA R8, P4, R235, R2.reuse, 0x1 ;  /* 0x00000002eb089211 */ /* 0x080fe400078808ff */
[----:B------:R-:W-:Y:S02]  /*15960*/  @!P0 LEA R2, P3, R227, R2, 0x1 ;  /* 0x00000002e3028211 */ /* 0x000fe400078608ff */
[-C--:B----4-:R-:W-:Y:S02]  /*15970*/  @!P2 LEA.HI.X R11, R228, R4.reuse, R229, 0x1, P5 ;  /* 0x00000004e40ba211 */ /* 0x090fe400028f0ce5 */
[-C--:B------:R-:W-:Y:S02]  /*15980*/  @!P1 LEA.HI.X R9, R235, R4.reuse, R252, 0x1, P4 ;  /* 0x00000004eb099211 */ /* 0x080fe400020f0cfc */
[----:B------:R-:W-:Y:S01]  /*15990*/  @!P0 LEA.HI.X R3, R227, R4, R251, 0x1, P3 ;  /* 0x00000004e3038211 */ /* 0x000fe200018f0cfb */
[----:B------:R1:W-:Y:S04]  /*159a0*/  @!P2 ST.E.128 [R10.64], R36 ;  /* 0x000000240a00a985 */ /* 0x0003e8000c101d08 */
[----:B------:R1:W-:Y:S04]  /*159b0*/  @!P1 ST.E.128 [R8.64], R32 ;  /* 0x0000002008009985 */ /* 0x0003e8000c101d08 */
[----:B------:R1:W-:Y:S02]  /*159c0*/  @!P0 ST.E.128 [R2.64], R28 ;  /* 0x0000001c02008985 */ /* 0x0003e4000c101d08 */
.L_x_333:
[----:B------:R-:W-:Y:S05]  /*159d0*/  BSYNC B0 ;  /* 0x0000000000007941 */ /* 0x000fea0003800000 */
.L_x_332:
[----:B------:R-:W-:Y:S05]  /*159e0*/  BRA.DIV ~URZ, `(.L_x_334) ;  /* 0x000046f27f007947 */ /* 0x000fea000b800000 */
[----:B----4-:R2:W4:Y:S02]  /*159f0*/  SHFL.IDX PT, R4, R6, 0x2, 0x1c1f ;  /* 0x005c1f0006047f89 */ /* 0x01052400000e0000 */
.L_x_413:
[----:B------:R-:W-:Y:S05]  /*15a00*/  BRA.DIV ~URZ, `(.L_x_335) ;  /* 0x000047427f007947 */ /* 0x000fea000b800000 */
[----:B-1----:R1:W2:Y:S02]  /*15a10*/  SHFL.IDX PT, R2, R12, 0x2, 0x1c1f ;  /* 0x005c1f000c027f89 */ /* 0x0022a400000e0000 */
.L_x_414:
[----:B------:R-:W-:Y:S01]  /*15a20*/  IADD3 R3, R5, 0x40, RZ ;  /* 0x0000004005037810 */ /* 0x000fe20007ffe0ff */
[----:B------:R-:W-:Y:S03]  /*15a30*/  BSSY B0, `(.L_x_336) ;  /* 0x000000f000007945 */ /* 0x000fe60003800000 */
[----:B------:R-:W-:-:S13]  /*15a40*/  ISETP.GE.AND P0, PT, R3, R0, PT ;  /* 0x000000000300720c */ /* 0x000fda0003f06270 */
[----:B------:R-:W-:Y:S05]  /*15a50*/  @P0 BRA `(.L_x_337) ;  /* 0x000000c000000947 */ /* 0x000fea0003800000 */
[----:B------:R-:W-:Y:S02]  /*15a60*/  ISETP.GE.AND P2, PT, R228, c[0x0][0x3c8], PT ;  /* 0x0000f200e4007a0c */ /* 0x000fe40003f46270 */
[----:B------:R-:W-:Y:S02]  /*15a70*/  ISETP.GE.AND P1, PT, R235, c[0x0][0x3c8], PT ;  /* 0x0000f200eb007a0c */ /* 0x000fe40003f26270 */
[----:B------:R-:W-:-:S09]  /*15a80*/  ISETP.GE.AND P0, PT, R227, c[0x0][0x3c8], PT ;  /* 0x0000f200e3007a0c */ /* 0x000fd20003f06270 */
[CC--:B--2---:R-:W-:Y:S02]  /*15a90*/  @!P2 LEA R10, P5, R228.reuse, R2.reuse, 0x1 ;  /* 0x00000002e40aa211 */ /* 0x0c4fe400078a08ff */
        /* <DEDUP_REMOVED lines=8> */
.L_x_337:
[----:B------:R-:W-:Y:S05]  /*15b20*/  BSYNC B0 ;  /* 0x0000000000007941 */ /* 0x000fea0003800000 */
.L_x_336:
[----:B------:R-:W-:Y:S05]  /*15b30*/  BRA.DIV ~URZ, `(.L_x_338) ;  /* 0x000046827f007947 */ /* 0x000fea000b800000 */
[----:B--23--:R-:W2:Y:S04]  /*15b40*/  SHFL.IDX PT, R6, R6, 0x3, 0x1c1f ;  /* 0x007c1f0006067f89 */ /* 0x00cea800000e0000 */
[----:B------:R3:W1:Y:S02]  /*15b50*/  SHFL.IDX PT, R2, R12, 0x3, 0x1c1f ;  /* 0x007c1f000c027f89 */ /* 0x00066400000e0000 */
.L_x_415:
[----:B------:R-:W-:-:S04]  /*15b60*/  IADD3 R3, R5, 0x60, RZ ;  /* 0x0000006005037810 */ /* 0x000fc80007ffe0ff */
[----:B------:R-:W-:-:S13]  /*15b70*/  ISETP.GE.AND P0, PT, R3, R0, PT ;  /* 0x000000000300720c */ /* 0x000fda0003f06270 */
[----:B------:R-:W-:Y:S05]  /*15b80*/  @P0 BRA `(.L_x_339) ;  /* 0x0000239000000947 */ /* 0x000fea0003800000 */
[----:B------:R-:W-:Y:S02]  /*15b90*/  ISETP.GE.AND P1, PT, R228, c[0x0][0x3c8], PT ;  /* 0x0000f200e4007a0c */ /* 0x000fe40003f26270 */
[----:B------:R-:W-:-:S11]  /*15ba0*/  ISETP.GE.AND P0, PT, R235, c[0x0][0x3c8], PT ;  /* 0x0000f200eb007a0c */ /* 0x000fd60003f06270 */
[CC--:B-1----:R-:W-:Y:S02]  /*15bb0*/  @!P1 LEA R8, P3, R228.reuse, R2.reuse, 0x1 ;  /* 0x00000002e4089211 */ /* 0x0c2fe400078608ff */
[C---:B----4-:R-:W-:Y:S02]  /*15bc0*/  @!P0 LEA R4, P2, R235.reuse, R2, 0x1 ;  /* 0x00000002eb048211 */ /* 0x050fe400078408ff */
[-C--:B--2---:R-:W-:Y:S02]  /*15bd0*/  @!P1 LEA.HI.X R9, R228, R6.reuse, R229, 0x1, P3 ;  /* 0x00000006e4099211 */ /* 0x084fe400018f0ce5 */
[----:B------:R-:W-:-:S03]  /*15be0*/  @!P0 LEA.HI.X R5, R235, R6, R252, 0x1, P2 ;  /* 0x00000006eb058211 */ /* 0x000fc600010f0cfc */
[----:B------:R1:W-:Y:S04]  /*15bf0*/  @!P1 ST.E.128 [R8.64], R60 ;  /* 0x0000003c08009985 */ /* 0x0003e8000c101d08 */
[----:B------:R1:W-:Y:S01]  /*15c00*/  @!P0 ST.E.128 [R4.64], R56 ;  /* 0x0000003804008985 */ /* 0x0003e2000c101d08 */
[----:B------:R-:W-:-:S13]  /*15c10*/  ISETP.GE.AND P0, PT, R227, c[0x0][0x3c8], PT ;  /* 0x0000f200e3007a0c */ /* 0x000fda0003f06270 */
[----:B------:R-:W-:Y:S05]  /*15c20*/  @P0 BRA `(.L_x_339) ;  /* 0x000022f000000947 */ /* 0x000fea0003800000 */
[----:B------:R-:W-:-:S04]  /*15c30*/  LEA R2, P0, R227, R2, 0x1 ;  /* 0x00000002e3027211 */ /* 0x000fc800078008ff */
[----:B------:R-:W-:-:S05]  /*15c40*/  LEA.HI.X R3, R227, R6, R251, 0x1, P0 ;  /* 0x00000006e3037211 */ /* 0x000fca00000f0cfb */
[----:B------:R2:W-:Y:S01]  /*15c50*/  ST.E.128 [R2.64], R52 ;  /* 0x0000003402007985 */ /* 0x0005e2000c101d08 */
[----:B------:R-:W-:Y:S05]  /*15c60*/  BRA `(.L_x_339) ;  /* 0x000022b000007947 */ /* 0x000fea0003800000 */
.L_x_326:
[----:B-1----:R-:W2:Y:S01]  /*15c70*/  LDL.LU R10, [R1+0xb0] ;  /* 0x0000b000010a7983 */ /* 0x002ea20000300800 */
[----:B------:R-:W-:Y:S01]  /*15c80*/  IMAD R16, R16, c[0x0][0x408], RZ ;  /* 0x0001020010107a24 */ /* 0x000fe200078e02ff */
[----:B------:R-:W-:Y:S01]  /*15c90*/  SHF.R.S32.HI R0, RZ, 0x1f, R2 ;  /* 0x0000001fff007819 */ /* 0x000fe20000011402 */
[----:B------:R-:W-:-:S04]  /*15ca0*/  IMAD.WIDE.U32 R8, R3, c[0x0][0x408], RZ ;  /* 0x0001020003087a25 */ /* 0x000fc800078e00ff */
[----:B------:R-:W-:Y:S02]  /*15cb0*/  IMAD R3, R3, c[0x0][0x40c], R16 ;  /* 0x0001030003037a24 */ /* 0x000fe400078e0210 */
[----:B------:R-:W-:Y:S02]  /*15cc0*/  IMAD R0, R0, c[0x0][0x440], RZ ;  /* 0x0001100000007a24 */ /* 0x000fe400078e02ff */
[----:B------:R-:W-:Y:S01]  /*15cd0*/  @P5 IMAD.HI.U32 R6, R4, c[0x0][0x4ec], RZ ;  /* 0x00013b0004065a27 */ /* 0x000fe200078e00ff */
[----:B------:R-:W-:-:S05]  /*15ce0*/  IADD3 R9, R9, R3, RZ ;  /* 0x0000000309097210 */ /* 0x000fca0007ffe0ff */
[----:B------:R-:W-:-:S04]  /*15cf0*/  IMAD.WIDE.U32 R8, R5, c[0x0][0x438], R8 ;  /* 0x00010e0005087a25 */ /* 0x000fc800078e0008 */
        /* <DEDUP_REMOVED lines=24> */
.L_x_416:
[----:B------:R-:W-:Y:S05]  /*15e80*/  BRA.DIV ~URZ, `(.L_x_341) ;  /* 0x000044727f007947 */ /* 0x000fea000b800000 */
[----:B------:R3:W4:Y:S02]  /*15e90*/  SHFL.IDX PT, R0, R6, RZ, 0x1c1f ;  /* 0x001c1fff06007589 */ /* 0x00072400000e0000 */
.L_x_417:
        /* <DEDUP_REMOVED lines=28> */
[----:B--2---:R-:W-:Y:S02]  /*16060*/  @!P1 LEA.HI.X R3, R17, R4, R19, 0x2, P2 ;  /* 0x0000000411039211 */ /* 0x004fe400010f1413 */
[----:B------:R-:W2:Y:S04]  /*16070*/  LDL R19, [R1+0xc0] ;  /* 0x0000c00001137983 */ /* 0x000ea80000100800 */
[----:B------:R3:W-:Y:S04]  /*16080*/  @!P0 ST.E.64 [R8.64], R110 ;  /* 0x0000006e08008985 */ /* 0x0007e8000c101b08 */
[----:B------:R-:W4:Y:S01]  /*16090*/  LDL R17, [R1+0xbc] ;  /* 0x0000bc0001117983 */ /* 0x000f220000100800 */
[----:B---3--:R-:W-:-:S04]  /*160a0*/  @!P3 LEA R8, P0, R13, R0, 0x2 ;  /* 0x000000000d08b211 */ /* 0x008fc800078010ff */
[----:B------:R-:W-:Y:S02]  /*160b0*/  @!P3 LEA.HI.X R9, R13, R4, R15, 0x2, P0 ;  /* 0x000000040d09b211 */ /* 0x000fe400000f140f */
[----:B------:R-:W3:Y:S04]  /*160c0*/  LDL R15, [R1+0xb8] ;  /* 0x0000b800010f7983 */ /* 0x000ee80000100800 */
[----:B------:R-:W5:Y:S01]  /*160d0*/  LDL R13, [R1+0xb4] ;  /* 0x0000b400010d7983 */ /* 0x000f620000100800 */
[----:B------:R-:W-:-:S03]  /*160e0*/  ISETP.GE.AND P4, PT, R81, c[0x0][0x3c8], PT ;  /* 0x0000f20051007a0c */ /* 0x000fc60003f86270 */
[----:B------:R1:W-:Y:S01]  /*160f0*/  @!P1 ST.E.64 [R2.64], R140 ;  /* 0x0000008c02009985 */ /* 0x0003e2000c101b08 */
[----:B------:R-:W-:Y:S02]  /*16100*/  ISETP.GE.AND P1, PT, R24, c[0x0][0x3c8], PT ;  /* 0x0000f20018007a0c */ /* 0x000fe40003f26270 */
[----:B------:R-:W-:Y:S01]  /*16110*/  ISETP.GE.AND P2, PT, R10, c[0x0][0x3c8], PT ;  /* 0x0000f2000a007a0c */ /* 0x000fe20003f46270 */
[----:B------:R1:W-:Y:S06]  /*16120*/  @!P3 ST.E.64 [R8.64], R144 ;  /* 0x000000900800b985 */ /* 0x0003ec000c101b08 */
[----:B-1----:R-:W-:-:S04]  /*16130*/  @!P4 LEA R2, P0, R81, R0, 0x2 ;  /* 0x000000005102c211 */ /* 0x002fc800078010ff */
[----:B------:R-:W-:Y:S02]  /*16140*/  @!P4 LEA.HI.X R3, R81, R4, R82, 0x2, P0 ;  /* 0x000000045103c211 */ /* 0x000fe400000f1452 */
[----:B------:R-:W-:-:S03]  /*16150*/  @!P1 LEA R8, P0, R24, R0, 0x2 ;  /* 0x0000000018089211 */ /* 0x000fc600078010ff */
[----:B------:R1:W-:Y:S01]  /*16160*/  @!P4 ST.E.64 [R2.64], R148 ;  /* 0x000000940200c985 */ /* 0x0003e2000c101b08 */
[----:B------:R-:W-:Y:S02]  /*16170*/  ISETP.GE.AND P4, PT, R22, c[0x0][0x3c8], PT ;  /* 0x0000f20016007a0c */ /* 0x000fe40003f86270 */
[----:B------:R-:W-:-:S05]  /*16180*/  @!P1 LEA.HI.X R9, R24, R4, R25, 0x2, P0 ;  /* 0x0000000418099211 */ /* 0x000fca00000f1419 */
[----:B------:R1:W-:Y:S01]  /*16190*/  @!P1 ST.E.64 [R8.64], R152 ;  /* 0x0000009808009985 */ /* 0x0003e2000c101b08 */
[----:B------:R-:W-:Y:S02]  /*161a0*/  ISETP.GE.AND P1, PT, R20, c[0x0][0x3c8], PT ;  /* 0x0000f20014007a0c */ /* 0x000fe40003f26270 */
[----:B------:R-:W-:Y:S02]  /*161b0*/  ISETP.GE.AND P3, PT, R18, c[0x0][0x3c8], PT ;  /* 0x0000f20012007a0c */ /* 0x000fe40003f66270 */
[----:B-1----:R-:W-:-:S04]  /*161c0*/  @!P2 LEA R2, P0, R10, R0, 0x2 ;  /* 0x000000000a02a211 */ /* 0x002fc800078010ff */
[----:B------:R-:W-:Y:S02]  /*161d0*/  @!P2 LEA.HI.X R3, R10, R4, R11, 0x2, P0 ;  /* 0x000000040a03a211 */ /* 0x000fe400000f140b */
[----:B------:R-:W-:-:S04]  /*161e0*/  @!P4 LEA R10, P0, R22, R0, 0x2 ;  /* 0x00000000160ac211 */ /* 0x000fc800078010ff */
[----:B------:R-:W-:Y:S01]  /*161f0*/  @!P4 LEA.HI.X R11, R22, R4, R23, 0x2, P0 ;  /* 0x00000004160bc211 */ /* 0x000fe200000f1417 */
[----:B------:R1:W-:Y:S01]  /*16200*/  @!P2 ST.E.64 [R2.64], R156 ;  /* 0x0000009c0200a985 */ /* 0x0003e2000c101b08 */
[----:B------:R-:W-:-:S03]  /*16210*/  @!P1 LEA R8, P0, R20, R0, 0x2 ;  /* 0x0000000014089211 */ /* 0x000fc600078010ff */
[----:B------:R2:W-:Y:S01]  /*16220*/  @!P4 ST.E.64 [R10.64], R160 ;  /* 0x000000a00a00c985 */ /* 0x0005e2000c101b08 */
[----:B------:R-:W-:Y:S02]  /*16230*/  ISETP.GE.AND P4, PT, R16, c[0x0][0x3c8], PT ;  /* 0x0000f20010007a0c */ /* 0x000fe40003f86270 */
[----:B------:R-:W-:Y:S02]  /*16240*/  @!P1 LEA.HI.X R9, R20, R4, R21, 0x2, P0 ;  /* 0x0000000414099211 */ /* 0x000fe400000f1415 */
[----:B------:R-:W-:-:S03]  /*16250*/  ISETP.GE.AND P2, PT, R14, c[0x0][0x3c8], PT ;  /* 0x0000f2000e007a0c */ /* 0x000fc60003f46270 */
[----:B------:R2:W-:Y:S01]  /*16260*/  @!P1 ST.E.64 [R8.64], R172 ;  /* 0x000000ac08009985 */ /* 0x0005e2000c101b08 */
[----:B------:R-:W-:Y:S02]  /*16270*/  ISETP.GE.AND P1, PT, R12, c[0x0][0x3c8], PT ;  /* 0x0000f2000c007a0c */ /* 0x000fe40003f26270 */
[----:B-1----:R-:W-:-:S04]  /*16280*/  @!P3 LEA R2, P0, R18, R0, 0x2 ;  /* 0x000000001202b211 */ /* 0x002fc800078010ff */
[----:B--2---:R-:W-:Y:S02]  /*16290*/  @!P3 LEA.HI.X R3, R18, R4, R19, 0x2, P0 ;  /* 0x000000041203b211 */ /* 0x004fe400000f1413 */
[----:B------:R-:W-:-:S04]  /*162a0*/  @!P4 LEA R10, P0, R16, R0, 0x2 ;  /* 0x00000000100ac211 */ /* 0x000fc800078010ff */
[----:B----4-:R-:W-:Y:S02]  /*162b0*/  @!P4 LEA.HI.X R11, R16, R4, R17, 0x2, P0 ;  /* 0x00000004100bc211 */ /* 0x010fe400000f1411 */
[C---:B------:R-:W-:Y:S01]  /*162c0*/  @!P2 LEA R8, P0, R14.reuse, R0, 0x2 ;  /* 0x000000000e08a211 */ /* 0x040fe200078010ff */
[----:B------:R1:W-:Y:S04]  /*162d0*/  @!P3 ST.E.64 [R2.64], R72 ;  /* 0x000000480200b985 */ /* 0x0003e8000c101b08 */
[----:B------:R2:W-:Y:S01]  /*162e0*/  @!P4 ST.E.64 [R10.64], R180 ;  /* 0x000000b40a00c985 */ /* 0x0005e2000c101b08 */
[----:B---3--:R-:W-:Y:S02]  /*162f0*/  @!P2 LEA.HI.X R9, R14, R4, R15, 0x2, P0 ;  /* 0x000000040e09a211 */ /* 0x008fe400000f140f */
[----:B-1----:R-:W-:-:S04]  /*16300*/  @!P1 LEA R2, P0, R12, R0, 0x2 ;  /* 0x000000000c029211 */ /* 0x002fc800078010ff */
[----:B-----5:R-:W-:Y:S01]  /*16310*/  @!P1 LEA.HI.X R3, R12, R4, R13, 0x2, P0 ;  /* 0x000000040c039211 */ /* 0x020fe200000f140d */
[----:B------:R2:W-:Y:S04]  /*16320*/  @!P2 ST.E.64 [R8.64], R84 ;  /* 0x000000540800a985 */ /* 0x0005e8000c101b08 */
[----:B------:R2:W-:Y:S04]  /*16330*/  @!P1 ST.E.64 [R2.64], R68 ;  /* 0x0000004402009985 */ /* 0x0005e8000c101b08 */
.L_x_343:
[----:B------:R-:W-:Y:S05]  /*16340*/  BSYNC B0 ;  /* 0x0000000000007941 */ /* 0x000fea0003800000 */
.L_x_342:
[----:B------:R-:W-:Y:S05]  /*16350*/  BRA.DIV ~URZ, `(.L_x_344) ;  /* 0x000040127f007947 */ /* 0x000fea000b800000 */
[----:B--2---:R2:W1:Y:S04]  /*16360*/  SHFL.IDX PT, R4, R5, 0x1, 0x1c1f ;  /* 0x003c1f0005047f89 */ /* 0x00446800000e0000 */
[----:B----4-:R2:W4:Y:S02]  /*16370*/  SHFL.IDX PT, R0, R6, 0x1, 0x1c1f ;  /* 0x003c1f0006007f89 */ /* 0x01052400000e0000 */
.L_x_418:
[----:B------:R-:W-:Y:S01]  /*16380*/  BSSY B0, `(.L_x_345) ;  /* 0x000004a000007945 */ /* 0x000fe20003800000 */
[----:B------:R-:W-:Y:S05]  /*16390*/  @P6 BRA `(.L_x_346) ;  /* 0x0000048000006947 */ /* 0x000fea0003800000 */
[----:B------:R-:W5:Y:S04]  /*163a0*/  LDL R14, [R1+0xa4] ;  /* 0x0000a400010e7983 */ /* 0x000f680000100800 */
[----:B--2---:R-:W2:Y:S04]  /*163b0*/  LDL R11, [R1+0x98] ;  /* 0x00009800010b7983 */ /* 0x004ea80000100800 */
[----:B---3--:R-:W3:Y:S04]  /*163c0*/  LDL R15, [R1+0xdc] ;  /* 0x0000dc00010f7983 */ /* 0x008ee80000100800 */
[----:B----4-:R-:W4:Y:S04]  /*163d0*/  LDL R72, [R1+0x94] ;  /* 0x0000940001487983 */ /* 0x010f280000100800 */
[----:B------:R-:W3:Y:S04]  /*163e0*/  LDL R68, [R1+0x90] ;  /* 0x0000900001447983 */ /* 0x000ee80000100800 */
[----:B------:R-:W3:Y:S04]  /*163f0*/  LDL R24, [R1+0x8c] ;  /* 0x00008c0001187983 */ /* 0x000ee80000100800 */
[----:B------:R-:W4:Y:S04]  /*16400*/  LDL R22, [R1+0x88] ;  /* 0x0000880001167983 */ /* 0x000f280000100800 */
        /* <DEDUP_REMOVED lines=12> */
[----:B------:R-:W4:Y:S01]  /*164d0*/  LDL R17, [R1+0xb8] ;  /* 0x0000b80001117983 */ /* 0x000f220000100800 */
[----:B-----5:R-:W-:-:S02]  /*164e0*/  ISETP.GE.AND P1, PT, R14, c[0x0][0x3c8], PT ;  /* 0x0000f2000e007a0c */ /* 0x020fc40003f26270 */
[----:B--2---:R-:W-:-:S11]  /*164f0*/  ISETP.GE.AND P0, PT, R11, c[0x0][0x3c8], PT ;  /* 0x0000f2000b007a0c */ /* 0x004fd60003f06270 */
[----:B------:R-:W-:Y:S02]  /*16500*/  @!P1 IMAD.MOV.U32 R8, RZ, RZ, R0 ;  /* 0x000000ffff089224 */ /* 0x000fe400078e0000 */
[----:B-1----:R-:W-:Y:S01]  /*16510*/  @!P1 IMAD.MOV.U32 R9, RZ, RZ, R4 ;  /* 0x000000ffff099224 */ /* 0x002fe200078e0004 */
[----:B------:R-:W-:-:S03]  /*16520*/  @!P0 LEA R2, P2, R11, R0, 0x2 ;  /* 0x000000000b028211 */ /* 0x000fc600078410ff */
[----:B------:R-:W-:Y:S02]  /*16530*/  @!P1 IMAD.WIDE R8, R14, 0x4, R8 ;  /* 0x000000040e089825 */ /* 0x000fe400078e0208 */
[----:B------:R-:W2:Y:S01]  /*16540*/  LDL R14, [R1+0x70] ;  /* 0x00007000010e7983 */ /* 0x000ea20000100800 */
[----:B---3--:R-:W-:-:S03]  /*16550*/  @!P0 LEA.HI.X R3, R11, R4, R15, 0x2, P2 ;  /* 0x000000040b038211 */ /* 0x008fc600010f140f */
[----:B------:R-:W3:Y:S04]  /*16560*/  LDL R11, [R1+0xc0] ;  /* 0x0000c000010b7983 */ /* 0x000ee80000100800 */
[----:B------:R-:W5:Y:S01]  /*16570*/  LDL R15, [R1+0xb4] ;  /* 0x0000b400010f7983 */ /* 0x000f620000100800 */
[----:B----4-:R-:W-:Y:S02]  /*16580*/  ISETP.GE.AND P3, PT, R72, c[0x0][0x3c8], PT ;  /* 0x0000f20048007a0c */ /* 0x010fe40003f66270 */
[----:B------:R-:W-:Y:S02]  /*16590*/  ISETP.GE.AND P4, PT, R68, c[0x0][0x3c8], PT ;  /* 0x0000f20044007a0c */ /* 0x000fe40003f86270 */
[----:B------:R-:W-:Y:S01]  /*165a0*/  ISETP.GE.AND P2, PT, R24, c[0x0][0x3c8], PT ;  /* 0x0000f20018007a0c */ /* 0x000fe20003f46270 */
[----:B------:R1:W-:Y:S01]  /*165b0*/  @!P1 ST.E.64 [R8.64], R174 ;  /* 0x000000ae08009985 */ /* 0x0003e2000c101b08 */
[----:B------:R-:W-:-:S03]  /*165c0*/  ISETP.GE.AND P1, PT, R22, c[0x0][0x3c8], PT ;  /* 0x0000f20016007a0c */ /* 0x000fc60003f26270 */
[----:B------:R4:W-:Y:S04]  /*165d0*/  @!P0 ST.E.64 [R2.64], R176 ;  /* 0x000000b002008985 */ /* 0x0009e8000c101b08 */
[-C--:B-1----:R-:W-:Y:S02]  /*165e0*/  @!P3 LEA R8, P5, R72, R0.reuse, 0x2 ;  /* 0x000000004808b211 */ /* 0x082fe400078a10ff */
[----:B----4-:R-:W-:Y:S02]  /*165f0*/  @!P4 LEA R2, P0, R68, R0, 0x2 ;  /* 0x000000004402c211 */ /* 0x010fe400078010ff */
[-C--:B------:R-:W-:Y:S02]  /*16600*/  @!P3 LEA.HI.X R9, R72, R4.reuse, R73, 0x2, P5 ;  /* 0x000000044809b211 */ /* 0x080fe400028f1449 */
[----:B------:R-:W-:-:S02]  /*16610*/  @!P4 LEA.HI.X R3, R68, R4, R69, 0x2, P0 ;  /* 0x000000044403c211 */ /* 0x000fc400000f1445 */
[----:B------:R-:W-:Y:S01]  /*16620*/  ISETP.GE.AND P0, PT, R20, c[0x0][0x3c8], PT ;  /* 0x0000f20014007a0c */ /* 0x000fe20003f06270 */
[----:B------:R1:W-:Y:S04]  /*16630*/  @!P3 ST.E.64 [R8.64], R178 ;  /* 0x000000b20800b985 */ /* 0x0003e8000c101b08 */
[----:B------:R4:W-:Y:S01]  /*16640*/  @!P4 ST.E.64 [R2.64], R88 ;  /* 0x000000580200c985 */ /* 0x0009e2000c101b08 */
[----:B------:R-:W-:Y:S02]  /*16650*/  ISETP.GE.AND P4, PT, R12, c[0x0][0x3c8], PT ;  /* 0x0000f2000c007a0c */ /* 0x000fe40003f86270 */
[----:B------:R-:W-:Y:S02]  /*16660*/  ISETP.GE.AND P5, PT, R10, c[0x0][0x3c8], PT ;  /* 0x0000f2000a007a0c */ /* 0x000fe40003fa6270 */
[----:B-1----:R-:W-:-:S04]  /*16670*/  @!P2 LEA R8, P3, R24, R0, 0x2 ;  /* 0x000000001808a211 */ /* 0x002fc800078610ff */
[----:B------:R-:W-:Y:S02]  /*16680*/  @!P2 LEA.HI.X R9, R24, R4, R25, 0x2, P3 ;  /* 0x000000041809a211 */ /* 0x000fe400018f1419 */
[----:B----4-:R-:W-:-:S03]  /*16690*/  @!P1 LEA R2, P3, R22, R0, 0x2 ;  /* 0x0000000016029211 */ /* 0x010fc600078610ff */
[----:B------:R1:W-:Y:S01]  /*166a0*/  @!P2 ST.E.64 [R8.64], R100 ;  /* 0x000000640800a985 */ /* 0x0003e2000c101b08 */
[----:B------:R-:W-:Y:S02]  /*166b0*/  @!P1 LEA.HI.X R3, R22, R4, R23, 0x2, P3 ;  /* 0x0000000416039211 */ /* 0x000fe400018f1417 */
[----:B------:R-:W-:-:S03]  /*166c0*/  ISETP.GE.AND P3, PT, R18, c[0x0][0x3c8], PT ;  /* 0x0000f20012007a0c */ /* 0x000fc60003f66270 */
[----:B------:R4:W-:Y:S01]  /*166d0*/  @!P1 ST.E.64 [R2.64], R142 ;  /* 0x0000008e02009985 */ /* 0x0009e2000c101b08 */
[----:B-1----:R-:W-:-:S04]  /*166e0*/  @!P0 LEA R8, P2, R20, R0, 0x2 ;  /* 0x0000000014088211 */ /* 0x002fc800078410ff */
[----:B------:R-:W-:Y:S02]  /*166f0*/  @!P0 LEA.HI.X R9, R20, R4, R21, 0x2, P2 ;  /* 0x0000000414098211 */ /* 0x000fe400010f1415 */
[----:B----4-:R-:W-:Y:S02]  /*16700*/  @!P4 LEA R2, P1, R12, R0, 0x2 ;  /* 0x000000000c02c211 */ /* 0x010fe400078210ff */
[----:B------:R-:W-:Y:S01]  /*16710*/  ISETP.GE.AND P2, PT, R16, c[0x0][0x3c8], PT ;  /* 0x0000f20010007a0c */ /* 0x000fe20003f46270 */
[----:B------:R1:W-:Y:S01]  /*16720*/  @!P0 ST.E.64 [R8.64], R146 ;  /* 0x0000009208008985 */ /* 0x0003e2000c101b08 */
[----:B------:R-:W-:Y:S02]  /*16730*/  @!P4 LEA.HI.X R3, R12, R4, R13, 0x2, P1 ;  /* 0x000000040c03c211 */ /* 0x000fe400008f140d */
[----:B------:R-:W-:-:S03]  /*16740*/  @!P5 LEA R12, P0, R10, R0, 0x2 ;  /* 0x000000000a0cd211 */ /* 0x000fc600078010ff */
[----:B------:R4:W-:Y:S01]  /*16750*/  @!P4 ST.E.64 [R2.64], R150 ;  /* 0x000000960200c985 */ /* 0x0009e2000c101b08 */
[----:B--2---:R-:W-:Y:S02]  /*16760*/  ISETP.GE.AND P1, PT, R14, c[0x0][0x3c8], PT ;  /* 0x0000f2000e007a0c */ /* 0x004fe40003f26270 */
[----:B---3--:R-:W-:Y:S02]  /*16770*/  @!P5 LEA.HI.X R13, R10, R4, R11, 0x2, P0 ;  /* 0x000000040a0dd211 */ /* 0x008fe400000f140b */
[----:B------:R-:W-:-:S04]  /*16780*/  @!P3 LEA R10, P0, R18, R0, 0x2 ;  /* 0x00000000120ab211 */ /* 0x000fc800078010ff */
[----:B------:R-:W-:Y:S02]  /*16790*/  @!P3 LEA.HI.X R11, R18, R4, R19, 0x2, P0 ;  /* 0x00000004120bb211 */ /* 0x000fe400000f1413 */
[----:B-1----:R-:W-:-:S04]  /*167a0*/  @!P2 LEA R8, P0, R16, R0, 0x2 ;  /* 0x000000001008a211 */ /* 0x002fc800078010ff */
[----:B------:R-:W-:Y:S02]  /*167b0*/  @!P2 LEA.HI.X R9, R16, R4, R17, 0x2, P0 ;  /* 0x000000041009a211 */ /* 0x000fe400000f1411 */
[C---:B----4-:R-:W-:Y:S01]  /*167c0*/  @!P1 LEA R2, P0, R14.reuse, R0, 0x2 ;  /* 0x000000000e029211 */ /* 0x050fe200078010ff */
[----:B------:R1:W-:Y:S03]  /*167d0*/  @!P5 ST.E.64 [R12.64], R158 ;  /* 0x0000009e0c00d985 */ /* 0x0003e6000c101b08 */
[----:B-----5:R-:W-:Y:S01]  /*167e0*/  @!P1 LEA.HI.X R3, R14, R4, R15, 0x2, P0 ;  /* 0x000000040e039211 */ /* 0x020fe200000f140f */
[----:B------:R1:W-:Y:S04]  /*167f0*/  @!P3 ST.E.64 [R10.64], R154 ;  /* 0x0000009a0a00b985 */ /* 0x0003e8000c101b08 */
[----:B------:R1:W-:Y:S04]  /*16800*/  @!P2 ST.E.64 [R8.64], R86 ;  /* 0x000000560800a985 */ /* 0x0003e8000c101b08 */
[----:B------:R1:W-:Y:S02]  /*16810*/  @!P1 ST.E.64 [R2.64], R70 ;  /* 0x0000004602009985 */ /* 0x0003e4000c101b08 */
.L_x_346:
[----:B------:R-:W-:Y:S05]  /*16820*/  BSYNC B0 ;  /* 0x0000000000007941 */ /* 0x000fea0003800000 */
.L_x_345:
[----:B------:R-:W-:Y:S05]  /*16830*/  BRA.DIV ~URZ, `(.L_x_347) ;  /* 0x00003c027f007947 */ /* 0x000fea000b800000 */
[----:B-1----:R1:W2:Y:S02]  /*16840*/  SHFL.IDX PT, R4, R5, 0x2, 0x1c1f ;  /* 0x005c1f0005047f89 */ /* 0x0022a400000e0000 */
.L_x_419:
[----:B------:R-:W-:Y:S05]  /*16850*/  BRA.DIV ~URZ, `(.L_x_348) ;  /* 0x00003c527f007947 */ /* 0x000fea000b800000 */
[----:B----4-:R4:W1:Y:S02]  /*16860*/  SHFL.IDX PT, R0, R6, 0x2, 0x1c1f ;  /* 0x005c1f0006007f89 */ /* 0x01086400000e0000 */
.L_x_420:
[----:B------:R-:W-:Y:S01]  /*16870*/  LOP3.LUT P0, RZ, R243, 0x1, RZ, 0xc0, !PT ;  /* 0x00000001f3ff7812 */ /* 0x000fe2000780c0ff */
[----:B------:R-:W-:-:S12]  /*16880*/  BSSY B0, `(.L_x_349) ;  /* 0x000004a000007945 */ /* 0x000fd80003800000 */
        /* <DEDUP_REMOVED lines=22> */
[----:B---3--:R-:W-:-:S11]  /*169f0*/  ISETP.GE.AND P0, PT, R17, c[0x0][0x3c8], PT ;  /* 0x0000f20011007a0c */ /* 0x008fd60003f06270 */
[----:B-1----:R-:W-:-:S04]  /*16a00*/  @!P2 LEA R2, P1, R13, R0, 0x2 ;  /* 0x000000000d02a211 */ /* 0x002fc800078210ff */
[----:B----4-:R-:W-:Y:S02]  /*16a10*/  @!P2 LEA.HI.X R3, R13, R4, R15, 0x2, P1 ;  /* 0x000000040d03a211 */ /* 0x010fe400008f140f */
[----:B------:R-:W3:Y:S01]  /*16a20*/  LDL R13, [R1+0xc4] ;  /* 0x0000c400010d7983 */ /* 0x000ee20000100800 */
[----:B------:R-:W-:Y:S02]  /*16a30*/  @!P0 IMAD.MOV.U32 R8, RZ, RZ, R0 ;  /* 0x000000ffff088224 */ /* 0x000fe400078e0000 */
[----:B------:R-:W-:Y:S01]  /*16a40*/  @!P0 IMAD.MOV.U32 R9, RZ, RZ, R4 ;  /* 0x000000ffff098224 */ /* 0x000fe200078e0004 */
[----:B------:R-:W4:Y:S03]  /*16a50*/  LDL R15, [R1+0xb4] ;  /* 0x0000b400010f7983 */ /* 0x000f260000100800 */
[----:B------:R-:W-:Y:S02]  /*16a60*/  @!P0 IMAD.WIDE R8, R17, 0x4, R8 ;  /* 0x0000000411088825 */ /* 0x000fe400078e0208 */
[----:B------:R-:W5:Y:S01]  /*16a70*/  LDL R17, [R1+0xb8] ;  /* 0x0000b80001117983 */ /* 0x000f620000100800 */
[----:B--2---:R-:W-:-:S02]  /*16a80*/  ISETP.GE.AND P4, PT, R70, c[0x0][0x3c8], PT ;  /* 0x0000f20046007a0c */ /* 0x004fc40003f86270 */
[----:B------:R-:W-:Y:S01]  /*16a90*/  ISETP.GE.AND P3, PT, R10, c[0x0][0x3c8], PT ;  /* 0x0000f2000a007a0c */ /* 0x000fe20003f66270 */
[----:B------:R1:W-:Y:S01]  /*16aa0*/  @!P0 ST.E.64 [R8.64], R28 ;  /* 0x0000001c08008985 */ /* 0x0003e2000c101b08 */
[----:B------:R-:W-:Y:S02]  /*16ab0*/  ISETP.GE.AND P1, PT, R68, c[0x0][0x3c8], PT ;  /* 0x0000f20044007a0c */ /* 0x000fe40003f26270 */
[----:B------:R-:W-:Y:S01]  /*16ac0*/  ISETP.GE.AND P0, PT, R24, c[0x0][0x3c8], PT ;  /* 0x0000f20018007a0c */ /* 0x000fe20003f06270 */
[----:B------:R2:W-:Y:S01]  /*16ad0*/  @!P2 ST.E.64 [R2.64], R30 ;  /* 0x0000001e0200a985 */ /* 0x0005e2000c101b08 */
[----:B------:R-:W-:-:S05]  /*16ae0*/  ISETP.GE.AND P6, PT, R22, c[0x0][0x3c8], PT ;  /* 0x0000f20016007a0c */ /* 0x000fca0003fc6270 */
[-C--:B-1----:R-:W-:Y:S02]  /*16af0*/  @!P4 LEA R8, P5, R70, R0.reuse, 0x2 ;  /* 0x000000004608c211 */ /* 0x082fe400078a10ff */
[----:B--2---:R-:W-:Y:S02]  /*16b00*/  @!P3 LEA R2, P2, R10, R0, 0x2 ;  /* 0x000000000a02b211 */ /* 0x004fe400078410ff */
[-C--:B------:R-:W-:Y:S02]  /*16b10*/  @!P4 LEA.HI.X R9, R70, R4.reuse, R71, 0x2, P5 ;  /* 0x000000044609c211 */ /* 0x080fe400028f1447 */
[----:B------:R-:W-:-:S03]  /*16b20*/  @!P3 LEA.HI.X R3, R10, R4, R11, 0x2, P2 ;  /* 0x000000040a03b211 */ /* 0x000fc600010f140b */
[----:B------:R-:W-:Y:S01]  /*16b30*/  @!P4 ST.E.64 [R8.64], R32 ;  /* 0x000000200800c985 */ /* 0x000fe2000c101b08 */
[----:B------:R-:W-:Y:S02]  /*16b40*/  ISETP.GE.AND P4, PT, R12, c[0x0][0x3c8], PT ;  /* 0x0000f2000c007a0c */ /* 0x000fe40003f86270 */
[C---:B------:R-:W-:Y:S01]  /*16b50*/  @!P1 LEA R10, P5, R68.reuse, R0, 0x2 ;  /* 0x00000000440a9211 */ /* 0x040fe200078a10ff */
[----:B------:R1:W-:Y:S03]  /*16b60*/  @!P3 ST.E.64 [R2.64], R34 ;  /* 0x000000220200b985 */ /* 0x0003e6000c101b08 */
[----:B------:R-:W-:Y:S02]  /*16b70*/  @!P1 LEA.HI.X R11, R68, R4, R69, 0x2, P5 ;  /* 0x00000004440b9211 */ /* 0x000fe400028f1445 */
[----:B------:R-:W-:-:S03]  /*16b80*/  ISETP.GE.AND P3, PT, R20, c[0x0][0x3c8], PT ;  /* 0x0000f20014007a0c */ /* 0x000fc60003f66270 */
[----:B------:R-:W-:Y:S01]  /*16b90*/  @!P1 ST.E.64 [R10.64], R50 ;  /* 0x000000320a009985 */ /* 0x000fe2000c101b08 */
[----:B------:R-:W-:Y:S02]  /*16ba0*/  ISETP.GE.AND P1, PT, R16, c[0x0][0x3c8], PT ;  /* 0x0000f20010007a0c */ /* 0x000fe40003f26270 */
[-C--:B-1----:R-:W-:Y:S02]  /*16bb0*/  @!P0 LEA R2, P2, R24, R0.reuse, 0x2 ;  /* 0x0000000018028211 */ /* 0x082fe400078410ff */
[----:B------:R-:W-:Y:S02]  /*16bc0*/  @!P6 LEA R8, P5, R22, R0, 0x2 ;  /* 0x000000001608e211 */ /* 0x000fe400078a10ff */
[-C--:B------:R-:W-:Y:S02]  /*16bd0*/  @!P0 LEA.HI.X R3, R24, R4.reuse, R25, 0x2, P2 ;  /* 0x0000000418038211 */ /* 0x080fe400010f1419 */
[----:B------:R-:W-:Y:S02]  /*16be0*/  ISETP.GE.AND P2, PT, R18, c[0x0][0x3c8], PT ;  /* 0x0000f20012007a0c */ /* 0x000fe40003f46270 */
[----:B------:R-:W-:Y:S01]  /*16bf0*/  @!P6 LEA.HI.X R9, R22, R4, R23, 0x2, P5 ;  /* 0x000000041609e211 */ /* 0x000fe200028f1417 */
[----:B------:R1:W-:Y:S01]  /*16c00*/  @!P0 ST.E.64 [R2.64], R36 ;  /* 0x0000002402008985 */ /* 0x0003e2000c101b08 */
[----:B------:R-:W-:-:S03]  /*16c10*/  ISETP.GE.AND P0, PT, R14, c[0x0][0x3c8], PT ;  /* 0x0000f2000e007a0c */ /* 0x000fc60003f06270 */
[----:B------:R2:W-:Y:S01]  /*16c20*/  @!P6 ST.E.64 [R8.64], R38 ;  /* 0x000000260800e985 */ /* 0x0005e2000c101b08 */
[----:B-1----:R-:W-:-:S04]  /*16c30*/  @!P4 LEA R2, P5, R12, R0, 0x2 ;  /* 0x000000000c02c211 */ /* 0x002fc800078a10ff */
[----:B---3--:R-:W-:Y:S02]  /*16c40*/  @!P4 LEA.HI.X R3, R12, R4, R13, 0x2, P5 ;  /* 0x000000040c03c211 */ /* 0x008fe400028f140d */
[----:B------:R-:W-:-:S03]  /*16c50*/  @!P3 LEA R12, P5, R20, R0, 0x2 ;  /* 0x00000000140cb211 */ /* 0x000fc600078a10ff */
[----:B------:R1:W-:Y:S01]  /*16c60*/  @!P4 ST.E.64 [R2.64], R40 ;  /* 0x000000280200c985 */ /* 0x0003e2000c101b08 */
[----:B------:R-:W-:Y:S02]  /*16c70*/  @!P2 LEA R10, P4, R18, R0, 0x2 ;  /* 0x00000000120aa211 */ /* 0x000fe400078810ff */
[----:B------:R-:W-:Y:S02]  /*16c80*/  @!P3 LEA.HI.X R13, R20, R4, R21, 0x2, P5 ;  /* 0x00000004140db211 */ /* 0x000fe400028f1415 */
[----:B--2---:R-:W-:Y:S02]  /*16c90*/  @!P1 LEA R8, P5, R16, R0, 0x2 ;  /* 0x0000000010089211 */ /* 0x004fe400078a10ff */
[-C--:B------:R-:W-:Y:S02]  /*16ca0*/  @!P2 LEA.HI.X R11, R18, R4.reuse, R19, 0x2, P4 ;  /* 0x00000004120ba211 */ /* 0x080fe400020f1413 */
[----:B-----5:R-:W-:Y:S01]  /*16cb0*/  @!P1 LEA.HI.X R9, R16, R4, R17, 0x2, P5 ;  /* 0x0000000410099211 */ /* 0x020fe200028f1411 */
[----:B------:R2:W-:Y:S04]  /*16cc0*/  @!P3 ST.E.64 [R12.64], R64 ;  /* 0x000000400c00b985 */ /* 0x0005e8000c101b08 */
[----:B------:R2:W-:Y:S04]  /*16cd0*/  @!P2 ST.E.64 [R10.64], R52 ;  /* 0x000000340a00a985 */ /* 0x0005e8000c101b08 */
[----:B------:R2:W-:Y:S01]  /*16ce0*/  @!P1 ST.E.64 [R8.64], R42 ;  /* 0x0000002a08009985 */ /* 0x0005e2000c101b08 */
[----:B-1----:R-:W-:-:S04]  /*16cf0*/  @!P0 LEA R2, P4, R14, R0, 0x2 ;  /* 0x000000000e028211 */ /* 0x002fc800078810ff */
[----:B----4-:R-:W-:-:S05]  /*16d00*/  @!P0 LEA.HI.X R3, R14, R4, R15, 0x2, P4 ;  /* 0x000000040e038211 */ /* 0x010fca00020f140f */
[----:B------:R2:W-:Y:S04]  /*16d10*/  @!P0 ST.E.64 [R2.64], R26 ;  /* 0x0000001a02008985 */ /* 0x0005e8000c101b08 */
.L_x_350:
[----:B------:R-:W-:Y:S05]  /*16d20*/  BSYNC B0 ;  /* 0x0000000000007941 */ /* 0x000fea0003800000 */
.L_x_349:
[----:B------:R-:W-:Y:S05]  /*16d30*/  BRA.DIV ~URZ, `(.L_x_351) ;  /* 0x000037e27f007947 */ /* 0x000fea000b800000 */
[----:B--2---:R2:W3:Y:S04]  /*16d40*/  SHFL.IDX PT, R4, R5, 0x3, 0x1c1f ;  /* 0x007c1f0005047f89 */ /* 0x0044e800000e0000 */
[----:B-1----:R2:W1:Y:S02]  /*16d50*/  SHFL.IDX PT, R0, R6, 0x3, 0x1c1f ;  /* 0x007c1f0006007f89 */ /* 0x00246400000e0000 */
.L_x_421:
[----:B------:R-:W-:-:S13]  /*16d60*/  LOP3.LUT P0, RZ, R243, 0x2, RZ, 0xc0, !PT ;  /* 0x00000002f3ff7812 */ /* 0x000fda000780c0ff */
        /* <DEDUP_REMOVED lines=20> */
[----:B------:R-:W3:Y:S01]  /*16eb0*/  LDL R16, [R1+0xbc] ;  /* 0x0000bc0001107983 */ /* 0x000ee20000100800 */
[----:B-----5:R-:W-:-:S02]  /*16ec0*/  ISETP.GE.AND P4, PT, R14, c[0x0][0x3c8], PT ;  /* 0x0000f2000e007a0c */ /* 0x020fc40003f86270 */
[----:B--2---:R-:W-:Y:S02]  /*16ed0*/  ISETP.GE.AND P3, PT, R10, c[0x0][0x3c8], PT ;  /* 0x0000f2000a007a0c */ /* 0x004fe40003f66270 */
[----:B----4-:R-:W-:-:S09]  /*16ee0*/  ISETP.GE.AND P2, PT, R5, c[0x0][0x3c8], PT ;  /* 0x0000f20005007a0c */ /* 0x010fd20003f46270 */
[----:B-1----:R-:W-:Y:S02]  /*16ef0*/  @!P4 IMAD.MOV.U32 R8, RZ, RZ, R0 ;  /* 0x000000ffff08c224 */ /* 0x002fe400078e0000 */
[----:B------:R-:W-:Y:S01]  /*16f00*/  @!P4 IMAD.MOV.U32 R9, RZ, RZ, R4 ;  /* 0x000000ffff09c224 */ /* 0x000fe200078e0004 */
[----:B------:R-:W-:-:S03]  /*16f10*/  @!P3 LEA R2, P5, R10, R0, 0x2 ;  /* 0x000000000a02b211 */ /* 0x000fc600078a10ff */
[----:B------:R-:W-:Y:S01]  /*16f20*/  @!P4 IMAD.WIDE R8, R14, 0x4, R8 ;  /* 0x000000040e08c825 */ /* 0x000fe200078e0208 */
[----:B---3--:R-:W-:Y:S01]  /*16f30*/  @!P3 LEA.HI.X R3, R10, R4, R11, 0x2, P5 ;  /* 0x000000040a03b211 */ /* 0x008fe200028f140b */
[----:B------:R-:W2:Y:S04]  /*16f40*/  LDL R14, [R1+0xb8] ;  /* 0x0000b800010e7983 */ /* 0x000ea80000100800 */
[----:B------:R1:W-:Y:S04]  /*16f50*/  @!P4 ST.E.64 [R8.64], R56 ;  /* 0x000000380800c985 */ /* 0x0003e8000c101b08 */
[----:B------:R3:W-:Y:S01]  /*16f60*/  @!P3 ST.E.64 [R2.64], R44 ;  /* 0x0000002c0200b985 */ /* 0x0007e2000c101b08 */
[----:B------:R-:W-:-:S04]  /*16f70*/  @!P2 LEA R10, P3, R5, R0, 0x2 ;  /* 0x00000000050aa211 */ /* 0x000fc800078610ff */
[----:B------:R-:W-:Y:S02]  /*16f80*/  @!P2 LEA.HI.X R11, R5, R4, R27, 0x2, P3 ;  /* 0x00000004050ba211 */ /* 0x000fe400018f141b */
[----:B------:R-:W4:Y:S01]  /*16f90*/  LDL R5, [R1+0x70] ;  /* 0x0000700001057983 */ /* 0x000f220000100800 */
[----:B------:R-:W-:Y:S02]  /*16fa0*/  ISETP.GE.AND P1, PT, R25, c[0x0][0x3c8], PT ;  /* 0x0000f20019007a0c */ /* 0x000fe40003f26270 */
[----:B------:R-:W-:-:S11]  /*16fb0*/  ISETP.GE.AND P0, PT, R23, c[0x0][0x3c8], PT ;  /* 0x0000f20017007a0c */ /* 0x000fd60003f06270 */
[-C--:B-1----:R-:W-:Y:S02]  /*16fc0*/  @!P1 LEA R8, P4, R25, R0.reuse, 0x2 ;  /* 0x0000000019089211 */ /* 0x082fe400078810ff */
[----:B------:R-:W-:Y:S02]  /*16fd0*/  ISETP.GE.AND P5, PT, R21, c[0x0][0x3c8], PT ;  /* 0x0000f20015007a0c */ /* 0x000fe40003fa6270 */
[----:B---3--:R-:W-:-:S09]  /*16fe0*/  @!P0 LEA R2, P6, R23, R0, 0x2 ;  /* 0x0000000017028211 */ /* 0x008fd200078c10ff */
[----:B------:R-:W-:-:S04]  /*16ff0*/  P2R R3, PR, RZ, 0x10 ;  /* 0x00000010ff037803 */ /* 0x000fc80000000000 */
[----:B------:R-:W-:Y:S02]  /*17000*/  ISETP.NE.AND P3, PT, R3, RZ, PT ;  /* 0x000000ff0300720c */ /* 0x000fe40003f65270 */
[----:B------:R-:W-:Y:S02]  /*17010*/  ISETP.GE.AND P4, PT, R12, c[0x0][0x3c8], PT ;  /* 0x0000f2000c007a0c */ /* 0x000fe40003f86270 */
[-C--:B------:R-:W-:Y:S02]  /*17020*/  @!P1 LEA.HI.X R9, R25, R4.reuse, R26, 0x2, P3 ;  /* 0x0000000419099211 */ /* 0x080fe400018f141a */
[----:B------:R-:W-:Y:S01]  /*17030*/  @!P0 LEA.HI.X R3, R23, R4, R24, 0x2, P6 ;  /* 0x0000000417038211 */ /* 0x000fe200030f1418 */
[----:B------:R-:W-:Y:S01]  /*17040*/  @!P2 ST.E.64 [R10.64], R74 ;  /* 0x0000004a0a00a985 */ /* 0x000fe2000c101b08 */
[----:B------:R-:W-:-:S03]  /*17050*/  ISETP.GE.AND P3, PT, R19, c[0x0][0x3c8], PT ;  /* 0x0000f20013007a0c */ /* 0x000fc60003f66270 */
[----:B------:R1:W-:Y:S04]  /*17060*/  @!P1 ST.E.64 [R8.64], R60 ;  /* 0x0000003c08009985 */ /* 0x0003e8000c101b08 */
[----:B------:R3:W-:Y:S01]  /*17070*/  @!P0 ST.E.64 [R2.64], R46 ;  /* 0x0000002e02008985 */ /* 0x0007e2000c101b08 */
[----:B------:R-:W-:Y:S02]  /*17080*/  ISETP.GE.AND P2, PT, R17, c[0x0][0x3c8], PT ;  /* 0x0000f20011007a0c */ /* 0x000fe40003f46270 */
[----:B------:R-:W-:Y:S02]  /*17090*/  ISETP.GE.AND P1, PT, R15, c[0x0][0x3c8], PT ;  /* 0x0000f2000f007a0c */ /* 0x000fe40003f26270 */
[----:B-1----:R-:W-:-:S04]  /*170a0*/  @!P5 LEA R8, P0, R21, R0, 0x2 ;  /* 0x000000001508d211 */ /* 0x002fc800078010ff */
[----:B------:R-:W-:Y:S02]  /*170b0*/  @!P5 LEA.HI.X R9, R21, R4, R22, 0x2, P0 ;  /* 0x000000041509d211 */ /* 0x000fe400000f1416 */
[----:B---3--:R-:W-:-:S03]  /*170c0*/  @!P4 LEA R2, P6, R12, R0, 0x2 ;  /* 0x000000000c02c211 */ /* 0x008fc600078c10ff */
[----:B------:R-:W-:Y:S01]  /*170d0*/  @!P5 ST.E.64 [R8.64], R58 ;  /* 0x0000003a0800d985 */ /* 0x000fe2000c101b08 */
[----:B------:R-:W-:Y:S02]  /*170e0*/  @!P4 LEA.HI.X R3, R12, R4, R13, 0x2, P6 ;  /* 0x000000040c03c211 */ /* 0x000fe400030f140d */
[-C--:B------:R-:W-:Y:S02]  /*170f0*/  @!P3 LEA R12, P5, R19, R0.reuse, 0x2 ;  /* 0x00000000130cb211 */ /* 0x080fe400078a10ff */
[----:B------:R-:W-:Y:S01]  /*17100*/  ISETP.GE.AND P0, PT, R6, c[0x0][0x3c8], PT ;  /* 0x0000f20006007a0c */ /* 0x000fe20003f06270 */
[----:B------:R1:W-:Y:S01]  /*17110*/  @!P4 ST.E.64 [R2.64], R62 ;  /* 0x0000003e0200c985 */ /* 0x0003e2000c101b08 */
[----:B------:R-:W-:-:S04]  /*17120*/  @!P2 LEA R10, P6, R17, R0, 0x2 ;  /* 0x00000000110aa211 */ /* 0x000fc800078c10ff */
[----:B------:R-:W-:-:S05]  /*17130*/  @!P2 LEA.HI.X R11, R17, R4, R18, 0x2, P6 ;  /* 0x00000004110ba211 */ /* 0x000fca00030f1412 */
[----:B-1----:R-:W-:-:S04]  /*17140*/  P2R R2, PR, RZ, 0x20 ;  /* 0x00000020ff027803 */ /* 0x002fc80000000000 */
[----:B------:R-:W-:Y:S02]  /*17150*/  ISETP.NE.AND P4, PT, R2, RZ, PT ;  /* 0x000000ff0200720c */ /* 0x000fe40003f85270 */
[----:B------:R-:W-:Y:S02]  /*17160*/  @!P1 LEA R8, P5, R15, R0, 0x2 ;  /* 0x000000000f089211 */ /* 0x000fe400078a10ff */
[----:B------:R-:W-:Y:S02]  /*17170*/  @!P3 LEA.HI.X R13, R19, R4, R20, 0x2, P4 ;  /* 0x00000004130db211 */ /* 0x000fe400020f1414 */
[C---:B------:R-:W-:Y:S02]  /*17180*/  @!P0 LEA R2, P4, R6.reuse, R0, 0x2 ;  /* 0x0000000006028211 */ /* 0x040fe400078810ff */
[-C--:B------:R-:W-:Y:S01]  /*17190*/  @!P1 LEA.HI.X R9, R15, R4.reuse, R16, 0x2, P5 ;  /* 0x000000040f099211 */ /* 0x080fe200028f1410 */
[----:B------:R1:W-:Y:S04]  /*171a0*/  @!P3 ST.E.64 [R12.64], R76 ;  /* 0x0000004c0c00b985 */ /* 0x0003e8000c101b08 */
[----:B------:R1:W-:Y:S04]  /*171b0*/  @!P2 ST.E.64 [R10.64], R78 ;  /* 0x0000004e0a00a985 */ /* 0x0003e8000c101b08 */
[----:B------:R1:W-:Y:S01]  /*171c0*/  @!P1 ST.E.64 [R8.64], R66 ;  /* 0x0000004208009985 */ /* 0x0003e2000c101b08 */
[----:B--2---:R-:W-:-:S05]  /*171d0*/  @!P0 LEA.HI.X R3, R6, R4, R14, 0x2, P4 ;  /* 0x0000000406038211 */ /* 0x004fca00020f140e */
[----:B------:R1:W-:Y:S01]  /*171e0*/  @!P0 ST.E.64 [R2.64], R54 ;  /* 0x0000003602008985 */ /* 0x0003e2000c101b08 */
[----:B----4-:R-:W-:-:S13]  /*171f0*/  ISETP.GE.AND P0, PT, R5, c[0x0][0x3c8], PT ;  /* 0x0000f20005007a0c */ /* 0x010fda0003f06270 */
[----:B------:R-:W-:Y:S05]  /*17200*/  @P0 BRA `(.L_x_339) ;  /* 0x00000d1000000947 */ /* 0x000fea0003800000 */
[----:B------:R-:W2:Y:S01]  /*17210*/  LDL R6, [R1+0xb4] ;  /* 0x0000b40001067983 */ /* 0x000ea20000100800 */
[----:B-1----:R-:W-:-:S04]  /*17220*/  LEA R2, P0, R5, R0, 0x2 ;  /* 0x0000000005027211 */ /* 0x002fc800078010ff */
[----:B--2---:R-:W-:-:S05]  /*17230*/  LEA.HI.X R3, R5, R4, R6, 0x2, P0 ;  /* 0x0000000405037211 */ /* 0x004fca00000f1406 */
[----:B------:R1:W-:Y:S01]  /*17240*/  ST.E.64 [R2.64], R48 ;  /* 0x0000003002007985 */ /* 0x0003e2000c101b08 */
[----:B------:R-:W-:Y:S05]  /*17250*/  BRA `(.L_x_339) ;  /* 0x00000cc000007947 */ /* 0x000fea0003800000 */
.L_x_324:
[----:B------:R-:W4:Y:S04]  /*17260*/  LDL.LU R0, [R1+0x4c] ;  /* 0x00004c0001007983 */ /* 0x000f280000300800 */
[----:B---3--:R-:W3:Y:S01]  /*17270*/  LDL.LU R8, [R1+0x60] ;  /* 0x0000600001087983 */ /* 0x008ee20000300800 */
[----:B------:R-:W-:Y:S02]  /*17280*/  ISETP.NE.U32.AND P0, PT, RZ, c[0x0][0x508], PT ;  /* 0x00014200ff007a0c */ /* 0x000fe40003f05070 */
[----:B------:R-:W-:Y:S01]  /*17290*/  ISETP.NE.U32.AND P3, PT, RZ, c[0x0][0x500], PT ;  /* 0x00014000ff007a0c */ /* 0x000fe20003f65070 */
[----:B-12---:R-:W2:Y:S01]  /*172a0*/  LDL.LU R6, [R1+0xac] ;  /* 0x0000ac0001067983 */ /* 0x006ea20000300800 */
[----:B------:R-:W-:Y:S01]  /*172b0*/  ISETP.NE.AND.EX P2, PT, RZ, c[0x0][0x50c], PT, P0 ;  /* 0x00014300ff007a0c */ /* 0x000fe20003f45300 */
[----:B------:R-:W-:Y:S01]  /*172c0*/  IMAD.MOV.U32 R20, RZ, RZ, c[0x0][0x388] ;  /* 0x0000e200ff147624 */ /* 0x000fe200078e00ff */
[----:B------:R-:W-:-:S02]  /*172d0*/  ISETP.NE.AND.EX P3, PT, RZ, c[0x0][0x504], PT, P3 ;  /* 0x00014100ff007a0c */ /* 0x000fc40003f65330 */
[----:B----4-:R-:W-:-:S09]  /*172e0*/  IADD3 R2, P1, R0, c[0x0][0x500], RZ ;  /* 0x0001400000027a10 */ /* 0x010fd20007f3e0ff */
[----:B------:R-:W-:Y:S01]  /*172f0*/  @P2 IADD3 R4, P0, R0, c[0x0][0x508], RZ ;  /* 0x0001420000042a10 */ /* 0x000fe20007f1e0ff */
[----:B------:R-:W-:Y:S01]  /*17300*/  IMAD.MOV.U32 R0, RZ, RZ, RZ ;  /* 0x000000ffff007224 */ /* 0x000fe200078e00ff */
[C---:B---3--:R-:W-:Y:S02]  /*17310*/  IADD3.X R3, R8.reuse, c[0x0][0x504], RZ, P1, !PT ;  /* 0x0001410008037a10 */ /* 0x048fe40000ffe4ff */
[----:B------:R-:W-:-:S03]  /*17320*/  @P2 IADD3.X R5, R8, c[0x0][0x50c], RZ, P0, !PT ;  /* 0x0001430008052a10 */ /* 0x000fc600007fe4ff */
[----:B------:R1:W5:Y:S04]  /*17330*/  @P3 LDG.E R0, [R2.64] ;  /* 0x0000000802003981 */ /* 0x000368000c1e1900 */
[----:B------:R1:W5:Y:S01]  /*17340*/  @P2 LDG.E R20, [R4.64] ;  /* 0x0000000804142981 */ /* 0x000362000c1e1900 */
[----:B--2---:R-:W-:-:S04]  /*17350*/  ISETP.NE.AND P0, PT, R6, RZ, PT ;  /* 0x000000ff0600720c */ /* 0x004fc80003f05270 */
[----:B------:R-:W-:Y:S01]  /*17360*/  SEL R19, R6, c[0x0][0x3d4], P0 ;  /* 0x0000f50006137a07 */ /* 0x000fe20000000000 */
[----:B------:R-:W-:Y:S05]  /*17370*/  @P2 BRA `(.L_x_352) ;  /* 0x0000004000002947 */ /* 0x000fea0003800000 */
[----:B------:R-:W-:Y:S05]  /*17380*/  @!P3 BRA `(.L_x_352) ;  /* 0x000000300000b947 */ /* 0x000fea0003800000 */
[----:B-1----:R1:W2:Y:S04]  /*17390*/  LDG.E R4, [R2.64] ;  /* 0x0000000802047981 */ /* 0x0022a8000c1e1900 */
[----:B-1----:R-:W2:Y:S02]  /*173a0*/  LDG.E R2, [R2.64+0x4] ;  /* 0x0000040802027981 */ /* 0x002ea4000c1e1900 */
[----:B--2--5:R-:W-:Y:S02]  /*173b0*/  IADD3 R20, -R4, R2, RZ ;  /* 0x0000000204147210 */ /* 0x024fe40007ffe1ff */
.L_x_352:
[----:B-1----:R-:W2:Y:S04]  /*173c0*/  LDL.LU R5, [R1+0x58] ;  /* 0x0000580001057983 */ /* 0x002ea80000300800 */
[----:B------:R-:W3:Y:S04]  /*173d0*/  LDL.LU R3, [R1+0x64] ;  /* 0x0000640001037983 */ /* 0x000ee80000300800 */
[----:B------:R-:W4:Y:S01]  /*173e0*/  LDL.LU R2, [R1+0xa8] ;  /* 0x0000a80001027983 */ /* 0x000f220000300800 */
[----:B------:R-:W-:Y:S01]  /*173f0*/  BSSY B0, `(.L_x_353) ;  /* 0x0000039000007945 */ /* 0x000fe20003800000 */
[----:B-----5:R-:W-:-:S02]  /*17400*/  SHF.R.S32.HI R18, RZ, 0x1f, R0 ;  /* 0x0000001fff127819 */ /* 0x020fc40000011400 */
[----:B------:R-:W1:Y:S02]  /*17410*/  S2R R4, SR_TID.X ;  /* 0x0000000000047919 */ /* 0x000e640000002100 */
[----:B-1----:R-:W-:Y:S02]  /*17420*/  ISETP.GT.AND P0, PT, R4, 0x7f, PT ;  /* 0x0000007f0400780c */ /* 0x002fe40003f04270 */
[----:B--2---:R-:W-:Y:S02]  /*17430*/  LOP3.LUT R6, R5, 0xffff, RZ, 0xc0, !PT ;  /* 0x0000ffff05067812 */ /* 0x004fe400078ec0ff */
[----:B---3--:R-:W-:Y:S02]  /*17440*/  SEL R10, R3, RZ, !P3 ;  /* 0x000000ff030a7207 */ /* 0x008fe40005800000 */
[----:B----4-:R-:W-:-:S07]  /*17450*/  SEL R22, R2, RZ, !P3 ;  /* 0x000000ff02167207 */ /* 0x010fce0005800000 */
[----:B------:R-:W-:Y:S05]  /*17460*/  @P0 BRA `(.L_x_354) ;  /* 0x0000031000000947 */ /* 0x000fea0003800000 */
[----:B------:R-:W2:Y:S01]  /*17470*/  LDL R3, [R1+0x54] ;  /* 0x0000540001037983 */ /* 0x000ea20000100800 */
[----:B------:R-:W-:Y:S01]  /*17480*/  IMAD R2, R20, c[0x0][0x4e8], RZ ;  /* 0x00013a0014027a24 */ /* 0x000fe200078e02ff */
[----:B--2---:R-:W-:-:S04]  /*17490*/  LEA R11, R3, R4, 0x7 ;  /* 0x00000004030b7211 */ /* 0x004fc800078e38ff */
        /* <DEDUP_REMOVED lines=17> */
[----:B------:R-:W-:-:S04]  /*175b0*/  IMAD.WIDE.U32 R8, R8, R6, RZ ;  /* 0x0000000608087225 */ /* 0x000fc800078e00ff */
[----:B------:R-:W-:Y:S01]  /*175c0*/  IMAD.IADD R13, R9, 0x1, R13 ;  /* 0x00000001090d7824 */ /* 0x000fe200078e020d */
[----:B------:R-:W-:Y:S01]  /*175d0*/  IADD3 R9, R5, R12, RZ ;  /* 0x0000000c05097210 */ /* 0x000fe20007ffe0ff */
[----:B------:R-:W-:-:S05]  /*175e0*/  @P0 IMAD.HI.U32 R21, R11, c[0x0][0x4ec], RZ ;  /* 0x00013b000b150a27 */ /* 0x000fca00078e00ff */
[----:B------:R-:W-:Y:S02]  /*175f0*/  @P0 SHF.R.U32.HI R2, RZ, c[0x0][0x4f0], R21 ;  /* 0x00013c00ff020a19 */ /* 0x000fe40000011615 */
[----:B------:R-:W-:-:S03]  /*17600*/  IADD3 R21, P1, P0, R4, R8, R0 ;  /* 0x0000000804157210 */ /* 0x000fc6000783e000 */
[----:B------:R-:W-:Y:S01]  /*17610*/  IMAD.MOV R8, RZ, RZ, -R2 ;  /* 0x000000ffff087224 */ /* 0x000fe200078e0a02 */
[----:B--2---:R-:W-:-:S05]  /*17620*/  SEL R3, R23, RZ, P2 ;  /* 0x000000ff17037207 */ /* 0x004fca0001000000 */
[-C--:B-----5:R-:W-:Y:S02]  /*17630*/  IMAD R12, R17, R3.reuse, RZ ;  /* 0x00000003110c7224 */ /* 0x0a0fe400078e02ff */
[----:B------:R-:W-:-:S04]  /*17640*/  IMAD.WIDE.U32 R4, R16, R3, RZ ;  /* 0x0000000310047225 */ /* 0x000fc800078e00ff */
[----:B------:R-:W-:Y:S01]  /*17650*/  IMAD R3, R8, c[0x0][0x4e8], R11 ;  /* 0x00013a0008037a24 */ /* 0x000fe200078e020b */
[----:B------:R-:W-:Y:S02]  /*17660*/  IADD3.X R11, R9, R13, R18, P1, P0 ;  /* 0x0000000d090b7210 */ /* 0x000fe40000fe0412 */
[----:B------:R-:W-:Y:S02]  /*17670*/  IADD3 R9, R5, R12, RZ ;  /* 0x0000000c05097210 */ /* 0x000fe40007ffe0ff */
[----:B------:R-:W-:Y:S02]  /*17680*/  IADD3 R4, P1, P0, R2, R21, R4 ;  /* 0x0000001502047210 */ /* 0x000fe4000783e004 */
[----:B------:R-:W-:Y:S01]  /*17690*/  SHF.R.S32.HI R5, RZ, 0x1f, R2 ;  /* 0x0000001fff057819 */ /* 0x000fe20000011402 */
[----:B------:R-:W-:Y:S01]  /*176a0*/  IMAD R2, R15, R3, RZ ;  /* 0x000000030f027224 */ /* 0x000fe200078e02ff */
[----:B------:R-:W-:Y:S02]  /*176b0*/  SHF.R.S32.HI R8, RZ, 0x1f, R3 ;  /* 0x0000001fff087819 */ /* 0x000fe40000011403 */
[----:B------:R-:W-:Y:S01]  /*176c0*/  IADD3.X R5, R5, R11, R9, P1, P0 ;  /* 0x0000000b05057210 */ /* 0x000fe20000fe0409 */
[----:B------:R-:W-:-:S02]  /*176d0*/  IMAD.MOV.U32 R9, RZ, RZ, c[0x0][0x4a8] ;  /* 0x00012a00ff097624 */ /* 0x000fc400078e00ff */
[C---:B------:R-:W-:Y:S02]  /*176e0*/  IMAD R8, R14.reuse, R8, R2 ;  /* 0x000000080e087224 */ /* 0x040fe400078e0202 */
        /* <DEDUP_REMOVED lines=9> */
.L_x_354:
[----:B------:R-:W-:Y:S05]  /*17780*/  BSYNC B0 ;  /* 0x0000000000007941 */ /* 0x000fea0003800000 */
.L_x_353:
[----:B------:R-:W-:-:S13]  /*17790*/  ISETP.GT.AND P0, PT, R19, 0x1, PT ;  /* 0x000000011300780c */ /* 0x000fda0003f04270 */
[----:B------:R-:W-:Y:S05]  /*177a0*/  @P0 BRA `(.L_x_339) ;  /* 0x0000077000000947 */ /* 0x000fea0003800000 */
[----:B-1----:R-:W2:Y:S01]  /*177b0*/  LDL.LU R2, [R1+0x54] ;  /* 0x0000540001027983 */ /* 0x002ea20000300800 */
[----:B------:R-:W-:-:S03]  /*177c0*/  IMAD R4, R18, c[0x0][0x3a0], RZ ;  /* 0x0000e80012047a24 */ /* 0x000fc600078e02ff */
[----:B------:R-:W1:Y:S02]  /*177d0*/  S2R R3, SR_TID.X ;  /* 0x0000000000037919 */ /* 0x000e640000002100 */
[----:B-1----:R-:W-:-:S04]  /*177e0*/  SHF.R.S32.HI R5, RZ, 0x1f, R3 ;  /* 0x0000001fff057819 */ /* 0x002fc80000011403 */
[----:B------:R-:W-:-:S04]  /*177f0*/  LEA.HI R5, R5, R3, RZ, 0x2 ;  /* 0x0000000305057211 */ /* 0x000fc800078f10ff */
[----:B------:R-:W-:-:S04]  /*17800*/  LOP3.LUT R5, R5, 0xfffffffc, RZ, 0xc0, !PT ;  /* 0xfffffffc05057812 */ /* 0x000fc800078ec0ff */
[----:B------:R-:W-:Y:S02]  /*17810*/  IADD3 R5, -R5, R3, RZ ;  /* 0x0000000305057210 */ /* 0x000fe40007ffe1ff */
[----:B--2---:R-:W-:Y:S02]  /*17820*/  MOV R9, R2 ;  /* 0x0000000200097202 */ /* 0x004fe40000000f00 */
[----:B------:R-:W-:Y:S02]  /*17830*/  MOV R2, c[0x0][0x4e8] ;  /* 0x00013a0000027a02 */ /* 0x000fe40000000f00 */
[----:B------:R-:W-:Y:S02]  /*17840*/  LEA R12, R9, R249, 0x7 ;  /* 0x000000f9090c7211 */ /* 0x000fe400078e38ff */
[----:B------:R-:W-:Y:S01]  /*17850*/  ISETP.NE.AND P0, PT, R2, 0x1, PT ;  /* 0x000000010200780c */ /* 0x000fe20003f05270 */
[----:B------:R-:W-:-:S04]  /*17860*/  IMAD.WIDE.U32 R2, R0, c[0x0][0x3a0], RZ ;  /* 0x0000e80000027a25 */ /* 0x000fc800078e00ff */
[----:B------:R-:W-:Y:S01]  /*17870*/  IMAD R0, R0, c[0x0][0x3a4], R4 ;  /* 0x0000e90000007a24 */ /* 0x000fe200078e0204 */
[----:B------:R-:W-:Y:S01]  /*17880*/  LEA R4, R5, R249, 0x5 ;  /* 0x000000f905047211 */ /* 0x000fe200078e28ff */
[----:B------:R-:W-:Y:S02]  /*17890*/  IMAD R5, R22, c[0x0][0x3f0], RZ ;  /* 0x0000fc0016057a24 */ /* 0x000fe400078e02ff */
[----:B------:R-:W-:Y:S01]  /*178a0*/  IMAD.IADD R3, R3, 0x1, R0 ;  /* 0x0000000103037824 */ /* 0x000fe200078e0200 */
[----:B------:R-:W-:-:S03]  /*178b0*/  LEA R4, R9, R4, 0x7 ;  /* 0x0000000409047211 */ /* 0x000fc600078e38ff */
[----:B------:R-:W-:Y:S01]  /*178c0*/  IMAD.WIDE.U32 R2, R6, c[0x0][0x3e8], R2 ;  /* 0x0000fa0006027a25 */ /* 0x000fe200078e0002 */
[----:B------:R-:W-:-:S03]  /*178d0*/  MOV R0, R4 ;  /* 0x0000000400007202 */ /* 0x000fc60000000f00 */
[----:B------:R-:W-:-:S04]  /*178e0*/  @P0 IMAD.HI.U32 R8, R4, c[0x0][0x4ec], RZ ;  /* 0x00013b0004080a27 */ /* 0x000fc800078e00ff */
[----:B------:R-:W-:Y:S01]  /*178f0*/  IMAD R3, R6, c[0x0][0x3ec], R3 ;  /* 0x0000fb0006037a24 */ /* 0x000fe200078e0203 */
[----:B------:R-:W-:Y:S01]  /*17900*/  @P0 SHF.R.U32.HI R0, RZ, c[0x0][0x4f0], R8 ;  /* 0x00013c00ff000a19 */ /* 0x000fe20000011608 */
[C---:B------:R-:W-:Y:S02]  /*17910*/  IMAD R8, R10.reuse, c[0x0][0x3f4], R5 ;  /* 0x0000fd000a087a24 */ /* 0x040fe400078e0205 */
[----:B------:R-:W-:Y:S01]  /*17920*/  IMAD.WIDE.U32 R2, R10, c[0x0][0x3f0], R2 ;  /* 0x0000fc000a027a25 */ /* 0x000fe200078e0002 */
[----:B------:R-:W-:Y:S02]  /*17930*/  SHF.R.S32.HI R6, RZ, 0x1f, R0 ;  /* 0x0000001fff067819 */ /* 0x000fe40000011400 */
[----:B------:R-:W-:Y:S01]  /*17940*/  IADD3 R5, -R0, RZ, RZ ;  /* 0x000000ff00057210 */ /* 0x000fe20007ffe1ff */
[----:B------:R-:W-:Y:S02]  /*17950*/  IMAD.IADD R3, R3, 0x1, R8 ;  /* 0x0000000103037824 */ /* 0x000fe400078e0208 */
[----:B------:R-:W-:-:S02]  /*17960*/  IMAD R6, R6, c[0x0][0x3e0], RZ ;  /* 0x0000f80006067a24 */ /* 0x000fc400078e02ff */
        /* <DEDUP_REMOVED lines=13> */
.L_x_422:
[----:B------:R-:W-:Y:S05]  /*17a40*/  BRA.DIV ~URZ, `(.L_x_356) ;  /* 0x00002c127f007947 */ /* 0x000fea000b800000 */
[----:B------:R3:W4:Y:S02]  /*17a50*/  SHFL.IDX PT, R0, R13, RZ, 0x1c1f ;  /* 0x001c1fff0d007589 */ /* 0x00072400000e0000 */
.L_x_423:
[----:B------:R-:W-:Y:S01]  /*17a60*/  IMAD R6, R20, c[0x0][0x4e8], RZ ;  /* 0x00013a0014067a24 */ /* 0x000fe200078e02ff */
[----:B------:R-:W-:Y:S04]  /*17a70*/  BSSY B0, `(.L_x_357) ;  /* 0x000000f000007945 */ /* 0x000fe80003800000 */
[----:B------:R-:W-:-:S13]  /*17a80*/  ISETP.GE.AND P0, PT, R12, R6, PT ;  /* 0x000000060c00720c */ /* 0x000fda0003f06270 */
[----:B------:R-:W-:Y:S05]  /*17a90*/  @P0 BRA `(.L_x_358) ;  /* 0x000000c000000947 */ /* 0x000fea0003800000 */
[----:B------:R-:W-:Y:S02]  /*17aa0*/  ISETP.GE.AND P2, PT, R228, c[0x0][0x3c8], PT ;  /* 0x0000f200e4007a0c */ /* 0x000fe40003f46270 */
[----:B------:R-:W-:Y:S02]  /*17ab0*/  ISETP.GE.AND P1, PT, R235, c[0x0][0x3c8], PT ;  /* 0x0000f200eb007a0c */ /* 0x000fe40003f26270 */
[----:B------:R-:W-:-:S09]  /*17ac0*/  ISETP.GE.AND P0, PT, R227, c[0x0][0x3c8], PT ;  /* 0x0000f200e3007a0c */ /* 0x000fd20003f06270 */
[CC--:B----4-:R-:W-:Y:S02]  /*17ad0*/  @!P2 LEA R10, P5, R228.reuse, R0.reuse, 0x1 ;  /* 0x00000000e40aa211 */ /* 0x0d0fe400078a08ff */
[-C--:B------:R-:W-:Y:S02]  /*17ae0*/  @!P1 LEA R8, P4, R235, R0.reuse, 0x1 ;  /* 0x00000000eb089211 */ /* 0x080fe400078808ff */
[----:B------:R-:W-:Y:S02]  /*17af0*/  @!P0 LEA R2, P3, R227, R0, 0x1 ;  /* 0x00000000e3028211 */ /* 0x000fe400078608ff */
[-C--:B--2---:R-:W-:Y:S02]  /*17b00*/  @!P2 LEA.HI.X R11, R228, R4.reuse, R229, 0x1, P5 ;  /* 0x00000004e40ba211 */ /* 0x084fe400028f0ce5 */
[-C--:B------:R-:W-:Y:S02]  /*17b10*/  @!P1 LEA.HI.X R9, R235, R4.reuse, R252, 0x1, P4 ;  /* 0x00000004eb099211 */ /* 0x080fe400020f0cfc */
[----:B------:R-:W-:Y:S01]  /*17b20*/  @!P0 LEA.HI.X R3, R227, R4, R251, 0x1, P3 ;  /* 0x00000004e3038211 */ /* 0x000fe200018f0cfb */
[----:B------:R2:W-:Y:S04]  /*17b30*/  @!P2 ST.E.128 [R10.64], RZ ;  /* 0x000000ff0a00a985 */ /* 0x0005e8000c101d08 */
[----:B------:R2:W-:Y:S04]  /*17b40*/  @!P1 ST.E.128 [R8.64], RZ ;  /* 0x000000ff08009985 */ /* 0x0005e8000c101d08 */
[----:B------:R2:W-:Y:S02]  /*17b50*/  @!P0 ST.E.128 [R2.64], RZ ;  /* 0x000000ff02008985 */ /* 0x0005e4000c101d08 */
.L_x_358:
[----:B------:R-:W-:Y:S05]  /*17b60*/  BSYNC B0 ;  /* 0x0000000000007941 */ /* 0x000fea0003800000 */
.L_x_357:
[----:B------:R-:W-:Y:S05]  /*17b70*/  BRA.DIV ~URZ, `(.L_x_359) ;  /* 0x00002b527f007947 */ /* 0x000fea000b800000 */
[----:B--2---:R2:W1:Y:S04]  /*17b80*/  SHFL.IDX PT, R4, R5, 0x1, 0x1c1f ;  /* 0x003c1f0005047f89 */ /* 0x00446800000e0000 */
[----:B----4-:R2:W4:Y:S02]  /*17b90*/  SHFL.IDX PT, R0, R13, 0x1, 0x1c1f ;  /* 0x003c1f000d007f89 */ /* 0x01052400000e0000 */
.L_x_424:
[----:B------:R-:W-:Y:S01]  /*17ba0*/  IADD3 R2, R12, 0x20, RZ ;  /* 0x000000200c027810 */ /* 0x000fe20007ffe0ff */
[----:B------:R-:W-:Y:S03]  /*17bb0*/  BSSY B0, `(.L_x_360) ;  /* 0x000000f000007945 */ /* 0x000fe60003800000 */
        /* <DEDUP_REMOVED lines=8> */
[-C--:B-1----:R-:W-:Y:S02]  /*17c40*/  @!P2 LEA.HI.X R11, R228, R4.reuse, R229, 0x1, P5 ;  /* 0x00000004e40ba211 */ /* 0x082fe400028f0ce5 */
[-C--:B------:R-:W-:Y:S02]  /*17c50*/  @!P1 LEA.HI.X R9, R235, R4.reuse, R252, 0x1, P4 ;  /* 0x00000004eb099211 */ /* 0x080fe400020f0cfc */
[----:B------:R-:W-:Y:S01]  /*17c60*/  @!P0 LEA.HI.X R3, R227, R4, R251, 0x1, P3 ;  /* 0x00000004e3038211 */ /* 0x000fe200018f0cfb */
[----:B------:R1:W-:Y:S04]  /*17c70*/  @!P2 ST.E.128 [R10.64], RZ ;  /* 0x000000ff0a00a985 */ /* 0x0003e8000c101d08 */
[----:B------:R1:W-:Y:S04]  /*17c80*/  @!P1 ST.E.128 [R8.64], RZ ;  /* 0x000000ff08009985 */ /* 0x0003e8000c101d08 */
[----:B------:R1:W-:Y:S02]  /*17c90*/  @!P0 ST.E.128 [R2.64], RZ ;  /* 0x000000ff02008985 */ /* 0x0003e4000c101d08 */
.L_x_361:
[----:B------:R-:W-:Y:S05]  /*17ca0*/  BSYNC B0 ;  /* 0x0000000000007941 */ /* 0x000fea0003800000 */
.L_x_360:
[----:B------:R-:W-:Y:S05]  /*17cb0*/  BRA.DIV ~URZ, `(.L_x_362) ;  /* 0x00002ae27f007947 */ /* 0x000fea000b800000 */
[----:B-1----:R1:W2:Y:S02]  /*17cc0*/  SHFL.IDX PT, R4, R5, 0x2, 0x1c1f ;  /* 0x005c1f0005047f89 */ /* 0x0022a400000e0000 */
.L_x_425:
[----:B------:R-:W-:Y:S05]  /*17cd0*/  BRA.DIV ~URZ, `(.L_x_363) ;  /* 0x00002b327f007947 */ /* 0x000fea000b800000 */
[----:B----4-:R4:W1:Y:S02]  /*17ce0*/  SHFL.IDX PT, R0, R13, 0x2, 0x1c1f ;  /* 0x005c1f000d007f89 */ /* 0x01086400000e0000 */
.L_x_426:
        /* <DEDUP_REMOVED lines=16> */
.L_x_365:
[----:B------:R-:W-:Y:S05]  /*17df0*/  BSYNC B0 ;  /* 0x0000000000007941 */ /* 0x000fea0003800000 */
.L_x_364:
[----:B------:R-:W-:Y:S05]  /*17e00*/  BRA.DIV ~URZ, `(.L_x_366) ;  /* 0x00002a727f007947 */ /* 0x000fea000b800000 */
[----:B--2---:R2:W3:Y:S04]  /*17e10*/  SHFL.IDX PT, R4, R5, 0x3, 0x1c1f ;  /* 0x007c1f0005047f89 */ /* 0x0044e800000e0000 */
[----:B-1----:R2:W1:Y:S02]  /*17e20*/  SHFL.IDX PT, R0, R13, 0x3, 0x1c1f ;  /* 0x007c1f000d007f89 */ /* 0x00246400000e0000 */
.L_x_427:
[----:B------:R-:W-:-:S04]  /*17e30*/  IADD3 R12, R12, 0x60, RZ ;  /* 0x000000600c0c7810 */ /* 0x000fc80007ffe0ff */
        /* <DEDUP_REMOVED lines=8> */
[-C--:B---3--:R-:W-:Y:S02]  /*17ec0*/  @!P2 LEA.HI.X R11, R228, R4.reuse, R229, 0x1, P5 ;  /* 0x00000004e40ba211 */ /* 0x088fe400028f0ce5 */
[-C--:B------:R-:W-:Y:S02]  /*17ed0*/  @!P1 LEA.HI.X R9, R235, R4.reuse, R252, 0x1, P4 ;  /* 0x00000004eb099211 */ /* 0x080fe400020f0cfc */
[----:B------:R-:W-:Y:S01]  /*17ee0*/  @!P0 LEA.HI.X R3, R227, R4, R251, 0x1, P3 ;  /* 0x00000004e3038211 */ /* 0x000fe200018f0cfb */
[----:B------:R1:W-:Y:S04]  /*17ef0*/  @!P2 ST.E.128 [R10.64], RZ ;  /* 0x000000ff0a00a985 */ /* 0x0003e8000c101d08 */
[----:B------:R1:W-:Y:S04]  /*17f00*/  @!P1 ST.E.128 [R8.64], RZ ;  /* 0x000000ff08009985 */ /* 0x0003e8000c101d08 */
[----:B------:R1:W-:Y:S02]  /*17f10*/  @!P0 ST.E.128 [R2.64], RZ ;  /* 0x000000ff02008985 */ /* 0x0003e4000c101d08 */
.L_x_339:
[----:B------:R-:W-:Y:S05]  /*17f20*/  BSYNC B1 ;  /* 0x0000000000017941 */ /* 0x000fea0003800000 */
.L_x_323:
[----:B-1----:R-:W5:Y:S02]  /*17f30*/  LDL R0, [R1+0x12c] ;  /* 0x00012c0001007983 */ /* 0x002f640000100800 */
[----:B-----5:R-:W-:-:S13]  /*17f40*/  ISETP.NE.AND P0, PT, R0, RZ, PT ;  /* 0x000000ff0000720c */ /* 0x020fda0003f05270 */
[----:B------:R-:W-:Y:S01]  /*17f50*/  @P0 WARPSYNC 0xffffffff ;  /* 0xffffffff00000948 */ /* 0x000fe20003800000 */
[----:B------:R-:W-:Y:S06]  /*17f60*/  @P0 BAR.SYNC.DEFER_BLOCKING 0x5, 0x80 ;  /* 0x0142000000000b1d */ /* 0x000fec0000010000 */
[----:B------:R-:W1:Y:S04]  /*17f70*/  @P0 LDS.128 R8, [0xc080] ;  /* 0x00c08000ff080984 */ /* 0x000e680000000c00 */
[----:B-1----:R1:W-:Y:S04]  /*17f80*/  @P0 STL.64 [R1+0x50], R8 ;  /* 0x0000500801000387 */ /* 0x0023e80000100a00 */
[----:B------:R1:W-:Y:S04]  /*17f90*/  @P0 STL.64 [R1+0x58], R10 ;  /* 0x0000580a01000387 */ /* 0x0003e80000100a00 */
[----:B------:R-:W-:Y:S06]  /*17fa0*/  @P0 BAR.ARV 0x4, 0x80 ;  /* 0x0102000000000b1d */ /* 0x000fec0000002000 */
[----:B------:R-:W-:Y:S05]  /*17fb0*/  @P0 BRA `(.L_x_367) ;  /* 0x00000ba000000947 */ /* 0x000fea0003800000 */
[----:B------:R-:W5:Y:S01]  /*17fc0*/  S2R R0, SR_TID.X ;  /* 0x0000000000007919 */ /* 0x000f620000002100 */
[----:B-1----:R-:W-:Y:S01]  /*17fd0*/  IMAD.MOV.U32 R8, RZ, RZ, RZ ;  /* 0x000000ffff087224 */ /* 0x002fe200078e00ff */
[----:B-----5:R-:W-:-:S04]  /*17fe0*/  LOP3.LUT R14, R0, 0x1f, RZ, 0xc0, !PT ;  /* 0x0000001f000e7812 */ /* 0x020fc800078ec0ff */
[----:B------:R-:W-:Y:S01]  /*17ff0*/  ISETP.NE.AND P6, PT, R14, 0x1f, PT ;  /* 0x0000001f0e00780c */ /* 0x000fe20003fc5270 */
[----:B------:R-:W-:Y:S10]  /*18000*/  BRA.DIV ~URZ, `(.L_x_368) ;  /* 0x000029427f007947 */ /* 0x000ff4000b800000 */
[----:B------:R1:W4:Y:S02]  /*18010*/  SHFL.IDX PT, R10, R80, RZ, 0x1f ;  /* 0x00001fff500a7589 */ /* 0x00032400000e0000 */
.L_x_428:
[----:B------:R-:W-:Y:S05]  /*18020*/  BRA.DIV ~URZ, `(.L_x_369) ;  /* 0x000029927f007947 */ /* 0x000fea000b800000 */
[----:B------:R1:W4:Y:S02]  /*18030*/  SHFL.IDX PT, R9, R80, 0x1, 0x1f ;  /* 0x00201f0050097f89 */ /* 0x00032400000e0000 */
.L_x_429:
[----:B------:R-:W5:Y:S01]  /*18040*/  LDL R0, [R1+0x5c] ;  /* 0x00005c0001007983 */ /* 0x000f620000100800 */
[----:B--234-:R-:W-:Y:S02]  /*18050*/  IMAD.MOV.U32 R6, RZ, RZ, RZ ;  /* 0x000000ffff067224 */ /* 0x01cfe400078e00ff */
[----:B-----5:R-:W-:-:S05]  /*18060*/  IMAD.IADD R0, R0, 0x1, R14 ;  /* 0x0000000100007824 */ /* 0x020fca00078e020e */
[----:B------:R-:W-:-:S13]  /*18070*/  ISETP.GE.OR P0, PT, R0, c[0x0][0x53c], !P6 ;  /* 0x00014f0000007a0c */ /* 0x000fda0007706670 */
[----:B------:R-:W-:Y:S01]  /*18080*/  @!P0 MOV R2, 0x4 ;  /* 0x0000000400028802 */ /* 0x000fe20000000f00 */
[----:B------:R-:W-:-:S04]  /*18090*/  @!P0 IMAD.MOV.U32 R4, RZ, RZ, 0x4 ;  /* 0x00000004ff048424 */ /* 0x000fc800078e00ff */
        /* <DEDUP_REMOVED lines=12> */
[----:B------:R2:W3:Y:S02]  /*18160*/  SHFL.UP PT, R4, R0, 0x1, RZ ;  /* 0x0420000000047989 */ /* 0x0004e400000e00ff */
.L_x_430:
[----:B---3--:R-:W-:-:S04]  /*18170*/  SEL R4, R4, RZ, P5 ;  /* 0x000000ff04047207 */ /* 0x008fc80002800000 */
[----:B--2---:R-:W-:Y:S01]  /*18180*/  IADD3 R0, R0, R4, RZ ;  /* 0x0000000400007210 */ /* 0x004fe20007ffe0ff */
[----:B------:R-:W-:Y:S05]  /*18190*/  BRA.DIV ~URZ, `(.L_x_371) ;  /* 0x000028d27f007947 */ /* 0x000fea000b800000 */
        /* <DEDUP_REMOVED lines=12> */
[----:B------:R2:W3:Y:S02]  /*18260*/  SHFL.IDX PT, R0, R4, 0x1f, 0x1f ;  /* 0x03e01f0004007f89 */ /* 0x0004e400000e0000 */
.L_x_431:
[----:B---3--:R-:W-:Y:S01]  /*18270*/  IMAD R0, R0, c[0x0][0x538], RZ ;  /* 0x00014e0000007a24 */ /* 0x008fe200078e02ff */
[----:B------:R-:W-:Y:S04]  /*18280*/  BSSY B1, `(.L_x_372) ;  /* 0x0000084000017945 */ /* 0x000fe80003800000 */
[----:B------:R-:W-:-:S04]  /*18290*/  IADD3 R9, R0, R9, RZ ;  /* 0x0000000900097210 */ /* 0x000fc80007ffe0ff */
[----:B------:R-:W-:-:S13]  /*182a0*/  ISETP.GT.AND P0, PT, R9, R10, PT ;  /* 0x0000000a0900720c */ /* 0x000fda0003f04270 */
[----:B------:R-:W-:Y:S05]  /*182b0*/  @P0 BRA `(.L_x_373) ;  /* 0x0000026000000947 */ /* 0x000fea0003800000 */
.L_x_377:
[----:B------:R-:W3:Y:S02]  /*182c0*/  LDL.LU R0, [R1+0x5c] ;  /* 0x00005c0001007983 */ /* 0x000ee40000300800 */
[----:B---3--:R-:W-:-:S04]  /*182d0*/  IADD3 R0, R0, 0x1f, RZ ;  /* 0x0000001f00007810 */ /* 0x008fc80007ffe0ff */
[----:B------:R-:W-:-:S13]  /*182e0*/  ISETP.GE.AND P0, PT, R0, c[0x0][0x53c], PT ;  /* 0x00014f0000007a0c */ /* 0x000fda0003f06270 */
[----:B------:R-:W-:Y:S05]  /*182f0*/  @P0 BRA `(.L_x_374) ;  /* 0x0000077000000947 */ /* 0x000fea0003800000 */
[----:B------:R3:W-:Y:S01]  /*18300*/  STL [R1+0x5c], R0 ;  /* 0x00005c0001007387 */ /* 0x0007e20000100800 */
[----:B------:R-:W-:Y:S02]  /*18310*/  MOV R6, RZ ;  /* 0x000000ff00067202 */ /* 0x000fe40000000f00 */
[----:B------:R-:W-:Y:S02]  /*18320*/  MOV R8, RZ ;  /* 0x000000ff00087202 */ /* 0x000fe40000000f00 */
[----:B---3--:R-:W-:-:S04]  /*18330*/  IADD3 R0, R0, R14, RZ ;  /* 0x0000000e00007210 */ /* 0x008fc80007ffe0ff */
[----:B------:R-:W-:-:S13]  /*18340*/  ISETP.GE.OR P0, PT, R0, c[0x0][0x53c], !P6 ;  /* 0x00014f0000007a0c */ /* 0x000fda0007706670 */
[----:B--2---:R-:W-:Y:S02]  /*18350*/  @!P0 MOV R4, 0x4 ;  /* 0x0000000400048802 */ /* 0x004fe40000000f00 */
[----:B------:R-:W-:-:S03]  /*18360*/  @!P0 MOV R2, 0x4 ;  /* 0x0000000400028802 */ /* 0x000fc60000000f00 */
[----:B------:R-:W-:-:S04]  /*18370*/  @!P0 IMAD.WIDE R4, R0, R4, c[0x0][0x580] ;  /* 0x0001600000048625 */ /* 0x000fc800078e0204 */
[----:B------:R-:W-:Y:S01]  /*18380*/  @!P0 IMAD.WIDE R2, R0, R2, c[0x0][0x578] ;  /* 0x00015e0000028625 */ /* 0x000fe200078e0202 */
[----:B------:R-:W2:Y:S04]  /*18390*/  @!P0 LDG.E R6, [R4.64] ;  /* 0x0000000804068981 */ /* 0x000ea8000c1e1900 */
[----:B------:R-:W2:Y:S02]  /*183a0*/  @!P0 LDG.E R8, [R2.64] ;  /* 0x0000000802088981 */ /* 0x000ea4000c1e1900 */
[----:B--2---:R-:W-:Y:S01]  /*183b0*/  IMAD R0, R8, R6, RZ ;  /* 0x0000000608007224 */ /* 0x004fe200078e02ff */
[----:B------:R-:W-:Y:S05]  /*183c0*/  BRA.DIV ~URZ, `(.L_x_375) ;  /* 0x000028527f007947 */ /* 0x000fea000b800000 */
[----:B------:R2:W3:Y:S02]  /*183d0*/  SHFL.UP PT, R2, R0, 0x1, RZ ;  /* 0x0420000000027989 */ /* 0x0004e400000e00ff */
.L_x_432:
        /* <DEDUP_REMOVED lines=16> */
.L_x_433:
[----:B---3--:R-:W-:-:S05]  /*184e0*/  IMAD R0, R0, c[0x0][0x538], RZ ;  /* 0x00014e0000007a24 */ /* 0x008fca00078e02ff */
[----:B------:R-:W-:-:S04]  /*184f0*/  IADD3 R9, R0, R9, RZ ;  /* 0x0000000900097210 */ /* 0x000fc80007ffe0ff */
[----:B------:R-:W-:-:S13]  /*18500*/  ISETP.GT.AND P0, PT, R9, R10, PT ;  /* 0x0000000a0900720c */ /* 0x000fda0003f04270 */
[----:B-12---:R-:W-:Y:S05]  /*18510*/  @!P0 BRA `(.L_x_377) ;  /* 0xfffffda000008947 */ /* 0x006fea000383ffff */
.L_x_373:
[----:B------:R-:W-:-:S05]  /*18520*/  IADD3 R12, -R0, R9, RZ ;  /* 0x00000009000c7210 */ /* 0x000fca0007ffe1ff */
[----:B------:R-:W-:-:S05]  /*18530*/  IMAD R0, R4, c[0x0][0x538], R12 ;  /* 0x00014e0004007a24 */ /* 0x000fca00078e020c */
[----:B------:R-:W-:Y:S01]  /*18540*/  ISETP.GT.AND P0, PT, R0, R10, PT ;  /* 0x0000000a0000720c */ /* 0x000fe20003f04270 */
[----:B------:R-:W-:-:S12]  /*18550*/  BRA.DIV ~URZ, `(.L_x_378) ;  /* 0x000028c27f007947 */ /* 0x000fd8000b800000 */
[----:B------:R-:W-:-:S04]  /*18560*/  VOTE.ANY R0, PT, !P0 ;  /* 0x0000000000007806 */ /* 0x000fc800040e0100 */
.L_x_434:
[----:B------:R3:W4:Y:S01]  /*18570*/  POPC R11, R0 ;  /* 0x00000000000b7309 */ /* 0x0007220000000000 */
[----:B------:R-:W-:Y:S05]  /*18580*/  BRA.DIV ~URZ, `(.L_x_379) ;  /* 0x000028d27f007947 */ /* 0x000fea000b800000 */
[----:B----4-:R4:W1:Y:S04]  /*18590*/  SHFL.IDX PT, R6, R6, R11, 0x1f ;  /* 0x00001f0b06067589 */ /* 0x01086800000e0000 */
[----:B------:R4:W2:Y:S02]  /*185a0*/  SHFL.IDX PT, R5, R8, R11, 0x1f ;  /* 0x00001f0b08057589 */ /* 0x0008a400000e0000 */
.L_x_435:
[----:B------:R-:W-:Y:S01]  /*185b0*/  ISETP.NE.AND P0, PT, R0, RZ, PT ;  /* 0x000000ff0000720c */ /* 0x000fe20003f05270 */
[----:B------:R-:W-:-:S12]  /*185c0*/  BSSY B0, `(.L_x_380) ;  /* 0x0000005000007945 */ /* 0x000fd80003800000 */
[----:B------:R-:W-:Y:S05]  /*185d0*/  @!P0 BRA `(.L_x_381) ;  /* 0x0000003000008947 */ /* 0x000fea0003800000 */
[----:B---3--:R-:W-:Y:S01]  /*185e0*/  IADD3 R0, R11, -0x1, RZ ;  /* 0xffffffff0b007810 */ /* 0x008fe20007ffe0ff */
[----:B------:R-:W-:Y:S05]  /*185f0*/  BRA.DIV ~URZ, `(.L_x_382) ;  /* 0x000029327f007947 */ /* 0x000fea000b800000 */
[----:B------:R3:W4:Y:S02]  /*18600*/  SHFL.IDX PT, R13, R4, R0, 0x1f ;  /* 0x00001f00040d7589 */ /* 0x00072400000e0000 */
.L_x_381:
[----:B------:R-:W-:Y:S05]  /*18610*/  BSYNC B0 ;  /* 0x0000000000007941 */ /* 0x000fea0003800000 */
.L_x_380:
[----:B--234-:R-:W-:Y:S01]  /*18620*/  IMAD R4, R13, c[0x0][0x538], R12 ;  /* 0x00014e000d047a24 */ /* 0x01cfe200078e020c */
[----:B-1----:R-:W-:Y:S02]  /*18630*/  IABS R2, R6 ;  /* 0x0000000600027213 */ /* 0x002fe40000000000 */
[----:B------:R-:W-:Y:S01]  /*18640*/  IABS R0, R5 ;  /* 0x0000000500007213 */ /* 0x000fe20000000000 */
[----:B------:R-:W-:Y:S01]  /*18650*/  IMAD.IADD R10, R10, 0x1, -R4 ;  /* 0x000000010a0a7824 */ /* 0x000fe200078e0a04 */
[----:B------:R1:W-:Y:S01]  /*18660*/  STL [R1+0x50], R4 ;  /* 0x0000500401007387 */ /* 0x0003e20000100800 */
[----:B------:R-:W2:Y:S03]  /*18670*/  I2F.RP R8, R2 ;  /* 0x0000000200087306 */ /* 0x000ea60000209400 */
[----:B------:R-:W3:Y:S05]  /*18680*/  LDL.LU R15, [R1+0x5c] ;  /* 0x00005c00010f7983 */ /* 0x000eea0000300800 */
[----:B--2---:R-:W2:Y:S02]  /*18690*/  MUFU.RCP R8, R8 ;  /* 0x0000000800087308 */ /* 0x004ea40000001000 */
[----:B--2---:R-:W-:-:S06]  /*186a0*/  IADD3 R8, R8, 0xffffffe, RZ ;  /* 0x0ffffffe08087810 */ /* 0x004fcc0007ffe0ff */
[----:B------:R-:W2:Y:S01]  /*186b0*/  F2I.FTZ.U32.TRUNC.NTZ R9, R8 ;  /* 0x0000000800097305 */ /* 0x000ea2000021f000 */
[----:B-1----:R-:W-:Y:S01]  /*186c0*/  IMAD.MOV.U32 R4, RZ, RZ, R0 ;  /* 0x000000ffff047224 */ /* 0x002fe200078e0000 */
[----:B------:R-:W-:Y:S02]  /*186d0*/  IABS R0, R6 ;  /* 0x0000000600007213 */ /* 0x000fe40000000000 */
[----:B------:R-:W-:-:S04]  /*186e0*/  IABS R12, R10 ;  /* 0x0000000a000c7213 */ /* 0x000fc80000000000 */
[----:B------:R-:W1:Y:S01]  /*186f0*/  I2F.RP R13, R4 ;  /* 0x00000004000d7306 */ /* 0x000e620000209400 */
[----:B--2---:R-:W-:Y:S01]  /*18700*/  IMAD.MOV R3, RZ, RZ, -R9 ;  /* 0x000000ffff037224 */ /* 0x004fe200078e0a09 */
[----:B------:R-:W-:-:S03]  /*18710*/  MOV R8, RZ ;  /* 0x000000ff00087202 */ /* 0x000fc60000000f00 */
[----:B------:R-:W-:Y:S02]  /*18720*/  IMAD R3, R3, R2, RZ ;  /* 0x0000000203037224 */ /* 0x000fe400078e02ff */
[----:B------:R-:W-:Y:S02]  /*18730*/  IMAD.MOV R0, RZ, RZ, -R0 ;  /* 0x000000ffff007224 */ /* 0x000fe400078e0a00 */
[----:B------:R-:W-:-:S04]  /*18740*/  IMAD.HI.U32 R9, R9, R3, R8 ;  /* 0x0000000309097227 */ /* 0x000fc800078e0008 */
[----:B------:R-:W-:Y:S02]  /*18750*/  IMAD.MOV.U32 R3, RZ, RZ, R12 ;  /* 0x000000ffff037224 */ /* 0x000fe400078e000c */
[----:B------:R-:W-:Y:S02]  /*18760*/  IMAD.MOV.U32 R8, RZ, RZ, R0 ;  /* 0x000000ffff087224 */ /* 0x000fe400078e0000 */
[----:B------:R-:W-:-:S04]  /*18770*/  IMAD.HI.U32 R0, R9, R3, RZ ;  /* 0x0000000309007227 */ /* 0x000fc800078e00ff */
[----:B------:R-:W-:Y:S02]  /*18780*/  IMAD R3, R0, R8, R3 ;  /* 0x0000000800037224 */ /* 0x000fe400078e0203 */
[----:B-1----:R-:W1:Y:S03]  /*18790*/  MUFU.RCP R8, R13 ;  /* 0x0000000d00087308 */ /* 0x002e660000001000 */
        /* <DEDUP_REMOVED lines=23> */
[----:B------:R-:W-:-:S05]  /*18910*/  IMAD R3, R2, R8, R3 ;  /* 0x0000000802037224 */ /* 0x000fca00078e0203 */
[----:B------:R-:W-:-:S13]  /*18920*/  ISETP.GT.U32.AND P0, PT, R4, R3, PT ;  /* 0x000000030400720c */ /* 0x000fda0003f04070 */
[----:B------:R-:W-:-:S05]  /*18930*/  @!P0 IMAD.IADD R3, R3, 0x1, -R4 ;  /* 0x0000000103038824 */ /* 0x000fca00078e0a04 */
[----:B------:R-:W-:Y:S02]  /*18940*/  ISETP.GE.U32.AND P2, PT, R3, R4, PT ;  /* 0x000000040300720c */ /* 0x000fe40003f46070 */
[----:B------:R-:W-:Y:S02]  /*18950*/  LOP3.LUT R3, R0, R5, RZ, 0x3c, !PT ;  /* 0x0000000500037212 */ /* 0x000fe400078e3cff */
[----:B------:R-:W-:Y:S02]  /*18960*/  @!P0 IADD3 R2, R2, 0x1, RZ ;  /* 0x0000000102028810 */ /* 0x000fe40007ffe0ff */
[----:B------:R-:W-:Y:S02]  /*18970*/  ISETP.GE.AND P1, PT, R3, RZ, PT ;  /* 0x000000ff0300720c */ /* 0x000fe40003f26270 */
[----:B------:R-:W-:-:S05]  /*18980*/  ISETP.NE.AND P0, PT, R5, RZ, PT ;  /* 0x000000ff0500720c */ /* 0x000fca0003f05270 */
[----:B------:R-:W-:-:S06]  /*18990*/  @P2 IADD3 R2, R2, 0x1, RZ ;  /* 0x0000000102022810 */ /* 0x000fcc0007ffe0ff */
[----:B------:R-:W-:Y:S02]  /*189a0*/  @!P1 IMAD.MOV R2, RZ, RZ, -R2 ;  /* 0x000000ffff029224 */ /* 0x000fe400078e0a02 */
[----:B------:R-:W-:-:S04]  /*189b0*/  @!P0 LOP3.LUT R2, RZ, R5, RZ, 0x33, !PT ;  /* 0x00000005ff028212 */ /* 0x000fc800078e33ff */
[----:B------:R-:W-:Y:S01]  /*189c0*/  IADD3 R3, -R2, RZ, RZ ;  /* 0x000000ff02037210 */ /* 0x000fe20007ffe1ff */
[----:B------:R-:W-:Y:S02]  /*189d0*/  IMAD R6, R0, R6, RZ ;  /* 0x0000000600067224 */ /* 0x000fe400078e02ff */
[C---:B------:R-:W-:Y:S02]  /*189e0*/  IMAD R2, R5.reuse, 0x1000000, R2 ;  /* 0x0100000005027824 */ /* 0x040fe400078e0202 */
[----:B------:R-:W-:Y:S01]  /*189f0*/  IMAD R0, R5, R3, R0 ;  /* 0x0000000305007224 */ /* 0x000fe200078e0200 */
[----:B------:R-:W-:-:S03]  /*18a00*/  IADD3 R3, R10, -R6, RZ ;  /* 0x800000060a037210 */ /* 0x000fc60007ffe0ff */
[----:B------:R-:W-:-:S05]  /*18a10*/  IMAD R0, R0, 0x10000, R2 ;  /* 0x0001000000007824 */ /* 0x000fca00078e0202 */
[----:B------:R1:W-:Y:S01]  /*18a20*/  STL [R1+0x58], R0 ;  /* 0x0000580001007387 */ /* 0x0003e20000100800 */
[----:B---3--:R-:W-:-:S05]  /*18a30*/  IMAD.IADD R15, R11, 0x1, R15 ;  /* 0x000000010b0f7824 */ /* 0x008fca00078e020f */
[----:B------:R1:W-:Y:S04]  /*18a40*/  STL [R1+0x5c], R15 ;  /* 0x00005c0f01007387 */ /* 0x0003e80000100800 */
[----:B------:R1:W-:Y:S01]  /*18a50*/  STL [R1+0x54], R3 ;  /* 0x0000540301007387 */ /* 0x0003e20000100800 */
[----:B------:R-:W-:Y:S05]  /*18a60*/  BRA `(.L_x_383) ;  /* 0x0000005000007947 */ /* 0x000fea0003800000 */
.L_x_374:
[----:B------:R-:W-:Y:S01]  /*18a70*/  MOV R0, c[0x0][0x53c] ;  /* 0x00014f0000007a02 */ /* 0x000fe20000000f00 */
[----:B------:R3:W-:Y:S04]  /*18a80*/  STL [R1+0x50], R10 ;  /* 0x0000500a01007387 */ /* 0x0007e80000100800 */
[----:B------:R3:W-:Y:S04]  /*18a90*/  STL [R1+0x54], RZ ;  /* 0x000054ff01007387 */ /* 0x0007e80000100800 */
[----:B------:R3:W-:Y:S04]  /*18aa0*/  STL [R1+0x58], RZ ;  /* 0x000058ff01007387 */ /* 0x0007e80000100800 */
[----:B------:R3:W-:Y:S02]  /*18ab0*/  STL [R1+0x5c], R0 ;  /* 0x00005c0001007387 */ /* 0x0007e40000100800 */
.L_x_383:
[----:B------:R-:W-:Y:S05]  /*18ac0*/  BSYNC B1 ;  /* 0x0000000000017941 */ /* 0x000fea0003800000 */
.L_x_372:
[----:B------:R-:W4:Y:S04]  /*18ad0*/  LDL R8, [R1+0x50] ;  /* 0x0000500001087983 */ /* 0x000f280000100800 */
[----:B------:R-:W4:Y:S04]  /*18ae0*/  LDL R9, [R1+0x54] ;  /* 0x0000540001097983 */ /* 0x000f280000100800 */
[----:B---3--:R-:W4:Y:S04]  /*18af0*/  LDL R10, [R1+0x58] ;  /* 0x00005800010a7983 */ /* 0x008f280000100800 */
[----:B------:R-:W4:Y:S01]  /*18b00*/  LDL R11, [R1+0x5c] ;  /* 0x00005c00010b7983 */ /* 0x000f220000100800 */
[----:B------:R-:W-:Y:S03]  /*18b10*/  WARPSYNC 0xffffffff ;  /* 0xffffffff00007948 */ /* 0x000fe60003800000 */
[----:B------:R-:W-:Y:S01]  /*18b20*/  BAR.SYNC.DEFER_BLOCKING 0x4, 0x80 ;  /* 0x0102000000007b1d */ /* 0x000fe20000010000 */
[----:B------:R-:W-:-:S13]  /*18b30*/  ISETP.NE.AND P0, PT, R14, RZ, PT ;  /* 0x000000ff0e00720c */ /* 0x000fda0003f05270 */
[----:B----4-:R3:W-:Y:S04]  /*18b40*/  @!P0 STS.128 [0xc080], R8 ;  /* 0x00c08008ff008388 */ /* 0x0107e80000000c00 */
[----:B------:R-:W-:Y:S06]  /*18b50*/  BAR.ARV 0x5, 0x80 ;  /* 0x0142000000007b1d */ /* 0x000fec0000002000 */
.L_x_367:
[----:B-1----:R-:W5:Y:S02]  /*18b60*/  LDL R0, [R1+0x5c] ;  /* 0x00005c0001007983 */ /* 0x002f640000100800 */
[----:B-----5:R-:W-:-:S13]  /*18b70*/  ISETP.GE.AND P0, PT, R0, c[0x0][0x53c], PT ;  /* 0x00014f0000007a0c */ /* 0x020fda0003f06270 */
[----:B--234-:R-:W-:Y:S01]  /*18b80*/  @P0 CALL.REL.NOINC `(.L_x_384) ;  /* 0x0000001000000944 */ /* 0x01cfe20003c00000 */
[----:B------:R-:W-:Y:S05]  /*18b90*/  BRA `(.L_x_385) ;  /* 0xfffe943000007947 */ /* 0x000fea000383ffff */
.L_x_384:
[----:B------:R-:W-:Y:S05]  /*18ba0*/  EXIT ;  /* 0x000000000000794d */ /* 0x000fea0003800000 */
.L_x_198:
[----:B------:R-:W-:Y:S01]  /*18bb0*/  IMAD.MOV.U32 R0, RZ, RZ, R5 ;  /* 0x000000ffff007224 */ /* 0x000fe200078e0005 */
[----:B------:R-:W-:Y:S02]  /*18bc0*/  MOV R3, 0x1 ;  /* 0x0000000100037802 */ /* 0x000fe40000000f00 */
[----:B------:R-:W-:Y:S02]  /*18bd0*/  MOV R2, 0x18bf0 ;  /* 0x00018bf000027802 */ /* 0x000fe40000000f00 */
[----:B------:R-:W-:Y:S05]  /*18be0*/  CALL.REL.NOINC `($__internal_6_$__cuda_sm70_shflsync_up_p) ;  /* 0x0000246000007944 */ /* 0x000fea0003c00000 */
[----:B------:R-:W-:Y:S01]  /*18bf0*/  MOV R0, R4 ;  /* 0x0000000400007202 */ /* 0x000fe20000000f00 */
[----:B------:R-:W-:Y:S05]  /*18c00*/  BRA `(.L_x_386) ;  /* 0xfffe786000007947 */ /* 0x000fea000383ffff */
.L_x_199:
[----:B------:R-:W-:Y:S01]  /*18c10*/  IMAD.MOV.U32 R0, RZ, RZ, R5 ;  /* 0x000000ffff007224 */ /* 0x000fe200078e0005 */
[----:B------:R-:W-:Y:S02]  /*18c20*/  MOV R3, 0x2 ;  /* 0x0000000200037802 */ /* 0x000fe40000000f00 */
[----:B------:R-:W-:Y:S02]  /*18c30*/  MOV R2, 0x18c50 ;  /* 0x00018c5000027802 */ /* 0x000fe40000000f00 */
[----:B------:R-:W-:Y:S05]  /*18c40*/  CALL.REL.NOINC `($__internal_6_$__cuda_sm70_shflsync_up_p) ;  /* 0x0000240000007944 */ /* 0x000fea0003c00000 */
[----:B------:R-:W-:Y:S01]  /*18c50*/  SEL R4, R4, RZ, P4 ;  /* 0x000000ff04047207 */ /* 0x000fe20002000000 */
[----:B------:R-:W-:Y:S01]  /*18c60*/  IMAD.MOV.U32 R3, RZ, RZ, 0x4 ;  /* 0x00000004ff037424 */ /* 0x000fe200078e00ff */
[----:B------:R-:W-:-:S03]  /*18c70*/  MOV R2, 0x18ca0 ;  /* 0x00018ca000027802 */ /* 0x000fc60000000f00 */
[----:B------:R-:W-:Y:S02]  /*18c80*/  IMAD.IADD R0, R5, 0x1, R4 ;  /* 0x0000000105007824 */ /* 0x000fe400078e0204 */
        /* <DEDUP_REMOVED lines=13> */
[----:B------:R-:W-:Y:S02]  /*18d60*/  MOV R3, 0x1f ;  /* 0x0000001f00037802 */ /* 0x000fe40000000f00 */
[----:B------:R-:W-:Y:S01]  /*18d70*/  MOV R2, 0x18db0 ;  /* 0x00018db000027802 */ /* 0x000fe20000000f00 */
[----:B------:R-:W-:-:S04]  /*18d80*/  IMAD.IADD R4, R0, 0x1, R4 ;  /* 0x0000000100047824 */ /* 0x000fc800078e0204 */
[----:B------:R-:W-:Y:S02]  /*18d90*/  IMAD.MOV.U32 R212, RZ, RZ, R4 ;  /* 0x000000ffffd47224 */ /* 0x000fe400078e0004 */
[----:B------:R-:W-:Y:S05]  /*18da0*/  CALL.REL.NOINC `($__internal_5_$__cuda_sm70_shflsync_idx_p) ;  /* 0x0000225000007944 */ /* 0x000fea0003c00000 */
[----:B------:R-:W-:Y:S01]  /*18db0*/  MOV R0, R211 ;  /* 0x000000d300007202 */ /* 0x000fe20000000f00 */
[----:B------:R-:W-:Y:S05]  /*18dc0*/  BRA `(.L_x_387) ;  /* 0xfffe77a000007947 */ /* 0x000fea000383ffff */
.L_x_201:
[----:B------:R-:W-:Y:S02]  /*18dd0*/  SEL R0, RZ, 0x1, P0 ;  /* 0x00000001ff007807 */ /* 0x000fe40000000000 */
[----:B------:R-:W-:Y:S02]  /*18de0*/  MOV R2, 0x18e00 ;  /* 0x00018e0000027802 */ /* 0x000fe40000000f00 */
[----:B------:R-:W-:Y:S05]  /*18df0*/  CALL.REL.NOINC `($__internal_7_$__cuda_sm70_votesync_ballot) ;  /* 0x000022b000007944 */ /* 0x000fea0003c00000 */
[----:B------:R-:W-:Y:S05]  /*18e00*/  BRA `(.L_x_388) ;  /* 0xfffe77f000007947 */ /* 0x000fea000383ffff */
.L_x_202:
[----:B------:R-:W-:Y:S01]  /*18e10*/  IMAD.MOV.U32 R212, RZ, RZ, R8 ;  /* 0x000000ffffd47224 */ /* 0x000fe200078e0008 */
[----:B--2---:R-:W-:Y:S01]  /*18e20*/  MOV R211, R13 ;  /* 0x0000000d00d37202 */ /* 0x004fe20000000f00 */
[----:B------:R-:W-:Y:S01]  /*18e30*/  IMAD.MOV.U32 R3, RZ, RZ, 0x1f ;  /* 0x0000001fff037424 */ /* 0x000fe200078e00ff */
[----:B------:R-:W-:Y:S02]  /*18e40*/  MOV R2, 0x18e60 ;  /* 0x00018e6000027802 */ /* 0x000fe40000000f00 */
[----:B-1----:R-:W-:Y:S05]  /*18e50*/  CALL.REL.NOINC `($__internal_5_$__cuda_sm70_shflsync_idx_p) ;  /* 0x000021a000007944 */ /* 0x002fea0003c00000 */
[----:B------:R-:W-:Y:S01]  /*18e60*/  IMAD.MOV.U32 R11, RZ, RZ, R211 ;  /* 0x000000ffff0b7224 */ /* 0x000fe200078e00d3 */
[----:B------:R-:W-:Y:S01]  /*18e70*/  MOV R212, R7 ;  /* 0x0000000700d47202 */ /* 0x000fe20000000f00 */
[----:B------:R-:W-:Y:S01]  /*18e80*/  IMAD.MOV.U32 R6, RZ, RZ, RZ ;  /* 0x000000ffff067224 */ /* 0x000fe200078e00ff */
[----:B------:R-:W-:Y:S01]  /*18e90*/  MOV R211, R13 ;  /* 0x0000000d00d37202 */ /* 0x000fe20000000f00 */
[----:B------:R-:W-:Y:S01]  /*18ea0*/  IMAD.MOV.U32 R3, RZ, RZ, 0x1f ;  /* 0x0000001fff037424 */ /* 0x000fe200078e00ff */
[----:B------:R-:W-:-:S02]  /*18eb0*/  MOV R2, 0x18ed0 ;  /* 0x00018ed000027802 */ /* 0x000fc40000000f00 */
[----:B------:R-:W-:Y:S05]  /*18ec0*/  CALL.REL.NOINC `($__internal_5_$__cuda_sm70_shflsync_idx_p) ;  /* 0x0000213000007944 */ /* 0x000fea0003c00000 */
[----:B------:R-:W-:Y:S01]  /*18ed0*/  MOV R10, R211 ;  /* 0x000000d3000a7202 */ /* 0x000fe20000000f00 */
[----:B------:R-:W-:Y:S05]  /*18ee0*/  BRA `(.L_x_389) ;  /* 0xfffe776000007947 */ /* 0x000fea000383ffff */
.L_x_205:
[----:B------:R-:W-:Y:S01]  /*18ef0*/  IMAD.MOV.U32 R212, RZ, RZ, R4 ;  /* 0x000000ffffd47224 */ /* 0x000fe200078e0004 */
[----:B------:R-:W-:-:S02]  /*18f00*/  MOV R3, 0x1f ;  /* 0x0000001f00037802 */ /* 0x000fc40000000f00 */
[----:B------:R-:W-:Y:S02]  /*18f10*/  MOV R2, 0x18f30 ;  /* 0x00018f3000027802 */ /* 0x000fe40000000f00 */
[----:B-1234-:R-:W-:Y:S05]  /*18f20*/  CALL.REL.NOINC `($__internal_5_$__cuda_sm70_shflsync_idx_p) ;  /* 0x000020d000007944 */ /* 0x01efea0003c00000 */
[----:B------:R-:W-:Y:S01]  /*18f30*/  MOV R6, R211 ;  /* 0x000000d300067202 */ /* 0x000fe20000000f00 */
[----:B------:R-:W-:Y:S05]  /*18f40*/  BRA `(.L_x_204) ;  /* 0xfffe776000007947 */ /* 0x000fea000383ffff */
.L_x_243:
[----:B------:R-:W-:Y:S01]  /*18f50*/  IMAD.MOV.U32 R212, RZ, RZ, R6 ;  /* 0x000000ffffd47224 */ /* 0x000fe200078e0006 */
[----:B------:R-:W-:Y:S01]  /*18f60*/  MOV R211, RZ ;  /* 0x000000ff00d37202 */ /* 0x000fe20000000f00 */
[----:B------:R-:W-:Y:S01]  /*18f70*/  IMAD.MOV.U32 R3, RZ, RZ, 0x1c1f ;  /* 0x00001c1fff037424 */ /* 0x000fe200078e00ff */
[----:B------:R-:W-:Y:S02]  /*18f80*/  MOV R2, 0x18fa0 ;  /* 0x00018fa000027802 */ /* 0x000fe40000000f00 */
[----:B-----5:R-:W-:Y:S05]  /*18f90*/  CALL.REL.NOINC `($__internal_5_$__cuda_sm70_shflsync_idx_p) ;  /* 0x0000206000007944 */ /* 0x020fea0003c00000 */
[----:B------:R-:W-:Y:S01]  /*18fa0*/  MOV R4, R211 ;  /* 0x000000d300047202 */ /* 0x000fe20000000f00 */
[----:B------:R-:W-:Y:S05]  /*18fb0*/  BRA `(.L_x_390) ;  /* 0xfffef5e000007947 */ /* 0x000fea000383ffff */
.L_x_244:
[----:B------:R-:W-:Y:S01]  /*18fc0*/  IMAD.MOV.U32 R212, RZ, RZ, R12 ;  /* 0x000000ffffd47224 */ /* 0x000fe200078e000c */
[----:B------:R-:W-:Y:S01]  /*18fd0*/  MOV R211, RZ ;  /* 0x000000ff00d37202 */ /* 0x000fe20000000f00 */
[----:B------:R-:W-:Y:S01]  /*18fe0*/  IMAD.MOV.U32 R3, RZ, RZ, 0x1c1f ;  /* 0x00001c1fff037424 */ /* 0x000fe200078e00ff */
[----:B------:R-:W-:Y:S02]  /*18ff0*/  MOV R2, 0x19010 ;  /* 0x0001901000027802 */ /* 0x000fe40000000f00 */
[----:B-12--5:R-:W-:Y:S05]  /*19000*/  CALL.REL.NOINC `($__internal_5_$__cuda_sm70_shflsync_idx_p) ;  /* 0x00001ff000007944 */ /* 0x026fea0003c00000 */
[----:B------:R-:W-:Y:S01]  /*19010*/  MOV R0, R211 ;  /* 0x000000d300007202 */ /* 0x000fe20000000f00 */
[----:B------:R-:W-:Y:S05]  /*19020*/  BRA `(.L_x_391) ;  /* 0xfffef59000007947 */ /* 0x000fea000383ffff */
.L_x_247:
[----:B------:R-:W-:Y:S01]  /*19030*/  IMAD.MOV.U32 R212, RZ, RZ, R6 ;  /* 0x000000ffffd47224 */ /* 0x000fe200078e0006 */
[----:B------:R-:W-:Y:S01]  /*19040*/  MOV R211, 0x1 ;  /* 0x0000000100d37802 */ /* 0x000fe20000000f00 */
[----:B--2---:R-:W-:Y:S01]  /*19050*/  IMAD.MOV.U32 R3, RZ, RZ, 0x1c1f ;  /* 0x00001c1fff037424 */ /* 0x004fe200078e00ff */
[----:B------:R-:W-:-:S02]  /*19060*/  MOV R2, 0x19080 ;  /* 0x0001908000027802 */ /* 0x000fc40000000f00 */
[----:B-1-345:R-:W-:Y:S05]  /*19070*/  CALL.REL.NOINC `($__internal_5_$__cuda_sm70_shflsync_idx_p) ;  /* 0x00001f8000007944 */ /* 0x03afea0003c00000 */
[----:B------:R-:W-:Y:S01]  /*19080*/  IMAD.MOV.U32 R4, RZ, RZ, R211 ;  /* 0x000000ffff047224 */ /* 0x000fe200078e00d3 */
[----:B------:R-:W-:Y:S01]  /*19090*/  MOV R211, 0x1 ;  /* 0x0000000100d37802 */ /* 0x000fe20000000f00 */
[----:B------:R-:W-:Y:S01]  /*190a0*/  IMAD.MOV.U32 R212, RZ, RZ, R12 ;  /* 0x000000ffffd47224 */ /* 0x000fe200078e000c */
[----:B------:R-:W-:-:S02]  /*190b0*/  MOV R3, 0x1c1f ;  /* 0x00001c1f00037802 */ /* 0x000fc40000000f00 */
[----:B------:R-:W-:Y:S02]  /*190c0*/  MOV R2, 0x190e0 ;  /* 0x000190e000027802 */ /* 0x000fe40000000f00 */
[----:B------:R-:W-:Y:S05]  /*190d0*/  CALL.REL.NOINC `($__internal_5_$__cuda_sm70_shflsync_idx_p) ;  /* 0x00001f2000007944 */ /* 0x000fea0003c00000 */
[----:B------:R-:W-:Y:S01]  /*190e0*/  MOV R0, R211 ;  /* 0x000000d300007202 */ /* 0x000fe20000000f00 */
[----:B------:R-:W-:Y:S05]  /*190f0*/  BRA `(.L_x_392) ;  /* 0xfffef61000007947 */ /* 0x000fea000383ffff */
.L_x_250:
[----:B------:R-:W-:Y:S01]  /*19100*/  IMAD.MOV.U32 R212, RZ, RZ, R6 ;  /* 0x000000ffffd47224 */ /* 0x000fe200078e0006 */
[----:B------:R-:W-:Y:S01]  /*19110*/  MOV R211, 0x2 ;  /* 0x0000000200d37802 */ /* 0x000fe20000000f00 */
[----:B-1----:R-:W-:Y:S01]  /*19120*/  IMAD.MOV.U32 R3, RZ, RZ, 0x1c1f ;  /* 0x00001c1fff037424 */ /* 0x002fe200078e00ff */
[----:B------:R-:W-:Y:S02]  /*19130*/  MOV R2, 0x19150 ;  /* 0x0001915000027802 */ /* 0x000fe40000000f00 */
[----:B--2345:R-:W-:Y:S05]  /*19140*/  CALL.REL.NOINC `($__internal_5_$__cuda_sm70_shflsync_idx_p) ;  /* 0x00001eb000007944 */ /* 0x03cfea0003c00000 */
[----:B------:R-:W-:Y:S01]  /*19150*/  MOV R4, R211 ;  /* 0x000000d300047202 */ /* 0x000fe20000000f00 */
[----:B------:R-:W-:Y:S05]  /*19160*/  BRA `(.L_x_393) ;  /* 0xfffef6e000007947 */ /* 0x000fea000383ffff */
.L_x_251:
[----:B------:R-:W-:Y:S01]  /*19170*/  IMAD.MOV.U32 R212, RZ, RZ, R12 ;  /* 0x000000ffffd47224 */ /* 0x000fe200078e000c */
[----:B------:R-:W-:Y:S01]  /*19180*/  MOV R211, 0x2 ;  /* 0x0000000200d37802 */ /* 0x000fe20000000f00 */
[----:B------:R-:W-:Y:S01]  /*19190*/  IMAD.MOV.U32 R3, RZ, RZ, 0x1c1f ;  /* 0x00001c1fff037424 */ /* 0x000fe200078e00ff */
[----:B------:R-:W-:Y:S02]  /*191a0*/  MOV R2, 0x191c0 ;  /* 0x000191c000027802 */ /* 0x000fe40000000f00 */
[----:B-12345:R-:W-:Y:S05]  /*191b0*/  CALL.REL.NOINC `($__internal_5_$__cuda_sm70_shflsync_idx_p) ;  /* 0x00001e4000007944 */ /* 0x03efea0003c00000 */
[----:B------:R-:W-:Y:S01]  /*191c0*/  MOV R0, R211 ;  /* 0x000000d300007202 */ /* 0x000fe20000000f00 */
[----:B------:R-:W-:Y:S05]  /*191d0*/  BRA `(.L_x_394) ;  /* 0xfffef69000007947 */ /* 0x000fea000383ffff */
.L_x_254:
[----:B------:R-:W-:Y:S01]  /*191e0*/  IMAD.MOV.U32 R212, RZ, RZ, R6 ;  /* 0x000000ffffd47224 */ /* 0x000fe200078e0006 */
[----:B------:R-:W-:Y:S01]  /*191f0*/  MOV R211, 0x3 ;  /* 0x0000000300d37802 */ /* 0x000fe20000000f00 */
[----:B-1----:R-:W-:Y:S01]  /*19200*/  IMAD.MOV.U32 R3, RZ, RZ, 0x1c1f ;  /* 0x00001c1fff037424 */ /* 0x002fe200078e00ff */
[----:B------:R-:W-:-:S02]  /*19210*/  MOV R2, 0x19230 ;  /* 0x0001923000027802 */ /* 0x000fc40000000f00 */
[----:B--2345:R-:W-:Y:S05]  /*19220*/  CALL.REL.NOINC `($__internal_5_$__cuda_sm70_shflsync_idx_p) ;  /* 0x00001dd000007944 */ /* 0x03cfea0003c00000 */
        /* <DEDUP_REMOVED lines=8> */
.L_x_297:
[----:B------:R-:W-:Y:S01]  /*192b0*/  IMAD.MOV.U32 R212, RZ, RZ, R6 ;  /* 0x000000ffffd47224 */ /* 0x000fe200078e0006 */
[----:B------:R-:W-:Y:S01]  /*192c0*/  MOV R211, 0x1 ;  /* 0x0000000100d37802 */ /* 0x000fe20000000f00 */
[----:B---3--:R-:W-:Y:S01]  /*192d0*/  IMAD.MOV.U32 R3, RZ, RZ, 0x1c1f ;  /* 0x00001c1fff037424 */ /* 0x008fe200078e00ff */
[----:B------:R-:W-:Y:S02]  /*192e0*/  MOV R2, 0x19300 ;  /* 0x0001930000027802 */ /* 0x000fe40000000f00 */
[----:B------:R-:W-:Y:S05]  /*192f0*/  CALL.REL.NOINC `($__internal_5_$__cuda_sm70_shflsync_idx_p) ;  /* 0x00001d0000007944 */ /* 0x000fea0003c00000 */
[----:B------:R-:W-:Y:S01]  /*19300*/  IMAD.MOV.U32 R4, RZ, RZ, R211 ;  /* 0x000000ffff047224 */ /* 0x000fe200078e00d3 */
[----:B------:R-:W-:Y:S01]  /*19310*/  MOV R211, 0x1 ;  /* 0x0000000100d37802 */ /* 0x000fe20000000f00 */
[----:B------:R-:W-:Y:S01]  /*19320*/  IMAD.MOV.U32 R212, RZ, RZ, R26 ;  /* 0x000000ffffd47224 */ /* 0x000fe200078e001a */
[----:B------:R-:W-:Y:S02]  /*19330*/  MOV R3, 0x1c1f ;  /* 0x00001c1f00037802 */ /* 0x000fe40000000f00 */
[----:B------:R-:W-:Y:S02]  /*19340*/  MOV R2, 0x19360 ;  /* 0x0001936000027802 */ /* 0x000fe40000000f00 */
[----:B------:R-:W-:Y:S05]  /*19350*/  CALL.REL.NOINC `($__internal_5_$__cuda_sm70_shflsync_idx_p) ;  /* 0x00001ca000007944 */ /* 0x000fea0003c00000 */
[----:B------:R-:W-:Y:S01]  /*19360*/  MOV R2, R211 ;  /* 0x000000d300027202 */ /* 0x000fe20000000f00 */
[----:B------:R-:W-:Y:S05]  /*19370*/  BRA `(.L_x_396) ;  /* 0xffff584000007947 */ /* 0x000fea000383ffff */
.L_x_300:
[----:B------:R-:W-:Y:S01]  /*19380*/  IMAD.MOV.U32 R212, RZ, RZ, R5 ;  /* 0x000000ffffd47224 */ /* 0x000fe200078e0005 */
[----:B------:R-:W-:Y:S01]  /*19390*/  MOV R211, RZ ;  /* 0x000000ff00d37202 */ /* 0x000fe20000000f00 */
[----:B------:R-:W-:Y:S01]  /*193a0*/  IMAD.MOV.U32 R3, RZ, RZ, 0x1c1f ;  /* 0x00001c1fff037424 */ /* 0x000fe200078e00ff */
[----:B------:R-:W-:-:S02]  /*193b0*/  MOV R2, 0x193d0 ;  /* 0x000193d000027802 */ /* 0x000fc40000000f00 */
[----:B------:R-:W-:Y:S05]  /*193c0*/  CALL.REL.NOINC `($__internal_5_$__cuda_sm70_shflsync_idx_p) ;  /* 0x00001c3000007944 */ /* 0x000fea0003c00000 */
[----:B------:R-:W-:Y:S01]  /*193d0*/  MOV R4, R211 ;  /* 0x000000d300047202 */ /* 0x000fe20000000f00 */
[----:B------:R-:W-:Y:S05]  /*193e0*/  BRA `(.L_x_397) ;  /* 0xffff61d000007947 */ /* 0x000fea000383ffff */
.L_x_301:
[----:B------:R-:W-:Y:S01]  /*193f0*/  IMAD.MOV.U32 R212, RZ, RZ, R6 ;  /* 0x000000ffffd47224 */ /* 0x000fe200078e0006 */
[----:B------:R-:W-:Y:S01]  /*19400*/  MOV R211, RZ ;  /* 0x000000ff00d37202 */ /* 0x000fe20000000f00 */
[----:B------:R-:W-:Y:S01]  /*19410*/  IMAD.MOV.U32 R3, RZ, RZ, 0x1c1f ;  /* 0x00001c1fff037424 */ /* 0x000fe200078e00ff */
[----:B------:R-:W-:-:S02]  /*19420*/  MOV R2, 0x19440 ;  /* 0x0001944000027802 */ /* 0x000fc40000000f00 */
[----:B-12---:R-:W-:Y:S05]  /*19430*/  CALL.REL.NOINC `($__internal_5_$__cuda_sm70_shflsync_idx_p) ;  /* 0x00001bc000007944 */ /* 0x006fea0003c00000 */
[----:B------:R-:W-:Y:S01]  /*19440*/  MOV R0, R211 ;  /* 0x000000d300007202 */ /* 0x000fe20000000f00 */
[----:B------:R-:W-:Y:S05]  /*19450*/  BRA `(.L_x_398) ;  /* 0xffff618000007947 */ /* 0x000fea000383ffff */
.L_x_304:
[----:B------:R-:W-:Y:S01]  /*19460*/  IMAD.MOV.U32 R212, RZ, RZ, R5 ;  /* 0x000000ffffd47224 */ /* 0x000fe200078e0005 */
[----:B------:R-:W-:Y:S01]  /*19470*/  MOV R211, 0x1 ;  /* 0x0000000100d37802 */ /* 0x000fe20000000f00 */
[----:B--2---:R-:W-:Y:S01]  /*19480*/  IMAD.MOV.U32 R3, RZ, RZ, 0x1c1f ;  /* 0x00001c1fff037424 */ /* 0x004fe200078e00ff */
[----:B------:R-:W-:-:S03]  /*19490*/  MOV R2, 0x194b0 ;  /* 0x000194b000027802 */ /* 0x000fc60000000f00 */
[----:B-1-34-:R-:W-:Y:S05]  /*194a0*/  CALL.REL.NOINC `($__internal_5_$__cuda_sm70_shflsync_idx_p) ;  /* 0x00001b5000007944 */ /* 0x01afea0003c00000 */
        /* <DEDUP_REMOVED lines=8> */
.L_x_305:
[----:B------:R-:W-:Y:S02]  /*19530*/  MOV R0, 0x2 ;  /* 0x0000000200007802 */ /* 0x000fe40000000f00 */
[----:B------:R-:W-:Y:S02]  /*19540*/  MOV R2, 0x19560 ;  /* 0x0001956000027802 */ /* 0x000fe40000000f00 */
[----:B------:R-:W-:Y:S05]  /*19550*/  CALL.REL.NOINC `($__internal_4_$__cuda_sm70_shflsync_bfly_p) ;  /* 0x00001a4000007944 */ /* 0x000fea0003c00000 */
[----:B------:R-:W-:Y:S05]  /*19560*/  BRA `(.L_x_400) ;  /* 0xffff697000007947 */ /* 0x000fea000383ffff */
.L_x_306:
[----:B------:R-:W-:Y:S02]  /*19570*/  MOV R0, 0x1 ;  /* 0x0000000100007802 */ /* 0x000fe40000000f00 */
[----:B------:R-:W-:Y:S02]  /*19580*/  MOV R2, 0x195a0 ;  /* 0x000195a000027802 */ /* 0x000fe40000000f00 */
[----:B------:R-:W-:Y:S05]  /*19590*/  CALL.REL.NOINC `($__internal_4_$__cuda_sm70_shflsync_bfly_p) ;  /* 0x00001a0000007944 */ /* 0x000fea0003c00000 */
[----:B------:R-:W-:Y:S01]  /*195a0*/  FMNMX.FTZ R108, R4, R0, !PT ;  /* 0x00000000046c7209 */ /* 0x000fe20007810000 */
[----:B------:R-:W-:Y:S01]  /*195b0*/  IMAD.MOV.U32 R4, RZ, RZ, R5 ;  /* 0x000000ffff047224 */ /* 0x000fe200078e0005 */
[----:B------:R-:W-:Y:S01]  /*195c0*/  MOV R2, 0x195f0 ;  /* 0x000195f000027802 */ /* 0x000fe20000000f00 */
[----:B------:R-:W-:Y:S02]  /*195d0*/  IMAD.MOV.U32 R0, RZ, RZ, 0x2 ;  /* 0x00000002ff007424 */ /* 0x000fe400078e00ff */
[----:B------:R-:W-:Y:S05]  /*195e0*/  CALL.REL.NOINC `($__internal_4_$__cuda_sm70_shflsync_bfly_p) ;  /* 0x000019b000007944 */ /* 0x000fea0003c00000 */
[----:B------:R-:W-:Y:S01]  /*195f0*/  FMNMX.FTZ R5, R5, R0, !PT ;  /* 0x0000000005057209 */ /* 0x000fe20007810000 */
[----:B------:R-:W-:Y:S01]  /*19600*/  IMAD.MOV.U32 R0, RZ, RZ, 0x1 ;  /* 0x00000001ff007424 */ /* 0x000fe200078e00ff */
[----:B------:R-:W-:-:S03]  /*19610*/  MOV R2, 0x19640 ;  /* 0x0001964000027802 */ /* 0x000fc60000000f00 */
[----:B------:R-:W-:Y:S02]  /*19620*/  IMAD.MOV.U32 R4, RZ, RZ, R5 ;  /* 0x000000ffff047224 */ /* 0x000fe400078e0005 */
        /* <DEDUP_REMOVED lines=21> */
[----:B------:R-:W-:Y:S01]  /*19780*/  MOV R9, R0 ;  /* 0x0000000000097202 */ /* 0x000fe20000000f00 */
[----:B------:R-:W-:Y:S05]  /*19790*/  BRA `(.L_x_401) ;  /* 0xffff683000007947 */ /* 0x000fea000383ffff */
.L_x_308:
[----:B-1--4-:R-:W-:Y:S01]  /*197a0*/  MOV R211, RZ ;  /* 0x000000ff00d37202 */ /* 0x012fe20000000f00 */
[----:B------:R-:W-:Y:S01]  /*197b0*/  IMAD.MOV.U32 R212, RZ, RZ, R8 ;  /* 0x000000ffffd47224 */ /* 0x000fe200078e0008 */
[----:B------:R-:W-:Y:S01]  /*197c0*/  MOV R2, 0x197f0 ;  /* 0x000197f000027802 */ /* 0x000fe20000000f00 */
[----:B------:R-:W-:Y:S02]  /*197d0*/  IMAD.MOV.U32 R3, RZ, RZ, 0x1c1f ;  /* 0x00001c1fff037424 */ /* 0x000fe400078e00ff */
[----:B------:R-:W-:Y:S05]  /*197e0*/  CALL.REL.NOINC `($__internal_5_$__cuda_sm70_shflsync_idx_p) ;  /* 0x0000181000007944 */ /* 0x000fea0003c00000 */
[----:B------:R-:W-:Y:S01]  /*197f0*/  MOV R0, R211 ;  /* 0x000000d300007202 */ /* 0x000fe20000000f00 */
[----:B------:R-:W-:-:S05]  /*19800*/  BRA `(.L_x_402) ;  /* 0xffff7b0000007947 */ /* 0x000fca000383ffff */
.L_x_311:
[----:B------:R-:W-:Y:S01]  /*19810*/  MOV R211, 0x1 ;  /* 0x0000000100d37802 */ /* 0x000fe20000000f00 */
[----:B------:R-:W-:Y:S01]  /*19820*/  IMAD.MOV.U32 R212, RZ, RZ, R8 ;  /* 0x000000ffffd47224 */ /* 0x000fe200078e0008 */
[----:B--2---:R-:W-:Y:S01]  /*19830*/  MOV R2, 0x19860 ;  /* 0x0001986000027802 */ /* 0x004fe20000000f00 */
[----:B------:R-:W-:Y:S02]  /*19840*/  IMAD.MOV.U32 R3, RZ, RZ, 0x1c1f ;  /* 0x00001c1fff037424 */ /* 0x000fe400078e00ff */
[----:B-1----:R-:W-:Y:S05]  /*19850*/  CALL.REL.NOINC `($__internal_5_$__cuda_sm70_shflsync_idx_p) ;  /* 0x000017a000007944 */ /* 0x002fea0003c00000 */
[----:B------:R-:W-:Y:S01]  /*19860*/  MOV R3, 0x1c1f ;  /* 0x00001c1f00037802 */ /* 0x000fe20000000f00 */
[----:B------:R-:W-:Y:S01]  /*19870*/  IMAD.MOV.U32 R4, RZ, RZ, R211 ;  /* 0x000000ffff047224 */ /* 0x000fe200078e00d3 */
[----:B------:R-:W-:Y:S01]  /*19880*/  MOV R211, 0x1 ;  /* 0x0000000100d37802 */ /* 0x000fe20000000f00 */
[----:B------:R-:W-:Y:S01]  /*19890*/  IMAD.MOV.U32 R212, RZ, RZ, R9 ;  /* 0x000000ffffd47224 */ /* 0x000fe200078e0009 */
[----:B------:R-:W-:Y:S02]  /*198a0*/  MOV R2, 0x198c0 ;  /* 0x000198c000027802 */ /* 0x000fe40000000f00 */
[----:B------:R-:W-:Y:S05]  /*198b0*/  CALL.REL.NOINC `($__internal_5_$__cuda_sm70_shflsync_idx_p) ;  /* 0x0000174000007944 */ /* 0x000fea0003c00000 */
[----:B------:R-:W-:Y:S01]  /*198c0*/  MOV R0, R211 ;  /* 0x000000d300007202 */ /* 0x000fe20000000f00 */
[----:B------:R-:W-:-:S05]  /*198d0*/  BRA `(.L_x_403) ;  /* 0xffff7b6000007947 */ /* 0x000fca000383ffff */
.L_x_314:
[----:B------:R-:W-:Y:S01]  /*198e0*/  MOV R211, RZ ;  /* 0x000000ff00d37202 */ /* 0x000fe20000000f00 */
[----:B------:R-:W-:Y:S01]  /*198f0*/  IMAD.MOV.U32 R212, RZ, RZ, R174 ;  /* 0x000000ffffd47224 */ /* 0x000fe200078e00ae */
[----:B------:R-:W-:Y:S01]  /*19900*/  MOV R2, 0x19930 ;  /* 0x0001993000027802 */ /* 0x000fe20000000f00 */
[----:B------:R-:W-:Y:S02]  /*19910*/  IMAD.MOV.U32 R3, RZ, RZ, 0x1c1f ;  /* 0x00001c1fff037424 */ /* 0x000fe400078e00ff */
[----:B------:R-:W-:Y:S05]  /*19920*/  CALL.REL.NOINC `($__internal_5_$__cuda_sm70_shflsync_idx_p) ;  /* 0x000016d000007944 */ /* 0x000fea0003c00000 */
[----:B------:R-:W-:Y:S01]  /*19930*/  MOV R4, R211 ;  /* 0x000000d300047202 */ /* 0x000fe20000000f00 */
[----:B------:R-:W-:-:S05]  /*19940*/  BRA `(.L_x_404) ;  /* 0xffff84c000007947 */ /* 0x000fca000383ffff */
.L_x_315:
[----:B------:R-:W-:Y:S01]  /*19950*/  MOV R211, RZ ;  /* 0x000000ff00d37202 */ /* 0x000fe20000000f00 */
[----:B------:R-:W-:Y:S01]  /*19960*/  IMAD.MOV.U32 R212, RZ, RZ, R175 ;  /* 0x000000ffffd47224 */ /* 0x000fe200078e00af */
[----:B------:R-:W-:Y:S01]  /*19970*/  MOV R2, 0x199a0 ;  /* 0x000199a000027802 */ /* 0x000fe20000000f00 */
[----:B------:R-:W-:Y:S02]  /*19980*/  IMAD.MOV.U32 R3, RZ, RZ, 0x1c1f ;  /* 0x00001c1fff037424 */ /* 0x000fe400078e00ff */
[----:B-12---:R-:W-:Y:S05]  /*19990*/  CALL.REL.NOINC `($__internal_5_$__cuda_sm70_shflsync_idx_p) ;  /* 0x0000166000007944 */ /* 0x006fea0003c00000 */
[----:B------:R-:W-:Y:S01]  /*199a0*/  MOV R0, R211 ;  /* 0x000000d300007202 */ /* 0x000fe20000000f00 */
[----:B------:R-:W-:-:S05]  /*199b0*/  BRA `(.L_x_405) ;  /* 0xffff847000007947 */ /* 0x000fca000383ffff */
.L_x_316:
[----:B------:R-:W-:Y:S01]  /*199c0*/  MOV R211, 0x1 ;  /* 0x0000000100d37802 */ /* 0x000fe20000000f00 */
[----:B------:R-:W-:Y:S01]  /*199d0*/  IMAD.MOV.U32 R212, RZ, RZ, R174 ;  /* 0x000000ffffd47224 */ /* 0x000fe200078e00ae */
[----:B----4-:R-:W-:Y:S01]  /*199e0*/  MOV R2, 0x19a10 ;  /* 0x00019a1000027802 */ /* 0x010fe20000000f00 */
[----:B------:R-:W-:Y:S03]  /*199f0*/  IMAD.MOV.U32 R3, RZ, RZ, 0x1c1f ;  /* 0x00001c1fff037424 */ /* 0x000fe600078e00ff */
[----:B-1-3--:R-:W-:Y:S05]  /*19a00*/  CALL.REL.NOINC `($__internal_5_$__cuda_sm70_shflsync_idx_p) ;  /* 0x000015f000007944 */ /* 0x00afea0003c00000 */
        /* <DEDUP_REMOVED lines=8> */
.L_x_317:
[----:B------:R-:W-:Y:S02]  /*19a90*/  MOV R0, 0x2 ;  /* 0x0000000200007802 */ /* 0x000fe40000000f00 */
[----:B------:R-:W-:Y:S02]  /*19aa0*/  MOV R2, 0x19ac0 ;  /* 0x00019ac000027802 */ /* 0x000fe40000000f00 */
[----:B--2---:R-:W-:Y:S05]  /*19ab0*/  CALL.REL.NOINC `($__internal_4_$__cuda_sm70_shflsync_bfly_p) ;  /* 0x000014e000007944 */ /* 0x004fea0003c00000 */
[----:B------:R-:W-:-:S05]  /*19ac0*/  BRA `(.L_x_407) ;  /* 0xffff886000007947 */ /* 0x000fca000383ffff */
.L_x_318:
[----:B------:R-:W-:Y:S02]  /*19ad0*/  MOV R0, 0x1 ;  /* 0x0000000100007802 */ /* 0x000fe40000000f00 */
[----:B------:R-:W-:Y:S02]  /*19ae0*/  MOV R2, 0x19b00 ;  /* 0x00019b0000027802 */ /* 0x000fe40000000f00 */
[----:B--2---:R-:W-:Y:S05]  /*19af0*/  CALL.REL.NOINC `($__internal_4_$__cuda_sm70_shflsync_bfly_p) ;  /* 0x000014a000007944 */ /* 0x004fea0003c00000 */
[----:B------:R-:W-:Y:S01]  /*19b00*/  FMNMX.FTZ R108, R4, R0, !PT ;  /* 0x00000000046c7209 */ /* 0x000fe20007810000 */
[----:B------:R-:W-:Y:S01]  /*19b10*/  IMAD.MOV.U32 R4, RZ, RZ, R5 ;  /* 0x000000ffff047224 */ /* 0x000fe200078e0005 */
[----:B------:R-:W-:Y:S01]  /*19b20*/  MOV R2, 0x19b50 ;  /* 0x00019b5000027802 */ /* 0x000fe20000000f00 */
[----:B------:R-:W-:Y:S02]  /*19b30*/  IMAD.MOV.U32 R0, RZ, RZ, 0x2 ;  /* 0x00000002ff007424 */ /* 0x000fe400078e00ff */
[----:B------:R-:W-:Y:S05]  /*19b40*/  CALL.REL.NOINC `($__internal_4_$__cuda_sm70_shflsync_bfly_p) ;  /* 0x0000145000007944 */ /* 0x000fea0003c00000 */
[----:B------:R-:W-:Y:S01]  /*19b50*/  FMNMX.FTZ R4, R5, R0, !PT ;  /* 0x0000000005047209 */ /* 0x000fe20007810000 */
[----:B------:R-:W-:Y:S01]  /*19b60*/  IMAD.MOV.U32 R0, RZ, RZ, 0x1 ;  /* 0x00000001ff007424 */ /* 0x000fe200078e00ff */
        /* <DEDUP_REMOVED lines=20> */
[----:B------:R-:W-:-:S05]  /*19cb0*/  BRA `(.L_x_408) ;  /* 0xffff876000007947 */ /* 0x000fca000383ffff */
.L_x_320:
[----:B------:R-:W-:Y:S01]  /*19cc0*/  IMAD.MOV.U32 R4, RZ, RZ, R214 ;  /* 0x000000ffff047224 */ /* 0x000fe200078e00d6 */
[----:B------:R-:W-:-:S02]  /*19cd0*/  MOV R0, 0x2 ;  /* 0x0000000200007802 */ /* 0x000fc40000000f00 */
[----:B------:R-:W-:Y:S02]  /*19ce0*/  MOV R2, 0x19d00 ;  /* 0x00019d0000027802 */ /* 0x000fe40000000f00 */
[----:B------:R-:W-:Y:S05]  /*19cf0*/  CALL.REL.NOINC `($__internal_4_$__cuda_sm70_shflsync_bfly_p) ;  /* 0x000012a000007944 */ /* 0x000fea0003c00000 */
[----:B------:R-:W-:Y:S01]  /*19d00*/  FADD.FTZ R4, R214, R0 ;  /* 0x00000000d6047221 */ /* 0x000fe20000010000 */
[----:B------:R-:W-:Y:S02]  /*19d10*/  MOV R0, 0x1 ;  /* 0x0000000100007802 */ /* 0x000fe40000000f00 */
[----:B------:R-:W-:Y:S02]  /*19d20*/  MOV R2, 0x19d40 ;  /* 0x00019d4000027802 */ /* 0x000fe40000000f00 */
[----:B------:R-:W-:Y:S05]  /*19d30*/  CALL.REL.NOINC `($__internal_4_$__cuda_sm70_shflsync_bfly_p) ;  /* 0x0000126000007944 */ /* 0x000fea0003c00000 */
[----:B------:R-:W-:Y:S01]  /*19d40*/  FADD.FTZ R9, R4, R0 ;  /* 0x0000000004097221 */ /* 0x000fe20000010000 */
[----:B------:R-:W-:Y:S02]  /*19d50*/  MOV R4, R213 ;  /* 0x000000d500047202 */ /* 0x000fe40000000f00 */
[----:B------:R-:W-:Y:S02]  /*19d60*/  MOV R0, 0x2 ;  /* 0x0000000200007802 */ /* 0x000fe40000000f00 */
[----:B------:R-:W-:Y:S02]  /*19d70*/  MOV R2, 0x19d90 ;  /* 0x00019d9000027802 */ /* 0x000fe40000000f00 */
[----:B------:R-:W-:Y:S05]  /*19d80*/  CALL.REL.NOINC `($__internal_4_$__cuda_sm70_shflsync_bfly_p) ;  /* 0x0000121000007944 */ /* 0x000fea0003c00000 */
[----:B------:R-:W-:Y:S01]  /*19d90*/  FADD.FTZ R8, R213, R0 ;  /* 0x00000000d5087221 */ /* 0x000fe20000010000 */
[----:B------:R-:W-:Y:S02]  /*19da0*/  MOV R0, 0x1 ;  /* 0x0000000100007802 */ /* 0x000fe40000000f00 */
[----:B------:R-:W-:-:S02]  /*19db0*/  MOV R2, 0x19de0 ;  /* 0x00019de000027802 */ /* 0x000fc40000000f00 */
[----:B------:R-:W-:Y:S02]  /*19dc0*/  MOV R4, R8 ;  /* 0x0000000800047202 */ /* 0x000fe40000000f00 */
        /* <DEDUP_REMOVED lines=8> */
[----:B------:R-:W-:Y:S02]  /*19e50*/  MOV R2, 0x19e80 ;  /* 0x00019e8000027802 */ /* 0x000fe40000000f00 */
[----:B------:R-:W-:-:S02]  /*19e60*/  MOV R4, R5 ;  /* 0x0000000500047202 */ /* 0x000fc40000000f00 */
[----:B------:R-:W-:Y:S05]  /*19e70*/  CALL.REL.NOINC `($__internal_4_$__cuda_sm70_shflsync_bfly_p) ;  /* 0x0000112000007944 */ /* 0x000fea0003c00000 */
[----:B------:R-:W-:Y:S01]  /*19e80*/  FADD.FTZ R5, R5, R0 ;  /* 0x0000000005057221 */ /* 0x000fe20000010000 */
[----:B------:R-:W-:-:S02]  /*19e90*/  MOV R4, R224 ;  /* 0x000000e000047202 */ /* 0x000fc40000000f00 */
[----:B------:R-:W-:Y:S02]  /*19ea0*/  MOV R0, 0x2 ;  /* 0x0000000200007802 */ /* 0x000fe40000000f00 */
[----:B------:R-:W-:Y:S02]  /*19eb0*/  MOV R2, 0x19ed0 ;  /* 0x00019ed000027802 */ /* 0x000fe40000000f00 */
[----:B------:R-:W-:Y:S05]  /*19ec0*/  CALL.REL.NOINC `($__internal_4_$__cuda_sm70_shflsync_bfly_p) ;  /* 0x000010d000007944 */ /* 0x000fea0003c00000 */
[----:B------:R-:W-:Y:S01]  /*19ed0*/  FADD.FTZ R4, R224, R0 ;  /* 0x00000000e0047221 */ /* 0x000fe20000010000 */
[----:B------:R-:W-:Y:S02]  /*19ee0*/  MOV R0, 0x1 ;  /* 0x0000000100007802 */ /* 0x000fe40000000f00 */
[----:B------:R-:W-:Y:S02]  /*19ef0*/  MOV R2, 0x19f10 ;  /* 0x00019f1000027802 */ /* 0x000fe40000000f00 */
[----:B------:R-:W-:Y:S05]  /*19f00*/  CALL.REL.NOINC `($__internal_4_$__cuda_sm70_shflsync_bfly_p) ;  /* 0x0000109000007944 */ /* 0x000fea0003c00000 */
[----:B------:R-:W-:Y:S01]  /*19f10*/  MOV R11, R0 ;  /* 0x00000000000b7202 */ /* 0x000fe20000000f00 */
[----:B------:R-:W-:Y:S05]  /*19f20*/  BRA `(.L_x_409) ;  /* 0xffff9da000007947 */ /* 0x000fea000383ffff */
.L_x_327:
[----:B--234-:R-:W-:Y:S01]  /*19f30*/  IMAD.MOV.U32 R212, RZ, RZ, R6 ;  /* 0x000000ffffd47224 */ /* 0x01cfe200078e0006 */
[----:B------:R-:W-:Y:S01]  /*19f40*/  MOV R211, RZ ;  /* 0x000000ff00d37202 */ /* 0x000fe20000000f00 */
[----:B------:R-:W-:Y:S01]  /*19f50*/  IMAD.MOV.U32 R3, RZ, RZ, 0x1c1f ;  /* 0x00001c1fff037424 */ /* 0x000fe200078e00ff */
[----:B------:R-:W-:Y:S02]  /*19f60*/  MOV R2, 0x19f80 ;  /* 0x00019f8000027802 */ /* 0x000fe40000000f00 */
[----:B-1----:R-:W-:Y:S05]  /*19f70*/  CALL.REL.NOINC `($__internal_5_$__cuda_sm70_shflsync_idx_p) ;  /* 0x0000108000007944 */ /* 0x002fea0003c00000 */
[----:B------:R-:W-:Y:S01]  /*19f80*/  MOV R4, R211 ;  /* 0x000000d300047202 */ /* 0x000fe20000000f00 */
[----:B------:R-:W-:Y:S05]  /*19f90*/  BRA `(.L_x_410) ;  /* 0xffffb7e000007947 */ /* 0x000fea000383ffff */
.L_x_328:
[----:B------:R-:W-:Y:S01]  /*19fa0*/  IMAD.MOV.U32 R212, RZ, RZ, R12 ;  /* 0x000000ffffd47224 */ /* 0x000fe200078e000c */
[----:B------:R-:W-:Y:S01]  /*19fb0*/  MOV R211, RZ ;  /* 0x000000ff00d37202 */ /* 0x000fe20000000f00 */
[----:B------:R-:W-:Y:S01]  /*19fc0*/  IMAD.MOV.U32 R3, RZ, RZ, 0x1c1f ;  /* 0x00001c1fff037424 */ /* 0x000fe200078e00ff */
[----:B------:R-:W-:-:S02]  /*19fd0*/  MOV R2, 0x19ff0 ;  /* 0x00019ff000027802 */ /* 0x000fc40000000f00 */
[----:B-123--:R-:W-:Y:S05]  /*19fe0*/  CALL.REL.NOINC `($__internal_5_$__cuda_sm70_shflsync_idx_p) ;  /* 0x0000101000007944 */ /* 0x00efea0003c00000 */
[----:B------:R-:W-:Y:S01]  /*19ff0*/  MOV R2, R211 ;  /* 0x000000d300027202 */ /* 0x000fe20000000f00 */
[----:B------:R-:W-:Y:S05]  /*1a000*/  BRA `(.L_x_411) ;  /* 0xffffb79000007947 */ /* 0x000fea000383ffff */
.L_x_331:
[----:B------:R-:W-:Y:S01]  /*1a010*/  IMAD.MOV.U32 R212, RZ, RZ, R6 ;  /* 0x000000ffffd47224 */ /* 0x000fe200078e0006 */
[----:B------:R-:W-:Y:S01]  /*1a020*/  MOV R211, 0x1 ;  /* 0x0000000100d37802 */ /* 0x000fe20000000f00 */
[----:B-1----:R-:W-:Y:S01]  /*1a030*/  IMAD.MOV.U32 R3, RZ, RZ, 0x1c1f ;  /* 0x00001c1fff037424 */ /* 0x002fe200078e00ff */
[----:B--2---:R-:W-:-:S02]  /*1a040*/  MOV R2, 0x1a060 ;  /* 0x0001a06000027802 */ /* 0x004fc40000000f00 */
[----:B---34-:R-:W-:Y:S05]  /*1a050*/  CALL.REL.NOINC `($__internal_5_$__cuda_sm70_shflsync_idx_p) ;  /* 0x00000fa000007944 */ /* 0x018fea0003c00000 */
        /* <DEDUP_REMOVED lines=8> */
.L_x_334:
[----:B------:R-:W-:Y:S01]  /*1a0e0*/  IMAD.MOV.U32 R212, RZ, RZ, R6 ;  /* 0x000000ffffd47224 */ /* 0x000fe200078e0006 */
[----:B------:R-:W-:Y:S01]  /*1a0f0*/  MOV R211, 0x2 ;  /* 0x0000000200d37802 */ /* 0x000fe20000000f00 */
[----:B-1----:R-:W-:Y:S01]  /*1a100*/  IMAD.MOV.U32 R3, RZ, RZ, 0x1c1f ;  /* 0x00001c1fff037424 */ /* 0x002fe200078e00ff */
[----:B------:R-:W-:Y:S02]  /*1a110*/  MOV R2, 0x1a130 ;  /* 0x0001a13000027802 */ /* 0x000fe40000000f00 */
[----:B---34-:R-:W-:Y:S05]  /*1a120*/  CALL.REL.NOINC `($__internal_5_$__cuda_sm70_shflsync_idx_p) ;  /* 0x00000ed000007944 */ /* 0x018fea0003c00000 */
[----:B------:R-:W-:Y:S01]  /*1a130*/  MOV R4, R211 ;  /* 0x000000d300047202 */ /* 0x000fe20000000f00 */
[----:B------:R-:W-:Y:S05]  /*1a140*/  BRA `(.L_x_413) ;  /* 0xffffb8b000007947 */ /* 0x000fea000383ffff */
.L_x_335:
[----:B------:R-:W-:Y:S01]  /*1a150*/  IMAD.MOV.U32 R212, RZ, RZ, R12 ;  /* 0x000000ffffd47224 */ /* 0x000fe200078e000c */
[----:B------:R-:W-:Y:S01]  /*1a160*/  MOV R211, 0x2 ;  /* 0x0000000200d37802 */ /* 0x000fe20000000f00 */
[----:B-1----:R-:W-:Y:S01]  /*1a170*/  IMAD.MOV.U32 R3, RZ, RZ, 0x1c1f ;  /* 0x00001c1fff037424 */ /* 0x002fe200078e00ff */
[----:B------:R-:W-:Y:S02]  /*1a180*/  MOV R2, 0x1a1a0 ;  /* 0x0001a1a000027802 */ /* 0x000fe40000000f00 */
[----:B--234-:R-:W-:Y:S05]  /*1a190*/  CALL.REL.NOINC `($__internal_5_$__cuda_sm70_shflsync_idx_p) ;  /* 0x00000e6000007944 */ /* 0x01cfea0003c00000 */
[----:B------:R-:W-:Y:S01]  /*1a1a0*/  MOV R2, R211 ;  /* 0x000000d300027202 */ /* 0x000fe20000000f00 */
[----:B------:R-:W-:Y:S05]  /*1a1b0*/  BRA `(.L_x_414) ;  /* 0xffffb86000007947 */ /* 0x000fea000383ffff */
.L_x_338:
[----:B------:R-:W-:Y:S01]  /*1a1c0*/  IMAD.MOV.U32 R212, RZ, RZ, R6 ;  /* 0x000000ffffd47224 */ /* 0x000fe200078e0006 */
[----:B------:R-:W-:Y:S01]  /*1a1d0*/  MOV R211, 0x3 ;  /* 0x0000000300d37802 */ /* 0x000fe20000000f00 */
[----:B--2---:R-:W-:Y:S01]  /*1a1e0*/  IMAD.MOV.U32 R3, RZ, RZ, 0x1c1f ;  /* 0x00001c1fff037424 */ /* 0x004fe200078e00ff */
[----:B------:R-:W-:-:S02]  /*1a1f0*/  MOV R2, 0x1a210 ;  /* 0x0001a21000027802 */ /* 0x000fc40000000f00 */
        /* <DEDUP_REMOVED lines=9> */
.L_x_340:
[----:B------:R-:W-:Y:S01]  /*1a290*/  IMAD.MOV.U32 R212, RZ, RZ, R5 ;  /* 0x000000ffffd47224 */ /* 0x000fe200078e0005 */
[----:B------:R-:W-:Y:S01]  /*1a2a0*/  MOV R211, RZ ;  /* 0x000000ff00d37202 */ /* 0x000fe20000000f00 */
[----:B------:R-:W-:Y:S01]  /*1a2b0*/  IMAD.MOV.U32 R3, RZ, RZ, 0x1c1f ;  /* 0x00001c1fff037424 */ /* 0x000fe200078e00ff */
[----:B------:R-:W-:Y:S02]  /*1a2c0*/  MOV R2, 0x1a2e0 ;  /* 0x0001a2e000027802 */ /* 0x000fe40000000f00 */
[----:B------:R-:W-:Y:S05]  /*1a2d0*/  CALL.REL.NOINC `($__internal_5_$__cuda_sm70_shflsync_idx_p) ;  /* 0x00000d2000007944 */ /* 0x000fea0003c00000 */
[----:B------:R-:W-:Y:S01]  /*1a2e0*/  MOV R4, R211 ;  /* 0x000000d300047202 */ /* 0x000fe20000000f00 */
[----:B------:R-:W-:Y:S05]  /*1a2f0*/  BRA `(.L_x_416) ;  /* 0xffffbb8000007947 */ /* 0x000fea000383ffff */
.L_x_341:
[----:B------:R-:W-:Y:S01]  /*1a300*/  IMAD.MOV.U32 R212, RZ, RZ, R6 ;  /* 0x000000ffffd47224 */ /* 0x000fe200078e0006 */
[----:B------:R-:W-:Y:S01]  /*1a310*/  MOV R211, RZ ;  /* 0x000000ff00d37202 */ /* 0x000fe20000000f00 */
[----:B------:R-:W-:Y:S01]  /*1a320*/  IMAD.MOV.U32 R3, RZ, RZ, 0x1c1f ;  /* 0x00001c1fff037424 */ /* 0x000fe200078e00ff */
[----:B------:R-:W-:Y:S02]  /*1a330*/  MOV R2, 0x1a350 ;  /* 0x0001a35000027802 */ /* 0x000fe40000000f00 */
[----:B-12---:R-:W-:Y:S05]  /*1a340*/  CALL.REL.NOINC `($__internal_5_$__cuda_sm70_shflsync_idx_p) ;  /* 0x00000cb000007944 */ /* 0x006fea0003c00000 */
[----:B------:R-:W-:Y:S01]  /*1a350*/  MOV R0, R211 ;  /* 0x000000d300007202 */ /* 0x000fe20000000f00 */
[----:B------:R-:W-:Y:S05]  /*1a360*/  BRA `(.L_x_417) ;  /* 0xffffbb3000007947 */ /* 0x000fea000383ffff */
.L_x_344:
        /* <DEDUP_REMOVED lines=13> */
.L_x_347:
[----:B------:R-:W-:Y:S01]  /*1a440*/  IMAD.MOV.U32 R212, RZ, RZ, R5 ;  /* 0x000000ffffd47224 */ /* 0x000fe200078e0005 */
[----:B------:R-:W-:Y:S01]  /*1a450*/  MOV R211, 0x2 ;  /* 0x0000000200d37802 */ /* 0x000fe20000000f00 */
[----:B-1----:R-:W-:Y:S01]  /*1a460*/  IMAD.MOV.U32 R3, RZ, RZ, 0x1c1f ;  /* 0x00001c1fff037424 */ /* 0x002fe200078e00ff */
[----:B------:R-:W-:Y:S02]  /*1a470*/  MOV R2, 0x1a490 ;  /* 0x0001a49000027802 */ /* 0x000fe40000000f00 */
[----:B--234-:R-:W-:Y:S05]  /*1a480*/  CALL.REL.NOINC `($__internal_5_$__cuda_sm70_shflsync_idx_p) ;  /* 0x00000b7000007944 */ /* 0x01cfea0003c00000 */
[----:B------:R-:W-:Y:S01]  /*1a490*/  MOV R4, R211 ;  /* 0x000000d300047202 */ /* 0x000fe20000000f00 */
[----:B------:R-:W-:Y:S05]  /*1a4a0*/  BRA `(.L_x_419) ;  /* 0xffffc3a000007947 */ /* 0x000fea000383ffff */
.L_x_348:
[----:B------:R-:W-:Y:S01]  /*1a4b0*/  IMAD.MOV.U32 R212, RZ, RZ, R6 ;  /* 0x000000ffffd47224 */ /* 0x000fe200078e0006 */
[----:B------:R-:W-:Y:S01]  /*1a4c0*/  MOV R211, 0x2 ;  /* 0x0000000200d37802 */ /* 0x000fe20000000f00 */
[----:B------:R-:W-:Y:S01]  /*1a4d0*/  IMAD.MOV.U32 R3, RZ, RZ, 0x1c1f ;  /* 0x00001c1fff037424 */ /* 0x000fe200078e00ff */
[----:B------:R-:W-:Y:S02]  /*1a4e0*/  MOV R2, 0x1a500 ;  /* 0x0001a50000027802 */ /* 0x000fe40000000f00 */
[----:B-1234-:R-:W-:Y:S05]  /*1a4f0*/  CALL.REL.NOINC `($__internal_5_$__cuda_sm70_shflsync_idx_p) ;  /* 0x00000b0000007944 */ /* 0x01efea0003c00000 */
[----:B------:R-:W-:Y:S01]  /*1a500*/  MOV R0, R211 ;  /* 0x000000d300007202 */ /* 0x000fe20000000f00 */
[----:B------:R-:W-:Y:S05]  /*1a510*/  BRA `(.L_x_420) ;  /* 0xffffc35000007947 */ /* 0x000fea000383ffff */
.L_x_351:
        /* <DEDUP_REMOVED lines=13> */
.L_x_355:
[----:B------:R-:W-:Y:S01]  /*1a5f0*/  IMAD.MOV.U32 R212, RZ, RZ, R5 ;  /* 0x000000ffffd47224 */ /* 0x000fe200078e0005 */
[----:B------:R-:W-:Y:S01]  /*1a600*/  MOV R211, RZ ;  /* 0x000000ff00d37202 */ /* 0x000fe20000000f00 */
[----:B------:R-:W-:Y:S01]  /*1a610*/  IMAD.MOV.U32 R3, RZ, RZ, 0x1c1f ;  /* 0x00001c1fff037424 */ /* 0x000fe200078e00ff */
[----:B------:R-:W-:Y:S02]  /*1a620*/  MOV R2, 0x1a640 ;  /* 0x0001a64000027802 */ /* 0x000fe40000000f00 */
[----:B------:R-:W-:Y:S05]  /*1a630*/  CALL.REL.NOINC `($__internal_5_$__cuda_sm70_shflsync_idx_p) ;  /* 0x000009c000007944 */ /* 0x000fea0003c00000 */
[----:B------:R-:W-:Y:S01]  /*1a640*/  MOV R4, R211 ;  /* 0x000000d300047202 */ /* 0x000fe20000000f00 */
[----:B------:R-:W-:Y:S05]  /*1a650*/  BRA `(.L_x_422) ;  /* 0xffffd3e000007947 */ /* 0x000fea000383ffff */
.L_x_356:
[----:B------:R-:W-:Y:S01]  /*1a660*/  IMAD.MOV.U32 R212, RZ, RZ, R13 ;  /* 0x000000ffffd47224 */ /* 0x000fe200078e000d */
[----:B------:R-:W-:Y:S01]  /*1a670*/  MOV R211, RZ ;  /* 0x000000ff00d37202 */ /* 0x000fe20000000f00 */
[----:B------:R-:W-:Y:S01]  /*1a680*/  IMAD.MOV.U32 R3, RZ, RZ, 0x1c1f ;  /* 0x00001c1fff037424 */ /* 0x000fe200078e00ff */
[----:B------:R-:W-:Y:S02]  /*1a690*/  MOV R2, 0x1a6b0 ;  /* 0x0001a6b000027802 */ /* 0x000fe40000000f00 */
[----:B-12---:R-:W-:Y:S05]  /*1a6a0*/  CALL.REL.NOINC `($__internal_5_$__cuda_sm70_shflsync_idx_p) ;  /* 0x0000095000007944 */ /* 0x006fea0003c00000 */
[----:B------:R-:W-:Y:S01]  /*1a6b0*/  MOV R0, R211 ;  /* 0x000000d300007202 */ /* 0x000fe20000000f00 */
[----:B------:R-:W-:Y:S05]  /*1a6c0*/  BRA `(.L_x_423) ;  /* 0xffffd39000007947 */ /* 0x000fea000383ffff */
.L_x_359:
        /* <DEDUP_REMOVED lines=13> */
.L_x_362:
[----:B------:R-:W-:Y:S01]  /*1a7a0*/  IMAD.MOV.U32 R212, RZ, RZ, R5 ;  /* 0x000000ffffd47224 */ /* 0x000fe200078e0005 */
[----:B------:R-:W-:Y:S01]  /*1a7b0*/  MOV R211, 0x2 ;  /* 0x0000000200d37802 */ /* 0x000fe20000000f00 */
[----:B-1----:R-:W-:Y:S01]  /*1a7c0*/  IMAD.MOV.U32 R3, RZ, RZ, 0x1c1f ;  /* 0x00001c1fff037424 */ /* 0x002fe200078e00ff */
[----:B------:R-:W-:Y:S02]  /*1a7d0*/  MOV R2, 0x1a7f0 ;  /* 0x0001a7f000027802 */ /* 0x000fe40000000f00 */
[----:B--234-:R-:W-:Y:S05]  /*1a7e0*/  CALL.REL.NOINC `($__internal_5_$__cuda_sm70_shflsync_idx_p) ;  /* 0x0000081000007944 */ /* 0x01cfea0003c00000 */
[----:B------:R-:W-:Y:S01]  /*1a7f0*/  MOV R4, R211 ;  /* 0x000000d300047202 */ /* 0x000fe20000000f00 */
[----:B------:R-:W-:Y:S05]  /*1a800*/  BRA `(.L_x_425) ;  /* 0xffffd4c000007947 */ /* 0x000fea000383ffff */
.L_x_363:
[----:B------:R-:W-:Y:S01]  /*1a810*/  IMAD.MOV.U32 R212, RZ, RZ, R13 ;  /* 0x000000ffffd47224 */ /* 0x000fe200078e000d */
[----:B------:R-:W-:Y:S01]  /*1a820*/  MOV R211, 0x2 ;  /* 0x0000000200d37802 */ /* 0x000fe20000000f00 */
[----:B------:R-:W-:Y:S01]  /*1a830*/  IMAD.MOV.U32 R3, RZ, RZ, 0x1c1f ;  /* 0x00001c1fff037424 */ /* 0x000fe200078e00ff */
[----:B------:R-:W-:Y:S02]  /*1a840*/  MOV R2, 0x1a860 ;  /* 0x0001a86000027802 */ /* 0x000fe40000000f00 */
[----:B-1234-:R-:W-:Y:S05]  /*1a850*/  CALL.REL.NOINC `($__internal_5_$__cuda_sm70_shflsync_idx_p) ;  /* 0x000007a000007944 */ /* 0x01efea0003c00000 */
[----:B------:R-:W-:Y:S01]  /*1a860*/  MOV R0, R211 ;  /* 0x000000d300007202 */ /* 0x000fe20000000f00 */
[----:B------:R-:W-:Y:S05]  /*1a870*/  BRA `(.L_x_426) ;  /* 0xffffd47000007947 */ /* 0x000fea000383ffff */
.L_x_366:
[----:B------:R-:W-:Y:S01]  /*1a880*/  IMAD.MOV.U32 R212, RZ, RZ, R5 ;  /* 0x000000ffffd47224 */ /* 0x000fe200078e0005 */
[----:B------:R-:W-:Y:S01]  /*1a890*/  MOV R211, 0x3 ;  /* 0x0000000300d37802 */ /* 0x000fe20000000f00 */
[----:B-1----:R-:W-:Y:S01]  /*1a8a0*/  IMAD.MOV.U32 R3, RZ, RZ, 0x1c1f ;  /* 0x00001c1fff037424 */ /* 0x002fe200078e00ff */
[----:B------:R-:W-:-:S02]  /*1a8b0*/  MOV R2, 0x1a8d0 ;  /* 0x0001a8d000027802 */ /* 0x000fc40000000f00 */
[----:B--234-:R-:W-:Y:S05]  /*1a8c0*/  CALL.REL.NOINC `($__internal_5_$__cuda_sm70_shflsync_idx_p) ;  /* 0x0000073000007944 */ /* 0x01cfea0003c00000 */
        /* <DEDUP_REMOVED lines=8> */
.L_x_368:
[----:B------:R-:W-:Y:S01]  /*1a950*/  IMAD.MOV.U32 R212, RZ, RZ, R80 ;  /* 0x000000ffffd47224 */ /* 0x000fe200078e0050 */
[----:B------:R-:W-:Y:S01]  /*1a960*/  MOV R211, RZ ;  /* 0x000000ff00d37202 */ /* 0x000fe20000000f00 */
[----:B--2---:R-:W-:Y:S01]  /*1a970*/  IMAD.MOV.U32 R3, RZ, RZ, 0x1f ;  /* 0x0000001fff037424 */ /* 0x004fe200078e00ff */
[----:B------:R-:W-:Y:S02]  /*1a980*/  MOV R2, 0x1a9a0 ;  /* 0x0001a9a000027802 */ /* 0x000fe40000000f00 */
[----:B---34-:R-:W-:Y:S05]  /*1a990*/  CALL.REL.NOINC `($__internal_5_$__cuda_sm70_shflsync_idx_p) ;  /* 0x0000066000007944 */ /* 0x018fea0003c00000 */
[----:B------:R-:W-:Y:S01]  /*1a9a0*/  MOV R10, R211 ;  /* 0x000000d3000a7202 */ /* 0x000fe20000000f00 */
[----:B------:R-:W-:Y:S05]  /*1a9b0*/  BRA `(.L_x_428) ;  /* 0xffffd66000007947 */ /* 0x000fea000383ffff */
.L_x_369:
[----:B------:R-:W-:Y:S01]  /*1a9c0*/  IMAD.MOV.U32 R212, RZ, RZ, R80 ;  /* 0x000000ffffd47224 */ /* 0x000fe200078e0050 */
[----:B------:R-:W-:Y:S01]  /*1a9d0*/  MOV R211, 0x1 ;  /* 0x0000000100d37802 */ /* 0x000fe20000000f00 */
[----:B--2---:R-:W-:Y:S01]  /*1a9e0*/  IMAD.MOV.U32 R3, RZ, RZ, 0x1f ;  /* 0x0000001fff037424 */ /* 0x004fe200078e00ff */
[----:B------:R-:W-:Y:S02]  /*1a9f0*/  MOV R2, 0x1aa10 ;  /* 0x0001aa1000027802 */ /* 0x000fe40000000f00 */
[----:B-1-34-:R-:W-:Y:S05]  /*1aa00*/  CALL.REL.NOINC `($__internal_5_$__cuda_sm70_shflsync_idx_p) ;  /* 0x000005f000007944 */ /* 0x01afea0003c00000 */
[----:B------:R-:W-:Y:S01]  /*1aa10*/  MOV R9, R211 ;  /* 0x000000d300097202 */ /* 0x000fe20000000f00 */
[----:B------:R-:W-:Y:S05]  /*1aa20*/  BRA `(.L_x_429) ;  /* 0xffffd61000007947 */ /* 0x000fea000383ffff */
.L_x_370:
[----:B------:R-:W-:Y:S02]  /*1aa30*/  MOV R3, 0x1 ;  /* 0x0000000100037802 */ /* 0x000fe40000000f00 */
[----:B------:R-:W-:-:S02]  /*1aa40*/  MOV R2, 0x1aa60 ;  /* 0x0001aa6000027802 */ /* 0x000fc40000000f00 */
[----:B-1----:R-:W-:Y:S05]  /*1aa50*/  CALL.REL.NOINC `($__internal_6_$__cuda_sm70_shflsync_up_p) ;  /* 0x000005f000007944 */ /* 0x002fea0003c00000 */
[----:B------:R-:W-:Y:S05]  /*1aa60*/  BRA `(.L_x_430) ;  /* 0xffffd70000007947 */ /* 0x000fea000383ffff */
.L_x_371:
[----:B------:R-:W-:Y:S02]  /*1aa70*/  MOV R3, 0x2 ;  /* 0x0000000200037802 */ /* 0x000fe40000000f00 */
[----:B------:R-:W-:-:S02]  /*1aa80*/  MOV R2, 0x1aaa0 ;  /* 0x0001aaa000027802 */ /* 0x000fc40000000f00 */
[----:B-1----:R-:W-:Y:S05]  /*1aa90*/  CALL.REL.NOINC `($__internal_6_$__cuda_sm70_shflsync_up_p) ;  /* 0x000005b000007944 */ /* 0x002fea0003c00000 */
        /* <DEDUP_REMOVED lines=24> */
.L_x_375:
[----:B------:R-:W-:Y:S02]  /*1ac20*/  MOV R3, 0x1 ;  /* 0x0000000100037802 */ /* 0x000fe40000000f00 */
[----:B------:R-:W-:Y:S02]  /*1ac30*/  MOV R2, 0x1ac50 ;  /* 0x0001ac5000027802 */ /* 0x000fe40000000f00 */
[----:B-1----:R-:W-:Y:S05]  /*1ac40*/  CALL.REL.NOINC `($__internal_6_$__cuda_sm70_shflsync_up_p) ;  /* 0x0000040000007944 */ /* 0x002fea0003c00000 */
[----:B------:R-:W-:Y:S01]  /*1ac50*/  MOV R2, R4 ;  /* 0x0000000400027202 */ /* 0x000fe20000000f00 */
[----:B------:R-:W-:Y:S05]  /*1ac60*/  BRA `(.L_x_432) ;  /* 0xffffd77000007947 */ /* 0x000fea000383ffff */
.L_x_376:
[----:B------:R-:W-:Y:S02]  /*1ac70*/  MOV R3, 0x2 ;  /* 0x0000000200037802 */ /* 0x000fe40000000f00 */
[----:B------:R-:W-:Y:S02]  /*1ac80*/  MOV R2, 0x1aca0 ;  /* 0x0001aca000027802 */ /* 0x000fe40000000f00 */
        /* <DEDUP_REMOVED lines=25> */
.L_x_378:
[----:B------:R-:W-:Y:S02]  /*1ae20*/  SEL R0, RZ, 0x1, P0 ;  /* 0x00000001ff007807 */ /* 0x000fe40000000000 */
[----:B------:R-:W-:Y:S02]  /*1ae30*/  MOV R2, 0x1ae50 ;  /* 0x0001ae5000027802 */ /* 0x000fe40000000f00 */
[----:B-12---:R-:W-:Y:S05]  /*1ae40*/  CALL.REL.NOINC `($__internal_7_$__cuda_sm70_votesync_ballot) ;  /* 0x0000026000007944 */ /* 0x006fea0003c00000 */
[----:B------:R-:W-:Y:S05]  /*1ae50*/  BRA `(.L_x_434) ;  /* 0xffffd71000007947 */ /* 0x000fea000383ffff */
.L_x_379:
[----:B------:R-:W-:Y:S01]  /*1ae60*/  IMAD.MOV.U32 R212, RZ, RZ, R6 ;  /* 0x000000ffffd47224 */ /* 0x000fe200078e0006 */
[----:B----4-:R-:W-:Y:S01]  /*1ae70*/  MOV R211, R11 ;  /* 0x0000000b00d37202 */ /* 0x010fe20000000f00 */
[----:B------:R-:W-:Y:S01]  /*1ae80*/  IMAD.MOV.U32 R3, RZ, RZ, 0x1f ;  /* 0x0000001fff037424 */ /* 0x000fe200078e00ff */
[----:B------:R-:W-:Y:S02]  /*1ae90*/  MOV R2, 0x1aeb0 ;  /* 0x0001aeb000027802 */ /* 0x000fe40000000f00 */
[----:B-123--:R-:W-:Y:S05]  /*1aea0*/  CALL.REL.NOINC `($__internal_5_$__cuda_sm70_shflsync_idx_p) ;  /* 0x0000015000007944 */ /* 0x00efea0003c00000 */
[----:B------:R-:W-:Y:S01]  /*1aeb0*/  IMAD.MOV.U32 R6, RZ, RZ, R211 ;  /* 0x000000ffff067224 */ /* 0x000fe200078e00d3 */
[----:B------:R-:W-:Y:S01]  /*1aec0*/  MOV R211, R11 ;  /* 0x0000000b00d37202 */ /* 0x000fe20000000f00 */
[----:B------:R-:W-:Y:S01]  /*1aed0*/  IMAD.MOV.U32 R212, RZ, RZ, R8 ;  /* 0x000000ffffd47224 */ /* 0x000fe200078e0008 */
[----:B------:R-:W-:Y:S02]  /*1aee0*/  MOV R3, 0x1f ;  /* 0x0000001f00037802 */ /* 0x000fe40000000f00 */
[----:B------:R-:W-:-:S02]  /*1aef0*/  MOV R2, 0x1af10 ;  /* 0x0001af1000027802 */ /* 0x000fc40000000f00 */
[----:B------:R-:W-:Y:S05]  /*1af00*/  CALL.REL.NOINC `($__internal_5_$__cuda_sm70_shflsync_idx_p) ;  /* 0x000000f000007944 */ /* 0x000fea0003c00000 */
[----:B------:R-:W-:Y:S01]  /*1af10*/  MOV R5, R211 ;  /* 0x000000d300057202 */ /* 0x000fe20000000f00 */
[----:B------:R-:W-:Y:S05]  /*1af20*/  BRA `(.L_x_435) ;  /* 0xffffd68000007947 */ /* 0x000fea000383ffff */
.L_x_382:
[----:B------:R-:W-:Y:S01]  /*1af30*/  IMAD.MOV.U32 R212, RZ, RZ, R4 ;  /* 0x000000ffffd47224 */ /* 0x000fe200078e0004 */
[----:B------:R-:W-:Y:S01]  /*1af40*/  MOV R211, R0 ;  /* 0x0000000000d37202 */ /* 0x000fe20000000f00 */
[----:B------:R-:W-:Y:S01]  /*1af50*/  IMAD.MOV.U32 R3, RZ, RZ, 0x1f ;  /* 0x0000001fff037424 */ /* 0x000fe200078e00ff */
[----:B------:R-:W-:-:S02]  /*1af60*/  MOV R2, 0x1af80 ;  /* 0x0001af8000027802 */ /* 0x000fc40000000f00 */
[----:B-12-4-:R-:W-:Y:S05]  /*1af70*/  CALL.REL.NOINC `($__internal_5_$__cuda_sm70_shflsync_idx_p) ;  /* 0x0000008000007944 */ /* 0x016fea0003c00000 */
[----:B------:R-:W-:Y:S01]  /*1af80*/  MOV R13, R211 ;  /* 0x000000d3000d7202 */ /* 0x000fe20000000f00 */
[----:B------:R-:W-:Y:S05]  /*1af90*/  BRA `(.L_x_381) ;  /* 0xffffd67000007947 */ /* 0x000fea000383ffff */
        .weak           $__internal_4_$__cuda_sm70_shflsync_bfly_p
        .type           $__internal_4_$__cuda_sm70_shflsync_bfly_p,@function
        .size           $__internal_4_$__cuda_sm70_shflsync_bfly_p,($__internal_5_$__cuda_sm70_shflsync_idx_p - $__internal_4_$__cuda_sm70_shflsync_bfly_p)
$__internal_4_$__cuda_sm70_shflsync_bfly_p:
[----:B------:R-:W-:Y:S02]  /*1afa0*/  MOV R173, 0xffffffff ;  /* 0xffffffff00ad7802 */ /* 0x000fe40000000f00 */
[----:B------:R-:W-:-:S02]  /*1afb0*/  MOV R3, 0x1f ;  /* 0x0000001f00037802 */ /* 0x000fc40000000f00 */
[----:B------:R-:W-:Y:S04]  /*1afc0*/  WARPSYNC R173 ;  /* 0x000000ad00007348 */ /* 0x000fe80003800000 */
[----:B------:R1:W2:Y:S02]  /*1afd0*/  SHFL.BFLY PT, R0, R4, R0, R3 ;  /* 0x0c00000004007389 */ /* 0x0002a400000e0003 */
[----:B-1----:R-:W-:-:S04]  /*1afe0*/  MOV R3, 0x0 ;  /* 0x0000000000037802 */ /* 0x002fc80000000f00 */
[----:B--2---:R-:W-:Y:S05]  /*1aff0*/  RET.REL.NODEC R2 `(_ZN7cutlass13device_kernelIN5flash19enable_sm80_to_sm89INS1_16FlashAttnFwdSm80INS1_25CollectiveMainloopFwdSm80ILi4ELi1ELb0EN4cute5tupleIJNS5_1CILi128EEENS7_ILi48EEENS7_ILi96EEEEEELi96ENS_6half_tEfNS_4arch4Sm80ELb0ELb0ELb0ELb1ELb1ELb1ELb1ELb1EEENS1_21CollectiveEpilogueFwdINS6_IJS8_SA_S9_EEENS6_IJNS7_ILi1EEESI_SI_EEESC_SE_Li128ELb1ELb1ELb1ELb0EEENS1_36VarlenDynamicPersistentTileSchedulerILi128ELi48ELi128ELi128ELb1ELb1ELb0ELb0ELb1ELb1EEEEEEEEEvNT_6ParamsE) ;  /* 0xfffe500002007950 */ /* 0x004fea0003c3ffff */
        .weak           $__internal_5_$__cuda_sm70_shflsync_idx_p
        .type           $__internal_5_$__cuda_sm70_shflsync_idx_p,@function
        .size           $__internal_5_$__cuda_sm70_shflsync_idx_p,($__internal_6_$__cuda_sm70_shflsync_up_p - $__internal_5_$__cuda_sm70_shflsync_idx_p)
$__internal_5_$__cuda_sm70_shflsync_idx_p:
[----:B------:R-:W-:-:S04]  /*1b000*/  MOV R215, 0xffffffff ;  /* 0xffffffff00d77802 */ /* 0x000fc80000000f00 */
[----:B------:R-:W-:Y:S04]  /*1b010*/  WARPSYNC R215 ;  /* 0x000000d700007348 */ /* 0x000fe80003800000 */
[----:B------:R1:W2:Y:S02]  /*1b020*/  SHFL.IDX PT, R211, R212, R211, R3 ;  /* 0x000000d3d4d37389 */ /* 0x0002a400000e0003 */
[----:B-1----:R-:W-:-:S04]  /*1b030*/  MOV R3, 0x0 ;  /* 0x0000000000037802 */ /* 0x002fc80000000f00 */
[----:B--2---:R-:W-:Y:S05]  /*1b040*/  RET.REL.NODEC R2 `(_ZN7cutlass13device_kernelIN5flash19enable_sm80_to_sm89INS1_16FlashAttnFwdSm80INS1_25CollectiveMainloopFwdSm80ILi4ELi1ELb0EN4cute5tupleIJNS5_1CILi128EEENS7_ILi48EEENS7_ILi96EEEEEELi96ENS_6half_tEfNS_4arch4Sm80ELb0ELb0ELb0ELb1ELb1ELb1ELb1ELb1EEENS1_21CollectiveEpilogueFwdINS6_IJS8_SA_S9_EEENS6_IJNS7_ILi1EEESI_SI_EEESC_SE_Li128ELb1ELb1ELb1ELb0EEENS1_36VarlenDynamicPersistentTileSchedulerILi128ELi48ELi128ELi128ELb1ELb1ELb0ELb0ELb1ELb1EEEEEEEEEvNT_6ParamsE) ;  /* 0xfffe4fb002007950 */ /* 0x004fea0003c3ffff */
        .weak           $__internal_6_$__cuda_sm70_shflsync_up_p
        .type           $__internal_6_$__cuda_sm70_shflsync_up_p,@function
        .size           $__internal_6_$__cuda_sm70_shflsync_up_p,($__internal_7_$__cuda_sm70_votesync_ballot - $__internal_6_$__cuda_sm70_shflsync_up_p)
$__internal_6_$__cuda_sm70_shflsync_up_p:
[----:B------:R-:W-:Y:S02]  /*1b050*/  MOV R4, RZ ;  /* 0x000000ff00047202 */ /* 0x000fe40000000f00 */
[----:B------:R-:W-:-:S04]  /*1b060*/  MOV R11, 0xffffffff ;  /* 0xffffffff000b7802 */ /* 0x000fc80000000f00 */
[----:B------:R-:W-:Y:S04]  /*1b070*/  WARPSYNC R11 ;  /* 0x0000000b00007348 */ /* 0x000fe80003800000 */
[----:B------:R1:W2:Y:S02]  /*1b080*/  SHFL.UP PT, R4, R0, R3, R4 ;  /* 0x0400000300047389 */ /* 0x0002a400000e0004 */
[----:B-1----:R-:W-:-:S04]  /*1b090*/  MOV R3, 0x0 ;  /* 0x0000000000037802 */ /* 0x002fc80000000f00 */
[----:B--2---:R-:W-:Y:S05]  /*1b0a0*/  RET.REL.NODEC R2 `(_ZN7cutlass13device_kernelIN5flash19enable_sm80_to_sm89INS1_16FlashAttnFwdSm80INS1_25CollectiveMainloopFwdSm80ILi4ELi1ELb0EN4cute5tupleIJNS5_1CILi128EEENS7_ILi48EEENS7_ILi96EEEEEELi96ENS_6half_tEfNS_4arch4Sm80ELb0ELb0ELb0ELb1ELb1ELb1ELb1ELb1EEENS1_21CollectiveEpilogueFwdINS6_IJS8_SA_S9_EEENS6_IJNS7_ILi1EEESI_SI_EEESC_SE_Li128ELb1ELb1ELb1ELb0EEENS1_36VarlenDynamicPersistentTileSchedulerILi128ELi48ELi128ELi128ELb1ELb1ELb0ELb0ELb1ELb1EEEEEEEEEvNT_6ParamsE) ;  /* 0xfffe4f5002007950 */ /* 0x004fea0003c3ffff */
        .weak           $__internal_7_$__cuda_sm70_votesync_ballot
        .type           $__internal_7_$__cuda_sm70_votesync_ballot,@function
        .size           $__internal_7_$__cuda_sm70_votesync_ballot,(.L_x_1820 - $__internal_7_$__cuda_sm70_votesync_ballot)
$__internal_7_$__cuda_sm70_votesync_ballot:
[----:B------:R-:W-:Y:S01]  /*1b0b0*/  ISETP.NE.U32.AND P0, PT, R0, 0x1, PT ;  /* 0x000000010000780c */ /* 0x000fe20003f05070 */
[----:B------:R-:W-:-:S04]  /*1b0c0*/  IMAD.MOV.U32 R3, RZ, RZ, -0x1 ;  /* 0xffffffffff037424 */ /* 0x000fc800078e00ff */
[----:B------:R-:W-:Y:S08]  /*1b0d0*/  WARPSYNC R3 ;  /* 0x0000000300007348 */ /* 0x000ff00003800000 */
[----:B------:R-:W-:-:S04]  /*1b0e0*/  VOTE.ANY R0, PT, !P0 ;  /* 0x0000000000007806 */ /* 0x000fc800040e0100 */
[----:B------:R-:W-:Y:S01]  /*1b0f0*/  LOP3.LUT R0, R0, R3, RZ, 0xc0, !PT ;  /* 0x0000000300007212 */ /* 0x000fe200078ec0ff */
[----:B------:R-:W-:-:S04]  /*1b100*/  IMAD.MOV.U32 R3, RZ, RZ, 0x0 ;  /* 0x00000000ff037424 */ /* 0x000fc800078e00ff */
[----:B------:R-:W-:Y:S05]  /*1b110*/  RET.REL.NODEC R2 `(_ZN7cutlass13device_kernelIN5flash19enable_sm80_to_sm89INS1_16FlashAttnFwdSm80INS1_25CollectiveMainloopFwdSm80ILi4ELi1ELb0EN4cute5tupleIJNS5_1CILi128EEENS7_ILi48EEENS7_ILi96EEEEEELi96ENS_6half_tEfNS_4arch4Sm80ELb0ELb0ELb0ELb1ELb1ELb1ELb1ELb1EEENS1_21CollectiveEpilogueFwdINS6_IJS8_SA_S9_EEENS6_IJNS7_ILi1EEESI_SI_EEESC_SE_Li128ELb1ELb1ELb1ELb0EEENS1_36VarlenDynamicPersistentTileSchedulerILi128ELi48ELi128ELi128ELb1ELb1ELb0ELb0ELb1ELb1EEEEEEEEEvNT_6ParamsE) ;  /* 0xfffe4ee002007950 */ /* 0x000fea0003c3ffff */
.L_x_436:
        /* <DEDUP_REMOVED lines=14> */
.L_x_1820:


//--------------------- .text._ZN7cutlass13device_kernelIN5flash19enable_sm80_to_sm89INS1_16FlashAttnFwdSm80INS1_25CollectiveMainloopFwdSm80ILi4ELi1ELb0EN4cute5tupleIJNS5_1CILi128EEENS7_ILi48EEENS7_ILi96EEEEEELi96ENS_6half_tEfNS_4arch4Sm80ELb0ELb1ELb0ELb0ELb1ELb0ELb1ELb1EEENS1_21CollectiveEpilogueFwdINS6_IJS8_SA_S9_EEENS6_IJNS7_ILi1EEESI_SI_EEESC_SE_Li128ELb0ELb1ELb1ELb0EEENS1_19SingleTileSchedulerILb0ELb1ELb1ELi128EEEEEEEEEvNT_6ParamsE --------------------------
	.section	.text._ZN7cutlass13device_kernelIN5flash19enable_sm80_to_sm89INS1_16FlashAttnFwdSm80INS1_25CollectiveMainloopFwdSm80ILi4ELi1ELb0EN4cute5tupleIJNS5_1CILi128EEENS7_ILi48EEENS7_ILi96EEEEEELi96ENS_6half_tEfNS_4arch4Sm80ELb0ELb1ELb0ELb0ELb1ELb0ELb1ELb1EEENS1_21CollectiveEpilogueFwdINS6_IJS8_SA_S9_EEENS6_IJNS7_ILi1EEESI_SI_EEESC_SE_Li128ELb0ELb1ELb1ELb0EEENS1_19SingleTileSchedulerILb0ELb1ELb1ELi128EEEEEEEEEvNT_6ParamsE,"ax",@progbits
	.sectioninfo	@"SHI_REGISTERS=255"
	.align	128
.text._ZN7cutlass13device_kernelIN5flash19enable_sm80_to_sm89INS1_16FlashAttnFwdSm80INS1_25CollectiveMainloopFwdSm80ILi4ELi1ELb0EN4cute5tupleIJNS5_1CILi128EEENS7_ILi48EEENS7_ILi96EEEEEELi96ENS_6half_tEfNS_4arch4Sm80ELb0ELb1ELb0ELb0ELb1ELb0ELb1ELb1EEENS1_21CollectiveEpilogueFwdINS6_IJS8_SA_S9_EEENS6_IJNS7_ILi1EEESI_SI_EEESC_SE_Li128ELb0ELb1ELb1ELb0EEENS1_19SingleTileSchedulerILb0ELb1ELb1ELi128EEEEEEEEEvNT_6ParamsE:
        .type           _ZN7cutlass13device_kernelIN5flash19enable_sm80_to_sm89INS1_16FlashAttnFwdSm80INS1_25CollectiveMainloopFwdSm80ILi4ELi1ELb0EN4cute5tupleIJNS5_1CILi128EEENS7_ILi48EEENS7_ILi96EEEEEELi96ENS_6half_tEfNS_4arch4Sm80ELb0ELb1ELb0ELb0ELb1ELb0ELb1ELb1EEENS1_21CollectiveEpilogueFwdINS6_IJS8_SA_S9_EEENS6_IJNS7_ILi1EEESI_SI_EEESC_SE_Li128ELb0ELb1ELb1ELb0EEENS1_19SingleTileSchedulerILb0ELb1ELb1ELi128EEEEEEEEEvNT_6ParamsE,@function
        .size           _ZN7cutlass13device_kernelIN5flash19enable_sm80_to_sm89INS1_16FlashAttnFwdSm80INS1_25CollectiveMainloopFwdSm80ILi4ELi1ELb0EN4cute5tupleIJNS5_1CILi128EEENS7_ILi48EEENS7_ILi96EEEEEELi96ENS_6half_tEfNS_4arch4Sm80ELb0ELb1ELb0ELb0ELb1ELb0ELb1ELb1EEENS1_21CollectiveEpilogueFwdINS6_IJS8_SA_S9_EEENS6_IJNS7_ILi1EEESI_SI_EEESC_SE_Li128ELb0ELb1ELb1ELb0EEENS1_19SingleTileSchedulerILb0ELb1ELb1ELi128EEEEEEEEEvNT_6ParamsE,(.L_x_1825 - _ZN7cutlass13device_kernelIN5flash19enable_sm80_to_sm89INS1_16FlashAttnFwdSm80INS1_25CollectiveMainloopFwdSm80ILi4ELi1ELb0EN4cute5tupleIJNS5_1CILi128EEENS7_ILi48EEENS7_ILi96EEEEEELi96ENS_6half_tEfNS_4arch4Sm80ELb0ELb1ELb0ELb0ELb1ELb0ELb1ELb1EEENS1_21CollectiveEpilogueFwdINS6_IJS8_SA_S9_EEENS6_IJNS7_ILi1EEESI_SI_EEESC_SE_Li128ELb0ELb1ELb1ELb0EEENS1_19SingleTileSchedulerILb0ELb1ELb1ELi128EEEEEEEEEvNT_6ParamsE)
        .other          _ZN7cutlass13device_kernelIN5flash19enable_sm80_to_sm89INS1_16FlashAttnFwdSm80INS1_25CollectiveMainloopFwdSm80ILi4ELi1ELb0EN4cute5tupleIJNS5_1CILi128EEENS7_ILi48EEENS7_ILi96EEEEEELi96ENS_6half_tEfNS_4arch4Sm80ELb0ELb1ELb0ELb0ELb1ELb0ELb1ELb1EEENS1_21CollectiveEpilogueFwdINS6_IJS8_SA_S9_EEENS6_IJNS7_ILi1EEESI_SI_EEESC_SE_Li128ELb0ELb1ELb1ELb0EEENS1_19SingleTileSchedulerILb0ELb1ELb1ELi128EEEEEEEEEvNT_6ParamsE,@"STO_CUDA_ENTRY STV_DEFAULT"
_ZN7cutlass13device_kernelIN5flash19enable_sm80_to_sm89INS1_16FlashAttnFwdSm80INS1_25CollectiveMainloopFwdSm80ILi4ELi1ELb0EN4cute5tupleIJNS5_1CILi128EEENS7_ILi48EEENS7_ILi96EEEEEELi96ENS_6half_tEfNS_4arch4Sm80ELb0ELb1ELb0ELb0ELb1ELb0ELb1ELb1EEENS1_21CollectiveEpilogueFwdINS6_IJS8_SA_S9_EEENS6_IJNS7_ILi1EEESI_SI_EEESC_SE_Li128ELb0ELb1ELb1ELb0EEENS1_19SingleTileSchedulerILb0ELb1ELb1ELi128EEEEEEEEEvNT_6ParamsE:
[----:B------:R-:W-:Y:S02]  /*0000*/  MOV R1, c[0x0][0x28] ;  /* 0x00000a0000017a02 */ /* 0x000fe40000000f00 */
[----:B------:R-:W1:Y:S01]  /*0010*/  S2R R224, SR_TID.X ;  /* 0x0000000000e07919 */ /* 0x000e620000002100 */
[----:B------:R-:W2:Y:S08]  /*0020*/  S2UR UR7, SR_CTAID.Y ;  /* 0x00000000000779c3 */ /* 0x000eb00000002600 */
[----:B------:R-:W3:Y:S01]  /*0030*/  S2UR UR6, SR_CTAID.Z ;  /* 0x00000000000679c3 */ /* 0x000ee20000002700 */
[----:B-1----:R-:W-:-:S06]  /*0040*/  SHF.R.U32.HI R0, RZ, 0x5, R224 ;  /* 0x00000005ff007819 */ /* 0x002fcc00000116e0 */
[----:B------:R-:W1:Y:S02]  /*0050*/  SHFL.IDX PT, R0, R0, RZ, 0x1f ;  /* 0x00001fff00007589 */ /* 0x000e6400000e0000 */
[----:B-1----:R-:W-:-:S13]  /*0060*/  ISETP.NE.AND P0, PT, R0, RZ, PT ;  /* 0x000000ff0000720c */ /* 0x002fda0003f05270 */
[----:B--23--:R-:W-:Y:S05]  /*0070*/  @!P0 BRA `(.L_x_437) ;  /* 0x0000009000008947 */ /* 0x00cfea0003800000 */
[----:B------:R-:W-:Y:S01]  /*0080*/  MOV R0, c[0x0][0x550] ;  /* 0x0001540000007a02 */ /* 0x000fe20000000f00 */
[----:B------:R-:W-:-:S03]  /*0090*/  UMOV UR8, UR7 ;  /* 0x0000000700087c82 */ /* 0x000fc60008000000 */
[----:B------:R-:W-:-:S13]  /*00a0*/  ISETP.NE.AND P0, PT, R0, 0x1, PT ;  /* 0x000000010000780c */ /* 0x000fda0003f05270 */
[----:B------:R-:W-:Y:S05]  /*00b0*/  @!P0 BRA `(.L_x_438) ;  /* 0x000000b000008947 */ /* 0x000fea0003800000 */
[----:B------:R-:W-:Y:S02]  /*00c0*/  ULDC UR4, c[0x0][0x554] ;  /* 0x0001550000047ab9 */ /* 0x000fe40000000800 */
[----:B------:R-:W-:Y:S02]  /*00d0*/  UIMAD.WIDE.U32 UR4, UR7, UR4, URZ ;  /* 0x00000004070472a5 */ /* 0x000fe4000f8e003f */
[----:B------:R-:W-:Y:S02]  /*00e0*/  ULDC UR8, c[0x0][0x558] ;  /* 0x0001560000087ab9 */ /* 0x000fe40000000800 */
[----:B------:R-:W-:Y:S01]  /*00f0*/  USHF.R.U32.HI UR8, URZ, UR8, UR5 ;  /* 0x000000083f087299 */ /* 0x000fe20008011605 */
[----:B------:R-:W-:Y:S05]  /*0100*/  BRA `(.L_x_438) ;  /* 0x0000006000007947 */ /* 0x000fea0003800000 */
.L_x_437:
[----:B------:R-:W-:Y:S02]  /*0110*/  ULDC.64 UR4, c[0x0][0x550] ;  /* 0x0001540000047ab9 */ /* 0x000fe40000000a00 */
[----:B------:R-:W-:Y:S02]  /*0120*/  UISETP.NE.AND UP0, UPT, UR4, 0x1, UPT ;  /* 0x000000010400788c */ /* 0x000fe4000bf05270 */
[----:B------:R-:W-:-:S02]  /*0130*/  UIMAD.WIDE.U32 UR10, UR7, UR5, URZ ;  /* 0x00000005070a72a5 */ /* 0x000fc4000f8e003f */
[----:B------:R-:W-:Y:S02]  /*0140*/  ULDC UR4, c[0x0][0x558] ;  /* 0x0001560000047ab9 */ /* 0x000fe40000000800 */
[----:B------:R-:W-:-:S05]  /*0150*/  UMOV UR8, UR7 ;  /* 0x0000000700087c82 */ /* 0x000fca0008000000 */
[----:B------:R-:W-:-:S03]  /*0160*/  @UP0 USHF.R.U32.HI UR8, URZ, UR4, UR11 ;  /* 0x000000043f080299 */ /* 0x000fc6000801160b */
.L_x_438:
[----:B------:R-:W-:Y:S01]  /*0170*/  ISETP.LE.AND P0, PT, RZ, UR6, PT ;  /* 0x00000006ff007c0c */ /* 0x000fe2000bf03270 */
[----:B------:R-:W-:Y:S02]  /*0180*/  UIADD3 UR4, -UR8, URZ, URZ ;  /* 0x0000003f08047290 */ /* 0x000fe4000fffe13f */
[----:B------:R-:W-:Y:S02]  /*0190*/  ULDC UR9, c[0x0][0x550] ;  /* 0x0001540000097ab9 */ /* 0x000fe40000000800 */
[----:B------:R-:W-:-:S08]  /*01a0*/  UIMAD UR9, UR4, UR9, UR7 ;  /* 0x00000009040972a4 */ /* 0x000fd0000f8e0207 */
[----:B------:R-:W-:Y:S05]  /*01b0*/  @!P0 EXIT ;  /* 0x000000000000894d */ /* 0x000fea0003800000 */
[----:B------:R-:W-:Y:S01]  /*01c0*/  ULDC.64 UR4, c[0x0][0x370] ;  /* 0x0000dc0000047ab9 */ /* 0x000fe20000000a00 */
[----:B------:R-:W-:Y:S01]  /*01d0*/  IMAD.MOV.U32 R232, RZ, RZ, RZ ;  /* 0x000000ffffe87224 */ /* 0x000fe200078e00ff */
[----:B------:R-:W-:Y:S02]  /*01e0*/  UISETP.NE.U32.AND UP0, UPT, URZ, UR4, UPT ;  /* 0x000000043f00728c */ /* 0x000fe4000bf05070 */
[----:B------:R-:W-:Y:S02]  /*01f0*/  ULDC.64 UR10, c[0x0][0x370] ;  /* 0x0000dc00000a7ab9 */ /* 0x000fe40000000a00 */
[----:B------:R-:W-:Y:S01]  /*0200*/  UISETP.NE.AND.EX UP0, UPT, URZ, UR5, UPT, UP0 ;  /* 0x000000053f00728c */ /* 0x000fe2000bf05300 */
[----:B------:R-:W1:Y:S01]  /*0210*/  S2UR UR15, SR_CTAID.X ;  /* 0x00000000000f79c3 */ /* 0x000e620000002500 */
[----:B------:R-:W-:Y:S02]  /*0220*/  ULDC UR7, c[0x0][0x2ac] ;  /* 0x0000ab0000077ab9 */ /* 0x000fe40000000800 */
[----:B------:R-:W-:-:S02]  /*0230*/  ULDC.64 UR12, c[0x0][0x118] ;  /* 0x00004600000c7ab9 */ /* 0x000fc40000000a00 */
[----:B------:R-:W-:-:S05]  /*0240*/  PLOP3.LUT P0, PT, PT, PT, UP0, 0x80, 0x0 ;  /* 0x000000000000781c */ /* 0x000fca0003f0f008 */
[----:B------:R-:W-:Y:S02]  /*0250*/  @UP0 UMOV UR4, 0x4 ;  /* 0x0000000400040882 */ /* 0x000fe40000000000 */
[----:B------:R-:W-:-:S06]  /*0260*/  @UP0 UIMAD.WIDE UR4, UR6, UR4, UR10 ;  /* 0x00000004060402a5 */ /* 0x000fcc000f8e020a */
[----:B------:R-:W-:Y:S01]  /*0270*/  MOV R2, UR4 ;  /* 0x0000000400027c02 */ /* 0x000fe20008000f00 */
[----:B------:R-:W-:Y:S01]  /*0280*/  ULDC UR4, c[0x0][0x2c4] ;  /* 0x0000b10000047ab9 */ /* 0x000fe20000000800 */
[----:B------:R-:W-:Y:S01]  /*0290*/  IMAD.U32 R3, RZ, RZ, UR5 ;  /* 0x00000005ff037e24 */ /* 0x000fe2000f8e00ff */
[----:B------:R-:W-:Y:S02]  /*02a0*/  UISETP.NE.AND UP2, UPT, UR4, 0x1, UPT ;  /* 0x000000010400788c */ /* 0x000fe4000bf45270 */
[----:B-1----:R-:W-:Y:S02]  /*02b0*/  USHF.L.U32 UR15, UR15, 0x7, URZ ;  /* 0x000000070f0f7899 */ /* 0x002fe4000800063f */
[----:B------:R1:W5:Y:S01]  /*02c0*/  @P0 LDG.E R232, [R2.64] ;  /* 0x0000000c02e80981 */ /* 0x000362000c1e1900 */
[----:B------:R-:W-:Y:S02]  /*02d0*/  ULDC.64 UR4, c[0x0][0x2c8] ;  /* 0x0000b20000047ab9 */ /* 0x000fe40000000a00 */
[----:B------:R-:W-:-:S02]  /*02e0*/  UIADD3 UR10, UR15, 0x7f, URZ ;  /* 0x0000007f0f0a7890 */ /* 0x000fc4000fffe03f */
[----:B------:R-:W-:Y:S02]  /*02f0*/  ULDC UR14, c[0x0][0x168] ;  /* 0x00005a00000e7ab9 */ /* 0x000fe40000000800 */
[----:B------:R-:W-:-:S04]  /*0300*/  @UP2 UIADD3 UR16, UR15, 0x7f, URZ ;  /* 0x0000007f0f102890 */ /* 0x000fc8000fffe03f */
[----:B------:R-:W-:-:S03]  /*0310*/  UIMAD.WIDE.U32 UR16, UR16, UR4, URZ ;  /* 0x00000004101072a5 */ /* 0x000fc6000f8e003f */
[----:B------:R-:W-:Y:S02]  /*0320*/  ULDC UR4, c[0x0][0x1d0] ;  /* 0x0000740000047ab9 */ /* 0x000fe40000000800 */
[----:B------:R-:W-:Y:S02]  /*0330*/  UIMAD UR7, UR7, UR4, URZ ;  /* 0x00000004070772a4 */ /* 0x000fe4000f8e023f */
[----:B------:R-:W-:Y:S02]  /*0340*/  @UP2 UMOV UR11, UR17 ;  /* 0x00000011000b2c82 */ /* 0x000fe40008000000 */
[----:B------:R-:W-:-:S03]  /*0350*/  @UP2 USHF.R.U32.HI UR10, URZ, UR5, UR11 ;  /* 0x000000053f0a2299 */ /* 0x000fc6000801160b */
[----:B------:R-:W-:Y:S02]  /*0360*/  UMOV UR11, 0x1 ;  /* 0x00000001000b7882 */ /* 0x000fe40000000000 */
[----:B------:R-:W-:Y:S02]  /*0370*/  ULDC.64 UR4, c[0x0][0x328] ;  /* 0x0000ca0000047ab9 */ /* 0x000fe40000000a00 */
[----:B------:R-:W-:Y:S02]  /*0380*/  UISETP.LE.AND UP1, UPT, UR11, UR5, UPT ;  /* 0x000000050b00728c */ /* 0x000fe4000bf23270 */
[----:B------:R-:W-:-:S04]  /*0390*/  UIADD3 UR14, UR7, -UR14, UR11 ;  /* 0x8000000e070e7290 */ /* 0x000fc8000fffe00b */
[----:B------:R-:W-:Y:S01]  /*03a0*/  PLOP3.LUT P0, PT, PT, PT, UP1, 0x40, 0x0 ;  /* 0x000000000000781c */ /* 0x000fe20003f0e818 */
[----:B------:R-:W-:-:S04]  /*03b0*/  UIADD3 UR5, UR14, UR10, URZ ;  /* 0x0000000a0e057290 */ /* 0x000fc8000fffe03f */
[----:B------:R-:W-:-:S08]  /*03c0*/  UIADD3 UR10, UR5, UR4, URZ ;  /* 0x00000004050a7290 */ /* 0x000fd0000fffe03f */
[----:B------:R-:W-:Y:S05]  /*03d0*/  @P0 BRA `(.L_x_439) ;  /* 0x0000016000000947 */ /* 0x000fea0003800000 */
[----:B-1----:R-:W-:Y:S01]  /*03e0*/  ISETP.LT.AND P0, PT, RZ, UR5, PT ;  /* 0x00000005ff007c0c */ /* 0x002fe2000bf01270 */
[----:B------:R-:W-:-:S12]  /*03f0*/  UIADD3 UR14, UR5, -0x1, URZ ;  /* 0xffffffff050e7890 */ /* 0x000fd8000fffe03f */
[----:B------:R-:W-:Y:S05]  /*0400*/  @P0 BRA `(.L_x_440) ;  /* 0x0000009000000947 */ /* 0x000fea0003800000 */
[----:B------:R-:W-:Y:S02]  /*0410*/  ULDC UR4, c[0x0][0x32c] ;  /* 0x0000cb0000047ab9 */ /* 0x000fe40000000800 */
[----:B------:R-:W-:Y:S02]  /*0420*/  UISETP.NE.AND UP0, UPT, UR11, UR4, UPT ;  /* 0x000000040b00728c */ /* 0x000fe4000bf05270 */
[----:B------:R-:W-:-:S03]  /*0430*/  UIADD3 UR14, -UR5, URZ, URZ ;  /* 0x0000003f050e7290 */ /* 0x000fc6000fffe13f */
[----:B------:R-:W-:Y:S02]  /*0440*/  ULDC.64 UR4, c[0x0][0x330] ;  /* 0x0000cc0000047ab9 */ /* 0x000fe40000000a00 */
[----:B------:R-:W-:-:S07]  /*0450*/  UIMAD.WIDE.U32 UR16, UR14, UR4, URZ ;  /* 0x000000040e1072a5 */ /* 0x000fce000f8e003f */
[----:B------:R-:W-:Y:S02]  /*0460*/  @UP0 UMOV UR11, UR17 ;  /* 0x00000011000b0c82 */ /* 0x000fe40008000000 */
[----:B------:R-:W-:-:S04]  /*0470*/  @UP0 USHF.R.U32.HI UR14, URZ, UR5, UR11 ;  /* 0x000000053f0e0299 */ /* 0x000fc8000801160b */
[----:B------:R-:W-:Y:S01]  /*0480*/  ULOP3.LUT UR14, URZ, UR14, URZ, 0x33, !UPT ;  /* 0x0000000e3f0e7292 */ /* 0x000fe2000f8e333f */
[----:B------:R-:W-:Y:S05]  /*0490*/  BRA `(.L_x_441) ;  /* 0x0000006000007947 */ /* 0x000fea0003800000 */
.L_x_440:
[----:B------:R-:W-:Y:S02]  /*04a0*/  ULDC UR4, c[0x0][0x32c] ;  /* 0x0000cb0000047ab9 */ /* 0x000fe40000000800 */
[----:B------:R-:W-:-:S03]  /*04b0*/  UISETP.NE.AND UP0, UPT, UR11, UR4, UPT ;  /* 0x000000040b00728c */ /* 0x000fc6000bf05270 */
[----:B------:R-:W-:Y:S02]  /*04c0*/  ULDC.64 UR4, c[0x0][0x330] ;  /* 0x0000cc0000047ab9 */ /* 0x000fe40000000a00 */
[----:B------:R-:W-:-:S07]  /*04d0*/  UIMAD.WIDE.U32 UR16, UR14, UR4, URZ ;  /* 0x000000040e1072a5 */ /* 0x000fce000f8e003f */
[----:B------:R-:W-:Y:S02]  /*04e0*/  @UP0 UMOV UR11, UR17 ;  /* 0x00000011000b0c82 */ /* 0x000fe40008000000 */
[----:B------:R-:W-:Y:S02]  /*04f0*/  @UP0 USHF.R.U32.HI UR14, URZ, UR5, UR11 ;  /* 0x000000053f0e0299 */ /* 0x000fe4000801160b */
.L_x_441:
[----:B------:R-:W-:Y:S02]  /*0500*/  ULDC UR4, c[0x0][0x32c] ;  /* 0x0000cb0000047ab9 */ /* 0x000fe40000000800 */
[----:B------:R-:W-:-:S04]  /*0510*/  UIMAD UR4, UR14, UR4, UR4 ;  /* 0x000000040e0472a4 */ /* 0x000fc8000f8e0204 */
[----:B------:R-:W-:-:S04]  /*0520*/  UISETP.LT.AND UP0, UPT, UR10, UR4, UPT ;  /* 0x000000040a00728c */ /* 0x000fc8000bf01270 */
[----:B------:R-:W-:Y:S02]  /*0530*/  USEL UR10, UR10, UR4, UP0 ;  /* 0x000000040a0a7287 */ /* 0x000fe40008000000 */
.L_x_439:
[----:B-1----:R-:W-:Y:S01]  /*0540*/  UIADD3 UR11, UR7, 0x2f, URZ ;  /* 0x0000002f070b7890 */ /* 0x002fe2000fffe03f */
[----:B------:R-:W-:Y:S01]  /*0550*/  PLOP3.LUT P0, PT, PT, PT, UP1, 0x40, 0x0 ;  /* 0x000000000000781c */ /* 0x000fe20003f0e818 */
[----:B------:R-:W-:Y:S02]  /*0560*/  ULDC.64 UR4, c[0x0][0x2c8] ;  /* 0x0000b20000047ab9 */ /* 0x000fe40000000a00 */
[----:B------:R-:W-:Y:S02]  /*0570*/  UIMAD.WIDE.U32 UR16, UR15, UR4, URZ ;  /* 0x000000040f1072a5 */ /* 0x000fe4000f8e003f */
[----:B------:R-:W-:Y:S02]  /*0580*/  UIMAD.WIDE UR18, UR11, 0x2aaaaaab, URZ ;  /* 0x2aaaaaab0b1278a5 */ /* 0x000fe4000f8e023f */
[----:B------:R-:W-:Y:S02]  /*0590*/  UIADD3 UR10, UR10, 0x2f, URZ ;  /* 0x0000002f0a0a7890 */ /* 0x000fe4000fffe03f */
[----:B------:R-:W-:-:S02]  /*05a0*/  UMOV UR4, UR15 ;  /* 0x0000000f00047c82 */ /* 0x000fc40008000000 */
[----:B------:R-:W-:Y:S02]  /*05b0*/  UIMAD.WIDE UR10, UR10, 0x2aaaaaab, URZ ;  /* 0x2aaaaaab0a0a78a5 */ /* 0x000fe4000f8e023f */
[----:B------:R-:W-:Y:S02]  /*05c0*/  ULDC UR14, c[0x0][0x168] ;  /* 0x00005a00000e7ab9 */ /* 0x000fe40000000800 */
[----:B------:R-:W-:Y:S02]  /*05d0*/  @UP2 USHF.R.U32.HI UR4, URZ, UR5, UR17 ;  /* 0x000000053f042299 */ /* 0x000fe40008011611 */
[----:B------:R-:W-:Y:S02]  /*05e0*/  UIADD3 UR14, UR7, -UR14, URZ ;  /* 0x8000000e070e7290 */ /* 0x000fe4000fffe03f */
[----:B------:R-:W-:Y:S02]  /*05f0*/  UMOV UR17, UR19 ;  /* 0x0000001300117c82 */ /* 0x000fe40008000000 */
[----:B------:R-:W-:-:S02]  /*0600*/  USHF.R.U32.HI UR16, URZ, 0x1f, UR17 ;  /* 0x0000001f3f107899 */ /* 0x000fc40008011611 */
[----:B------:R-:W-:Y:S02]  /*0610*/  USHF.R.U32.HI UR10, URZ, 0x1f, UR11 ;  /* 0x0000001f3f0a7899 */ /* 0x000fe4000801160b */
[----:B------:R-:W-:Y:S02]  /*0620*/  UIADD3 UR4, UR14, UR4, URZ ;  /* 0x000000040e047290 */ /* 0x000fe4000fffe03f */
[----:B------:R-:W-:Y:S02]  /*0630*/  ULDC UR5, c[0x0][0x324] ;  /* 0x0000c90000057ab9 */ /* 0x000fe40000000800 */
[----:B------:R-:W-:Y:S02]  /*0640*/  ULEA.HI.SX32 UR16, UR17, UR16, 0x1d ;  /* 0x0000001011107291 */ /* 0x000fe4000f8fea3f */
[----:B------:R-:W-:Y:S02]  /*0650*/  ULEA.HI.SX32 UR10, UR11, UR10, 0x1d ;  /* 0x0000000a0b0a7291 */ /* 0x000fe4000f8fea3f */
[----:B------:R-:W-:-:S02]  /*0660*/  UIADD3 UR5, UR4, -UR5, URZ ;  /* 0x8000000504057290 */ /* 0x000fc4000fffe03f */
[----:B------:R-:W-:-:S04]  /*0670*/  UISETP.LT.AND UP0, UPT, UR16, UR10, UPT ;  /* 0x0000000a1000728c */ /* 0x000fc8000bf01270 */
[----:B------:R-:W-:Y:S01]  /*0680*/  USEL UR10, UR16, UR10, UP0 ;  /* 0x0000000a100a7287 */ /* 0x000fe20008000000 */
[----:B------:R-:W-:Y:S01]  /*0690*/  MOV R2, UR5 ;  /* 0x0000000500027c02 */ /* 0x000fe20008000f00 */
[----:B------:R-:W-:Y:S05]  /*06a0*/  @P0 BRA `(.L_x_442) ;  /* 0x0000010000000947 */ /* 0x000fea0003800000 */
[----:B------:R-:W-:-:S04]  /*06b0*/  MOV R3, UR4 ;  /* 0x0000000400037c02 */ /* 0x000fc80008000f00 */
[----:B------:R-:W-:-:S13]  /*06c0*/  ISETP.GT.AND P0, PT, R3, -0x1, PT ;  /* 0xffffffff0300780c */ /* 0x000fda0003f04270 */
[----:B------:R-:W-:Y:S05]  /*06d0*/  @P0 BRA `(.L_x_443) ;  /* 0x0000007000000947 */ /* 0x000fea0003800000 */
[----:B------:R-:W-:Y:S01]  /*06e0*/  IMAD.MOV.U32 R0, RZ, RZ, c[0x0][0x32c] ;  /* 0x0000cb00ff007624 */ /* 0x000fe200078e00ff */
[----:B------:R-:W-:-:S04]  /*06f0*/  LOP3.LUT R3, RZ, R3, RZ, 0x33, !PT ;  /* 0x00000003ff037212 */ /* 0x000fc800078e33ff */
[----:B------:R-:W-:-:S13]  /*0700*/  ISETP.NE.AND P0, PT, R0, 0x1, PT ;  /* 0x000000010000780c */ /* 0x000fda0003f05270 */
[----:B------:R-:W-:-:S05]  /*0710*/  @P0 IMAD.HI.U32 R0, R3, c[0x0][0x330], RZ ;  /* 0x0000cc0003000a27 */ /* 0x000fca00078e00ff */
[----:B------:R-:W-:-:S04]  /*0720*/  @P0 SHF.R.U32.HI R3, RZ, c[0x0][0x334], R0 ;  /* 0x0000cd00ff030a19 */ /* 0x000fc80000011600 */
[----:B------:R-:W-:Y:S01]  /*0730*/  LOP3.LUT R3, RZ, R3, RZ, 0x33, !PT ;  /* 0x00000003ff037212 */ /* 0x000fe200078e33ff */
[----:B------:R-:W-:Y:S05]  /*0740*/  BRA `(.L_x_444) ;  /* 0x0000004000007947 */ /* 0x000fea0003800000 */
.L_x_443:
[----:B------:R-:W-:-:S04]  /*0750*/  MOV R0, c[0x0][0x32c] ;  /* 0x0000cb0000007a02 */ /* 0x000fc80000000f00 */
[----:B------:R-:W-:-:S13]  /*0760*/  ISETP.NE.AND P0, PT, R0, 0x1, PT ;  /* 0x000000010000780c */ /* 0x000fda0003f05270 */
[----:B------:R-:W-:-:S05]  /*0770*/  @P0 IMAD.HI.U32 R0, R3, c[0x0][0x330], RZ ;  /* 0x0000cc0003000a27 */ /* 0x000fca00078e00ff */
[----:B------:R-:W-:-:S05]  /*0780*/  @P0 SHF.R.U32.HI R3, RZ, c[0x0][0x334], R0 ;  /* 0x0000cd00ff030a19 */ /* 0x000fca0000011600 */
.L_x_444:
[----:B------:R-:W-:-:S05]  /*0790*/  IMAD R3, R3, c[0x0][0x32c], RZ ;  /* 0x0000cb0003037a24 */ /* 0x000fca00078e02ff */
[----:B------:R-:W-:-:S05]  /*07a0*/  IMNMX R2, R2, R3, !PT ;  /* 0x0000000302027217 */ /* 0x000fca0007800200 */
.L_x_442:
[----:B------:R-:W-:Y:S01]  /*07b0*/  IMAD.HI R3, R2, 0x2aaaaaab, RZ ;  /* 0x2aaaaaab02037827 */ /* 0x000fe200078e02ff */
[----:B------:R-:W-:Y:S02]  /*07c0*/  USHF.R.U32.HI UR5, URZ, 0x10, UR9 ;  /* 0x000000103f057899 */ /* 0x000fe40008011609 */
[----:B------:R-:W-:Y:S01]  /*07d0*/  ULDC UR4, c[0x0][0x338] ;  /* 0x0000ce0000047ab9 */ /* 0x000fe20000000800 */
[----:B------:R-:W-:Y:S01]  /*07e0*/  IMAD.MOV.U32 R148, RZ, RZ, RZ ;  /* 0x000000ffff947224 */ /* 0x000fe200078e00ff */
[----:B------:R-:W-:Y:S01]  /*07f0*/  SHF.R.U32.HI R0, RZ, 0x1f, R3 ;  /* 0x0000001fff007819 */ /* 0x000fe20000011603 */
[----:B------:R-:W-:-:S03]  /*0800*/  UISETP.NE.AND UP0, UPT, UR5, URZ, UPT ;  /* 0x0000003f0500728c */ /* 0x000fc6000bf05270 */
[----:B------:R-:W-:Y:S01]  /*0810*/  LEA.HI.SX32 R0, R3, R0, 0x1d ;  /* 0x0000000003007211 */ /* 0x000fe200078feaff */
[----:B------:R-:W-:-:S03]  /*0820*/  USEL UR4, UR5, UR4, UP0 ;  /* 0x0000000405047287 */ /* 0x000fc60008000000 */
[----:B------:R-:W-:-:S04]  /*0830*/  IMNMX R221, RZ, R0, !PT ;  /* 0x00000000ffdd7217 */ /* 0x000fc80007800200 */
[----:B------:R-:W-:-:S13]  /*0840*/  ISETP.LT.AND P0, PT, R221, UR10, PT ;  /* 0x0000000add007c0c */ /* 0x000fda000bf01270 */
[----:B------:R-:W-:Y:S05]  /*0850*/  @!P0 BRA `(.L_x_445) ;  /* 0x000001c000008947 */ /* 0x000fea0003800000 */
[----:B------:R-:W-:Y:S01]  /*0860*/  IMAD.U32 R0, RZ, RZ, UR4 ;  /* 0x00000004ff007e24 */ /* 0x000fe2000f8e00ff */
[----:B------:R-:W-:-:S04]  /*0870*/  UIADD3 UR5, UR4, -0x1, UR10 ;  /* 0xffffffff04057890 */ /* 0x000fc8000fffe00a */
[-C--:B------:R-:W-:Y:S02]  /*0880*/  IABS R4, R0.reuse ;  /* 0x0000000000047213 */ /* 0x080fe40000000000 */
[----:B------:R-:W-:Y:S02]  /*0890*/  IADD3 R5, -R221, UR5, RZ ;  /* 0x00000005dd057c10 */ /* 0x000fe4000fffe1ff */
[----:B------:R-:W1:Y:S01]  /*08a0*/  I2F.RP R8, R4 ;  /* 0x0000000400087306 */ /* 0x000e620000209400 */
[----:B------:R-:W-:Y:S02]  /*08b0*/  IABS R0, R0 ;  /* 0x0000000000007213 */ /* 0x000fe40000000000 */
[----:B------:R-:W-:Y:S02]  /*08c0*/  IABS R2, R5 ;  /* 0x0000000500027213 */ /* 0x000fe40000000000 */
[----:B------:R-:W-:Y:S01]  /*08d0*/  LOP3.LUT R5, R5, UR4, RZ, 0x3c, !PT ;  /* 0x0000000405057c12 */ /* 0x000fe2000f8e3cff */
[----:B------:R-:W-:-:S03]  /*08e0*/  IMAD.MOV R0, RZ, RZ, -R0 ;  /* 0x000000ffff007224 */ /* 0x000fc600078e0a00 */
[----:B------:R-:W-:Y:S01]  /*08f0*/  ISETP.GE.AND P1, PT, R5, RZ, PT ;  /* 0x000000ff0500720c */ /* 0x000fe20003f26270 */
[----:B-1----:R-:W1:Y:S02]  /*0900*/  MUFU.RCP R6, R8 ;  /* 0x0000000800067308 */ /* 0x002e640000001000 */
[----:B-1----:R-:W-:-:S06]  /*0910*/  IADD3 R6, R6, 0xffffffe, RZ ;  /* 0x0ffffffe06067810 */ /* 0x002fcc0007ffe0ff */
[----:B------:R-:W1:Y:S02]  /*0920*/  F2I.FTZ.U32.TRUNC.NTZ R7, R6 ;  /* 0x0000000600077305 */ /* 0x000e64000021f000 */
[----:B-1----:R-:W-:Y:S02]  /*0930*/  IMAD.MOV R3, RZ, RZ, -R7 ;  /* 0x000000ffff037224 */ /* 0x002fe400078e0a07 */
[----:B------:R-:W-:Y:S02]  /*0940*/  IMAD.MOV.U32 R6, RZ, RZ, RZ ;  /* 0x000000ffff067224 */ /* 0x000fe400078e00ff */
[----:B------:R-:W-:-:S04]  /*0950*/  IMAD R3, R3, R4, RZ ;  /* 0x0000000403037224 */ /* 0x000fc800078e02ff */
[----:B------:R-:W-:-:S06]  /*0960*/  IMAD.HI.U32 R3, R7, R3, R6 ;  /* 0x0000000307037227 */ /* 0x000fcc00078e0006 */
[----:B------:R-:W-:-:S04]  /*0970*/  IMAD.HI.U32 R3, R3, R2, RZ ;  /* 0x0000000203037227 */ /* 0x000fc800078e00ff */
[----:B------:R-:W-:-:S05]  /*0980*/  IMAD R7, R3, R0, R2 ;  /* 0x0000000003077224 */ /* 0x000fca00078e0202 */
[----:B------:R-:W-:-:S13]  /*0990*/  ISETP.GT.U32.AND P0, PT, R4, R7, PT ;  /* 0x000000070400720c */ /* 0x000fda0003f04070 */
[----:B------:R-:W-:Y:S01]  /*09a0*/  @!P0 IMAD.IADD R7, R7, 0x1, -R4 ;  /* 0x0000000107078824 */ /* 0x000fe200078e0a04 */
[----:B------:R-:W-:Y:S02]  /*09b0*/  @!P0 IADD3 R3, R3, 0x1, RZ ;  /* 0x0000000103038810 */ /* 0x000fe40007ffe0ff */
[----:B------:R-:W-:Y:S02]  /*09c0*/  ISETP.NE.AND P0, PT, RZ, UR4, PT ;  /* 0x00000004ff007c0c */ /* 0x000fe4000bf05270 */
[----:B------:R-:W-:-:S13]  /*09d0*/  ISETP.GE.U32.AND P2, PT, R7, R4, PT ;  /* 0x000000040700720c */ /* 0x000fda0003f46070 */
[----:B------:R-:W-:-:S05]  /*09e0*/  @P2 IADD3 R3, R3, 0x1, RZ ;  /* 0x0000000103032810 */ /* 0x000fca0007ffe0ff */
[----:B------:R-:W-:Y:S01]  /*09f0*/  @!P1 IMAD.MOV R3, RZ, RZ, -R3 ;  /* 0x000000ffff039224 */ /* 0x000fe200078e0a03 */
[----:B------:R-:W-:-:S05]  /*0a00*/  @!P0 LOP3.LUT R3, RZ, UR4, RZ, 0x33, !PT ;  /* 0x00000004ff038c12 */ /* 0x000fca000f8e33ff */
[----:B------:R-:W-:Y:S02]  /*0a10*/  IMAD.MOV.U32 R148, RZ, RZ, R3 ;  /* 0x000000ffff947224 */ /* 0x000fe400078e0003 */
.L_x_445:
[----:B------:R-:W-:Y:S01]  /*0a20*/  ULOP3.LUT UR9, UR9, 0xffff, URZ, 0xc0, !UPT ;  /* 0x0000ffff09097892 */ /* 0x000fe2000f8ec03f */
[----:B------:R-:W-:Y:S01]  /*0a30*/  PLOP3.LUT P4, PT, PT, PT, PT, 0x80, 0x0 ;  /* 0x000000000000781c */ /* 0x000fe20003f8f070 */
[----:B------:R-:W-:Y:S01]  /*0a40*/  IMAD.MOV.U32 R8, RZ, RZ, RZ ;  /* 0x000000ffff087224 */ /* 0x000fe200078e00ff */
[----:B------:R-:W-:Y:S01]  /*0a50*/  CS2R R6, SRZ ;  /* 0x0000000000067805 */ /* 0x000fe2000001ff00 */
[----:B------:R-:W-:Y:S01]  /*0a60*/  MOV R2, RZ ;  /* 0x000000ff00027202 */ /* 0x000fe20000000f00 */
[----:B------:R-:W-:Y:S01]  /*0a70*/  CS2R R94, SRZ ;  /* 0x00000000005e7805 */ /* 0x000fe2000001ff00 */
[----:B------:R-:W-:Y:S01]  /*0a80*/  IMAD R221, R148, UR9, R221 ;  /* 0x0000000994dd7c24 */ /* 0x000fe2000f8e02dd */
        /* <DEDUP_REMOVED lines=8> */
[----:B------:R-:W-:Y:S01]  /*0b10*/  IMNMX R148, R148, UR10, PT ;  /* 0x0000000a94947c17 */ /* 0x000fe2000b800200 */
        /* <DEDUP_REMOVED lines=42> */
[----:B------:R-:W-:Y:S02]  /*0dc0*/  ULDC.64 UR4, c[0x0][0x340] ;  /* 0x0000d00000047ab9 */ /* 0x000fe40000000a00 */
[----:B------:R-:W-:-:S02]  /*0dd0*/  UISETP.NE.U32.AND UP0, UPT, URZ, UR4, UPT ;  /* 0x000000043f00728c */ /* 0x000fc4000bf05070 */
[----:B------:R-:W-:Y:S02]  /*0de0*/  ULDC.64 UR10, c[0x0][0x340] ;  /* 0x0000d000000a7ab9 */ /* 0x000fe40000000a00 */
[----:B------:R-:W-:-:S06]  /*0df0*/  UISETP.NE.AND.EX UP0, UPT, URZ, UR5, UPT, UP0 ;  /* 0x000000053f00728c */ /* 0x000fcc000bf05300 */
[----:B------:R-:W-:-:S05]  /*0e00*/  PLOP3.LUT P2, PT, PT, PT, UP0, 0x80, 0x0 ;  /* 0x000000000000781c */ /* 0x000fca0003f4f008 */
[----:B------:R-:W-:Y:S02]  /*0e10*/  @UP0 UMOV UR4, 0x4 ;  /* 0x0000000400040882 */ /* 0x000fe40000000000 */
[----:B------:R-:W-:-:S06]  /*0e20*/  @UP0 UIMAD.WIDE UR4, UR6, UR4, UR10 ;  /* 0x00000004060402a5 */ /* 0x000fcc000f8e020a */
[----:B------:R-:W-:Y:S02]  /*0e30*/  IMAD.U32 R2, RZ, RZ, UR4 ;  /* 0x00000004ff027e24 */ /* 0x000fe4000f8e00ff */
[----:B------:R-:W-:Y:S01]  /*0e40*/  IMAD.U32 R3, RZ, RZ, UR5 ;  /* 0x00000005ff037e24 */ /* 0x000fe2000f8e00ff */
[----:B------:R-:W-:Y:S01]  /*0e50*/  SHF.R.S32.HI R11, RZ, 0x1f, R224 ;  /* 0x0000001fff0b7819 */ /* 0x000fe200000114e0 */
[----:B------:R-:W-:Y:S01]  /*0e60*/  USHF.R.S32.HI UR9, URZ, 0x1f, UR8 ;  /* 0x0000001f3f097899 */ /* 0x000fe20008011408 */
[----:B------:R-:W-:Y:S01]  /*0e70*/  PLOP3.LUT P1, PT, PT, PT, UP2, 0x80, 0x0 ;  /* 0x000000000000781c */ /* 0x000fe20003f2f028 */
[----:B------:R-:W-:Y:S01]  /*0e80*/  ULDC.64 UR4, c[0x0][0x1b8] ;  /* 0x00006e0000047ab9 */ /* 0x000fe20000000a00 */
[----:B------:R1:W2:Y:S01]  /*0e90*/  @P2 LDG.E R0, [R2.64] ;  /* 0x0000000c02002981 */ /* 0x0002a2000c1e1900 */
[CC--:B------:R-:W-:Y:S01]  /*0ea0*/  LEA.HI R238, R11.reuse, R224.reuse, RZ, 0x2 ;  /* 0x000000e00bee7211 */ /* 0x0c0fe200078f10ff */
[----:B------:R-:W-:Y:S01]  /*0eb0*/  UIMAD UR9, UR9, UR4, URZ ;  /* 0x00000004090972a4 */ /* 0x000fe2000f8e023f */
[----:B------:R-:W-:Y:S01]  /*0ec0*/  PLOP3.LUT P0, PT, PT, PT, UP2, 0x80, 0x0 ;  /* 0x000000000000781c */ /* 0x000fe20003f0f028 */
[----:B------:R-:W-:Y:S01]  /*0ed0*/  UIMAD.WIDE.U32 UR16, UR8, UR4, URZ ;  /* 0x00000004081072a5 */ /* 0x000fe2000f8e003f */
[----:B------:R-:W-:Y:S01]  /*0ee0*/  LOP3.LUT R93, R238, 0xfffffffc, RZ, 0xc0, !PT ;  /* 0xfffffffcee5d7812 */ /* 0x000fe200078ec0ff */
[----:B------:R-:W-:Y:S01]  /*0ef0*/  UIMAD UR9, UR8, UR5, UR9 ;  /* 0x00000005080972a4 */ /* 0x000fe2000f8e0209 */
[----:B------:R-:W-:Y:S01]  /*0f00*/  SHF.R.S32.HI R238, RZ, 0x2, R238 ;  /* 0x00000002ffee7819 */ /* 0x000fe200000114ee */
[----:B------:R-:W-:Y:S01]  /*0f10*/  USHF.R.S32.HI UR10, URZ, 0x1f, UR6 ;  /* 0x0000001f3f0a7899 */ /* 0x000fe20008011406 */
[CC--:B------:R-:W-:Y:S01]  /*0f20*/  LEA.HI R15, R11.reuse, R224.reuse, RZ, 0x3 ;  /* 0x000000e00b0f7211 */ /* 0x0c0fe200078f18ff */
[----:B------:R-:W-:Y:S01]  /*0f30*/  IMAD.IADD R93, R224, 0x1, -R93 ;  /* 0x00000001e05d7824 */ /* 0x000fe200078e0a5d */
[----:B------:R-:W-:Y:S01]  /*0f40*/  ULDC.64 UR4, c[0x0][0x1c0] ;  /* 0x0000700000047ab9 */ /* 0x000fe20000000a00 */
[-C--:B------:R-:W-:Y:S01]  /*0f50*/  LEA.HI R7, R11, R224.reuse, RZ, 0x4 ;  /* 0x000000e00b077211 */ /* 0x080fe200078f20ff */
[----:B------:R-:W-:Y:S01]  /*0f60*/  UIADD3 UR17, UR17, UR9, URZ ;  /* 0x0000000911117290 */ /* 0x000fe2000fffe03f */
[C---:B------:R-:W-:Y:S01]  /*0f70*/  IMAD R227, R93.reuse, 0x20, R238 ;  /* 0x000000205de37824 */ /* 0x040fe200078e02ee */
[----:B------:R-:W-:Y:S01]  /*0f80*/  UIMAD UR10, UR10, UR4, URZ ;  /* 0x000000040a0a72a4 */ /* 0x000fe2000f8e023f */
[----:B------:R-:W-:Y:S01]  /*0f90*/  SHF.R.S32.HI R14, RZ, 0x3, R15 ;  /* 0x00000003ff0e7819 */ /* 0x000fe2000001140f */
[----:B------:R-:W-:Y:S01]  /*0fa0*/  UIMAD.WIDE.U32 UR16, UR6, UR4, UR16 ;  /* 0x00000004061072a5 */ /* 0x000fe2000f8e0010 */
[----:B------:R-:W-:Y:S01]  /*0fb0*/  IMAD.SHL.U32 R230, R93, 0x8, RZ ;  /* 0x000000085de67824 */ /* 0x000fe200078e00ff */
[----:B------:R-:W-:Y:S01]  /*0fc0*/  UIMAD UR5, UR6, UR5, UR10 ;  /* 0x00000005060572a4 */ /* 0x000fe2000f8e020a */
[----:B------:R-:W-:Y:S01]  /*0fd0*/  LEA.HI R96, R11, R224, RZ, 0x5 ;  /* 0x000000e00b607211 */ /* 0x000fe200078f28ff */
[----:B------:R-:W-:Y:S01]  /*0fe0*/  ULDC UR4, c[0x0][0x168] ;  /* 0x00005a0000047ab9 */ /* 0x000fe20000000800 */
[----:B------:R-:W-:Y:S01]  /*0ff0*/  BSSY B0, `(.L_x_447) ;  /* 0x000004a000007945 */ /* 0x000fe20003800000 */
[----:B------:R-:W-:Y:S01]  /*1000*/  UIADD3 UR5, UR17, UR5, URZ ;  /* 0x0000000511057290 */ /* 0x000fe2000fffe03f */
[----:B------:R-:W-:Y:S01]  /*1010*/  IMAD.U32 R13, RZ, RZ, UR17 ;  /* 0x00000011ff0d7e24 */ /* 0x000fe2000f8e00ff */
[----:B-1----:R-:W-:Y:S01]  /*1020*/  IADD3 R2, R227, UR15, RZ ;  /* 0x0000000fe3027c10 */ /* 0x002fe2000fffe0ff */
[----:B------:R-:W-:Y:S01]  /*1030*/  IMAD.U32 R12, RZ, RZ, UR16 ;  /* 0x00000010ff0c7e24 */ /* 0x000fe2000f8e00ff */
[----:B------:R-:W-:Y:S01]  /*1040*/  SHF.R.S32.HI R95, RZ, 0x5, R96 ;  /* 0x00000005ff5f7819 */ /* 0x000fe20000011460 */
[----:B------:R-:W-:Y:S01]  /*1050*/  IMAD.MOV.U32 R223, RZ, RZ, -0x1 ;  /* 0xffffffffffdf7424 */ /* 0x000fe200078e00ff */
[----:B------:R-:W-:Y:S01]  /*1060*/  IADD3 R229, R230, 0x20, RZ ;  /* 0x00000020e6e57810 */ /* 0x000fe20007ffe0ff */
[----:B------:R-:W-:Y:S01]  /*1070*/  @P1 IMAD.HI.U32 R3, R2, c[0x0][0x2c8], RZ ;  /* 0x0000b20002031a27 */ /* 0x000fe200078e00ff */
[----:B------:R-:W-:-:S02]  /*1080*/  IADD3 R228, R230, 0x40, RZ ;  /* 0x00000040e6e47810 */ /* 0x000fc40007ffe0ff */
[----:B------:R-:W-:Y:S01]  /*1090*/  ISETP.GE.AND P4, PT, R229, c[0x0][0x198], PT ;  /* 0x00006600e5007a0c */ /* 0x000fe20003f86270 */
[----:B------:R-:W-:Y:S01]  /*10a0*/  IMAD.MOV.U32 R4, RZ, RZ, R2 ;  /* 0x000000ffff047224 */ /* 0x000fe200078e0002 */
[----:B------:R-:W-:Y:S01]  /*10b0*/  @P0 SHF.R.U32.HI R4, RZ, c[0x0][0x2cc], R3 ;  /* 0x0000b300ff040a19 */ /* 0x000fe20000011603 */
[----:B------:R-:W-:Y:S01]  /*10c0*/  IMAD.U32 R13, RZ, RZ, UR5 ;  /* 0x00000005ff0d7e24 */ /* 0x000fe2000f8e00ff */
[----:B------:R-:W-:Y:S01]  /*10d0*/  ULDC UR5, c[0x0][0x2c4] ;  /* 0x0000b10000057ab9 */ /* 0x000fe20000000800 */
[----:B------:R-:W-:Y:S01]  /*10e0*/  ISETP.GE.AND P3, PT, R228, c[0x0][0x198], PT ;  /* 0x00006600e4007a0c */ /* 0x000fe20003f66270 */
[----:B------:R-:W-:Y:S01]  /*10f0*/  UIMAD UR4, UR5, UR4, URZ ;  /* 0x00000004050472a4 */ /* 0x000fe2000f8e023f */
[--C-:B------:R-:W-:Y:S01]  /*1100*/  IMAD.MOV R5, RZ, RZ, -R4.reuse ;  /* 0x000000ffff057224 */ /* 0x100fe200078e0a04 */
[----:B------:R-:W-:Y:S01]  /*1110*/  SHF.R.S32.HI R3, RZ, 0x1f, R4 ;  /* 0x0000001fff037819 */ /* 0x000fe20000011404 */
[----:B------:R-:W-:-:S04]  /*1120*/  IMAD.WIDE.U32 R12, R4, c[0x0][0x1b0], R12 ;  /* 0x00006c00040c7a25 */ /* 0x000fc800078e000c */
[----:B------:R-:W-:Y:S02]  /*1130*/  IMAD R2, R5, c[0x0][0x2c4], R2 ;  /* 0x0000b10005027a24 */ /* 0x000fe400078e0202 */
[----:B------:R-:W-:Y:S02]  /*1140*/  IMAD R3, R3, c[0x0][0x1b0], RZ ;  /* 0x00006c0003037a24 */ /* 0x000fe400078e02ff */
[----:B------:R-:W-:Y:S01]  /*1150*/  IMAD.SHL.U32 R5, R14, 0x40, RZ ;  /* 0x000000400e057824 */ /* 0x000fe200078e00ff */
[----:B------:R-:W-:Y:S01]  /*1160*/  SHF.R.S32.HI R9, RZ, 0x1f, R2 ;  /* 0x0000001fff097819 */ /* 0x000fe20000011402 */
[----:B------:R-:W-:-:S03]  /*1170*/  IMAD R3, R4, c[0x0][0x1b4], R3 ;  /* 0x00006d0004037a24 */ /* 0x000fc600078e0203 */
[----:B------:R-:W-:Y:S01]  /*1180*/  LOP3.LUT R5, R5, 0xc0, RZ, 0xc0, !PT ;  /* 0x000000c005057812 */ /* 0x000fe200078ec0ff */
[----:B------:R-:W-:Y:S02]  /*1190*/  IMAD R9, R9, c[0x0][0x1a8], RZ ;  /* 0x00006a0009097a24 */ /* 0x000fe400078e02ff */
[----:B------:R-:W-:Y:S01]  /*11a0*/  IMAD.IADD R13, R13, 0x1, R3 ;  /* 0x000000010d0d7824 */ /* 0x000fe200078e0203 */
[----:B------:R-:W-:Y:S01]  /*11b0*/  SHF.R.U32.HI R6, RZ, 0x3, R5 ;  /* 0x00000003ff067819 */ /* 0x000fe20000011605 */
[C---:B------:R-:W-:Y:S01]  /*11c0*/  IMAD R9, R2.reuse, c[0x0][0x1ac], R9 ;  /* 0x00006b0002097a24 */ /* 0x040fe200078e0209 */
[----:B------:R-:W-:Y:S01]  /*11d0*/  LOP3.LUT R5, R5, 0x18, R230, 0xf8, !PT ;  /* 0x0000001805057812 */ /* 0x000fe200078ef8e6 */
[----:B------:R-:W-:Y:S01]  /*11e0*/  IMAD.WIDE.U32 R2, R2, c[0x0][0x1a8], R12 ;  /* 0x00006a0002027a25 */ /* 0x000fe200078e000c */
[----:B------:R-:W-:-:S03]  /*11f0*/  LOP3.LUT R13, R7, 0xfffffff0, RZ, 0xc0, !PT ;  /* 0xfffffff0070d7812 */ /* 0x000fc600078ec0ff */
[----:B------:R-:W-:Y:S01]  /*1200*/  IMAD.IADD R4, R3, 0x1, R9 ;  /* 0x0000000103047824 */ /* 0x000fe200078e0209 */
[----:B------:R-:W-:Y:S01]  /*1210*/  LEA R8, P0, R2, c[0x0][0x160], 0x1 ;  /* 0x0000580002087a11 */ /* 0x000fe200078008ff */
[----:B------:R-:W-:Y:S01]  /*1220*/  IMAD.IADD R10, R224, 0x1, -R13 ;  /* 0x00000001e00a7824 */ /* 0x000fe200078e0a0d */
[----:B------:R-:W-:Y:S02]  /*1230*/  LOP3.LUT R3, R5, R6, RZ, 0x3c, !PT ;  /* 0x0000000605037212 */ /* 0x000fe400078e3cff */
[----:B------:R-:W-:Y:S01]  /*1240*/  LEA.HI.X R4, R2, c[0x0][0x164], R4, 0x1, P0 ;  /* 0x0000590002047a11 */ /* 0x000fe200000f0c04 */
[----:B------:R1:W3:Y:S01]  /*1250*/  SHFL.IDX PT, R16, R8, RZ, 0x1c1f ;  /* 0x001c1fff08107589 */ /* 0x0002e200000e0000 */
[----:B------:R-:W-:Y:S02]  /*1260*/  LEA.HI R97, R10, R10, RZ, 0x1 ;  /* 0x0000000a0a617211 */ /* 0x000fe400078f08ff */
[----:B------:R-:W-:Y:S01]  /*1270*/  IADD3 R2, R238, UR15, RZ ;  /* 0x0000000fee027c10 */ /* 0x000fe2000fffe0ff */
[----:B------:R1:W4:Y:S01]  /*1280*/  SHFL.IDX PT, R17, R4, RZ, 0x1c1f ;  /* 0x001c1fff04117589 */ /* 0x00032200000e0000 */
[----:B------:R-:W-:-:S02]  /*1290*/  SHF.R.S32.HI R9, RZ, 0x1, R97 ;  /* 0x00000001ff097819 */ /* 0x000fc40000011461 */
[----:B------:R-:W-:Y:S02]  /*12a0*/  SHF.R.S32.HI R12, RZ, 0x1f, R97 ;  /* 0x0000001fff0c7819 */ /* 0x000fe40000011461 */
[----:B------:R-:W-:Y:S02]  /*12b0*/  LEA.HI R5, R238, R238, RZ, 0x1 ;  /* 0x000000eeee057211 */ /* 0x000fe400078f08ff */
[----:B------:R-:W-:Y:S02]  /*12c0*/  LEA.HI R12, R12, R9, RZ, 0x2 ;  /* 0x000000090c0c7211 */ /* 0x000fe400078f10ff */
[----:B------:R-:W-:Y:S02]  /*12d0*/  ISETP.GE.AND P0, PT, R2, UR4, PT ;  /* 0x0000000402007c0c */ /* 0x000fe4000bf06270 */
[----:B------:R-:W-:Y:S02]  /*12e0*/  LOP3.LUT R12, R12, 0xfffffffc, RZ, 0xc0, !PT ;  /* 0xfffffffc0c0c7812 */ /* 0x000fe400078ec0ff */
[----:B------:R-:W-:-:S03]  /*12f0*/  LOP3.LUT R5, R5, 0x7fffffe, RZ, 0xc0, !PT ;  /* 0x07fffffe05057812 */ /* 0x000fc600078ec0ff */
[----:B------:R-:W-:Y:S02]  /*1300*/  IMAD.IADD R12, R9, 0x1, -R12 ;  /* 0x00000001090c7824 */ /* 0x000fe400078e0a0c */
[----:B------:R-:W-:-:S03]  /*1310*/  IMAD.IADD R220, R238, 0x1, -R5 ;  /* 0x00000001eedc7824 */ /* 0x000fc600078e0a05 */
[----:B------:R-:W-:Y:S01]  /*1320*/  LOP3.LUT P1, RZ, R12, 0x2, RZ, 0xc0, !PT ;  /* 0x000000020cff7812 */ /* 0x000fe2000782c0ff */
[----:B------:R-:W-:-:S04]  /*1330*/  IMAD R220, R95, 0x8, R220 ;  /* 0x000000085fdc7824 */ /* 0x000fc800078e02dc */
[----:B------:R-:W-:Y:S01]  /*1340*/  IMAD.U32 R220, R220, 0x20, R3 ;  /* 0x00000020dcdc7824 */ /* 0x000fe200078e0003 */
[----:B--2---:R2:W1:Y:S02]  /*1350*/  @P2 R2UR UR9, R0 ;  /* 0x00000000000923c2 */ /* 0x00446400000e0000 */
[----:B-1----:R-:W-:Y:S01]  /*1360*/  @!UP0 UMOV UR9, UR6 ;  /* 0x0000000600098c82 */ /* 0x002fe20008000000 */
[----:B------:R-:W-:Y:S01]  /*1370*/  ISETP.GE.AND P2, PT, R230, c[0x0][0x198], PT ;  /* 0x00006600e6007a0c */ /* 0x000fe20003f46270 */
[----:B--2---:R-:W-:-:S05]  /*1380*/  IMAD.MOV.U32 R0, RZ, RZ, 0x10 ;  /* 0x00000010ff007424 */ /* 0x004fca00078e00ff */
[----:B------:R-:W-:Y:S01]  /*1390*/  SEL R0, R0, 0xfffffff0, !P1 ;  /* 0xfffffff000007807 */ /* 0x000fe20004800000 */
[----:B------:R-:W-:Y:S05]  /*13a0*/  @P0 BRA `(.L_x_448) ;  /* 0x000000e000000947 */ /* 0x000fea0003800000 */
[----:B---34-:R-:W-:Y:S01]  /*13b0*/  SHF.R.S32.HI R6, RZ, 0x1f, R229 ;  /* 0x0000001fff067819 */ /* 0x018fe200000114e5 */
[----:B------:R-:W-:Y:S01]  /*13c0*/  IMAD.WIDE R18, R230, 0x2, R16 ;  /* 0x00000002e6127825 */ /* 0x000fe200078e0210 */
[----:B------:R-:W-:Y:S02]  /*13d0*/  SHF.R.S32.HI R3, RZ, 0x1f, R228 ;  /* 0x0000001fff037819 */ /* 0x000fe400000114e4 */
[----:B------:R-:W-:Y:S01]  /*13e0*/  LEA.HI R5, R6, R229, RZ, 0x3 ;  /* 0x000000e506057211 */ /* 0x000fe200078f18ff */
[----:B------:R-:W-:Y:S01]  /*13f0*/  IMAD.SHL.U32 R6, R220, 0x2, RZ ;  /* 0x00000002dc067824 */ /* 0x000fe200078e00ff */
[----:B------:R-:W-:Y:S02]  /*1400*/  LEA.HI R3, R3, R228, RZ, 0x3 ;  /* 0x000000e403037211 */ /* 0x000fe400078f18ff */
[----:B------:R-:W-:Y:S02]  /*1410*/  LOP3.LUT R5, R5, 0xfffffff8, RZ, 0xc0, !PT ;  /* 0xfffffff805057812 */ /* 0x000fe400078ec0ff */
[----:B------:R-:W-:Y:S01]  /*1420*/  LOP3.LUT R3, R3, 0xfffffff8, RZ, 0xc0, !PT ;  /* 0xfffffff803037812 */ /* 0x000fe200078ec0ff */
[----:B------:R-:W-:Y:S01]  /*1430*/  @!PT LDS RZ, [RZ] ;  /* 0x00000000fffff984 */ /* 0x000fe20000000800 */
[----:B------:R1:W-:Y:S02]  /*1440*/  LDGSTS.E.BYPASS.LTC128B.128 [R6+0x4900], [R18.64], !P2 ;  /* 0x0490000012067fae */ /* 0x0003e4000d101d4c */
[----:B------:R-:W-:-:S04]  /*1450*/  IMAD.WIDE R20, R5, 0x2, R16 ;  /* 0x0000000205147825 */ /* 0x000fc800078e0210 */
[----:B------:R-:W-:Y:S01]  /*1460*/  IMAD.WIDE R16, R3, 0x2, R16 ;  /* 0x0000000203107825 */ /* 0x000fe200078e0210 */
[----:B------:R1:W-:Y:S04]  /*1470*/  LDGSTS.E.BYPASS.LTC128B.128 [R6+0x6900], [R20.64], !P4 ;  /* 0x0690000014067fae */ /* 0x0003e8000e101d4c */
[----:B------:R1:W-:Y:S02]  /*1480*/  LDGSTS.E.BYPASS.LTC128B.128 [R6+0x8900], [R16.64], !P3 ;  /* 0x0890000010067fae */ /* 0x0003e4000d901d4c */
.L_x_448:
[----:B---34-:R-:W-:Y:S05]  /*1490*/  BSYNC B0 ;  /* 0x0000000000007941 */ /* 0x018fea0003800000 */
.L_x_447:
[----:B------:R-:W-:Y:S01]  /*14a0*/  IADD3 R3, R2, 0x20, RZ ;  /* 0x0000002002037810 */ /* 0x000fe20007ffe0ff */
[----:B-1----:R1:W2:Y:S01]  /*14b0*/  SHFL.IDX PT, R17, R4, 0x1, 0x1c1f ;  /* 0x003c1f0004117f89 */ /* 0x0022a200000e0000 */
[----:B------:R-:W-:Y:S02]  /*14c0*/  BSSY B0, `(.L_x_449) ;  /* 0x0000012000007945 */ /* 0x000fe40003800000 */
[----:B------:R-:W-:Y:S01]  /*14d0*/  ISETP.GE.AND P0, PT, R3, UR4, PT ;  /* 0x0000000403007c0c */ /* 0x000fe2000bf06270 */
[----:B------:R1:W3:-:S12]  /*14e0*/  SHFL.IDX PT, R16, R8, 0x1, 0x1c1f ;  /* 0x003c1f0008107f89 */ /* 0x0002d800000e0000 */
[----:B------:R-:W-:Y:S05]  /*14f0*/  @P0 BRA `(.L_x_450) ;  /* 0x000000e000000947 */ /* 0x000fea0003800000 */
[----:B------:R-:W-:Y:S01]  /*1500*/  SHF.R.S32.HI R6, RZ, 0x1f, R229 ;  /* 0x0000001fff067819 */ /* 0x000fe200000114e5 */
[----:B--23--:R-:W-:Y:S01]  /*1510*/  IMAD.WIDE R18, R230, 0x2, R16 ;  /* 0x00000002e6127825 */ /* 0x00cfe200078e0210 */
        /* <DEDUP_REMOVED lines=12> */
.L_x_450:
[----:B------:R-:W-:Y:S05]  /*15e0*/  BSYNC B0 ;  /* 0x0000000000007941 */ /* 0x000fea0003800000 */
.L_x_449:
[----:B------:R-:W-:Y:S01]  /*15f0*/  IADD3 R3, R2, 0x40, RZ ;  /* 0x0000004002037810 */ /* 0x000fe20007ffe0ff */
[----:B--2---:R2:W4:Y:S01]  /*1600*/  SHFL.IDX PT, R17, R4, 0x2, 0x1c1f ;  /* 0x005c1f0004117f89 */ /* 0x00452200000e0000 */
[----:B------:R-:W-:Y:S02]  /*1610*/  BSSY B0, `(.L_x_451) ;  /* 0x0000012000007945 */ /* 0x000fe40003800000 */
[----:B------:R-:W-:Y:S01]  /*1620*/  ISETP.GE.AND P0, PT, R3, UR4, PT ;  /* 0x0000000403007c0c */ /* 0x000fe2000bf06270 */
[----:B---3--:R2:W3:-:S12]  /*1630*/  SHFL.IDX PT, R16, R8, 0x2, 0x1c1f ;  /* 0x005c1f0008107f89 */ /* 0x0084d800000e0000 */
[----:B------:R-:W-:Y:S05]  /*1640*/  @P0 BRA `(.L_x_452) ;  /* 0x000000e000000947 */ /* 0x000fea0003800000 */
[----:B------:R-:W-:Y:S01]  /*1650*/  SHF.R.S32.HI R6, RZ, 0x1f, R229 ;  /* 0x0000001fff067819 */ /* 0x000fe200000114e5 */
[----:B---34-:R-:W-:Y:S01]  /*1660*/  IMAD.WIDE R18, R230, 0x2, R16 ;  /* 0x00000002e6127825 */ /* 0x018fe200078e0210 */
        /* <DEDUP_REMOVED lines=12> */
.L_x_452:
[----:B------:R-:W-:Y:S05]  /*1730*/  BSYNC B0 ;  /* 0x0000000000007941 */ /* 0x000fea0003800000 */
.L_x_451:
[----:B------:R-:W-:Y:S01]  /*1740*/  IMAD.MOV.U32 R222, RZ, RZ, c[0x0][0x2b8] ;  /* 0x0000ae00ffde7624 */ /* 0x000fe200078e00ff */
[----:B---3--:R-:W-:Y:S01]  /*1750*/  SHFL.IDX PT, R18, R8, 0x3, 0x1c1f ;  /* 0x007c1f0008127f89 */ /* 0x008fe200000e0000 */
[----:B------:R-:W-:Y:S01]  /*1760*/  IMAD.MOV.U32 R3, RZ, RZ, 0x30 ;  /* 0x00000030ff037424 */ /* 0x000fe200078e00ff */
[----:B------:R-:W-:Y:S01]  /*1770*/  IADD3 R2, R2, 0x60, RZ ;  /* 0x0000006002027810 */ /* 0x000fe20007ffe0ff */
[----:B------:R-:W-:Y:S01]  /*1780*/  IMAD.SHL.U32 R220, R220, 0x2, RZ ;  /* 0x00000002dcdc7824 */ /* 0x000fe200078e00ff */
[----:B------:R-:W-:Y:S01]  /*1790*/  ISETP.NE.AND P5, PT, R222, 0x1, PT ;  /* 0x00000001de00780c */ /* 0x000fe20003fa5270 */
[----:B------:R-:W-:Y:S01]  /*17a0*/  IMAD R94, R148, R3, -0x30 ;  /* 0xffffffd0945e7424 */ /* 0x000fe200078e0203 */
[----:B------:R-:W3:Y:S01]  /*17b0*/  SHFL.IDX PT, R19, R4, 0x3, 0x1c1f ;  /* 0x007c1f0004137f89 */ /* 0x000ee200000e0000 */
[----:B------:R-:W-:Y:S01]  /*17c0*/  ISETP.GE.AND P0, PT, R2, UR4, PT ;  /* 0x0000000402007c0c */ /* 0x000fe2000bf06270 */
[----:B------:R-:W-:Y:S01]  /*17d0*/  USHF.R.S32.HI UR6, URZ, 0x1f, UR9 ;  /* 0x0000001f3f067899 */ /* 0x000fe20008011409 */
[----:B------:R-:W-:Y:S01]  /*17e0*/  IMAD.IADD R5, R227, 0x1, R94 ;  /* 0x00000001e3057824 */ /* 0x000fe200078e025e */
[----:B------:R-:W-:Y:S01]  /*17f0*/  SHF.R.S32.HI R6, RZ, 0x1f, R229 ;  /* 0x0000001fff067819 */ /* 0x000fe200000114e5 */
[----:B------:R-:W-:Y:S01]  /*1800*/  ULDC.64 UR4, c[0x0][0x2b0] ;  /* 0x0000ac0000047ab9 */ /* 0x000fe20000000a00 */
[----:B------:R-:W-:Y:S01]  /*1810*/  IMAD.MOV.U32 R225, RZ, RZ, RZ ;  /* 0x000000ffffe17224 */ /* 0x000fe200078e00ff */
[----:B------:R-:W-:Y:S01]  /*1820*/  UIMAD UR6, UR6, UR4, URZ ;  /* 0x00000004060672a4 */ /* 0x000fe2000f8e023f */
[C---:B-----5:R-:W-:Y:S01]  /*1830*/  IMAD.IADD R226, R5.reuse, 0x1, R232 ;  /* 0x0000000105e27824 */ /* 0x060fe200078e02e8 */
[----:B------:R-:W-:Y:S01]  /*1840*/  ISETP.GE.AND P1, PT, R5, UR7, PT ;  /* 0x0000000705007c0c */ /* 0x000fe2000bf26270 */
[----:B------:R-:W-:Y:S01]  /*1850*/  UIMAD.WIDE.U32 UR10, UR9, UR4, URZ ;  /* 0x00000004090a72a5 */ /* 0x000fe2000f8e003f */
[----:B------:R-:W-:Y:S01]  /*1860*/  LEA.HI R219, R6, R229, RZ, 0x3 ;  /* 0x000000e506db7211 */ /* 0x000fe200078f18ff */
[----:B------:R-:W-:Y:S01]  /*1870*/  @P5 IMAD.HI.U32 R5, R226, c[0x0][0x2bc], RZ ;  /* 0x0000af00e2055a27 */ /* 0x000fe200078e00ff */
[----:B------:R-:W-:Y:S01]  /*1880*/  ISETP.GT.OR P1, PT, R227, 0x2f, P1 ;  /* 0x0000002fe300780c */ /* 0x000fe20000f24670 */
[----:B------:R-:W-:Y:S01]  /*1890*/  UIMAD UR6, UR9, UR5, UR6 ;  /* 0x00000005090672a4 */ /* 0x000fe2000f8e0206 */
[----:B------:R-:W-:Y:S01]  /*18a0*/  LOP3.LUT R219, R219, 0xfffffff8, RZ, 0xc0, !PT ;  /* 0xfffffff8dbdb7812 */ /* 0x000fe200078ec0ff */
[----:B------:R-:W-:Y:S01]  /*18b0*/  IMAD.MOV.U32 R2, RZ, RZ, R226 ;  /* 0x000000ffff027224 */ /* 0x000fe200078e00e2 */
[----:B------:R-:W-:Y:S01]  /*18c0*/  @P5 SHF.R.U32.HI R2, RZ, c[0x0][0x2c0], R5 ;  /* 0x0000b000ff025a19 */ /* 0x000fe20000011605 */
[----:B------:R-:W-:Y:S01]  /*18d0*/  UIADD3 UR6, UR11, UR6, URZ ;  /* 0x000000060b067290 */ /* 0x000fe2000fffe03f */
[----:B------:R-:W-:Y:S01]  /*18e0*/  SHF.R.S32.HI R5, RZ, 0x1f, R228 ;  /* 0x0000001fff057819 */ /* 0x000fe200000114e4 */
[----:B------:R-:W-:-:S02]  /*18f0*/  USHF.R.S32.HI UR16, URZ, 0x1f, UR8 ;  /* 0x0000001f3f107899 */ /* 0x000fc40008011408 */
[----:B------:R-:W-:Y:S01]  /*1900*/  ULDC.64 UR4, c[0x0][0x1e8] ;  /* 0x00007a0000047ab9 */ /* 0x000fe20000000a00 */
[----:B------:R-:W-:Y:S01]  /*1910*/  LEA.HI R218, R5, R228, RZ, 0x3 ;  /* 0x000000e405da7211 */ /* 0x000fe200078f18ff */
[--C-:B-123--:R-:W-:Y:S02]  /*1920*/  @!P0 IMAD.WIDE R8, R230, 0x2, R18.reuse ;  /* 0x00000002e6088825 */ /* 0x10efe400078e0212 */
[----:B------:R-:W-:Y:S02]  /*1930*/  @!P1 IADD3 R6, P5, R2, UR10, RZ ;  /* 0x0000000a02069c10 */ /* 0x000fe4000ffbe0ff */
[----:B------:R-:W-:Y:S01]  /*1940*/  LOP3.LUT R218, R218, 0xfffffff8, RZ, 0xc0, !PT ;  /* 0xfffffff8dada7812 */ /* 0x000fe200078ec0ff */
[--C-:B------:R-:W-:Y:S01]  /*1950*/  @!P0 IMAD.WIDE R20, R219, 0x2, R18.reuse ;  /* 0x00000002db148825 */ /* 0x100fe200078e0212 */
[----:B------:R-:W-:Y:S01]  /*1960*/  @!PT LDS RZ, [RZ] ;  /* 0x00000000fffff984 */ /* 0x000fe20000000800 */
[----:B------:R1:W-:Y:S01]  /*1970*/  @!P0 LDGSTS.E.BYPASS.LTC128B.128 [R220+0x6100], [R8.64], !P2 ;  /* 0x0610000008dc8fae */ /* 0x0003e2000d101d4c */
[----:B------:R-:W-:Y:S02]  /*1980*/  @!P1 LEA.HI.X.SX32 R5, R2, UR6, 0x1, P5 ;  /* 0x0000000602059c11 */ /* 0x000fe4000a8f0eff */
[----:B------:R-:W-:Y:S01]  /*1990*/  @!P0 IMAD.WIDE R18, R218, 0x2, R18 ;  /* 0x00000002da128825 */ /* 0x000fe200078e0212 */
[----:B------:R2:W-:Y:S01]  /*19a0*/  @!P0 LDGSTS.E.BYPASS.LTC128B.128 [R220+0x8100], [R20.64], !P4 ;  /* 0x0810000014dc8fae */ /* 0x0005e2000e101d4c */
[----:B------:R-:W-:-:S03]  /*19b0*/  @!P1 LEA R16, P2, R6, c[0x0][0x2a0], 0x2 ;  /* 0x0000a80006109a11 */ /* 0x000fc600078410ff */
[----:B------:R3:W-:Y:S01]  /*19c0*/  @!P0 LDGSTS.E.BYPASS.LTC128B.128 [R220+0xa100], [R18.64], !P3 ;  /* 0x0a10000012dc8fae */ /* 0x0007e2000d901d4c */
[----:B----4-:R-:W-:-:S03]  /*19d0*/  @!P1 LEA.HI.X R17, R6, c[0x0][0x2a4], R5, 0x2, P2 ;  /* 0x0000a90006119a11 */ /* 0x010fc600010f1405 */
[----:B------:R-:W0:Y:S04]  /*19e0*/  LDGDEPBAR ;  /* 0x00000000000079af */ /* 0x000e280000000000 */
[----:B------:R-:W-:Y:S06]  /*19f0*/  BAR.SYNC.DEFER_BLOCKING 0x0 ;  /* 0x0000000000007b1d */ /* 0x000fec0000010000 */
[----:B------:R-:W4:Y:S01]  /*1a00*/  @!P1 LDG.E R225, [R16.64] ;  /* 0x0000000c10e19981 */ /* 0x000f22000c1e1900 */
[----:B------:R-:W-:Y:S01]  /*1a10*/  IMAD.MOV R5, RZ, RZ, -R2 ;  /* 0x000000ffff057224 */ /* 0x000fe200078e0a02 */
[----:B------:R-:W-:Y:S01]  /*1a20*/  UIMAD UR9, UR16, UR4, URZ ;  /* 0x00000004100972a4 */ /* 0x000fe2000f8e023f */
[----:B------:R-:W-:Y:S01]  /*1a30*/  SHF.R.S32.HI R6, RZ, 0x4, R7 ;  /* 0x00000004ff067819 */ /* 0x000fe20000011407 */
[----:B------:R-:W-:Y:S01]  /*1a40*/  UIMAD.WIDE.U32 UR18, UR8, UR4, URZ ;  /* 0x00000004081272a5 */ /* 0x000fe2000f8e003f */
[----:B------:R-:W-:Y:S01]  /*1a50*/  IMAD R226, R5, c[0x0][0x2b8], R226 ;  /* 0x0000ae0005e27a24 */ /* 0x000fe200078e02e2 */
[----:B------:R-:W-:Y:S01]  /*1a60*/  UIMAD UR9, UR8, UR5, UR9 ;  /* 0x00000005080972a4 */ /* 0x000fe2000f8e0209 */
[----:B------:R-:W-:Y:S01]  /*1a70*/  IMAD R92, R148, -0x30, R3 ;  /* 0xffffffd0945c7824 */ /* 0x000fe200078e0203 */
[----:B------:R-:W-:Y:S01]  /*1a80*/  LEA.HI R7, R7, R6, RZ, 0x1 ;  /* 0x0000000607077211 */ /* 0x000fe200078f08ff */
[----:B--2---:R-:W-:Y:S01]  /*1a90*/  IMAD.WIDE.U32 R20, R226, c[0x0][0x1e0], RZ ;  /* 0x00007800e2147a25 */ /* 0x004fe200078e00ff */
[----:B-1----:R-:W-:Y:S01]  /*1aa0*/  SHF.R.S32.HI R9, RZ, 0x1f, R226 ;  /* 0x0000001fff097819 */ /* 0x002fe200000114e2 */
[----:B------:R-:W-:Y:S01]  /*1ab0*/  UIADD3 UR9, UR19, UR9, URZ ;  /* 0x0000000913097290 */ /* 0x000fe2000fffe03f */
[----:B------:R-:W-:Y:S01]  /*1ac0*/  LOP3.LUT R15, R15, 0xfffffff8, RZ, 0xc0, !PT ;  /* 0xfffffff80f0f7812 */ /* 0x000fe200078ec0ff */
[----:B---3--:R-:W-:Y:S01]  /*1ad0*/  IMAD.MOV.U32 R18, RZ, RZ, R20 ;  /* 0x000000ffff127224 */ /* 0x008fe200078e0014 */
[----:B------:R-:W-:Y:S01]  /*1ae0*/  IADD3 R3, R92, UR7, RZ ;  /* 0x000000075c037c10 */ /* 0x000fe2000fffe0ff */
[----:B------:R-:W-:Y:S01]  /*1af0*/  IMAD R5, R9, c[0x0][0x1e0], RZ ;  /* 0x0000780009057a24 */ /* 0x000fe200078e02ff */
[----:B------:R-:W-:Y:S01]  /*1b00*/  LOP3.LUT R97, R97, 0x7fffffe, RZ, 0xc0, !PT ;  /* 0x07fffffe61617812 */ /* 0x000fe200078ec0ff */
[----:B------:R-:W-:Y:S01]  /*1b10*/  IMAD R9, R9, c[0x0][0x208], RZ ;  /* 0x0000820009097a24 */ /* 0x000fe200078e02ff */
[----:B------:R-:W-:Y:S01]  /*1b20*/  LOP3.LUT R7, R7, 0xfffffffe, RZ, 0xc0, !PT ;  /* 0xfffffffe07077812 */ /* 0x000fe200078ec0ff */
[C---:B------:R-:W-:Y:S01]  /*1b30*/  IMAD R2, R226.reuse, c[0x0][0x1e4], R5 ;  /* 0x00007900e2027a24 */ /* 0x040fe200078e0205 */
[----:B------:R-:W-:Y:S01]  /*1b40*/  SHF.R.S32.HI R5, RZ, 0x1f, R10 ;  /* 0x0000001fff057819 */ /* 0x000fe2000001140a */
[----:B------:R-:W-:Y:S01]  /*1b50*/  IMAD R9, R226, c[0x0][0x20c], R9 ;  /* 0x00008300e2097a24 */ /* 0x000fe200078e0209 */
[----:B------:R-:W-:Y:S01]  /*1b60*/  ULDC.64 UR4, c[0x0][0x210] ;  /* 0x0000840000047ab9 */ /* 0x000fe20000000a00 */
[----:B------:R-:W-:Y:S01]  /*1b70*/  IMAD.IADD R19, R21, 0x1, R2 ;  /* 0x0000000115137824 */ /* 0x000fe200078e0202 */
[----:B------:R-:W-:Y:S01]  /*1b80*/  LEA.HI R5, R5, R10, RZ, 0x3 ;  /* 0x0000000a05057211 */ /* 0x000fe200078f18ff */
[----:B------:R-:W-:Y:S01]  /*1b90*/  IMAD.IADD R15, R224, 0x1, -R15 ;  /* 0x00000001e00f7824 */ /* 0x000fe200078e0a0f */
[----:B------:R-:W-:Y:S01]  /*1ba0*/  UIMAD.WIDE.U32 UR20, UR8, UR4, URZ ;  /* 0x00000004081472a5 */ /* 0x000fe2000f8e003f */
[----:B------:R-:W-:Y:S01]  /*1bb0*/  IMAD.IADD R97, R10, 0x1, -R97 ;  /* 0x000000010a617824 */ /* 0x000fe200078e0a61 */
[----:B------:R-:W-:Y:S01]  /*1bc0*/  UIMAD UR4, UR16, UR4, URZ ;  /* 0x00000004100472a4 */ /* 0x000fe2000f8e023f */
[----:B------:R-:W-:Y:S01]  /*1bd0*/  IMAD.IADD R7, R6, 0x1, -R7 ;  /* 0x0000000106077824 */ /* 0x000fe200078e0a07 */
[----:B------:R-:W-:Y:S01]  /*1be0*/  LEA.HI R6, R15, R15, RZ, 0x1 ;  /* 0x0000000f0f067211 */ /* 0x000fe200078f08ff */
[----:B------:R-:W-:Y:S01]  /*1bf0*/  IMAD.SHL.U32 R216, R14, 0x8, RZ ;  /* 0x000000080ed87824 */ /* 0x000fe200078e00ff */
[----:B------:R-:W-:Y:S01]  /*1c00*/  UIMAD UR4, UR8, UR5, UR4 ;  /* 0x00000005080472a4 */ /* 0x000fe2000f8e0204 */
[----:B------:R-:W-:Y:S01]  /*1c10*/  ISETP.GE.AND P4, PT, R230, c[0x0][0x1d4], PT ;  /* 0x00007500e6007a0c */ /* 0x000fe20003f86270 */
[----:B------:R-:W-:Y:S01]  /*1c20*/  IMAD.SHL.U32 R12, R12, 0x40, RZ ;  /* 0x000000400c0c7824 */ /* 0x000fe200078e00ff */
[----:B------:R-:W-:Y:S01]  /*1c30*/  ISETP.GE.AND P5, PT, R229, c[0x0][0x1d4], PT ;  /* 0x00007500e5007a0c */ /* 0x000fe20003fa6270 */
[----:B------:R-:W-:Y:S01]  /*1c40*/  UIADD3 UR16, UR21, UR4, URZ ;  /* 0x0000000415107290 */ /* 0x000fe2000fffe03f */
[----:B------:R-:W-:Y:S01]  /*1c50*/  ISETP.GE.AND P6, PT, R228, c[0x0][0x1d4], PT ;  /* 0x00007500e4007a0c */ /* 0x000fe20003fc6270 */
[----:B------:R-:W-:Y:S01]  /*1c60*/  IMAD.SHL.U32 R98, R5, 0x20, RZ ;  /* 0x0000002005627824 */ /* 0x000fe200078e00ff */
[----:B------:R-:W-:Y:S01]  /*1c70*/  LOP3.LUT R12, R12, 0xc0, RZ, 0xc0, !PT ;  /* 0x000000c00c0c7812 */ /* 0x000fe200078ec0ff */
[----:B------:R-:W-:Y:S01]  /*1c80*/  BSSY B0, `(.L_x_453) ;  /* 0x000007a000007945 */ /* 0x000fe20003800000 */
[----:B------:R-:W-:-:S02]  /*1c90*/  ISETP.GE.AND P3, PT, R230, c[0x0][0x1d4], PT ;  /* 0x00007500e6007a0c */ /* 0x000fc40003f66270 */
[----:B------:R-:W-:Y:S02]  /*1ca0*/  LOP3.LUT R98, R98, 0xffffff00, RZ, 0xc0, !PT ;  /* 0xffffff0062627812 */ /* 0x000fe400078ec0ff */
[----:B------:R-:W-:Y:S02]  /*1cb0*/  IADD3 R100, R148, -0x1, RZ ;  /* 0xffffffff94647810 */ /* 0x000fe40007ffe0ff */
[----:B------:R-:W-:Y:S02]  /*1cc0*/  SHF.R.S32.HI R245, RZ, 0x1f, R230 ;  /* 0x0000001ffff57819 */ /* 0x000fe400000114e6 */
[----:B------:R-:W-:Y:S02]  /*1cd0*/  SHF.R.S32.HI R234, RZ, 0x1f, R219 ;  /* 0x0000001fffea7819 */ /* 0x000fe400000114db */
[----:B------:R-:W-:Y:S02]  /*1ce0*/  SHF.R.S32.HI R233, RZ, 0x1f, R218 ;  /* 0x0000001fffe97819 */ /* 0x000fe400000114da */
[----:B----4-:R-:W-:Y:S01]  /*1cf0*/  SHF.R.S32.HI R8, RZ, 0x1f, R225 ;  /* 0x0000001fff087819 */ /* 0x010fe200000114e1 */
[----:B------:R-:W-:-:S04]  /*1d00*/  IMAD.WIDE.U32 R16, R225, c[0x0][0x1f0], R18 ;  /* 0x00007c00e1107a25 */ /* 0x000fc800078e0012 */
[----:B------:R-:W-:Y:S02]  /*1d10*/  IMAD R2, R8, c[0x0][0x1f0], RZ ;  /* 0x00007c0008027a24 */ /* 0x000fe400078e02ff */
[----:B------:R-:W-:-:S04]  /*1d20*/  IMAD.WIDE.U32 R18, R226, c[0x0][0x208], RZ ;  /* 0x00008200e2127a25 */ /* 0x000fc800078e00ff */
[----:B------:R-:W-:Y:S01]  /*1d30*/  IMAD R11, R225, c[0x0][0x1f4], R2 ;  /* 0x00007d00e10b7a24 */ /* 0x000fe200078e0202 */
[----:B------:R-:W-:Y:S01]  /*1d40*/  IADD3 R2, P0, R16, UR18, RZ ;  /* 0x0000001210027c10 */ /* 0x000fe2000ff1e0ff */
[----:B------:R-:W-:Y:S01]  /*1d50*/  IMAD.IADD R19, R19, 0x1, R9 ;  /* 0x0000000113137824 */ /* 0x000fe200078e0209 */
[----:B------:R-:W-:Y:S01]  /*1d60*/  IMNMX R9, R3, 0x30, PT ;  /* 0x0000003003097817 */ /* 0x000fe20003800200 */
[----:B------:R-:W-:Y:S01]  /*1d70*/  IMAD R8, R8, c[0x0][0x218], RZ ;  /* 0x0000860008087a24 */ /* 0x000fe200078e02ff */
[----:B------:R-:W-:Y:S01]  /*1d80*/  IADD3.X R11, R17, UR9, R11, P0, !PT ;  /* 0x00000009110b7c10 */ /* 0x000fe200087fe40b */
[----:B------:R-:W-:Y:S01]  /*1d90*/  IMAD.WIDE.U32 R18, R225, c[0x0][0x218], R18 ;  /* 0x00008600e1127a25 */ /* 0x000fe200078e0012 */
[----:B------:R-:W-:-:S03]  /*1da0*/  LEA R20, P0, R2, c[0x0][0x1c8], 0x1 ;  /* 0x0000720002147a11 */ /* 0x000fc600078008ff */
[----:B------:R-:W-:Y:S01]  /*1db0*/  IMAD.IADD R9, R9, 0x1, -R238 ;  /* 0x0000000109097824 */ /* 0x000fe200078e0aee */
[----:B------:R-:W-:Y:S01]  /*1dc0*/  LEA.HI.X R11, R2, c[0x0][0x1cc], R11, 0x1, P0 ;  /* 0x00007300020b7a11 */ /* 0x000fe200000f0c0b */
[----:B------:R-:W-:Y:S01]  /*1dd0*/  SHFL.IDX PT, R16, R20, RZ, 0x1c1f ;  /* 0x001c1fff14107589 */ /* 0x000fe200000e0000 */
[----:B------:R-:W-:Y:S01]  /*1de0*/  LOP3.LUT R2, R6, 0x3fffffe, RZ, 0xc0, !PT ;  /* 0x03fffffe06027812 */ /* 0x000fe200078ec0ff */
[----:B------:R-:W-:Y:S01]  /*1df0*/  IMAD R13, R225, c[0x0][0x21c], R8 ;  /* 0x00008700e10d7a24 */ /* 0x000fe200078e0208 */
[----:B------:R-:W-:Y:S01]  /*1e00*/  ISETP.GE.AND P1, PT, R9, 0x1, PT ;  /* 0x000000010900780c */ /* 0x000fe20003f26270 */
[----:B------:R-:W1:Y:S01]  /*1e10*/  SHFL.IDX PT, R17, R11, RZ, 0x1c1f ;  /* 0x001c1fff0b117589 */ /* 0x000e6200000e0000 */
[----:B------:R-:W-:Y:S01]  /*1e20*/  SHF.R.S32.HI R6, RZ, 0x1, R6 ;  /* 0x00000001ff067819 */ /* 0x000fe20000011406 */
[----:B------:R-:W-:Y:S01]  /*1e30*/  IMAD.IADD R2, R15, 0x1, -R2 ;  /* 0x000000010f027824 */ /* 0x000fe200078e0a02 */
[----:B------:R-:W-:Y:S01]  /*1e40*/  ISETP.GT.AND P0, PT, R9, 0x20, PT ;  /* 0x000000200900780c */ /* 0x000fe20003f04270 */
[----:B------:R2:W-:Y:S01]  /*1e50*/  SHFL.IDX PT, R10, R20, 0x1, 0x1c1f ;  /* 0x003c1f00140a7f89 */ /* 0x0005e200000e0000 */
[----:B------:R-:W-:Y:S01]  /*1e60*/  IADD3 R8, P2, R18, UR20, RZ ;  /* 0x0000001412087c10 */ /* 0x000fe2000ff5e0ff */
[----:B------:R-:W-:-:S02]  /*1e70*/  IMAD.SHL.U32 R9, R6, 0x40, RZ ;  /* 0x0000004006097824 */ /* 0x000fc400078e00ff */
[----:B------:R-:W3:Y:S01]  /*1e80*/  SHFL.IDX PT, R11, R11, 0x1, 0x1c1f ;  /* 0x003c1f000b0b7f89 */ /* 0x000ee200000e0000 */
[----:B------:R-:W-:Y:S01]  /*1e90*/  IADD3.X R13, R19, UR16, R13, P2, !PT ;  /* 0x00000010130d7c10 */ /* 0x000fe200097fe40d */
[----:B------:R-:W-:Y:S01]  /*1ea0*/  IMAD R5, R7, 0x8, R2 ;  /* 0x0000000807057824 */ /* 0x000fe200078e0202 */
[----:B------:R-:W-:Y:S02]  /*1eb0*/  LOP3.LUT R9, R9, 0xc0, RZ, 0xc0, !PT ;  /* 0x000000c009097812 */ /* 0x000fe400078ec0ff */
[----:B------:R-:W-:Y:S02]  /*1ec0*/  LOP3.LUT P2, RZ, R6, 0x2, RZ, 0xc0, !PT ;  /* 0x0000000206ff7812 */ /* 0x000fe4000784c0ff */
[----:B------:R-:W-:Y:S02]  /*1ed0*/  LOP3.LUT R216, R9, 0x8, R216, 0xf8, !PT ;  /* 0x0000000809d87812 */ /* 0x000fe400078ef8d8 */
[----:B------:R-:W-:-:S04]  /*1ee0*/  SHF.R.U32.HI R15, RZ, 0x3, R9 ;  /* 0x00000003ff0f7819 */ /* 0x000fc80000011609 */
[----:B------:R-:W-:Y:S01]  /*1ef0*/  LOP3.LUT R216, R216, R15, RZ, 0x3c, !PT ;  /* 0x0000000fd8d87212 */ /* 0x000fe200078e3cff */
[----:B-1----:R-:W-:-:S04]  /*1f00*/  @P1 IMAD.WIDE R18, R219, 0x2, R16 ;  /* 0x00000002db121825 */ /* 0x002fc800078e0210 */
[----:B--2---:R-:W-:-:S04]  /*1f10*/  @P1 IMAD.WIDE R20, R230, 0x2, R16 ;  /* 0x00000002e6141825 */ /* 0x004fc800078e0210 */
[----:B------:R-:W-:Y:S01]  /*1f20*/  @P1 IMAD.WIDE R22, R218, 0x2, R16 ;  /* 0x00000002da161825 */ /* 0x000fe200078e0210 */
[----:B------:R1:W-:Y:S03]  /*1f30*/  @P1 LDGSTS.E.BYPASS.LTC128B.128 [R220+0x2500], [R20.64], !P4 ;  /* 0x0250000014dc1fae */ /* 0x0003e6000e101d4c */
[--C-:B---3--:R-:W-:Y:S01]  /*1f40*/  @P0 IMAD.WIDE R16, R230, 0x2, R10.reuse ;  /* 0x00000002e6100825 */ /* 0x108fe200078e020a */
[----:B------:R2:W-:Y:S03]  /*1f50*/  @P1 LDGSTS.E.BYPASS.LTC128B.128 [R220+0x3100], [R18.64], !P5 ;  /* 0x0310000012dc1fae */ /* 0x0005e6000e901d4c */
[----:B------:R-:W-:Y:S01]  /*1f60*/  @P0 IMAD.WIDE R14, R219, 0x2, R10 ;  /* 0x00000002db0e0825 */ /* 0x000fe200078e020a */
[----:B------:R1:W-:Y:S01]  /*1f70*/  @P1 LDGSTS.E.BYPASS.LTC128B.128 [R220+0x3d00], [R22.64], !P6 ;  /* 0x03d0000016dc1fae */ /* 0x0003e2000f101d4c */
[----:B------:R-:W-:-:S02]  /*1f80*/  LEA R9, P1, R8, c[0x0][0x1f8], 0x1 ;  /* 0x00007e0008097a11 */ /* 0x000fc400078208ff */
[----:B------:R-:W-:Y:S01]  /*1f90*/  IMAD.U32 R216, R5, 0x20, R216 ;  /* 0x0000002005d87824 */ /* 0x000fe200078e00d8 */
[----:B------:R1:W-:Y:S01]  /*1fa0*/  @P0 LDGSTS.E.BYPASS.LTC128B.128 [R220+0x2d00], [R16.64], !P4 ;  /* 0x02d0000010dc0fae */ /* 0x0003e2000e101d4c */
[----:B------:R-:W-:Y:S02]  /*1fb0*/  LEA.HI.X R8, R8, c[0x0][0x1fc], R13, 0x1, P1 ;  /* 0x00007f0008087a11 */ /* 0x000fe400008f0c0d */
[----:B------:R-:W-:Y:S01]  /*1fc0*/  IMAD.SHL.U32 R216, R216, 0x2, RZ ;  /* 0x00000002d8d87824 */ /* 0x000fe200078e00ff */
[----:B------:R3:W-:Y:S01]  /*1fd0*/  @P0 LDGSTS.E.BYPASS.LTC128B.128 [R220+0x3900], [R14.64], !P5 ;  /* 0x039000000edc0fae */ /* 0x0007e2000e901d4c */
[----:B------:R-:W-:Y:S02]  /*1fe0*/  ISETP.GE.AND P4, PT, R229, c[0x0][0x1d4], PT ;  /* 0x00007500e5007a0c */ /* 0x000fe40003f86270 */
[----:B------:R-:W-:Y:S01]  /*1ff0*/  ISETP.GE.AND P1, PT, R228, c[0x0][0x1d4], PT ;  /* 0x00007500e4007a0c */ /* 0x000fe20003f26270 */
[----:B------:R-:W-:Y:S01]  /*2000*/  SHFL.IDX PT, R6, R9, RZ, 0x1c1f ;  /* 0x001c1fff09067589 */ /* 0x000fe200000e0000 */
[----:B------:R-:W-:-:S02]  /*2010*/  IADD3 R5, R216, 0x2500, RZ ;  /* 0x00002500d8057810 */ /* 0x000fc40007ffe0ff */
[----:B------:R-:W-:Y:S02]  /*2020*/  IADD3 R215, R216, 0x2520, RZ ;  /* 0x00002520d8d77810 */ /* 0x000fe40007ffe0ff */
[----:B------:R-:W-:Y:S02]  /*2030*/  @P2 IADD3 R215, R5, -0x20, RZ ;  /* 0xffffffe005d72810 */ /* 0x000fe40007ffe0ff */
[----:B------:R-:W-:Y:S02]  /*2040*/  ISETP.GT.AND P2, PT, R227, 0x2f, PT ;  /* 0x0000002fe300780c */ /* 0x000fe40003f44270 */
[C---:B------:R-:W-:Y:S01]  /*2050*/  IADD3 R211, R215.reuse, 0x400, RZ ;  /* 0x00000400d7d37810 */ /* 0x040fe20007ffe0ff */
[----:B--2---:R-:W-:Y:S01]  /*2060*/  @P0 IMAD.WIDE R18, R218, 0x2, R10 ;  /* 0x00000002da120825 */ /* 0x004fe200078e020a */
[----:B------:R-:W-:-:S03]  /*2070*/  IADD3 R210, R215, 0x800, RZ ;  /* 0x00000800d7d27810 */ /* 0x000fc60007ffe0ff */
[----:B------:R-:W-:Y:S01]  /*2080*/  IMAD.SHL.U32 R11, R7, 0x8, RZ ;  /* 0x00000008070b7824 */ /* 0x000fe200078e00ff */
[----:B------:R1:W-:Y:S01]  /*2090*/  @P0 LDGSTS.E.BYPASS.LTC128B.128 [R220+0x4500], [R18.64], !P6 ;  /* 0x0450000012dc0fae */ /* 0x0003e2000f101d4c */
[----:B------:R-:W-:-:S03]  /*20a0*/  IMAD R10, R95, 0x200, R98 ;  /* 0x000002005f0a7824 */ /* 0x000fc600078e0262 */
[----:B------:R-:W0:Y:S01]  /*20b0*/  LDGDEPBAR ;  /* 0x00000000000079af */ /* 0x000e220000000000 */
[----:B------:R-:W-:Y:S01]  /*20c0*/  LOP3.LUT R2, R12, 0x8, R11, 0xf8, !PT ;  /* 0x000000080c027812 */ /* 0x000fe200078ef80b */
[----:B------:R-:W-:Y:S01]  /*20d0*/  IMAD R217, R97, 0x20, R10 ;  /* 0x0000002061d97824 */ /* 0x000fe200078e020a */
[----:B------:R-:W-:Y:S01]  /*20e0*/  SHF.R.U32.HI R11, RZ, 0x3, R12 ;  /* 0x00000003ff0b7819 */ /* 0x000fe2000001160c */
[----:B------:R-:W3:Y:S01]  /*20f0*/  SHFL.IDX PT, R7, R8, RZ, 0x1c1f ;  /* 0x001c1fff08077589 */ /* 0x000ee200000e0000 */
[----:B------:R-:W-:Y:S02]  /*2100*/  IMAD.IADD R12, R3, 0x1, -R238 ;  /* 0x00000001030c7824 */ /* 0x000fe400078e0aee */
[----:B------:R-:W-:-:S03]  /*2110*/  LOP3.LUT R2, R2, R11, RZ, 0x3c, !PT ;  /* 0x0000000b02027212 */ /* 0x000fc600078e3cff */
[----:B------:R-:W-:Y:S02]  /*2120*/  ISETP.LT.OR P0, PT, R12, 0x1, P3 ;  /* 0x000000010c00780c */ /* 0x000fe40001f01670 */
[----:B------:R-:W-:-:S04]  /*2130*/  IMAD.IADD R217, R2, 0x1, R217 ;  /* 0x0000000102d97824 */ /* 0x000fc800078e02d9 */
[----:B------:R-:W-:-:S04]  /*2140*/  IMAD.SHL.U32 R217, R217, 0x2, RZ ;  /* 0x00000002d9d97824 */ /* 0x000fc800078e00ff */
[----:B------:R-:W-:Y:S01]  /*2150*/  IMAD R213, R0, 0x2, R217 ;  /* 0x0000000200d57824 */ /* 0x000fe200078e02d9 */
[----:B------:R-:W-:-:S04]  /*2160*/  DEPBAR.LE SB0, 0x1 ;  /* 0x000080400000791a */ /* 0x000fc80000000000 */
[----:B------:R-:W-:-:S04]  /*2170*/  DEPBAR.LE SB0, 0x0 ;  /* 0x000080000000791a */ /* 0x000fc80000000000 */
[----:B------:R-:W-:Y:S01]  /*2180*/  BAR.SYNC.DEFER_BLOCKING 0x0 ;  /* 0x0000000000007b1d */ /* 0x000fe20000010000 */
[----:B---3--:R-:W-:-:S04]  /*2190*/  IMAD.WIDE R14, R230, 0x2, R6 ;  /* 0x00000002e60e7825 */ /* 0x008fc800078e0206 */
[----:B------:R-:W-:-:S04]  /*21a0*/  IMAD.WIDE R10, R219, 0x2, R6 ;  /* 0x00000002db0a7825 */ /* 0x000fc800078e0206 */
[----:B------:R-:W-:Y:S01]  /*21b0*/  IMAD.WIDE R6, R218, 0x2, R6 ;  /* 0x00000002da067825 */ /* 0x000fe200078e0206 */
[----:B------:R1:W2:Y:S04]  /*21c0*/  LDSM.16.M88.4 R44, [R217+0x4900] ;  /* 0x00490000d92c783b */ /* 0x0002a80000000200 */
[----:B------:R1:W3:Y:S04]  /*21d0*/  LDSM.16.M88.4 R48, [R217+0x5900] ;  /* 0x00590000d930783b */ /* 0x0002e80000000200 */
[----:B------:R1:W4:Y:S04]  /*21e0*/  LDSM.16.M88.4 R64, [R216+0x2500] ;  /* 0x00250000d840783b */ /* 0x0003280000000200 */
[----:B------:R1:W1:Y:S04]  /*21f0*/  LDSM.16.M88.4 R56, [R216+0x2900] ;  /* 0x00290000d838783b */ /* 0x0002680000000200 */
[----:B------:R1:W1:Y:S04]  /*2200*/  LDSM.16.M88.4 R72, [R216+0x2d00] ;  /* 0x002d0000d848783b */ /* 0x0002680000000200 */
[----:B------:R1:W1:Y:S04]  /*2210*/  LDSM.16.M88.4 R24, [R213+0x4900] ;  /* 0x00490000d518783b */ /* 0x0002680000000200 */
[----:B------:R1:W1:Y:S04]  /*2220*/  LDSM.16.M88.4 R40, [R213+0x5900] ;  /* 0x00590000d528783b */ /* 0x0002680000000200 */
[----:B------:R1:W1:Y:S04]  /*2230*/  LDSM.16.M88.4 R36, [R215] ;  /* 0x00000000d724783b */ /* 0x0002680000000200 */
[----:B------:R1:W1:Y:S04]  /*2240*/  LDSM.16.M88.4 R32, [R215+0x400] ;  /* 0x00040000d720783b */ /* 0x0002680000000200 */
[----:B------:R1:W1:Y:S04]  /*2250*/  LDSM.16.M88.4 R28, [R215+0x800] ;  /* 0x00080000d71c783b */ /* 0x0002680000000200 */
[----:B------:R-:W-:Y:S01]  /*2260*/  @!PT LDS RZ, [RZ] ;  /* 0x00000000fffff984 */ /* 0x000fe20000000800 */
[----:B------:R-:W-:Y:S01]  /*2270*/  @!PT LDS RZ, [RZ] ;  /* 0x00000000fffff984 */ /* 0x000fe20000000800 */
[----:B------:R-:W-:Y:S01]  /*2280*/  @!PT LDS RZ, [RZ] ;  /* 0x00000000fffff984 */ /* 0x000fe20000000800 */
[----:B------:R1:W-:Y:S01]  /*2290*/  LDGSTS.E.BYPASS.LTC128B.128 [R220+0x100], [R14.64], !P0 ;  /* 0x001000000edc7fae */ /* 0x0003e2000c101d4c */
[----:B------:R-:W-:-:S13]  /*22a0*/  ISETP.LT.OR P0, PT, R12, 0x1, P4 ;  /* 0x000000010c00780c */ /* 0x000fda0002701670 */
[----:B------:R1:W-:Y:S01]  /*22b0*/  LDGSTS.E.BYPASS.LTC128B.128 [R220+0xd00], [R10.64], !P0 ;  /* 0x00d000000adc7fae */ /* 0x0003e2000c101d4c */
[----:B------:R-:W-:-:S13]  /*22c0*/  ISETP.LT.OR P0, PT, R12, 0x1, P1 ;  /* 0x000000010c00780c */ /* 0x000fda0000f01670 */
[----:B------:R1:W-:Y:S01]  /*22d0*/  LDGSTS.E.BYPASS.LTC128B.128 [R220+0x1900], [R6.64], !P0 ;  /* 0x0190000006dc7fae */ /* 0x0003e2000c101d4c */
[----:B------:R-:W-:-:S13]  /*22e0*/  ISETP.GT.AND P0, PT, R224, 0x3f, PT ;  /* 0x0000003fe000780c */ /* 0x000fda0003f04270 */
[----:B------:R-:W-:Y:S05]  /*22f0*/  @P0 BRA `(.L_x_454) ;  /* 0x0000012000000947 */ /* 0x000fea0003800000 */
[----:B--234-:R-:W-:Y:S05]  /*2300*/  BRA.DIV ~URZ, `(.L_x_455) ;  /* 0x000106b27f007947 */ /* 0x01cfea000b800000 */
[----:B------:R2:W3:Y:S04]  /*2310*/  SHFL.IDX PT, R13, R8, 0x1, 0x1c1f ;  /* 0x003c1f00080d7f89 */ /* 0x0004e800000e0000 */
[----:B------:R2:W4:Y:S02]  /*2320*/  SHFL.IDX PT, R5, R9, 0x1, 0x1c1f ;  /* 0x003c1f0009057f89 */ /* 0x00052400000e0000 */
.L_x_539:
[----:B--2-4-:R-:W-:-:S04]  /*2330*/  LEA R8, P0, R230, R5, 0x1 ;  /* 0x00000005e6087211 */ /* 0x014fc800078008ff */
[----:B---3--:R-:W-:Y:S02]  /*2340*/  LEA.HI.X R9, R230, R13, R245, 0x1, P0 ;  /* 0x0000000de6097211 */ /* 0x008fe400000f0cf5 */
[----:B-1----:R-:W-:-:S04]  /*2350*/  LEA R6, P0, R219, R5, 0x1 ;  /* 0x00000005db067211 */ /* 0x002fc800078008ff */
[----:B------:R-:W-:Y:S02]  /*2360*/  LEA.HI.X R7, R219, R13, R234, 0x1, P0 ;  /* 0x0000000ddb077211 */ /* 0x000fe400000f0cea */
[----:B------:R-:W-:-:S04]  /*2370*/  LEA R4, P0, R218, R5, 0x1 ;  /* 0x00000005da047211 */ /* 0x000fc800078008ff */
[----:B------:R-:W-:Y:S02]  /*2380*/  LEA.HI.X R5, R218, R13, R233, 0x1, P0 ;  /* 0x0000000dda057211 */ /* 0x000fe400000f0ce9 */
[----:B------:R-:W-:-:S13]  /*2390*/  ISETP.LT.OR P0, PT, R12, 0x21, P3 ;  /* 0x000000210c00780c */ /* 0x000fda0001f01670 */
[----:B------:R-:W-:Y:S01]  /*23a0*/  @!PT LDS RZ, [RZ] ;  /* 0x00000000fffff984 */ /* 0x000fe20000000800 */
[----:B------:R-:W-:Y:S01]  /*23b0*/  @!PT LDS RZ, [RZ] ;  /* 0x00000000fffff984 */ /* 0x000fe20000000800 */
[----:B------:R-:W-:Y:S01]  /*23c0*/  @!PT LDS RZ, [RZ] ;  /* 0x00000000fffff984 */ /* 0x000fe20000000800 */
[----:B------:R1:W-:Y:S01]  /*23d0*/  LDGSTS.E.BYPASS.LTC128B.128 [R220+0x900], [R8.64], !P0 ;  /* 0x0090000008dc7fae */ /* 0x0003e2000c101d4c */
[----:B------:R-:W-:-:S13]  /*23e0*/  ISETP.LT.OR P0, PT, R12, 0x21, P4 ;  /* 0x000000210c00780c */ /* 0x000fda0002701670 */
[----:B------:R1:W-:Y:S01]  /*23f0*/  LDGSTS.E.BYPASS.LTC128B.128 [R220+0x1500], [R6.64], !P0 ;  /* 0x0150000006dc7fae */ /* 0x0003e2000c101d4c */
[----:B------:R-:W-:-:S13]  /*2400*/  ISETP.LT.OR P0, PT, R12, 0x21, P1 ;  /* 0x000000210c00780c */ /* 0x000fda0000f01670 */
[----:B------:R1:W-:Y:S02]  /*2410*/  LDGSTS.E.BYPASS.LTC128B.128 [R220+0x2100], [R4.64], !P0 ;  /* 0x0210000004dc7fae */ /* 0x0003e4000c101d4c */
.L_x_454:
[----:B--234-:R-:W-:Y:S05]  /*2420*/  BSYNC B0 ;  /* 0x0000000000007941 */ /* 0x01cfea0003800000 */
.L_x_453:
[----:B------:R-:W0:Y:S01]  /*2430*/  LDGDEPBAR ;  /* 0x00000000000079af */ /* 0x000e220000000000 */
[----:B------:R-:W-:Y:S01]  /*2440*/  WARPSYNC 0xffffffff ;  /* 0xffffffff00007948 */ /* 0x000fe20003800000 */
[C---:B-1----:R-:W-:Y:S01]  /*2450*/  HMMA.16816.F32 R20, R48.reuse, R64, RZ ;  /* 0x000000403014723c */ /* 0x042fe200000018ff */
[----:B------:R-:W-:Y:S01]  /*2460*/  ISETP.GT.AND P0, PT, R100, R221, PT ;  /* 0x000000dd6400720c */ /* 0x000fe20003f04270 */
[----:B------:R-:W-:Y:S01]  /*2470*/  LDSM.16.M88.4 R88, [R217+0x7900] ;  /* 0x00790000d958783b */ /* 0x000fe20000000200 */
[----:B------:R-:W-:Y:S01]  /*2480*/  IMAD R97, R97, 0x20, R98 ;  /* 0x0000002061617824 */ /* 0x000fe200078e0262 */
[C---:B------:R-:W-:Y:S02]  /*2490*/  IADD3 R209, R215.reuse, 0xc00, RZ ;  /* 0x00000c00d7d17810 */ /* 0x040fe40007ffe0ff */
[----:B------:R-:W1:Y:S01]  /*24a0*/  LDSM.16.M88.4 R80, [R216+0x3500] ;  /* 0x00350000d850783b */ /* 0x000e620000000200 */
[----:B------:R-:W-:Y:S01]  /*24b0*/  IMAD.IADD R2, R2, 0x1, R97 ;  /* 0x0000000102027824 */ /* 0x000fe200078e0261 */
[----:B------:R-:W-:Y:S01]  /*24c0*/  HMMA.16816.F32 R12, R48, R56, RZ ;  /* 0x00000038300c723c */ /* 0x000fe200000018ff */
[C---:B------:R-:W-:Y:S01]  /*24d0*/  IADD3 R208, R215.reuse, 0x1000, RZ ;  /* 0x00001000d7d07810 */ /* 0x040fe20007ffe0ff */
[----:B------:R-:W2:Y:S01]  /*24e0*/  LDSM.16.M88.4 R84, [R216+0x3100] ;  /* 0x00310000d854783b */ /* 0x000ea20000000200 */
[----:B------:R-:W-:-:S02]  /*24f0*/  IADD3 R207, R215, 0x1400, RZ ;  /* 0x00001400d7cf7810 */ /* 0x000fc40007ffe0ff */
[C---:B------:R-:W-:Y:S01]  /*2500*/  IADD3 R206, R215.reuse, 0x1800, RZ ;  /* 0x00001800d7ce7810 */ /* 0x040fe20007ffe0ff */
[----:B------:R-:W3:Y:S01]  /*2510*/  LDSM.16.M88.4 R76, [R216+0x3900] ;  /* 0x00390000d84c783b */ /* 0x000ee20000000200 */
[C---:B------:R-:W-:Y:S01]  /*2520*/  IADD3 R205, R215.reuse, 0x1c00, RZ ;  /* 0x00001c00d7cd7810 */ /* 0x040fe20007ffe0ff */
[----:B------:R-:W-:Y:S01]  /*2530*/  HMMA.16816.F32 R16, R48, R66, RZ ;  /* 0x000000423010723c */ /* 0x000fe200000018ff */
[----:B------:R-:W-:-:S07]  /*2540*/  IADD3 R204, R215, 0x2000, RZ ;  /* 0x00002000d7cc7810 */ /* 0x000fce0007ffe0ff */
[----:B------:R-:W-:Y:S08]  /*2550*/  HMMA.16816.F32 R8, R48, R58, RZ ;  /* 0x0000003a3008723c */ /* 0x000ff000000018ff */
[C---:B------:R-:W-:Y:S08]  /*2560*/  HMMA.16816.F32 R68, R44.reuse, R64, RZ ;  /* 0x000000402c44723c */ /* 0x040ff000000018ff */
[----:B------:R-:W-:Y:S08]  /*2570*/  HMMA.16816.F32 R60, R44, R56, RZ ;  /* 0x000000382c3c723c */ /* 0x000ff000000018ff */
[-C--:B------:R-:W-:Y:S08]  /*2580*/  HMMA.16816.F32 R4, R48, R72.reuse, RZ ;  /* 0x000000483004723c */ /* 0x080ff000000018ff */
[C---:B------:R-:W-:Y:S08]  /*2590*/  HMMA.16816.F32 R52, R44.reuse, R72, RZ ;  /* 0x000000482c34723c */ /* 0x040ff000000018ff */
[C---:B------:R-:W-:Y:S08]  /*25a0*/  HMMA.16816.F32 R64, R44.reuse, R66, RZ ;  /* 0x000000422c40723c */ /* 0x040ff000000018ff */
[----:B------:R-:W-:Y:S08]  /*25b0*/  HMMA.16816.F32 R56, R44, R58, RZ ;  /* 0x0000003a2c38723c */ /* 0x000ff000000018ff */
[-C--:B------:R-:W-:Y:S08]  /*25c0*/  HMMA.16816.F32 R48, R48, R74.reuse, RZ ;  /* 0x0000004a3030723c */ /* 0x080ff000000018ff */
[----:B------:R-:W-:Y:S01]  /*25d0*/  HMMA.16816.F32 R44, R44, R74, RZ ;  /* 0x0000004a2c2c723c */ /* 0x000fe200000018ff */
[----:B------:R-:W4:Y:S07]  /*25e0*/  LDSM.16.M88.4 R72, [R217+0x6900] ;  /* 0x00690000d948783b */ /* 0x000f2e0000000200 */
[C---:B------:R-:W-:Y:S08]  /*25f0*/  HMMA.16816.F32 R12, R40.reuse, R32, R12 ;  /* 0x00000020280c723c */ /* 0x040ff0000000180c */
[C---:B------:R-:W-:Y:S08]  /*2600*/  HMMA.16816.F32 R20, R40.reuse, R36, R20 ;  /* 0x000000242814723c */ /* 0x040ff00000001814 */
[C---:B------:R-:W-:Y:S08]  /*2610*/  HMMA.16816.F32 R4, R40.reuse, R28, R4 ;  /* 0x0000001c2804723c */ /* 0x040ff00000001804 */
[C---:B------:R-:W-:Y:S08]  /*2620*/  HMMA.16816.F32 R16, R40.reuse, R38, R16 ;  /* 0x000000262810723c */ /* 0x040ff00000001810 */
[C---:B------:R-:W-:Y:S08]  /*2630*/  HMMA.16816.F32 R8, R40.reuse, R34, R8 ;  /* 0x000000222808723c */ /* 0x040ff00000001808 */
[----:B------:R-:W-:Y:S01]  /*2640*/  HMMA.16816.F32 R48, R40, R30, R48 ;  /* 0x0000001e2830723c */ /* 0x000fe20000001830 */
[----:B------:R-:W-:Y:S07]  /*2650*/  LDSM.16.M88.4 R40, [R215+0x1400] ;  /* 0x00140000d728783b */ /* 0x000fee0000000200 */
[C---:B------:R-:W-:Y:S08]  /*2660*/  HMMA.16816.F32 R68, R24.reuse, R36, R68 ;  /* 0x000000241844723c */ /* 0x040ff00000001844 */
[C---:B------:R-:W-:Y:S08]  /*2670*/  HMMA.16816.F32 R60, R24.reuse, R32, R60 ;  /* 0x00000020183c723c */ /* 0x040ff0000000183c */
[C---:B------:R-:W-:Y:S08]  /*2680*/  HMMA.16816.F32 R52, R24.reuse, R28, R52 ;  /* 0x0000001c1834723c */ /* 0x040ff00000001834 */
[C---:B------:R-:W-:Y:S01]  /*2690*/  HMMA.16816.F32 R64, R24.reuse, R38, R64 ;  /* 0x000000261840723c */ /* 0x040fe20000001840 */
[----:B------:R-:W-:Y:S07]  /*26a0*/  LDSM.16.M88.4 R36, [R213+0x7900] ;  /* 0x00790000d524783b */ /* 0x000fee0000000200 */
[C---:B------:R-:W-:Y:S01]  /*26b0*/  HMMA.16816.F32 R56, R24.reuse, R34, R56 ;  /* 0x000000221838723c */ /* 0x040fe20000001838 */
[----:B------:R-:W-:Y:S07]  /*26c0*/  LDSM.16.M88.4 R32, [R215+0xc00] ;  /* 0x000c0000d720783b */ /* 0x000fee0000000200 */
[----:B------:R-:W-:Y:S01]  /*26d0*/  HMMA.16816.F32 R44, R24, R30, R44 ;  /* 0x0000001e182c723c */ /* 0x000fe2000000182c */
[----:B------:R-:W5:Y:S04]  /*26e0*/  LDSM.16.M88.4 R28, [R215+0x1000] ;  /* 0x00100000d71c783b */ /* 0x000f680000000200 */
[----:B------:R-:W4:Y:S03]  /*26f0*/  LDSM.16.M88.4 R24, [R213+0x6900] ;  /* 0x00690000d518783b */ /* 0x000f260000000200 */
[C---:B-1----:R-:W-:Y:S08]  /*2700*/  HMMA.16816.F32 R12, R88.reuse, R80, R12 ;  /* 0x00000050580c723c */ /* 0x042ff0000000180c */
[C---:B--2---:R-:W-:Y:S08]  /*2710*/  HMMA.16816.F32 R20, R88.reuse, R84, R20 ;  /* 0x000000545814723c */ /* 0x044ff00000001814 */
[C---:B---3--:R-:W-:Y:S08]  /*2720*/  HMMA.16816.F32 R4, R88.reuse, R76, R4 ;  /* 0x0000004c5804723c */ /* 0x048ff00000001804 */
[C---:B------:R-:W-:Y:S08]  /*2730*/  HMMA.16816.F32 R16, R88.reuse, R86, R16 ;  /* 0x000000565810723c */ /* 0x040ff00000001810 */
[C---:B------:R-:W-:Y:S08]  /*2740*/  HMMA.16816.F32 R8, R88.reuse, R82, R8 ;  /* 0x000000525808723c */ /* 0x040ff00000001808 */
[----:B------:R-:W-:Y:S01]  /*2750*/  HMMA.16816.F32 R48, R88, R78, R48 ;  /* 0x0000004e5830723c */ /* 0x000fe20000001830 */
[----:B------:R-:W-:Y:S07]  /*2760*/  LDSM.16.M88.4 R88, [R217+0x8900] ;  /* 0x00890000d958783b */ /* 0x000fee0000000200 */
[C---:B----4-:R-:W-:Y:S08]  /*2770*/  HMMA.16816.F32 R68, R72.reuse, R84, R68 ;  /* 0x000000544844723c */ /* 0x050ff00000001844 */
[C---:B------:R-:W-:Y:S01]  /*2780*/  HMMA.16816.F32 R64, R72.reuse, R86, R64 ;  /* 0x000000564840723c */ /* 0x040fe20000001840 */
[----:B------:R-:W-:Y:S07]  /*2790*/  LDSM.16.M88.4 R84, [R217+0x9900] ;  /* 0x00990000d954783b */ /* 0x000fee0000000200 */
[C---:B------:R-:W-:Y:S08]  /*27a0*/  HMMA.16816.F32 R60, R72.reuse, R80, R60 ;  /* 0x00000050483c723c */ /* 0x040ff0000000183c */
[C---:B------:R-:W-:Y:S01]  /*27b0*/  HMMA.16816.F32 R56, R72.reuse, R82, R56 ;  /* 0x000000524838723c */ /* 0x040fe20000001838 */
[----:B------:R-:W-:Y:S07]  /*27c0*/  LDSM.16.M88.4 R80, [R216+0x3d00] ;  /* 0x003d0000d850783b */ /* 0x000fee0000000200 */
[C---:B------:R-:W-:Y:S08]  /*27d0*/  HMMA.16816.F32 R52, R72.reuse, R76, R52 ;  /* 0x0000004c4834723c */ /* 0x040ff00000001834 */
[----:B------:R-:W-:Y:S01]  /*27e0*/  HMMA.16816.F32 R44, R72, R78, R44 ;  /* 0x0000004e482c723c */ /* 0x000fe2000000182c */
[----:B------:R-:W1:Y:S04]  /*27f0*/  LDSM.16.M88.4 R76, [R216+0x4100] ;  /* 0x00410000d84c783b */ /* 0x000e680000000200 */
[----:B------:R-:W2:Y:S03]  /*2800*/  LDSM.16.M88.4 R72, [R216+0x4500] ;  /* 0x00450000d848783b */ /* 0x000ea60000000200 */
[C---:B-----5:R-:W-:Y:S08]  /*2810*/  HMMA.16816.F32 R12, R36.reuse, R28, R12 ;  /* 0x0000001c240c723c */ /* 0x060ff0000000180c */
[C---:B------:R-:W-:Y:S08]  /*2820*/  HMMA.16816.F32 R20, R36.reuse, R32, R20 ;  /* 0x000000202414723c */ /* 0x040ff00000001814 */
[C---:B------:R-:W-:Y:S08]  /*2830*/  HMMA.16816.F32 R16, R36.reuse, R34, R16 ;  /* 0x000000222410723c */ /* 0x040ff00000001810 */
[C---:B------:R-:W-:Y:S08]  /*2840*/  HMMA.16816.F32 R8, R36.reuse, R30, R8 ;  /* 0x0000001e2408723c */ /* 0x040ff00000001808 */
[C---:B------:R-:W-:Y:S08]  /*2850*/  HMMA.16816.F32 R4, R36.reuse, R40, R4 ;  /* 0x000000282404723c */ /* 0x040ff00000001804 */
[----:B------:R-:W-:Y:S01]  /*2860*/  HMMA.16816.F32 R48, R36, R42, R48 ;  /* 0x0000002a2430723c */ /* 0x000fe20000001830 */
[----:B------:R-:W-:Y:S07]  /*2870*/  LDSM.16.M88.4 R36, [R213+0x9900] ;  /* 0x00990000d524783b */ /* 0x000fee0000000200 */
[C---:B------:R-:W-:Y:S08]  /*2880*/  HMMA.16816.F32 R68, R24.reuse, R32, R68 ;  /* 0x000000201844723c */ /* 0x040ff00000001844 */
[C---:B------:R-:W-:Y:S01]  /*2890*/  HMMA.16816.F32 R64, R24.reuse, R34, R64 ;  /* 0x000000221840723c */ /* 0x040fe20000001840 */
[----:B------:R-:W-:Y:S07]  /*28a0*/  LDSM.16.M88.4 R32, [R215+0x1800] ;  /* 0x00180000d720783b */ /* 0x000fee0000000200 */
[C---:B------:R-:W-:Y:S08]  /*28b0*/  HMMA.16816.F32 R60, R24.reuse, R28, R60 ;  /* 0x0000001c183c723c */ /* 0x040ff0000000183c */
[C---:B------:R-:W-:Y:S01]  /*28c0*/  HMMA.16816.F32 R56, R24.reuse, R30, R56 ;  /* 0x0000001e1838723c */ /* 0x040fe20000001838 */
[----:B------:R-:W3:Y:S07]  /*28d0*/  LDSM.16.M88.4 R28, [R215+0x1c00] ;  /* 0x001c0000d71c783b */ /* 0x000eee0000000200 */
[C---:B------:R-:W-:Y:S08]  /*28e0*/  HMMA.16816.F32 R52, R24.reuse, R40, R52 ;  /* 0x000000281834723c */ /* 0x040ff00000001834 */
[----:B------:R-:W-:Y:S01]  /*28f0*/  HMMA.16816.F32 R44, R24, R42, R44 ;  /* 0x0000002a182c723c */ /* 0x000fe2000000182c */
[----:B------:R-:W4:Y:S04]  /*2900*/  LDSM.16.M88.4 R24, [R215+0x2000] ;  /* 0x00200000d718783b */ /* 0x000f280000000200 */
[----:B------:R-:W5:Y:S01]  /*2910*/  LDSM.16.M88.4 R40, [R213+0x8900] ;  /* 0x00890000d528783b */ /* 0x000f620000000200 */
[----:B------:R-:W-:-:S04]  /*2920*/  DEPBAR.LE SB0, 0x0 ;  /* 0x000080000000791a */ /* 0x000fc80000000000 */
[C---:B-1----:R-:W-:Y:S08]  /*2930*/  HMMA.16816.F32 R12, R84.reuse, R76, R12 ;  /* 0x0000004c540c723c */ /* 0x042ff0000000180c */
[C---:B------:R-:W-:Y:S08]  /*2940*/  HMMA.16816.F32 R20, R84.reuse, R80, R20 ;  /* 0x000000505414723c */ /* 0x040ff00000001814 */
[C---:B------:R-:W-:Y:S08]  /*2950*/  HMMA.16816.F32 R16, R84.reuse, R82, R16 ;  /* 0x000000525410723c */ /* 0x040ff00000001810 */
[C---:B------:R-:W-:Y:S08]  /*2960*/  HMMA.16816.F32 R8, R84.reuse, R78, R8 ;  /* 0x0000004e5408723c */ /* 0x040ff00000001808 */
[C---:B--2---:R-:W-:Y:S08]  /*2970*/  HMMA.16816.F32 R4, R84.reuse, R72, R4 ;  /* 0x000000485404723c */ /* 0x044ff00000001804 */
[----:B------:R-:W-:Y:S08]  /*2980*/  HMMA.16816.F32 R48, R84, R74, R48 ;  /* 0x0000004a5430723c */ /* 0x000ff00000001830 */
[C---:B------:R-:W-:Y:S08]  /*2990*/  HMMA.16816.F32 R68, R88.reuse, R80, R68 ;  /* 0x000000505844723c */ /* 0x040ff00000001844 */
        /* <DEDUP_REMOVED lines=9> */
[C---:B----4-:R-:W-:Y:S08]  /*2a30*/  HMMA.16816.F32 R4, R36.reuse, R24, R4 ;  /* 0x000000182404723c */ /* 0x050ff00000001804 */
[----:B------:R-:W-:Y:S08]  /*2a40*/  HMMA.16816.F32 R12, R36, R26, R48 ;  /* 0x0000001a240c723c */ /* 0x000ff00000001830 */
[C---:B-----5:R-:W-:Y:S08]  /*2a50*/  HMMA.16816.F32 R68, R40.reuse, R32, R68 ;  /* 0x000000202844723c */ /* 0x060ff00000001844 */
[C---:B------:R-:W-:Y:S08]  /*2a60*/  HMMA.16816.F32 R64, R40.reuse, R34, R64 ;  /* 0x000000222840723c */ /* 0x040ff00000001840 */
[C---:B------:R-:W-:Y:S08]  /*2a70*/  HMMA.16816.F32 R60, R40.reuse, R28, R60 ;  /* 0x0000001c283c723c */ /* 0x040ff0000000183c */
[C---:B------:R-:W-:Y:S08]  /*2a80*/  HMMA.16816.F32 R56, R40.reuse, R30, R56 ;  /* 0x0000001e2838723c */ /* 0x040ff00000001838 */
[C---:B------:R-:W-:Y:S08]  /*2a90*/  HMMA.16816.F32 R52, R40.reuse, R24, R52 ;  /* 0x000000182834723c */ /* 0x040ff00000001834 */
[----:B------:R-:W-:Y:S01]  /*2aa0*/  HMMA.16816.F32 R44, R40, R26, R44 ;  /* 0x0000001a282c723c */ /* 0x000fe2000000182c */
[----:B------:R-:W-:Y:S06]  /*2ab0*/  BAR.SYNC.DEFER_BLOCKING 0x0 ;  /* 0x0000000000007b1d */ /* 0x000fec0000010000 */
[----:B------:R-:W-:Y:S05]  /*2ac0*/  @!P0 BRA `(.L_x_456) ;  /* 0x0000040000008947 */ /* 0x000fea0003800000 */
[----:B------:R-:W-:Y:S01]  /*2ad0*/  ISETP.NE.AND P2, PT, R222, 0x1, PT ;  /* 0x00000001de00780c */ /* 0x000fe20003f45270 */
[----:B------:R-:W-:Y:S01]  /*2ae0*/  IMAD.MOV.U32 R225, RZ, RZ, RZ ;  /* 0x000000ffffe17224 */ /* 0x000fe200078e00ff */
[----:B------:R-:W-:-:S02]  /*2af0*/  IADD3 R226, R227, R94, R232 ;  /* 0x0000005ee3e27210 */ /* 0x000fc40007ffe0e8 */
[----:B------:R-:W-:Y:S02]  /*2b00*/  ISETP.GT.AND P1, PT, R227, 0x2f, PT ;  /* 0x0000002fe300780c */ /* 0x000fe40003f24270 */
[----:B------:R-:W-:-:S05]  /*2b10*/  IADD3 R226, R226, -0x30, RZ ;  /* 0xffffffd0e2e27810 */ /* 0x000fca0007ffe0ff */
[----:B------:R-:W-:Y:S02]  /*2b20*/  IMAD.MOV.U32 R24, RZ, RZ, R226 ;  /* 0x000000ffff187224 */ /* 0x000fe400078e00e2 */
[----:B------:R-:W-:-:S05]  /*2b30*/  @P2 IMAD.HI.U32 R25, R226, c[0x0][0x2bc], RZ ;  /* 0x0000af00e2192a27 */ /* 0x000fca00078e00ff */
[----:B------:R-:W-:-:S04]  /*2b40*/  @P2 SHF.R.U32.HI R24, RZ, c[0x0][0x2c0], R25 ;  /* 0x0000b000ff182a19 */ /* 0x000fc80000011619 */
[----:B------:R-:W-:-:S04]  /*2b50*/  @!P1 IADD3 R28, P0, R24, UR10, RZ ;  /* 0x0000000a181c9c10 */ /* 0x000fc8000ff1e0ff */
[----:B------:R-:W-:Y:S02]  /*2b60*/  @!P1 LEA.HI.X.SX32 R25, R24, UR6, 0x1, P0 ;  /* 0x0000000618199c11 */ /* 0x000fe400080f0eff */
[----:B------:R-:W-:-:S04]  /*2b70*/  @!P1 LEA R26, P0, R28, c[0x0][0x2a0], 0x2 ;  /* 0x0000a8001c1a9a11 */ /* 0x000fc800078010ff */
[----:B------:R-:W-:-:S05]  /*2b80*/  @!P1 LEA.HI.X R27, R28, c[0x0][0x2a4], R25, 0x2, P0 ;  /* 0x0000a9001c1b9a11 */ /* 0x000fca00000f1419 */
[----:B------:R-:W2:Y:S01]  /*2b90*/  @!P1 LDG.E R225, [R26.64] ;  /* 0x0000000c1ae19981 */ /* 0x000ea2000c1e1900 */
[----:B------:R-:W-:Y:S01]  /*2ba0*/  IMAD.MOV R25, RZ, RZ, -R24 ;  /* 0x000000ffff197224 */ /* 0x000fe200078e0a18 */
[----:B------:R-:W-:Y:S01]  /*2bb0*/  BSSY B0, `(.L_x_457) ;  /* 0x0000021000007945 */ /* 0x000fe20003800000 */
[----:B------:R-:W-:Y:S02]  /*2bc0*/  ISETP.GE.AND P1, PT, R228, c[0x0][0x1d4], PT ;  /* 0x00007500e4007a0c */ /* 0x000fe40003f26270 */
[----:B------:R-:W-:Y:S01]  /*2bd0*/  IMAD R226, R25, c[0x0][0x2b8], R226 ;  /* 0x0000ae0019e27a24 */ /* 0x000fe200078e02e2 */
[----:B------:R-:W-:Y:S02]  /*2be0*/  ISETP.GE.AND P2, PT, R229, c[0x0][0x1d4], PT ;  /* 0x00007500e5007a0c */ /* 0x000fe40003f46270 */
[----:B------:R-:W-:Y:S01]  /*2bf0*/  ISETP.GE.AND P3, PT, R230, c[0x0][0x1d4], PT ;  /* 0x00007500e6007a0c */ /* 0x000fe20003f66270 */
[----:B------:R-:W-:Y:S01]  /*2c00*/  IMAD.WIDE.U32 R28, R226, c[0x0][0x1e0], RZ ;  /* 0x00007800e21c7a25 */ /* 0x000fe200078e00ff */
[----:B------:R-:W-:-:S05]  /*2c10*/  SHF.R.S32.HI R25, RZ, 0x1f, R226 ;  /* 0x0000001fff197819 */ /* 0x000fca00000114e2 */
[----:B------:R-:W-:-:S04]  /*2c20*/  IMAD R25, R25, c[0x0][0x1e0], RZ ;  /* 0x0000780019197a24 */ /* 0x000fc800078e02ff */
[----:B------:R-:W-:-:S04]  /*2c30*/  IMAD R25, R226, c[0x0][0x1e4], R25 ;  /* 0x00007900e2197a24 */ /* 0x000fc800078e0219 */
[----:B------:R-:W-:Y:S01]  /*2c40*/  IMAD.IADD R29, R29, 0x1, R25 ;  /* 0x000000011d1d7824 */ /* 0x000fe200078e0219 */
[----:B--2---:R-:W-:-:S03]  /*2c50*/  SHF.R.S32.HI R24, RZ, 0x1f, R225 ;  /* 0x0000001fff187819 */ /* 0x004fc600000114e1 */
[----:B------:R-:W-:Y:S01]  /*2c60*/  IMAD.WIDE.U32 R26, R225, c[0x0][0x1f0], R28 ;  /* 0x00007c00e11a7a25 */ /* 0x000fe200078e001c */
[----:B------:R-:W-:-:S03]  /*2c70*/  IADD3 R28, -R238, 0x30, RZ ;  /* 0x00000030ee1c7810 */ /* 0x000fc60007ffe1ff */
[----:B------:R-:W-:-:S04]  /*2c80*/  IMAD R24, R24, c[0x0][0x1f0], RZ ;  /* 0x00007c0018187a24 */ /* 0x000fc800078e02ff */
[----:B------:R-:W-:Y:S01]  /*2c90*/  IMAD R25, R225, c[0x0][0x1f4], R24 ;  /* 0x00007d00e1197a24 */ /* 0x000fe200078e0218 */
[----:B------:R-:W-:-:S04]  /*2ca0*/  IADD3 R24, P0, R26, UR18, RZ ;  /* 0x000000121a187c10 */ /* 0x000fc8000ff1e0ff */
[----:B------:R-:W-:Y:S02]  /*2cb0*/  IADD3.X R27, R27, UR9, R25, P0, !PT ;  /* 0x000000091b1b7c10 */ /* 0x000fe400087fe419 */
[----:B------:R-:W-:-:S04]  /*2cc0*/  LEA R25, P0, R24, c[0x0][0x1c8], 0x1 ;  /* 0x0000720018197a11 */ /* 0x000fc800078008ff */
[----:B------:R-:W-:Y:S02]  /*2cd0*/  LEA.HI.X R24, R24, c[0x0][0x1cc], R27, 0x1, P0 ;  /* 0x0000730018187a11 */ /* 0x000fe400000f0c1b */
[----:B------:R-:W-:Y:S01]  /*2ce0*/  ISETP.GE.AND P0, PT, R28, 0x1, PT ;  /* 0x000000011c00780c */ /* 0x000fe20003f06270 */
[----:B------:R1:W2:Y:S04]  /*2cf0*/  SHFL.IDX PT, R27, R25, RZ, 0x1c1f ;  /* 0x001c1fff191b7589 */ /* 0x0002a800000e0000 */
[----:B------:R1:W3:Y:S08]  /*2d00*/  SHFL.IDX PT, R26, R24, RZ, 0x1c1f ;  /* 0x001c1fff181a7589 */ /* 0x0002f000000e0000 */
[----:B------:R-:W-:Y:S05]  /*2d10*/  @!P0 BRA `(.L_x_458) ;  /* 0x000000a000008947 */ /* 0x000fea0003800000 */
[----:B--2---:R-:W-:-:S04]  /*2d20*/  LEA R32, P0, R230, R27, 0x1 ;  /* 0x0000001be6207211 */ /* 0x004fc800078008ff */
[----:B---3--:R-:W-:Y:S02]  /*2d30*/  LEA.HI.X R33, R230, R26, R245, 0x1, P0 ;  /* 0x0000001ae6217211 */ /* 0x008fe400000f0cf5 */
[----:B------:R-:W-:-:S03]  /*2d40*/  LEA R30, P0, R219, R27, 0x1 ;  /* 0x0000001bdb1e7211 */ /* 0x000fc600078008ff */
[----:B------:R-:W-:Y:S01]  /*2d50*/  @!PT LDS RZ, [RZ] ;  /* 0x00000000fffff984 */ /* 0x000fe20000000800 */
[----:B------:R2:W-:Y:S01]  /*2d60*/  LDGSTS.E.BYPASS.LTC128B.128 [R220+0x2500], [R32.64], !P3 ;  /* 0x0250000020dc7fae */ /* 0x0005e2000d901d4c */
[----:B------:R-:W-:Y:S02]  /*2d70*/  LEA.HI.X R31, R219, R26, R234, 0x1, P0 ;  /* 0x0000001adb1f7211 */ /* 0x000fe400000f0cea */
[----:B------:R-:W-:-:S03]  /*2d80*/  LEA R34, P0, R218, R27, 0x1 ;  /* 0x0000001bda227211 */ /* 0x000fc600078008ff */
[----:B------:R2:W-:Y:S01]  /*2d90*/  LDGSTS.E.BYPASS.LTC128B.128 [R220+0x3100], [R30.64], !P2 ;  /* 0x031000001edc7fae */ /* 0x0005e2000d101d4c */
[----:B------:R-:W-:-:S05]  /*2da0*/  LEA.HI.X R35, R218, R26, R233, 0x1, P0 ;  /* 0x0000001ada237211 */ /* 0x000fca00000f0ce9 */
[----:B------:R2:W-:Y:S04]  /*2db0*/  LDGSTS.E.BYPASS.LTC128B.128 [R220+0x3d00], [R34.64], !P1 ;  /* 0x03d0000022dc7fae */ /* 0x0005e8000c901d4c */
.L_x_458:
[----:B------:R-:W-:Y:S05]  /*2dc0*/  BSYNC B0 ;  /* 0x0000000000007941 */ /* 0x000fea0003800000 */
.L_x_457:
[----:B------:R-:W-:Y:S01]  /*2dd0*/  ISETP.GE.AND P0, PT, R28, 0x21, PT ;  /* 0x000000211c00780c */ /* 0x000fe20003f06270 */
[----:B-1----:R-:W1:Y:S01]  /*2de0*/  SHFL.IDX PT, R24, R24, 0x1, 0x1c1f ;  /* 0x003c1f0018187f89 */ /* 0x002e6200000e0000 */
[----:B------:R-:W-:Y:S03]  /*2df0*/  BSSY B0, `(.L_x_456) ;  /* 0x000000d000007945 */ /* 0x000fe60003800000 */
[----:B------:R-:W4:Y:S08]  /*2e00*/  SHFL.IDX PT, R25, R25, 0x1, 0x1c1f ;  /* 0x003c1f0019197f89 */ /* 0x000f3000000e0000 */
[----:B------:R-:W-:Y:S05]  /*2e10*/  @!P0 BRA `(.L_x_459) ;  /* 0x000000a000008947 */ /* 0x000fea0003800000 */
[----:B----4-:R-:W-:-:S04]  /*2e20*/  LEA R28, P0, R230, R25, 0x1 ;  /* 0x00000019e61c7211 */ /* 0x010fc800078008ff */
[----:B-1----:R-:W-:Y:S02]  /*2e30*/  LEA.HI.X R29, R230, R24, R245, 0x1, P0 ;  /* 0x00000018e61d7211 */ /* 0x002fe400000f0cf5 */
[----:B---3--:R-:W-:-:S03]  /*2e40*/  LEA R26, P0, R219, R25, 0x1 ;  /* 0x00000019db1a7211 */ /* 0x008fc600078008ff */
[----:B------:R-:W-:Y:S01]  /*2e50*/  @!PT LDS RZ, [RZ] ;  /* 0x00000000fffff984 */ /* 0x000fe20000000800 */
[----:B------:R1:W-:Y:S01]  /*2e60*/  LDGSTS.E.BYPASS.LTC128B.128 [R220+0x2d00], [R28.64], !P3 ;  /* 0x02d000001cdc7fae */ /* 0x0003e2000d901d4c */
[----:B--2---:R-:W-:Y:S02]  /*2e70*/  LEA.HI.X R27, R219, R24, R234, 0x1, P0 ;  /* 0x00000018db1b7211 */ /* 0x004fe400000f0cea */
[----:B------:R-:W-:-:S03]  /*2e80*/  LEA R30, P0, R218, R25, 0x1 ;  /* 0x00000019da1e7211 */ /* 0x000fc600078008ff */
[----:B------:R1:W-:Y:S01]  /*2e90*/  LDGSTS.E.BYPASS.LTC128B.128 [R220+0x3900], [R26.64], !P2 ;  /* 0x039000001adc7fae */ /* 0x0003e2000d101d4c */
[----:B------:R-:W-:-:S05]  /*2ea0*/  LEA.HI.X R31, R218, R24, R233, 0x1, P0 ;  /* 0x00000018da1f7211 */ /* 0x000fca00000f0ce9 */
[----:B------:R1:W-:Y:S04]  /*2eb0*/  LDGSTS.E.BYPASS.LTC128B.128 [R220+0x4500], [R30.64], !P1 ;  /* 0x045000001edc7fae */ /* 0x0003e8000c901d4c */
.L_x_459:
[----:B------:R-:W-:Y:S05]  /*2ec0*/  BSYNC B0 ;  /* 0x0000000000007941 */ /* 0x000fea0003800000 */
.L_x_456:
[----:B----4-:R-:W-:Y:S01]  /*2ed0*/  LOP3.LUT R25, R96, 0xffffffe0, RZ, 0xc0, !PT ;  /* 0xffffffe060197812 */ /* 0x010fe200078ec0ff */
[----:B------:R-:W-:Y:S01]  /*2ee0*/  ULDC UR17, c[0x0][0x324] ;  /* 0x0000c90000117ab9 */ /* 0x000fe20000000800 */
[----:B-12---:R-:W-:Y:S01]  /*2ef0*/  SHF.R.S32.HI R30, RZ, 0x1f, R95 ;  /* 0x0000001fff1e7819 */ /* 0x006fe2000001145f */
[----:B------:R-:W-:Y:S01]  /*2f00*/  ULOP3.LUT UR17, URZ, UR17, URZ, 0x33, !UPT ;  /* 0x000000113f117292 */ /* 0x000fe2000f8e333f */
[----:B---3--:R-:W-:Y:S01]  /*2f10*/  LEA.HI R26, R93, R93, RZ, 0x1 ;  /* 0x0000005d5d1a7211 */ /* 0x008fe200078f08ff */
[----:B------:R-:W-:Y:S01]  /*2f20*/  IMAD.IADD R24, R224, 0x1, -R25 ;  /* 0x00000001e0187824 */ /* 0x000fe200078e0a19 */
[----:B------:R-:W-:Y:S01]  /*2f30*/  LEA.HI R30, R30, R95, RZ, 0x2 ;  /* 0x0000005f1e1e7211 */ /* 0x000fe200078f10ff */
[----:B------:R-:W0:Y:S01]  /*2f40*/  LDGDEPBAR ;  /* 0x00000000000079af */ /* 0x000e220000000000 */
[----:B------:R-:W-:Y:S01]  /*2f50*/  PLOP3.LUT P0, PT, PT, PT, UP2, 0x80, 0x0 ;  /* 0x000000000000781c */ /* 0x000fe20003f0f028 */
[----:B------:R-:W-:Y:S01]  /*2f60*/  IMAD.SHL.U32 R28, R26, 0x20, RZ ;  /* 0x000000201a1c7824 */ /* 0x000fe200078e00ff */
[----:B------:R-:W-:-:S02]  /*2f70*/  SHF.R.S32.HI R25, RZ, 0x1f, R24 ;  /* 0x0000001fff197819 */ /* 0x000fc40000011418 */
[----:B------:R-:W-:Y:S02]  /*2f80*/  LOP3.LUT R30, R30, 0xffffffc, RZ, 0xc0, !PT ;  /* 0x0ffffffc1e1e7812 */ /* 0x000fe400078ec0ff */
[----:B------:R-:W-:Y:S02]  /*2f90*/  LEA.HI R25, R25, R24, RZ, 0x2 ;  /* 0x0000001819197211 */ /* 0x000fe400078f10ff */
[----:B------:R-:W-:Y:S01]  /*2fa0*/  LOP3.LUT R26, R26, 0x1ffffffe, RZ, 0xc0, !PT ;  /* 0x1ffffffe1a1a7812 */ /* 0x000fe200078ec0ff */
[----:B------:R-:W-:Y:S01]  /*2fb0*/  IMAD.IADD R30, R95, 0x1, -R30 ;  /* 0x000000015f1e7824 */ /* 0x000fe200078e0a1e */
[----:B------:R-:W-:Y:S02]  /*2fc0*/  LEA.HI.SX32 R27, R25, UR15, 0x1e ;  /* 0x0000000f191b7c11 */ /* 0x000fe4000f8ff2ff */
[----:B------:R-:W-:Y:S01]  /*2fd0*/  LOP3.LUT R28, R28, 0xffffffc0, RZ, 0xc0, !PT ;  /* 0xffffffc01c1c7812 */ /* 0x000fe200078ec0ff */
[----:B------:R-:W-:Y:S01]  /*2fe0*/  IMAD.IADD R26, R93, 0x1, -R26 ;  /* 0x000000015d1a7824 */ /* 0x000fe200078e0a1a */
[----:B------:R-:W-:Y:S01]  /*2ff0*/  LOP3.LUT R25, R25, 0x7ffffffc, RZ, 0xc0, !PT ;  /* 0x7ffffffc19197812 */ /* 0x000fe200078ec0ff */
[----:B------:R-:W-:-:S04]  /*3000*/  IMAD R27, R30, 0x10, R27 ;  /* 0x000000101e1b7824 */ /* 0x000fc800078e021b */
[----:B------:R-:W-:Y:S02]  /*3010*/  IMAD.IADD R27, R28, 0x1, R27 ;  /* 0x000000011c1b7824 */ /* 0x000fe400078e021b */
[----:B------:R-:W-:Y:S02]  /*3020*/  IMAD.IADD R25, R24, 0x1, -R25 ;  /* 0x0000000118197824 */ /* 0x000fe400078e0a19 */
[----:B------:R-:W-:Y:S02]  /*3030*/  IMAD R231, R26, 0x8, R27 ;  /* 0x000000081ae77824 */ /* 0x000fe400078e021b */
[----:B------:R-:W-:Y:S02]  /*3040*/  IMAD.SHL.U32 R235, R25, 0x2, RZ ;  /* 0x0000000219eb7824 */ /* 0x000fe400078e00ff */
[----:B------:R-:W-:Y:S01]  /*3050*/  @P0 IMAD.HI.U32 R26, R231, c[0x0][0x2c8], RZ ;  /* 0x0000b200e71a0a27 */ /* 0x000fe200078e00ff */
[----:B------:R-:W-:Y:S02]  /*3060*/  PLOP3.LUT P0, PT, PT, PT, UP2, 0x80, 0x0 ;  /* 0x000000000000781c */ /* 0x000fe40003f0f028 */
[----:B------:R-:W-:Y:S01]  /*3070*/  IADD3 R41, -R235, 0x1, R3 ;  /* 0x00000001eb297810 */ /* 0x000fe20007ffe103 */
[----:B------:R-:W-:-:S02]  /*3080*/  IMAD.MOV.U32 R42, RZ, RZ, R231 ;  /* 0x000000ffff2a7224 */ /* 0x000fc400078e00e7 */
[----:B------:R-:W-:Y:S01]  /*3090*/  IMAD.MOV.U32 R25, RZ, RZ, c[0x0][0x2ac] ;  /* 0x0000ab00ff197624 */ /* 0x000fe200078e00ff */
[----:B------:R-:W-:Y:S01]  /*30a0*/  IADD3 R41, R41, -c[0x0][0x168], RZ ;  /* 0x80005a0029297a10 */ /* 0x000fe20007ffe0ff */
[--C-:B------:R-:W-:Y:S02]  /*30b0*/  IMAD.IADD R40, R92, 0x1, -R235.reuse ;  /* 0x000000015c287824 */ /* 0x100fe400078e0aeb */
[----:B------:R-:W-:Y:S01]  /*30c0*/  IMAD R24, R25, c[0x0][0x1d0], R92 ;  /* 0x0000740019187a24 */ /* 0x000fe200078e025c */
[C---:B------:R-:W-:Y:S02]  /*30d0*/  IADD3 R50, R41.reuse, c[0x0][0x328], RZ ;  /* 0x0000ca0029327a10 */ /* 0x040fe40007ffe0ff */
[----:B------:R-:W-:Y:S01]  /*30e0*/  IADD3 R41, R41, UR17, RZ ;  /* 0x0000001129297c10 */ /* 0x000fe2000fffe0ff */
[----:B------:R-:W-:Y:S01]  /*30f0*/  IMAD.IADD R49, R24, 0x1, -R235 ;  /* 0x0000000118317824 */ /* 0x000fe200078e0aeb */
[----:B------:R-:W-:Y:S02]  /*3100*/  @P0 SHF.R.U32.HI R42, RZ, c[0x0][0x2cc], R26 ;  /* 0x0000b300ff2a0a19 */ /* 0x000fe4000001161a */
[----:B------:R-:W-:-:S03]  /*3110*/  PLOP3.LUT P0, PT, PT, PT, UP1, 0x40, 0x0 ;  /* 0x000000000000781c */ /* 0x000fc60003f0e818 */
[----:B------:R-:W1:Y:S02]  /*3120*/  SHFL.IDX PT, R26, R42, RZ, 0x1c1f ;  /* 0x001c1fff2a1a7589 */ /* 0x000e6400000e0000 */
[--C-:B-1----:R-:W-:Y:S02]  /*3130*/  IMAD.IADD R28, R50, 0x1, R26.reuse ;  /* 0x00000001321c7824 */ /* 0x102fe400078e021a */
[----:B------:R-:W-:-:S03]  /*3140*/  IMAD.IADD R24, R41, 0x1, R26 ;  /* 0x0000000129187824 */ /* 0x000fc600078e021a */
[----:B------:R-:W-:-:S03]  /*3150*/  IMNMX R25, R28, R49, PT ;  /* 0x000000311c197217 */ /* 0x000fc60003800200 */
[----:B------:R-:W-:Y:S05]  /*3160*/  @P0 BRA `(.L_x_460) ;  /* 0x0000015000000947 */ /* 0x000fea0003800000 */
[----:B------:R-:W-:Y:S01]  /*3170*/  IMAD.U32 R3, RZ, RZ, UR7 ;  /* 0x00000007ff037e24 */ /* 0x000fe2000f8e00ff */
[----:B------:R-:W-:Y:S04]  /*3180*/  BSSY B0, `(.L_x_461) ;  /* 0x000000f000007945 */ /* 0x000fe80003800000 */
[----:B------:R-:W-:-:S04]  /*3190*/  IADD3 R27, R3, -c[0x0][0x168], R26 ;  /* 0x80005a00031b7a10 */ /* 0x000fc80007ffe01a */
[----:B------:R-:W-:-:S13]  /*31a0*/  ISETP.GT.AND P0, PT, R27, -0x1, PT ;  /* 0xffffffff1b00780c */ /* 0x000fda0003f04270 */
[----:B------:R-:W-:Y:S05]  /*31b0*/  @P0 BRA `(.L_x_462) ;  /* 0x0000007000000947 */ /* 0x000fea0003800000 */
[----:B------:R-:W-:Y:S01]  /*31c0*/  IMAD.MOV.U32 R3, RZ, RZ, 0x1 ;  /* 0x00000001ff037424 */ /* 0x000fe200078e00ff */
[----:B------:R-:W-:-:S04]  /*31d0*/  LOP3.LUT R27, RZ, R27, RZ, 0x33, !PT ;  /* 0x0000001bff1b7212 */ /* 0x000fc800078e33ff */
[----:B------:R-:W-:-:S13]  /*31e0*/  ISETP.NE.AND P0, PT, R3, c[0x0][0x32c], PT ;  /* 0x0000cb0003007a0c */ /* 0x000fda0003f05270 */
[----:B------:R-:W-:-:S05]  /*31f0*/  @P0 IMAD.HI.U32 R3, R27, c[0x0][0x330], RZ ;  /* 0x0000cc001b030a27 */ /* 0x000fca00078e00ff */
[----:B------:R-:W-:-:S04]  /*3200*/  @P0 SHF.R.U32.HI R27, RZ, c[0x0][0x334], R3 ;  /* 0x0000cd00ff1b0a19 */ /* 0x000fc80000011603 */
[----:B------:R-:W-:Y:S01]  /*3210*/  LOP3.LUT R27, RZ, R27, RZ, 0x33, !PT ;  /* 0x0000001bff1b7212 */ /* 0x000fe200078e33ff */
[----:B------:R-:W-:Y:S05]  /*3220*/  BRA `(.L_x_463) ;  /* 0x0000004000007947 */ /* 0x000fea0003800000 */
.L_x_462:
[----:B------:R-:W-:-:S04]  /*3230*/  MOV R3, 0x1 ;  /* 0x0000000100037802 */ /* 0x000fc80000000f00 */
[----:B------:R-:W-:-:S13]  /*3240*/  ISETP.NE.AND P0, PT, R3, c[0x0][0x32c], PT ;  /* 0x0000cb0003007a0c */ /* 0x000fda0003f05270 */
[----:B------:R-:W-:-:S05]  /*3250*/  @P0 IMAD.HI.U32 R3, R27, c[0x0][0x330], RZ ;  /* 0x0000cc001b030a27 */ /* 0x000fca00078e00ff */
[----:B------:R-:W-:Y:S02]  /*3260*/  @P0 SHF.R.U32.HI R27, RZ, c[0x0][0x334], R3 ;  /* 0x0000cd00ff1b0a19 */ /* 0x000fe40000011603 */
.L_x_463:
[----:B------:R-:W-:Y:S05]  /*3270*/  BSYNC B0 ;  /* 0x0000000000007941 */ /* 0x000fea0003800000 */
.L_x_461:
[----:B------:R-:W-:-:S05]  /*3280*/  IMAD R27, R27, c[0x0][0x32c], R40 ;  /* 0x0000cb001b1b7a24 */ /* 0x000fca00078e0228 */
[----:B------:R-:W-:Y:S02]  /*3290*/  IADD3 R26, R27, c[0x0][0x32c], RZ ;  /* 0x0000cb001b1a7a10 */ /* 0x000fe40007ffe0ff */
[----:B------:R-:W-:Y:S02]  /*32a0*/  IMNMX R24, R24, R27, !PT ;  /* 0x0000001b18187217 */ /* 0x000fe40007800200 */
[----:B------:R-:W-:Y:S02]  /*32b0*/  IMNMX R25, R25, R26, PT ;  /* 0x0000001a19197217 */ /* 0x000fe40003800200 */
.L_x_460:
[----:B------:R-:W1:Y:S01]  /*32c0*/  SHFL.IDX PT, R26, R42, 0x1, 0x1c1f ;  /* 0x003c1f002a1a7f89 */ /* 0x000e6200000e0000 */
[----:B------:R-:W-:Y:S01]  /*32d0*/  PLOP3.LUT P0, PT, PT, PT, UP1, 0x40, 0x0 ;  /* 0x000000000000781c */ /* 0x000fe20003f0e818 */
[--C-:B-1----:R-:W-:Y:S02]  /*32e0*/  IMAD.IADD R76, R50, 0x1, R26.reuse ;  /* 0x00000001324c7824 */ /* 0x102fe400078e021a */
[----:B------:R-:W-:-:S03]  /*32f0*/  IMAD.IADD R3, R41, 0x1, R26 ;  /* 0x0000000129037824 */ /* 0x000fc600078e021a */
[----:B------:R-:W-:-:S07]  /*3300*/  IMNMX R76, R76, R49, PT ;  /* 0x000000314c4c7217 */ /* 0x000fce0003800200 */
        /* <DEDUP_REMOVED lines=13> */
.L_x_466:
[----:B------:R-:W-:-:S04]  /*33e0*/  MOV R26, 0x1 ;  /* 0x00000001001a7802 */ /* 0x000fc80000000f00 */
[----:B------:R-:W-:-:S13]  /*33f0*/  ISETP.NE.AND P0, PT, R26, c[0x0][0x32c], PT ;  /* 0x0000cb001a007a0c */ /* 0x000fda0003f05270 */
[----:B------:R-:W-:-:S05]  /*3400*/  @P0 IMAD.HI.U32 R26, R27, c[0x0][0x330], RZ ;  /* 0x0000cc001b1a0a27 */ /* 0x000fca00078e00ff */
[----:B------:R-:W-:Y:S02]  /*3410*/  @P0 SHF.R.U32.HI R27, RZ, c[0x0][0x334], R26 ;  /* 0x0000cd00ff1b0a19 */ /* 0x000fe4000001161a */
.L_x_467:
[----:B------:R-:W-:Y:S05]  /*3420*/  BSYNC B0 ;  /* 0x0000000000007941 */ /* 0x000fea0003800000 */
.L_x_465:
[----:B------:R-:W-:-:S05]  /*3430*/  IMAD R26, R27, c[0x0][0x32c], R40 ;  /* 0x0000cb001b1a7a24 */ /* 0x000fca00078e0228 */
[----:B------:R-:W-:Y:S02]  /*3440*/  IADD3 R27, R26, c[0x0][0x32c], RZ ;  /* 0x0000cb001a1b7a10 */ /* 0x000fe40007ffe0ff */
[----:B------:R-:W-:Y:S02]  /*3450*/  IMNMX R3, R3, R26, !PT ;  /* 0x0000001a03037217 */ /* 0x000fe40007800200 */
[----:B------:R-:W-:Y:S02]  /*3460*/  IMNMX R76, R76, R27, PT ;  /* 0x0000001b4c4c7217 */ /* 0x000fe40003800200 */
.L_x_464:
[C---:B------:R-:W-:Y:S02]  /*3470*/  ISETP.GE.AND P0, PT, R92.reuse, 0x2, PT ;  /* 0x000000025c00780c */ /* 0x040fe40003f06270 */
[----:B------:R-:W-:Y:S02]  /*3480*/  ISETP.GE.AND P1, PT, R92, 0x9, PT ;  /* 0x000000095c00780c */ /* 0x000fe40003f26270 */
[----:B------:R-:W-:Y:S02]  /*3490*/  P2R R39, PR, RZ, 0x1 ;  /* 0x00000001ff277803 */ /* 0x000fe40000000000 */
[----:B------:R-:W-:-:S02]  /*34a0*/  ISETP.GT.AND P0, PT, R24, 0x1, !P0 ;  /* 0x000000011800780c */ /* 0x000fc40004704270 */
[----:B------:R-:W-:Y:S02]  /*34b0*/  P2R R48, PR, RZ, 0x2 ;  /* 0x00000002ff307803 */ /* 0x000fe40000000000 */
[----:B------:R-:W-:Y:S02]  /*34c0*/  ISETP.LT.OR P0, PT, R25, 0x2, P0 ;  /* 0x000000021900780c */ /* 0x000fe40000701670 */
[----:B------:R-:W-:Y:S02]  /*34d0*/  ISETP.GE.AND P6, PT, R92, 0x11, PT ;  /* 0x000000115c00780c */ /* 0x000fe40003fc6270 */
[----:B------:R-:W-:Y:S02]  /*34e0*/  FSEL R69, R69, -INF , !P0 ;  /* 0xff80000045457808 */ /* 0x000fe40004000000 */
[----:B------:R-:W-:Y:S02]  /*34f0*/  ISETP.GT.AND P0, PT, R24, 0x8, !P1 ;  /* 0x000000081800780c */ /* 0x000fe40004f04270 */
[----:B------:R-:W-:-:S02]  /*3500*/  ISETP.GE.AND P1, PT, R92, 0xa, PT ;  /* 0x0000000a5c00780c */ /* 0x000fc40003f26270 */
[C---:B------:R-:W-:Y:S02]  /*3510*/  ISETP.LT.OR P0, PT, R25.reuse, 0x9, P0 ;  /* 0x000000091900780c */ /* 0x040fe40000701670 */
[----:B------:R-:W-:Y:S02]  /*3520*/  ISETP.GE.AND P5, PT, R92, 0x12, PT ;  /* 0x000000125c00780c */ /* 0x000fe40003fa6270 */
[----:B------:R-:W-:Y:S02]  /*3530*/  FSEL R37, R64, -INF , !P0 ;  /* 0xff80000040257808 */ /* 0x000fe40004000000 */
[----:B------:R-:W-:Y:S02]  /*3540*/  ISETP.GT.AND P0, PT, R24, 0x9, !P1 ;  /* 0x000000091800780c */ /* 0x000fe40004f04270 */
[----:B------:R-:W-:Y:S02]  /*3550*/  ISETP.GE.AND P4, PT, R92, 0x19, PT ;  /* 0x000000195c00780c */ /* 0x000fe40003f86270 */
[----:B------:R-:W-:-:S02]  /*3560*/  ISETP.LT.OR P0, PT, R25, 0xa, P0 ;  /* 0x0000000a1900780c */ /* 0x000fc40000701670 */
[----:B------:R-:W-:Y:S02]  /*3570*/  ISETP.GE.AND P3, PT, R92, 0x1a, PT ;  /* 0x0000001a5c00780c */ /* 0x000fe40003f66270 */
[----:B------:R-:W-:Y:S02]  /*3580*/  FSEL R65, R65, -INF , !P0 ;  /* 0xff80000041417808 */ /* 0x000fe40004000000 */
[----:B------:R-:W-:Y:S02]  /*3590*/  ISETP.GT.AND P0, PT, R24, 0x10, !P6 ;  /* 0x000000101800780c */ /* 0x000fe40007704270 */
[----:B------:R-:W-:Y:S02]  /*35a0*/  ISETP.GE.AND P2, PT, R92, 0x21, PT ;  /* 0x000000215c00780c */ /* 0x000fe40003f46270 */
[----:B------:R-:W-:Y:S02]  /*35b0*/  ISETP.LT.OR P0, PT, R25, 0x11, P0 ;  /* 0x000000111900780c */ /* 0x000fe40000701670 */
[----:B------:R-:W-:-:S02]  /*35c0*/  P2R R43, PR, RZ, 0x2 ;  /* 0x00000002ff2b7803 */ /* 0x000fc40000000000 */
[----:B------:R-:W-:Y:S02]  /*35d0*/  FSEL R35, R60, -INF , !P0 ;  /* 0xff8000003c237808 */ /* 0x000fe40004000000 */
[----:B------:R-:W-:Y:S02]  /*35e0*/  ISETP.GT.AND P0, PT, R24, 0x11, !P5 ;  /* 0x000000111800780c */ /* 0x000fe40006f04270 */
[----:B------:R-:W-:Y:S02]  /*35f0*/  ISETP.GE.AND P1, PT, R92, 0x22, PT ;  /* 0x000000225c00780c */ /* 0x000fe40003f26270 */
[----:B------:R-:W-:-:S04]  /*3600*/  ISETP.LT.OR P0, PT, R25, 0x12, P0 ;  /* 0x000000121900780c */ /* 0x000fc80000701670 */
[----:B------:R-:W-:Y:S02]  /*3610*/  FSEL R33, R61, -INF , !P0 ;  /* 0xff8000003d217808 */ /* 0x000fe40004000000 */
[----:B------:R-:W-:-:S04]  /*3620*/  ISETP.GT.AND P0, PT, R24, 0x18, !P4 ;  /* 0x000000181800780c */ /* 0x000fc80006704270 */
        /* <DEDUP_REMOVED lines=11> */
[----:B------:R-:W-:-:S04]  /*36e0*/  ISETP.GE.AND P0, PT, R92, 0x29, PT ;  /* 0x000000295c00780c */ /* 0x000fc80003f06270 */
[----:B------:R-:W-:Y:S02]  /*36f0*/  P2R R51, PR, RZ, 0x1 ;  /* 0x00000001ff337803 */ /* 0x000fe40000000000 */
[----:B------:R-:W-:-:S04]  /*3700*/  ISETP.GT.AND P0, PT, R24, 0x28, !P0 ;  /* 0x000000281800780c */ /* 0x000fc80004704270 */
[----:B------:R-:W-:-:S04]  /*3710*/  ISETP.LT.OR P0, PT, R25, 0x29, P0 ;  /* 0x000000291900780c */ /* 0x000fc80000701670 */
[----:B------:R-:W-:Y:S02]  /*3720*/  FSEL R27, R44, -INF , !P0 ;  /* 0xff8000002c1b7808 */ /* 0x000fe40004000000 */
[----:B------:R-:W-:-:S04]  /*3730*/  ISETP.GE.AND P0, PT, R92, 0x1, PT ;  /* 0x000000015c00780c */ /* 0x000fc80003f06270 */
[----:B------:R-:W-:Y:S02]  /*3740*/  P2R R52, PR, RZ, 0x1 ;  /* 0x00000001ff347803 */ /* 0x000fe40000000000 */
[----:B------:R-:W-:-:S04]  /*3750*/  ISETP.GT.AND P0, PT, R24, RZ, !P0 ;  /* 0x000000ff1800720c */ /* 0x000fc80004704270 */
[----:B------:R-:W-:-:S04]  /*3760*/  ISETP.LT.OR P0, PT, R25, 0x1, P0 ;  /* 0x000000011900780c */ /* 0x000fc80000701670 */
[----:B------:R-:W-:Y:S02]  /*3770*/  FSEL R68, R68, -INF , !P0 ;  /* 0xff80000044447808 */ /* 0x000fe40004000000 */
[----:B------:R-:W-:-:S04]  /*3780*/  ISETP.GE.AND P0, PT, R92, 0x2a, PT ;  /* 0x0000002a5c00780c */ /* 0x000fc80003f06270 */
[----:B------:R-:W-:Y:S02]  /*3790*/  P2R R44, PR, RZ, 0x1 ;  /* 0x00000001ff2c7803 */ /* 0x000fe40000000000 */
[----:B------:R-:W-:Y:S02]  /*37a0*/  ISETP.GT.AND P0, PT, R24, 0x29, !P0 ;  /* 0x000000291800780c */ /* 0x000fe40004704270 */
[----:B------:R-:W1:Y:S02]  /*37b0*/  SHFL.IDX PT, R24, R42, 0x2, 0x1c1f ;  /* 0x005c1f002a187f89 */ /* 0x000e6400000e0000 */
[----:B------:R-:W-:-:S04]  /*37c0*/  ISETP.LT.OR P0, PT, R25, 0x2a, P0 ;  /* 0x0000002a1900780c */ /* 0x000fc80000701670 */
[----:B------:R-:W-:Y:S02]  /*37d0*/  FSEL R25, R45, -INF , !P0 ;  /* 0xff8000002d197808 */ /* 0x000fe40004000000 */
        /* <DEDUP_REMOVED lines=17> */
.L_x_470:
[----:B------:R-:W-:-:S04]  /*38f0*/  MOV R24, 0x1 ;  /* 0x0000000100187802 */ /* 0x000fc80000000f00 */
[----:B------:R-:W-:-:S13]  /*3900*/  ISETP.NE.AND P0, PT, R24, c[0x0][0x32c], PT ;  /* 0x0000cb0018007a0c */ /* 0x000fda0003f05270 */
[----:B------:R-:W-:-:S05]  /*3910*/  @P0 IMAD.HI.U32 R24, R61, c[0x0][0x330], RZ ;  /* 0x0000cc003d180a27 */ /* 0x000fca00078e00ff */
[----:B------:R-:W-:Y:S02]  /*3920*/  @P0 SHF.R.U32.HI R61, RZ, c[0x0][0x334], R24 ;  /* 0x0000cd00ff3d0a19 */ /* 0x000fe40000011618 */
.L_x_471:
[----:B------:R-:W-:Y:S05]  /*3930*/  BSYNC B0 ;  /* 0x0000000000007941 */ /* 0x000fea0003800000 */
.L_x_469:
[----:B------:R-:W-:-:S05]  /*3940*/  IMAD R26, R61, c[0x0][0x32c], R40 ;  /* 0x0000cb003d1a7a24 */ /* 0x000fca00078e0228 */
[----:B------:R-:W-:Y:S02]  /*3950*/  IADD3 R24, R26, c[0x0][0x32c], RZ ;  /* 0x0000cb001a187a10 */ /* 0x000fe40007ffe0ff */
[----:B------:R-:W-:Y:S02]  /*3960*/  IMNMX R45, R45, R26, !PT ;  /* 0x0000001a2d2d7217 */ /* 0x000fe40007800200 */
[----:B------:R-:W-:Y:S02]  /*3970*/  IMNMX R53, R53, R24, PT ;  /* 0x0000001835357217 */ /* 0x000fe40003800200 */
.L_x_468:
[----:B------:R-:W-:Y:S02]  /*3980*/  ISETP.NE.AND P0, PT, R48, RZ, PT ;  /* 0x000000ff3000720c */ /* 0x000fe40003f05270 */
[----:B------:R-:W-:Y:S02]  /*3990*/  P2R R60, PR, RZ, 0x40 ;  /* 0x00000040ff3c7803 */ /* 0x000fe40000000000 */
[----:B------:R-:W-:-:S04]  /*39a0*/  ISETP.GT.AND P0, PT, R3, 0x8, !P0 ;  /* 0x000000080300780c */ /* 0x000fc80004704270 */
[----:B------:R-:W-:-:S04]  /*39b0*/  ISETP.LT.OR P0, PT, R76, 0x9, P0 ;  /* 0x000000094c00780c */ /* 0x000fc80000701670 */
[----:B------:R-:W-:Y:S02]  /*39c0*/  FSEL R66, R66, -INF , !P0 ;  /* 0xff80000042427808 */ /* 0x000fe40004000000 */
[----:B------:R-:W-:-:S04]  /*39d0*/  ISETP.NE.AND P0, PT, R43, RZ, PT ;  /* 0x000000ff2b00720c */ /* 0x000fc80003f05270 */
[----:B------:R-:W-:-:S04]  /*39e0*/  ISETP.GT.AND P0, PT, R3, 0x9, !P0 ;  /* 0x000000090300780c */ /* 0x000fc80004704270 */
[----:B------:R-:W-:-:S04]  /*39f0*/  ISETP.LT.OR P0, PT, R76, 0xa, P0 ;  /* 0x0000000a4c00780c */ /* 0x000fc80000701670 */
[----:B------:R-:W-:Y:S02]  /*3a00*/  FSEL R36, R67, -INF , !P0 ;  /* 0xff80000043247808 */ /* 0x000fe40004000000 */
[----:B------:R-:W-:Y:S02]  /*3a10*/  ISETP.GT.AND P0, PT, R3, 0x10, !P6 ;  /* 0x000000100300780c */ /* 0x000fe40007704270 */
[----:B------:R-:W-:Y:S02]  /*3a20*/  ISETP.NE.AND P6, PT, R52, RZ, PT ;  /* 0x000000ff3400720c */ /* 0x000fe40003fc5270 */
        /* <DEDUP_REMOVED lines=17> */
[----:B------:R-:W-:-:S04]  /*3b40*/  ISETP.NE.AND P0, PT, R39, RZ, PT ;  /* 0x000000ff2700720c */ /* 0x000fc80003f05270 */
[----:B------:R-:W-:-:S04]  /*3b50*/  ISETP.GT.AND P0, PT, R3, 0x1, !P0 ;  /* 0x000000010300780c */ /* 0x000fc80004704270 */
[----:B------:R-:W-:-:S04]  /*3b60*/  ISETP.LT.OR P0, PT, R76, 0x2, P0 ;  /* 0x000000024c00780c */ /* 0x000fc80000701670 */
[----:B------:R-:W-:Y:S02]  /*3b70*/  FSEL R38, R71, -INF , !P0 ;  /* 0xff80000047267808 */ /* 0x000fe40004000000 */
[----:B------:R-:W-:-:S04]  /*3b80*/  ISETP.GT.AND P0, PT, R3, RZ, !P6 ;  /* 0x000000ff0300720c */ /* 0x000fc80007704270 */
[----:B------:R-:W-:-:S04]  /*3b90*/  ISETP.LT.OR P0, PT, R76, 0x1, P0 ;  /* 0x000000014c00780c */ /* 0x000fc80000701670 */
[----:B------:R-:W-:Y:S02]  /*3ba0*/  FSEL R70, R70, -INF , !P0 ;  /* 0xff80000046467808 */ /* 0x000fe40004000000 */
[----:B------:R-:W-:-:S04]  /*3bb0*/  ISETP.NE.AND P0, PT, R51, RZ, PT ;  /* 0x000000ff3300720c */ /* 0x000fc80003f05270 */
[----:B------:R-:W-:-:S04]  /*3bc0*/  ISETP.GT.AND P0, PT, R3, 0x28, !P0 ;  /* 0x000000280300780c */ /* 0x000fc80004704270 */
[----:B------:R-:W-:-:S04]  /*3bd0*/  ISETP.LT.OR P0, PT, R76, 0x29, P0 ;  /* 0x000000294c00780c */ /* 0x000fc80000701670 */
[----:B------:R-:W-:Y:S02]  /*3be0*/  FSEL R56, R46, -INF , !P0 ;  /* 0xff8000002e387808 */ /* 0x000fe40004000000 */
[----:B------:R-:W-:-:S04]  /*3bf0*/  ISETP.NE.AND P0, PT, R44, RZ, PT ;  /* 0x000000ff2c00720c */ /* 0x000fc80003f05270 */
[----:B------:R-:W-:-:S04]  /*3c00*/  ISETP.GT.AND P0, PT, R3, 0x29, !P0 ;  /* 0x000000290300780c */ /* 0x000fc80004704270 */
[----:B------:R-:W-:-:S04]  /*3c10*/  ISETP.LT.OR P0, PT, R76, 0x2a, P0 ;  /* 0x0000002a4c00780c */ /* 0x000fc80000701670 */
[----:B------:R-:W-:Y:S02]  /*3c20*/  FSEL R3, R47, -INF , !P0 ;  /* 0xff8000002f037808 */ /* 0x000fe40004000000 */
[----:B------:R-:W-:Y:S02]  /*3c30*/  ISETP.GT.AND P0, PT, R45, RZ, !P6 ;  /* 0x000000ff2d00720c */ /* 0x000fe40007704270 */
[----:B------:R-:W-:Y:S02]  /*3c40*/  ISETP.NE.AND P6, PT, R60, RZ, PT ;  /* 0x000000ff3c00720c */ /* 0x000fe40003fc5270 */
        /* <DEDUP_REMOVED lines=29> */
[----:B------:R-:W-:Y:S01]  /*3e20*/  ISETP.GT.AND P0, PT, R45, 0x21, !P1 ;  /* 0x000000212d00780c */ /* 0x000fe20004f04270 */
[----:B------:R-:W1:Y:S03]  /*3e30*/  SHFL.IDX PT, R4, R42, 0x3, 0x1c1f ;  /* 0x007c1f002a047f89 */ /* 0x000e6600000e0000 */
[----:B------:R-:W-:-:S04]  /*3e40*/  ISETP.LT.OR P0, PT, R53, 0x22, P0 ;  /* 0x000000223500780c */ /* 0x000fc80000701670 */
[----:B------:R-:W-:Y:S02]  /*3e50*/  FSEL R181, R5, -INF , !P0 ;  /* 0xff80000005b57808 */ /* 0x000fe40004000000 */
[----:B------:R-:W-:-:S04]  /*3e60*/  ISETP.NE.AND P0, PT, R51, RZ, PT ;  /* 0x000000ff3300720c */ /* 0x000fc80003f05270 */
[----:B------:R-:W-:-:S04]  /*3e70*/  ISETP.GT.AND P0, PT, R45, 0x28, !P0 ;  /* 0x000000282d00780c */ /* 0x000fc80004704270 */
[----:B------:R-:W-:-:S04]  /*3e80*/  ISETP.LT.OR P0, PT, R53, 0x29, P0 ;  /* 0x000000293500780c */ /* 0x000fc80000701670 */
[----:B------:R-:W-:Y:S02]  /*3e90*/  FSEL R180, R12, -INF , !P0 ;  /* 0xff8000000cb47808 */ /* 0x000fe40004000000 */
[----:B------:R-:W-:Y:S01]  /*3ea0*/  ISETP.NE.AND P0, PT, R44, RZ, PT ;  /* 0x000000ff2c00720c */ /* 0x000fe20003f05270 */
[--C-:B-1----:R-:W-:Y:S02]  /*3eb0*/  IMAD.IADD R12, R50, 0x1, R4.reuse ;  /* 0x00000001320c7824 */ /* 0x102fe400078e0204 */
[----:B------:R-:W-:Y:S01]  /*3ec0*/  IMAD.IADD R16, R41, 0x1, R4 ;  /* 0x0000000129107824 */ /* 0x000fe200078e0204 */
[----:B------:R-:W-:Y:S02]  /*3ed0*/  ISETP.GT.AND P0, PT, R45, 0x29, !P0 ;  /* 0x000000292d00780c */ /* 0x000fe40004704270 */
[----:B------:R-:W-:Y:S02]  /*3ee0*/  IMNMX R12, R12, R49, PT ;  /* 0x000000310c0c7217 */ /* 0x000fe40003800200 */
[----:B------:R-:W-:-:S04]  /*3ef0*/  ISETP.LT.OR P0, PT, R53, 0x2a, P0 ;  /* 0x0000002a3500780c */ /* 0x000fc80000701670 */
[----:B------:R-:W-:Y:S02]  /*3f00*/  FSEL R178, R13, -INF , !P0 ;  /* 0xff8000000db27808 */ /* 0x000fe40004000000 */
[----:B------:R-:W-:-:S13]  /*3f10*/  PLOP3.LUT P0, PT, PT, PT, UP1, 0x40, 0x0 ;  /* 0x000000000000781c */ /* 0x000fda0003f0e818 */
        /* <DEDUP_REMOVED lines=13> */
.L_x_474:
[----:B------:R-:W-:-:S04]  /*3ff0*/  MOV R4, 0x1 ;  /* 0x0000000100047802 */ /* 0x000fc80000000f00 */
[----:B------:R-:W-:-:S13]  /*4000*/  ISETP.NE.AND P0, PT, R4, c[0x0][0x32c], PT ;  /* 0x0000cb0004007a0c */ /* 0x000fda0003f05270 */
[----:B------:R-:W-:-:S05]  /*4010*/  @P0 IMAD.HI.U32 R4, R5, c[0x0][0x330], RZ ;  /* 0x0000cc0005040a27 */ /* 0x000fca00078e00ff */
[----:B------:R-:W-:Y:S02]  /*4020*/  @P0 SHF.R.U32.HI R5, RZ, c[0x0][0x334], R4 ;  /* 0x0000cd00ff050a19 */ /* 0x000fe40000011604 */
.L_x_475:
[----:B------:R-:W-:Y:S05]  /*4030*/  BSYNC B0 ;  /* 0x0000000000007941 */ /* 0x000fea0003800000 */
.L_x_473:
[----:B------:R-:W-:-:S05]  /*4040*/  IMAD R9, R5, c[0x0][0x32c], R40 ;  /* 0x0000cb0005097a24 */ /* 0x000fca00078e0228 */
[----:B------:R-:W-:Y:S02]  /*4050*/  IADD3 R5, R9, c[0x0][0x32c], RZ ;  /* 0x0000cb0009057a10 */ /* 0x000fe40007ffe0ff */
[----:B------:R-:W-:Y:S02]  /*4060*/  IMNMX R16, R16, R9, !PT ;  /* 0x0000000910107217 */ /* 0x000fe40007800200 */
[----:B------:R-:W-:Y:S02]  /*4070*/  IMNMX R12, R12, R5, PT ;  /* 0x000000050c0c7217 */ /* 0x000fe40003800200 */
.L_x_472:
[----:B------:R-:W-:Y:S01]  /*4080*/  ISETP.NE.AND P0, PT, R48, RZ, PT ;  /* 0x000000ff3000720c */ /* 0x000fe20003f05270 */
[----:B------:R-:W-:Y:S01]  /*4090*/  IMAD.SHL.U32 R214, R2, 0x2, RZ ;  /* 0x0000000202d67824 */ /* 0x000fe200078e00ff */
[----:B------:R-:W-:Y:S01]  /*40a0*/  FMNMX.FTZ R4, R68, R69, !PT ;  /* 0x0000004544047209 */ /* 0x000fe20007810000 */
[----:B------:R-:W-:Y:S01]  /*40b0*/  ULDC.64 UR4, c[0x0][0x2c8] ;  /* 0x0000b20000047ab9 */ /* 0x000fe20000000a00 */
[----:B------:R-:W-:Y:S01]  /*40c0*/  ISETP.GT.AND P0, PT, R16, 0x8, !P0 ;  /* 0x000000081000780c */ /* 0x000fe20004704270 */
[----:B------:R-:W-:Y:S01]  /*40d0*/  IMAD R212, R0, 0x2, R214 ;  /* 0x0000000200d47824 */ /* 0x000fe200078e02d6 */
[----:B------:R-:W-:Y:S01]  /*40e0*/  FMNMX.FTZ R4, R37, R4, !PT ;  /* 0x0000000425047209 */ /* 0x000fe20007810000 */
[----:B------:R-:W-:Y:S01]  /*40f0*/  LDSM.16.MT88.4 R136, [R214+0x100] ;  /* 0x00010000d688783b */ /* 0x000fe20000004200 */
[----:B------:R-:W-:Y:S01]  /*4100*/  ISETP.LT.OR P0, PT, R12, 0x9, P0 ;  /* 0x000000090c00780c */ /* 0x000fe20000701670 */
[----:B------:R-:W-:Y:S01]  /*4110*/  UIMAD.WIDE.U32 UR22, UR15, UR4, URZ ;  /* 0x000000040f1672a5 */ /* 0x000fe2000f8e003f */
[----:B------:R-:W-:Y:S01]  /*4120*/  FMNMX.FTZ R4, R65, R4, !PT ;  /* 0x0000000441047209 */ /* 0x000fe20007810000 */
[----:B------:R-:W-:Y:S01]  /*4130*/  LDSM.16.MT88.4 R112, [R212+0x100] ;  /* 0x00010000d470783b */ /* 0x000fe20000004200 */
[----:B------:R-:W-:Y:S01]  /*4140*/  FSEL R108, R18, -INF , !P0 ;  /* 0xff800000126c7808 */ /* 0x000fe20004000000 */
[----:B------:R-:W-:Y:S01]  /*4150*/  @UP2 USHF.R.U32.HI UR15, URZ, UR5, UR23 ;  /* 0x000000053f0f2299 */ /* 0x000fe20008011617 */
[----:B------:R-:W-:Y:S01]  /*4160*/  ISETP.NE.AND P0, PT, R43, RZ, PT ;  /* 0x000000ff2b00720c */ /* 0x000fe20003f05270 */
[----:B------:R-:W-:Y:S01]  /*4170*/  LDSM.16.MT88.4 R132, [R214+0xd00] ;  /* 0x000d0000d684783b */ /* 0x000fe20000004200 */
[----:B------:R-:W-:Y:S01]  /*4180*/  FMNMX.FTZ R4, R35, R4, !PT ;  /* 0x0000000423047209 */ /* 0x000fe20007810000 */
[----:B------:R-:W-:Y:S01]  /*4190*/  UIADD3 UR14, UR14, UR15, URZ ;  /* 0x0000000f0e0e7290 */ /* 0x000fe2000fffe03f */
[----:B------:R-:W-:Y:S01]  /*41a0*/  ISETP.GT.AND P0, PT, R16, 0x9, !P0 ;  /* 0x000000091000780c */ /* 0x000fe20004704270 */
[----:B------:R-:W-:Y:S01]  /*41b0*/  LDSM.16.MT88.4 R60, [R212+0xd00] ;  /* 0x000d0000d43c783b */ /* 0x000fe20000004200 */
[----:B------:R-:W-:Y:S01]  /*41c0*/  FMNMX.FTZ R4, R33, R4, !PT ;  /* 0x0000000421047209 */ /* 0x000fe20007810000 */
[----:B------:R-:W-:Y:S01]  /*41d0*/  ULDC UR4, c[0x0][0x328] ;  /* 0x0000ca0000047ab9 */ /* 0x000fe20000000800 */
[----:B------:R-:W-:Y:S01]  /*41e0*/  ISETP.LT.OR P0, PT, R12, 0xa, P0 ;  /* 0x0000000a0c00780c */ /* 0x000fe20000701670 */
[----:B------:R-:W-:Y:S01]  /*41f0*/  LDSM.16.MT88.4 R76, [R214+0x1900] ;  /* 0x00190000d64c783b */ /* 0x000fe20000004200 */
[----:B------:R-:W-:Y:S01]  /*4200*/  FMNMX.FTZ R4, R31, R4, !PT ;  /* 0x000000041f047209 */ /* 0x000fe20007810000 */
[----:B------:R-:W-:Y:S01]  /*4210*/  UIADD3 UR4, UR14, UR4, URZ ;  /* 0x000000040e047290 */ /* 0x000fe2000fffe03f */
[----:B------:R-:W-:Y:S01]  /*4220*/  FSEL R94, R19, -INF , !P0 ;  /* 0xff800000135e7808 */ /* 0x000fe20004000000 */
[----:B------:R-:W-:Y:S01]  /*4230*/  LDSM.16.MT88.4 R156, [R214+0x500] ;  /* 0x00050000d69c783b */ /* 0x000fe20000004200 */
[----:B------:R-:W-:-:S02]  /*4240*/  ISETP.GT.AND P0, PT, R16, 0x10, !P6 ;  /* 0x000000101000780c */ /* 0x000fc40007704270 */
[----:B------:R-:W-:Y:S01]  /*4250*/  FMNMX.FTZ R4, R57, R4, !PT ;  /* 0x0000000439047209 */ /* 0x000fe20007810000 */
[----:B------:R-:W-:Y:S01]  /*4260*/  LDSM.16.MT88.4 R40, [R212+0x1100] ;  /* 0x00110000d428783b */ /* 0x000fe20000004200 */
[----:B------:R-:W-:Y:S02]  /*4270*/  ISETP.LT.OR P0, PT, R12, 0x11, P0 ;  /* 0x000000110c00780c */ /* 0x000fe40000701670 */
[----:B------:R-:W-:Y:S02]  /*4280*/  FMNMX.FTZ R5, R29, R4, !PT ;  /* 0x000000041d057209 */ /* 0x000fe40007810000 */
[----:B------:R-:W-:Y:S02]  /*4290*/  FSEL R74, R74, -INF , !P0 ;  /* 0xff8000004a4a7808 */ /* 0x000fe40004000000 */
[----:B------:R-:W-:Y:S02]  /*42a0*/  ISETP.GT.AND P0, PT, R16, 0x11, !P5 ;  /* 0x000000111000780c */ /* 0x000fe40006f04270 */
[----:B------:R-:W-:-:S02]  /*42b0*/  FMNMX.FTZ R9, R93, R140, !PT ;  /* 0x0000008c5d097209 */ /* 0x000fc40007810000 */
[----:B------:R-:W-:Y:S02]  /*42c0*/  ISETP.LT.OR P0, PT, R12, 0x12, P0 ;  /* 0x000000120c00780c */ /* 0x000fe40000701670 */
[----:B------:R-:W-:Y:S02]  /*42d0*/  FMNMX.FTZ R9, R124, R9, !PT ;  /* 0x000000097c097209 */ /* 0x000fe40007810000 */
[----:B------:R-:W-:Y:S02]  /*42e0*/  FSEL R75, R75, -INF , !P0 ;  /* 0xff8000004b4b7808 */ /* 0x000fe40004000000 */
[----:B------:R-:W-:Y:S02]  /*42f0*/  ISETP.GT.AND P0, PT, R16, 0x18, !P4 ;  /* 0x000000181000780c */ /* 0x000fe40006704270 */
[----:B------:R-:W-:Y:S02]  /*4300*/  ISETP.NE.AND P4, PT, R39, RZ, PT ;  /* 0x000000ff2700720c */ /* 0x000fe40003f85270 */
[----:B------:R-:W-:-:S02]  /*4310*/  ISETP.LT.OR P0, PT, R12, 0x19, P0 ;  /* 0x000000190c00780c */ /* 0x000fc40000701670 */
[----:B------:R-:W-:Y:S02]  /*4320*/  FMNMX.FTZ R9, R110, R9, !PT ;  /* 0x000000096e097209 */ /* 0x000fe40007810000 */
[----:B------:R-:W-:Y:S02]  /*4330*/  FSEL R73, R10, -INF , !P0 ;  /* 0xff8000000a497808 */ /* 0x000fe40004000000 */
[----:B------:R-:W-:Y:S02]  /*4340*/  ISETP.GT.AND P0, PT, R16, 0x19, !P3 ;  /* 0x000000191000780c */ /* 0x000fe40005f04270 */
[----:B------:R-:W-:Y:S02]  /*4350*/  FMNMX.FTZ R9, R92, R9, !PT ;  /* 0x000000095c097209 */ /* 0x000fe40007810000 */
[----:B------:R-:W-:Y:S02]  /*4360*/  ISETP.LT.OR P0, PT, R12, 0x1a, P0 ;  /* 0x0000001a0c00780c */ /* 0x000fe40000701670 */
[----:B------:R-:W-:-:S02]  /*4370*/  ISETP.NE.AND P5, PT, R52, RZ, PT ;  /* 0x000000ff3400720c */ /* 0x000fc40003fa5270 */
[----:B------:R-:W-:Y:S02]  /*4380*/  FSEL R72, R11, -INF , !P0 ;  /* 0xff8000000b487808 */ /* 0x000fe40004000000 */
[----:B------:R-:W-:Y:S02]  /*4390*/  ISETP.GT.AND P0, PT, R16, 0x20, !P2 ;  /* 0x000000201000780c */ /* 0x000fe40005704270 */
[----:B------:R-:W-:Y:S02]  /*43a0*/  FMNMX.FTZ R18, R90, R9, !PT ;  /* 0x000000095a127209 */ /* 0x000fe40007810000 */
[----:B------:R-:W-:Y:S02]  /*43b0*/  ISETP.LT.OR P0, PT, R12, 0x21, P0 ;  /* 0x000000210c00780c */ /* 0x000fe40000701670 */
[----:B------:R-:W-:Y:S02]  /*43c0*/  FMNMX.FTZ R17, R89, R18, !PT ;  /* 0x0000001259117209 */ /* 0x000fe40007810000 */
[----:B------:R-:W-:-:S02]  /*43d0*/  FSEL R179, R6, -INF , !P0 ;  /* 0xff80000006b37808 */ /* 0x000fc40004000000 */
[----:B------:R-:W-:Y:S02]  /*43e0*/  FMNMX.FTZ R6, R28, R5, !PT ;  /* 0x000000051c067209 */ /* 0x000fe40007810000 */
[----:B------:R-:W-:Y:S02]  /*43f0*/  ISETP.GT.AND P0, PT, R16, 0x21, !P1 ;  /* 0x000000211000780c */ /* 0x000fe40004f04270 */
[----:B------:R-:W-:Y:S02]  /*4400*/  FMNMX.FTZ R6, R27, R6, !PT ;  /* 0x000000061b067209 */ /* 0x000fe40007810000 */
[----:B------:R-:W-:Y:S02]  /*4410*/  ISETP.LT.OR P0, PT, R12, 0x22, P0 ;  /* 0x000000220c00780c */ /* 0x000fe40000701670 */
[----:B------:R-:W-:Y:S02]  /*4420*/  FMNMX.FTZ R6, R25, R6, !PT ;  /* 0x0000000619067209 */ /* 0x000fe40007810000 */
[----:B------:R-:W-:-:S02]  /*4430*/  FSEL R177, R7, -INF , !P0 ;  /* 0xff80000007b17808 */ /* 0x000fc40004000000 */
[----:B------:R-:W-:Y:S01]  /*4440*/  ISETP.GT.AND P0, PT, R16, 0x1, !P4 ;  /* 0x000000011000780c */ /* 0x000fe20006704270 */
[----:B------:R-:W1:Y:S01]  /*4450*/  SHFL.BFLY PT, R5, R6, 0x2, 0x1f ;  /* 0x0c401f0006057f89 */ /* 0x000e6200000e0000 */
[----:B------:R-:W-:Y:S02]  /*4460*/  FMNMX.FTZ R17, R88, R17, !PT ;  /* 0x0000001158117209 */ /* 0x000fe40007810000 */
[----:B------:R-:W-:Y:S02]  /*4470*/  ISETP.LT.OR P0, PT, R12, 0x2, P0 ;  /* 0x000000020c00780c */ /* 0x000fe40000701670 */
[----:B------:R-:W-:Y:S02]  /*4480*/  FMNMX.FTZ R18, R182, R17, !PT ;  /* 0x00000011b6127209 */ /* 0x000fe40007810000 */
[----:B------:R-:W-:Y:S02]  /*4490*/  FSEL R126, R23, -INF , !P0 ;  /* 0xff800000177e7808 */ /* 0x000fe40004000000 */
[----:B------:R-:W-:-:S02]  /*44a0*/  ISETP.GT.AND P0, PT, R16, RZ, !P5 ;  /* 0x000000ff1000720c */ /* 0x000fc40006f04270 */
[----:B------:R-:W-:Y:S02]  /*44b0*/  ISETP.NE.AND P6, PT, R51, RZ, PT ;  /* 0x000000ff3300720c */ /* 0x000fe40003fc5270 */
[----:B------:R-:W-:Y:S01]  /*44c0*/  ISETP.LT.OR P0, PT, R12, 0x1, P0 ;  /* 0x000000010c00780c */ /* 0x000fe20000701670 */
[----:B------:R-:W-:Y:S01]  /*44d0*/  LDSM.16.MT88.4 R48, [R212+0x500] ;  /* 0x00050000d430783b */ /* 0x000fe20000004200 */
[----:B------:R-:W-:Y:S02]  /*44e0*/  IADD3 R236, R148, -0x2, RZ ;  /* 0xfffffffe94ec7810 */ /* 0x000fe40007ffe0ff */
[----:B------:R-:W-:Y:S02]  /*44f0*/  FSEL R91, R22, -INF , !P0 ;  /* 0xff800000165b7808 */ /* 0x000fe40004000000 */
[----:B------:R-:W-:Y:S02]  /*4500*/  ISETP.GT.AND P0, PT, R16, 0x28, !P6 ;  /* 0x000000281000780c */ /* 0x000fe40007704270 */
[----:B------:R-:W-:-:S02]  /*4510*/  FMNMX.FTZ R17, R91, R126, !PT ;  /* 0x0000007e5b117209 */ /* 0x000fc40007810000 */
[----:B------:R-:W-:Y:S02]  /*4520*/  ISETP.LT.OR P0, PT, R12, 0x29, P0 ;  /* 0x000000290c00780c */ /* 0x000fe40000701670 */
[----:B-1----:R-:W-:Y:S02]  /*4530*/  FMNMX.FTZ R4, R6, R5, !PT ;  /* 0x0000000506047209 */ /* 0x002fe40007810000 */
[----:B------:R-:W-:Y:S02]  /*4540*/  FMNMX.FTZ R5, R70, R38, !PT ;  /* 0x0000002646057209 */ /* 0x000fe40007810000 */
[----:B------:R-:W-:Y:S01]  /*4550*/  FMNMX.FTZ R17, R108, R17, !PT ;  /* 0x000000116c117209 */ /* 0x000fe20007810000 */
[----:B------:R-:W1:Y:S01]  /*4560*/  SHFL.BFLY PT, R151, R4, 0x1, 0x1f ;  /* 0x0c201f0004977f89 */ /* 0x000e6200000e0000 */
[----:B------:R-:W-:Y:S02]  /*4570*/  FMNMX.FTZ R5, R66, R5, !PT ;  /* 0x0000000542057209 */ /* 0x000fe40007810000 */
[----:B------:R-:W-:-:S02]  /*4580*/  FMNMX.FTZ R17, R94, R17, !PT ;  /* 0x000000115e117209 */ /* 0x000fc40007810000 */
[----:B------:R-:W-:Y:S02]  /*4590*/  FMNMX.FTZ R5, R36, R5, !PT ;  /* 0x0000000524057209 */ /* 0x000fe40007810000 */
[----:B------:R-:W-:Y:S02]  /*45a0*/  FMNMX.FTZ R20, R74, R17, !PT ;  /* 0x000000114a147209 */ /* 0x000fe40007810000 */
[----:B------:R-:W-:Y:S02]  /*45b0*/  FMNMX.FTZ R5, R34, R5, !PT ;  /* 0x0000000522057209 */ /* 0x000fe40007810000 */
[----:B------:R-:W-:Y:S02]  /*45c0*/  FSEL R176, R14, -INF , !P0 ;  /* 0xff8000000eb07808 */ /* 0x000fe40004000000 */
[----:B------:R-:W-:Y:S02]  /*45d0*/  FMNMX.FTZ R5, R32, R5, !PT ;  /* 0x0000000520057209 */ /* 0x000fe40007810000 */
[----:B------:R-:W-:-:S02]  /*45e0*/  FMNMX.FTZ R20, R75, R20, !PT ;  /* 0x000000144b147209 */ /* 0x000fc40007810000 */
[----:B------:R-:W-:Y:S02]  /*45f0*/  FMNMX.FTZ R5, R58, R5, !PT ;  /* 0x000000053a057209 */ /* 0x000fe40007810000 */
[----:B------:R-:W-:Y:S02]  /*4600*/  FMNMX.FTZ R17, R73, R20, !PT ;  /* 0x0000001449117209 */ /* 0x000fe40007810000 */
[----:B------:R-:W-:Y:S02]  /*4610*/  FMNMX.FTZ R5, R30, R5, !PT ;  /* 0x000000051e057209 */ /* 0x000fe40007810000 */
[----:B------:R-:W-:Y:S02]  /*4620*/  ISETP.NE.AND P6, PT, R44, RZ, PT ;  /* 0x000000ff2c00720c */ /* 0x000fe40003fc5270 */
[----:B------:R-:W-:Y:S01]  /*4630*/  FMNMX.FTZ R5, R26, R5, !PT ;  /* 0x000000051a057209 */ /* 0x000fe20007810000 */
[----:B------:R-:W-:Y:S01]  /*4640*/  LDSM.16.MT88.4 R44, [R214+0x1100] ;  /* 0x00110000d62c783b */ /* 0x000fe20000004200 */
[----:B-1----:R-:W-:-:S02]  /*4650*/  FMNMX.FTZ R151, R4, R151, !PT ;  /* 0x0000009704977209 */ /* 0x002fc40007810000 */
[----:B------:R-:W-:Y:S02]  /*4660*/  FMNMX.FTZ R5, R24, R5, !PT ;  /* 0x0000000518057209 */ /* 0x000fe40007810000 */
[C---:B------:R-:W-:Y:S01]  /*4670*/  FSETP.NEU.FTZ.AND P0, PT, R151.reuse, -INF , PT ;  /* 0xff8000009700780b */ /* 0x040fe20003f1d000 */
[----:B------:R-:W-:Y:S01]  /*4680*/  FMUL.FTZ R14, R151, c[0x0][0x2d0] ;  /* 0x0000b400970e7a20 */ /* 0x000fe20000410000 */
[----:B------:R-:W-:Y:S02]  /*4690*/  FMNMX.FTZ R4, R56, R5, !PT ;  /* 0x0000000538047209 */ /* 0x000fe40007810000 */
[----:B------:R-:W-:Y:S02]  /*46a0*/  FMNMX.FTZ R20, R72, R17, !PT ;  /* 0x0000001148147209 */ /* 0x000fe40007810000 */
[----:B------:R-:W-:Y:S02]  /*46b0*/  FMNMX.FTZ R5, R3, R4, !PT ;  /* 0x0000000403057209 */ /* 0x000fe40007810000 */
[----:B------:R-:W-:-:S03]  /*46c0*/  FSEL R14, R14, RZ, P0 ;  /* 0x000000ff0e0e7208 */ /* 0x000fc60000000000 */
[----:B------:R-:W1:Y:S02]  /*46d0*/  SHFL.BFLY PT, R4, R5, 0x2, 0x1f ;  /* 0x0c401f0005047f89 */ /* 0x000e6400000e0000 */
[--C-:B------:R-:W-:Y:S01]  /*46e0*/  FFMA.FTZ R2, R57, c[0x0][0x2d0], -R14.reuse ;  /* 0x0000b40039027a23 */ /* 0x100fe2000001080e */
[----:B------:R-:W-:Y:S01]  /*46f0*/  FMNMX.FTZ R57, R181, R18, !PT ;  /* 0x00000012b5397209 */ /* 0x000fe20007810000 */
[--C-:B------:R-:W-:Y:S02]  /*4700*/  FFMA.FTZ R169, R68, c[0x0][0x2d0], -R14.reuse ;  /* 0x0000b40044a97a23 */ /* 0x100fe4000001080e */
[--C-:B------:R-:W-:Y:S01]  /*4710*/  FFMA.FTZ R164, R69, c[0x0][0x2d0], -R14.reuse ;  /* 0x0000b40045a47a23 */ /* 0x100fe2000001080e */
[----:B------:R-:W-:Y:S01]  /*4720*/  FMNMX.FTZ R57, R180, R57, !PT ;  /* 0x00000039b4397209 */ /* 0x000fe20007810000 */
[--C-:B------:R-:W-:Y:S01]  /*4730*/  FFMA.FTZ R165, R37, c[0x0][0x2d0], -R14.reuse ;  /* 0x0000b40025a57a23 */ /* 0x100fe2000001080e */
[----:B------:R-:W-:Y:S01]  /*4740*/  MUFU.EX2 R2, R2 ;  /* 0x0000000200027308 */ /* 0x000fe20000000800 */
[--C-:B------:R-:W-:Y:S01]  /*4750*/  FFMA.FTZ R160, R65, c[0x0][0x2d0], -R14.reuse ;  /* 0x0000b40041a07a23 */ /* 0x100fe2000001080e */
[----:B------:R-:W-:Y:S01]  /*4760*/  FMNMX.FTZ R57, R178, R57, !PT ;  /* 0x00000039b2397209 */ /* 0x000fe20007810000 */
[----:B------:R-:W-:-:S02]  /*4770*/  FFMA.FTZ R163, R35, c[0x0][0x2d0], -R14 ;  /* 0x0000b40023a37a23 */ /* 0x000fc4000001080e */
[--C-:B------:R-:W-:Y:S02]  /*4780*/  FFMA.FTZ R154, R33, c[0x0][0x2d0], -R14.reuse ;  /* 0x0000b400219a7a23 */ /* 0x100fe4000001080e */
[--C-:B------:R-:W-:Y:S01]  /*4790*/  FFMA.FTZ R155, R31, c[0x0][0x2d0], -R14.reuse ;  /* 0x0000b4001f9b7a23 */ /* 0x100fe2000001080e */
[----:B------:R-:W2:Y:S01]  /*47a0*/  SHFL.BFLY PT, R18, R57, 0x2, 0x1f ;  /* 0x0c401f0039127f89 */ /* 0x000ea200000e0000 */
[--C-:B------:R-:W-:Y:S01]  /*47b0*/  FFMA.FTZ R168, R29, c[0x0][0x2d0], -R14.reuse ;  /* 0x0000b4001da87a23 */ /* 0x100fe2000001080e */
[----:B------:R-:W-:Y:S01]  /*47c0*/  MUFU.EX2 R169, R169 ;  /* 0x000000a900a97308 */ /* 0x000fe20000000800 */
[--C-:B------:R-:W-:Y:S02]  /*47d0*/  FFMA.FTZ R173, R28, c[0x0][0x2d0], -R14.reuse ;  /* 0x0000b4001cad7a23 */ /* 0x100fe4000001080e */
[--C-:B------:R-:W-:Y:S01]  /*47e0*/  FFMA.FTZ R170, R27, c[0x0][0x2d0], -R14.reuse ;  /* 0x0000b4001baa7a23 */ /* 0x100fe2000001080e */
[----:B-1----:R-:W-:Y:S01]  /*47f0*/  FMNMX.FTZ R4, R5, R4, !PT ;  /* 0x0000000405047209 */ /* 0x002fe20007810000 */
[----:B------:R-:W-:Y:S01]  /*4800*/  FFMA.FTZ R243, R25, c[0x0][0x2d0], -R14 ;  /* 0x0000b40019f37a23 */ /* 0x000fe2000001080e */
[----:B------:R-:W-:-:S02]  /*4810*/  FMNMX.FTZ R14, R179, R20, !PT ;  /* 0x00000014b30e7209 */ /* 0x000fc40007810000 */
[----:B------:R-:W1:Y:S01]  /*4820*/  MUFU.EX2 R164, R164 ;  /* 0x000000a400a47308 */ /* 0x000e620000000800 */
[----:B------:R-:W-:Y:S01]  /*4830*/  LDSM.16.MT88.4 R20, [R214+0x1500] ;  /* 0x00150000d614783b */ /* 0x000fe20000004200 */
[----:B------:R-:W-:-:S03]  /*4840*/  FMNMX.FTZ R17, R177, R14, !PT ;  /* 0x0000000eb1117209 */ /* 0x000fc60007810000 */
[----:B------:R-:W3:Y:S03]  /*4850*/  SHFL.BFLY PT, R149, R4, 0x1, 0x1f ;  /* 0x0c201f0004957f89 */ /* 0x000ee600000e0000 */
[----:B------:R-:W-:Y:S01]  /*4860*/  MUFU.EX2 R165, R165 ;  /* 0x000000a500a57308 */ /* 0x000fe20000000800 */
[----:B--2---:R-:W-:-:S07]  /*4870*/  FMNMX.FTZ R57, R57, R18, !PT ;  /* 0x0000001239397209 */ /* 0x004fce0007810000 */
[----:B------:R-:W2:Y:S01]  /*4880*/  MUFU.EX2 R160, R160 ;  /* 0x000000a000a07308 */ /* 0x000ea20000000800 */
[----:B-1----:R-:W-:Y:S01]  /*4890*/  F2FP.PACK_AB R96, R164, R169 ;  /* 0x000000a9a460723e */ /* 0x002fe200000000ff */
[----:B------:R-:W-:-:S06]  /*48a0*/  FADD.FTZ R164, R169, R164 ;  /* 0x000000a4a9a47221 */ /* 0x000fcc0000010000 */
[----:B------:R-:W-:Y:S01]  /*48b0*/  MUFU.EX2 R163, R163 ;  /* 0x000000a300a37308 */ /* 0x000fe20000000800 */
[----:B---3--:R-:W-:Y:S02]  /*48c0*/  FMNMX.FTZ R149, R4, R149, !PT ;  /* 0x0000009504957209 */ /* 0x008fe40007810000 */
[----:B------:R-:W-:Y:S01]  /*48d0*/  LDSM.16.MT88.4 R4, [R212+0x1900] ;  /* 0x00190000d404783b */ /* 0x000fe20000004200 */
[----:B--2---:R-:W-:-:S04]  /*48e0*/  F2FP.PACK_AB R98, R160, R165 ;  /* 0x000000a5a062723e */ /* 0x004fc800000000ff */
[----:B------:R-:W1:Y:S01]  /*48f0*/  MUFU.EX2 R154, R154 ;  /* 0x0000009a009a7308 */ /* 0x000e620000000800 */
[C---:B------:R-:W-:Y:S01]  /*4900*/  FMUL.FTZ R13, R149.reuse, c[0x0][0x2d0] ;  /* 0x0000b400950d7a20 */ /* 0x040fe20000410000 */
[----:B------:R-:W-:Y:S01]  /*4910*/  FSETP.NEU.FTZ.AND P0, PT, R149, -INF , PT ;  /* 0xff8000009500780b */ /* 0x000fe20003f1d000 */
[----:B------:R-:W-:-:S03]  /*4920*/  FADD.FTZ R165, R165, R164 ;  /* 0x000000a4a5a57221 */ /* 0x000fc60000010000 */
[----:B------:R-:W-:Y:S01]  /*4930*/  FSEL R13, R13, RZ, P0 ;  /* 0x000000ff0d0d7208 */ /* 0x000fe20000000000 */
[----:B------:R-:W-:Y:S01]  /*4940*/  FADD.FTZ R160, R160, R165 ;  /* 0x000000a5a0a07221 */ /* 0x000fe20000010000 */
[----:B------:R-:W-:Y:S01]  /*4950*/  ISETP.GT.AND P0, PT, R16, 0x29, !P6 ;  /* 0x000000291000780c */ /* 0x000fe20007704270 */
[----:B------:R-:W2:Y:S02]  /*4960*/  MUFU.EX2 R155, R155 ;  /* 0x0000009b009b7308 */ /* 0x000ea40000000800 */
[--C-:B------:R-:W-:Y:S01]  /*4970*/  FFMA.FTZ R171, R70, c[0x0][0x2d0], -R13.reuse ;  /* 0x0000b40046ab7a23 */ /* 0x100fe2000001080d */
[----:B------:R-:W-:Y:S01]  /*4980*/  ISETP.LT.OR P0, PT, R12, 0x2a, P0 ;  /* 0x0000002a0c00780c */ /* 0x000fe20000701670 */
[--C-:B------:R-:W-:Y:S02]  /*4990*/  FFMA.FTZ R166, R38, c[0x0][0x2d0], -R13.reuse ;  /* 0x0000b40026a67a23 */ /* 0x100fe4000001080d */
[--C-:B------:R-:W-:Y:S01]  /*49a0*/  FFMA.FTZ R167, R66, c[0x0][0x2d0], -R13.reuse ;  /* 0x0000b40042a77a23 */ /* 0x100fe2000001080d */
[----:B------:R-:W-:Y:S01]  /*49b0*/  FSEL R188, R15, -INF , !P0 ;  /* 0xff8000000fbc7808 */ /* 0x000fe20004000000 */
[--C-:B------:R-:W-:Y:S01]  /*49c0*/  FFMA.FTZ R162, R36, c[0x0][0x2d0], -R13.reuse ;  /* 0x0000b40024a27a23 */ /* 0x100fe2000001080d */
[----:B------:R-:W-:Y:S01]  /*49d0*/  FMNMX.FTZ R15, R176, R17, !PT ;  /* 0x00000011b00f7209 */ /* 0x000fe20007810000 */
[----:B------:R-:W-:Y:S01]  /*49e0*/  MUFU.EX2 R171, R171 ;  /* 0x000000ab00ab7308 */ /* 0x000fe20000000800 */
[--C-:B------:R-:W-:Y:S01]  /*49f0*/  FFMA.FTZ R161, R34, c[0x0][0x2d0], -R13.reuse ;  /* 0x0000b40022a17a23 */ /* 0x100fe2000001080d */
[----:B------:R-:W-:Y:S01]  /*4a00*/  LDSM.16.MT88.4 R36, [R214+0x1d00] ;  /* 0x001d0000d624783b */ /* 0x000fe20000004200 */
[----:B------:R-:W-:Y:S01]  /*4a10*/  FMNMX.FTZ R152, R188, R15, !PT ;  /* 0x0000000fbc987209 */ /* 0x000fe20007810000 */
[--C-:B------:R-:W-:Y:S01]  /*4a20*/  FFMA.FTZ R150, R32, c[0x0][0x2d0], -R13.reuse ;  /* 0x0000b40020967a23 */ /* 0x100fe2000001080d */
[----:B-1----:R-:W-:Y:S01]  /*4a30*/  F2FP.PACK_AB R8, R154, R163 ;  /* 0x000000a39a08723e */ /* 0x002fe200000000ff */
[----:B------:R-:W-:Y:S01]  /*4a40*/  LDSM.16.MT88.4 R32, [R212+0x1d00] ;  /* 0x001d0000d420783b */ /* 0x000fe20000004200 */
[--C-:B------:R-:W-:Y:S01]  /*4a50*/  FFMA.FTZ R153, R58, c[0x0][0x2d0], -R13.reuse ;  /* 0x0000b4003a997a23 */ /* 0x100fe2000001080d */
[----:B------:R-:W1:Y:S01]  /*4a60*/  MUFU.EX2 R166, R166 ;  /* 0x000000a600a67308 */ /* 0x000e620000000800 */
[--C-:B------:R-:W-:Y:S01]  /*4a70*/  FFMA.FTZ R0, R30, c[0x0][0x2d0], -R13.reuse ;  /* 0x0000b4001e007a23 */ /* 0x100fe2000001080d */
[----:B------:R-:W3:Y:S01]  /*4a80*/  SHFL.BFLY PT, R59, R152, 0x2, 0x1f ;  /* 0x0c401f00983b7f89 */ /* 0x000ee200000e0000 */
[--C-:B------:R-:W-:Y:S01]  /*4a90*/  FFMA.FTZ R241, R3, c[0x0][0x2d0], -R13.reuse ;  /* 0x0000b40003f17a23 */ /* 0x100fe2000001080d */
[----:B--2---:R-:W-:Y:S01]  /*4aa0*/  F2FP.PACK_AB R10, R2, R155 ;  /* 0x0000009b020a723e */ /* 0x004fe200000000ff */
[--C-:B------:R-:W-:Y:S01]  /*4ab0*/  FFMA.FTZ R172, R26, c[0x0][0x2d0], -R13.reuse ;  /* 0x0000b4001aac7a23 */ /* 0x100fe2000001080d */
[----:B------:R-:W2:Y:S01]  /*4ac0*/  SHFL.BFLY PT, R58, R57, 0x1, 0x1f ;  /* 0x0c201f00393a7f89 */ /* 0x000ea200000e0000 */
[--C-:B------:R-:W-:Y:S01]  /*4ad0*/  FFMA.FTZ R175, R24, c[0x0][0x2d0], -R13.reuse ;  /* 0x0000b40018af7a23 */ /* 0x100fe2000001080d */
[----:B------:R-:W-:Y:S01]  /*4ae0*/  MUFU.EX2 R167, R167 ;  /* 0x000000a700a77308 */ /* 0x000fe20000000800 */
[----:B------:R-:W-:Y:S01]  /*4af0*/  FFMA.FTZ R174, R56, c[0x0][0x2d0], -R13 ;  /* 0x0000b40038ae7a23 */ /* 0x000fe2000001080d */
[----:B------:R-:W-:Y:S01]  /*4b00*/  LDSM.16.MT88.4 R28, [R214+0x900] ;  /* 0x00090000d61c783b */ /* 0x000fe20000004200 */
[----:B------:R-:W-:-:S03]  /*4b10*/  FADD.FTZ R163, R163, R160 ;  /* 0x000000a0a3a37221 */ /* 0x000fc60000010000 */
[----:B------:R-:W-:Y:S01]  /*4b20*/  LDSM.16.MT88.4 R24, [R212+0x900] ;  /* 0x00090000d418783b */ /* 0x000fe20000004200 */
[----:B------:R-:W-:Y:S01]  /*4b30*/  FADD.FTZ R154, R154, R163 ;  /* 0x000000a39a9a7221 */ /* 0x000fe20000010000 */
[----:B------:R-:W4:Y:S01]  /*4b40*/  MUFU.EX2 R162, R162 ;  /* 0x000000a200a27308 */ /* 0x000f220000000800 */
[----:B-1----:R-:W-:Y:S01]  /*4b50*/  F2FP.PACK_AB R97, R166, R171 ;  /* 0x000000aba661723e */ /* 0x002fe200000000ff */
[----:B------:R-:W-:Y:S01]  /*4b60*/  LDSM.16.MT88.4 R16, [R212+0x1500] ;  /* 0x00150000d410783b */ /* 0x000fe20000004200 */
[----:B------:R-:W-:Y:S02]  /*4b70*/  FADD.FTZ R166, R171, R166 ;  /* 0x000000a6aba67221 */ /* 0x000fe40000010000 */
[----:B------:R-:W-:Y:S01]  /*4b80*/  FADD.FTZ R155, R155, R154 ;  /* 0x0000009a9b9b7221 */ /* 0x000fe20000010000 */
[----:B------:R-:W-:Y:S02]  /*4b90*/  LDSM.16.MT88.4 R12, [R214+0x2100] ;  /* 0x00210000d60c783b */ /* 0x000fe40000004200 */
[----:B------:R-:W-:Y:S01]  /*4ba0*/  MUFU.EX2 R161, R161 ;  /* 0x000000a100a17308 */ /* 0x000fe20000000800 */
[----:B------:R-:W-:Y:S01]  /*4bb0*/  FADD.FTZ R155, R2, R155 ;  /* 0x0000009b029b7221 */ /* 0x000fe20000010000 */
[----:B---3--:R-:W-:Y:S01]  /*4bc0*/  FMNMX.FTZ R152, R152, R59, !PT ;  /* 0x0000003b98987209 */ /* 0x008fe20007810000 */
[----:B------:R-:W-:Y:S01]  /*4bd0*/  IMAD.U32 R2, RZ, RZ, UR4 ;  /* 0x00000004ff027e24 */ /* 0x000fe2000f8e00ff */
[----:B--2---:R-:W-:-:S03]  /*4be0*/  FMNMX.FTZ R3, R57, R58, !PT ;  /* 0x0000003a39037209 */ /* 0x004fc60007810000 */
[----:B------:R-:W1:Y:S01]  /*4bf0*/  SHFL.BFLY PT, R95, R152, 0x1, 0x1f ;  /* 0x0c201f00985f7f89 */ /* 0x000e6200000e0000 */
[C---:B----4-:R-:W-:Y:S01]  /*4c00*/  F2FP.PACK_AB R99, R162.reuse, R167 ;  /* 0x000000a7a263723e */ /* 0x050fe200000000ff */
[----:B------:R-:W2:Y:S01]  /*4c10*/  MUFU.EX2 R150, R150 ;  /* 0x0000009600967308 */ /* 0x000ea20000000800 */
[C---:B------:R-:W-:Y:S01]  /*4c20*/  FSETP.NEU.FTZ.AND P0, PT, R3.reuse, -INF , PT ;  /* 0xff8000000300780b */ /* 0x040fe20003f1d000 */
[----:B------:R-:W-:Y:S02]  /*4c30*/  FMUL.FTZ R199, R3, c[0x0][0x2d0] ;  /* 0x0000b40003c77a20 */ /* 0x000fe40000410000 */
[----:B------:R-:W-:Y:S02]  /*4c40*/  FADD.FTZ R167, R167, R166 ;  /* 0x000000a6a7a77221 */ /* 0x000fe40000010000 */
[----:B------:R-:W-:Y:S01]  /*4c50*/  HMMA.16816.F32 R144, R96, R136, RZ ;  /* 0x000000886090723c */ /* 0x000fe200000018ff */
[----:B------:R-:W-:Y:S01]  /*4c60*/  FSEL R199, R199, RZ, P0 ;  /* 0x000000ffc7c77208 */ /* 0x000fe20000000000 */
[----:B------:R-:W-:Y:S01]  /*4c70*/  MUFU.EX2 R153, R153 ;  /* 0x0000009900997308 */ /* 0x000fe20000000800 */
[----:B------:R-:W-:-:S03]  /*4c80*/  FADD.FTZ R162, R162, R167 ;  /* 0x000000a7a2a27221 */ /* 0x000fc60000010000 */
[--C-:B------:R-:W-:Y:S02]  /*4c90*/  FFMA.FTZ R183, R93, c[0x0][0x2d0], -R199.reuse ;  /* 0x0000b4005db77a23 */ /* 0x100fe400000108c7 */
[C---:B------:R-:W-:Y:S01]  /*4ca0*/  HMMA.16816.F32 R104, R96.reuse, R112, RZ ;  /* 0x000000706068723c */ /* 0x040fe200000018ff */
[--C-:B------:R-:W-:Y:S01]  /*4cb0*/  FFMA.FTZ R184, R140, c[0x0][0x2d0], -R199.reuse ;  /* 0x0000b4008cb87a23 */ /* 0x100fe200000108c7 */
[----:B------:R-:W3:Y:S01]  /*4cc0*/  MUFU.EX2 R0, R0 ;  /* 0x0000000000007308 */ /* 0x000ee20000000800 */
[----:B--2---:R-:W-:Y:S01]  /*4cd0*/  F2FP.PACK_AB R9, R150, R161 ;  /* 0x000000a19609723e */ /* 0x004fe200000000ff */
[--C-:B------:R-:W-:Y:S02]  /*4ce0*/  FFMA.FTZ R185, R124, c[0x0][0x2d0], -R199.reuse ;  /* 0x0000b4007cb97a23 */ /* 0x100fe400000108c7 */
[--C-:B------:R-:W-:Y:S02]  /*4cf0*/  FFMA.FTZ R186, R110, c[0x0][0x2d0], -R199.reuse ;  /* 0x0000b4006eba7a23 */ /* 0x100fe400000108c7 */
[----:B------:R-:W-:Y:S01]  /*4d00*/  HMMA.16816.F32 R120, R96, R132, RZ ;  /* 0x000000846078723c */ /* 0x000fe200000018ff */
[----:B-1----:R-:W-:Y:S01]  /*4d10*/  FMNMX.FTZ R152, R95, R152, !PT ;  /* 0x000000985f987209 */ /* 0x002fe20007810000 */
[----:B------:R-:W-:Y:S01]  /*4d20*/  MUFU.EX2 R183, R183 ;  /* 0x000000b700b77308 */ /* 0x000fe20000000800 */
[----:B------:R-:W-:-:S02]  /*4d30*/  FFMA.FTZ R191, R92, c[0x0][0x2d0], -R199 ;  /* 0x0000b4005cbf7a23 */ /* 0x000fc400000108c7 */
[C---:B------:R-:W-:Y:S01]  /*4d40*/  FSETP.NEU.FTZ.AND P0, PT, R152.reuse, -INF , PT ;  /* 0xff8000009800780b */ /* 0x040fe20003f1d000 */
[----:B------:R-:W-:Y:S02]  /*4d50*/  FMUL.FTZ R201, R152, c[0x0][0x2d0] ;  /* 0x0000b40098c97a20 */ /* 0x000fe40000410000 */
[C---:B------:R-:W-:Y:S01]  /*4d60*/  HMMA.16816.F32 R52, R96.reuse, R60, RZ ;  /* 0x0000003c6034723c */ /* 0x040fe200000018ff */
[--C-:B------:R-:W-:Y:S01]  /*4d70*/  FFMA.FTZ R194, R90, c[0x0][0x2d0], -R199.reuse ;  /* 0x0000b4005ac27a23 */ /* 0x100fe200000108c7 */
[----:B---3--:R-:W-:Y:S01]  /*4d80*/  F2FP.PACK_AB R11, R0, R153 ;  /* 0x00000099000b723e */ /* 0x008fe200000000ff */
[----:B------:R-:W1:Y:S01]  /*4d90*/  MUFU.EX2 R184, R184 ;  /* 0x000000b800b87308 */ /* 0x000e620000000800 */
[----:B------:R-:W-:Y:S01]  /*4da0*/  FSEL R201, R201, RZ, P0 ;  /* 0x000000ffc9c97208 */ /* 0x000fe20000000000 */
[--C-:B------:R-:W-:Y:S01]  /*4db0*/  FFMA.FTZ R196, R89, c[0x0][0x2d0], -R199.reuse ;  /* 0x0000b40059c47a23 */ /* 0x100fe200000108c7 */
[----:B------:R-:W-:Y:S01]  /*4dc0*/  PLOP3.LUT P0, PT, PT, PT, UP1, 0x40, 0x0 ;  /* 0x000000000000781c */ /* 0x000fe20003f0e818 */
[----:B------:R-:W-:Y:S01]  /*4dd0*/  FFMA.FTZ R193, R88, c[0x0][0x2d0], -R199 ;  /* 0x0000b40058c17a23 */ /* 0x000fe200000108c7 */
[----:B------:R-:W-:Y:S01]  /*4de0*/  HMMA.16816.F32 R68, R96, R76, RZ ;  /* 0x0000004c6044723c */ /* 0x000fe200000018ff */
[----:B------:R-:W-:-:S02]  /*4df0*/  FFMA.FTZ R187, R91, c[0x0][0x2d0], -R201 ;  /* 0x0000b4005bbb7a23 */ /* 0x000fc400000108c9 */
[--C-:B------:R-:W-:Y:S01]  /*4e00*/  FFMA.FTZ R190, R126, c[0x0][0x2d0], -R201.reuse ;  /* 0x0000b4007ebe7a23 */ /* 0x100fe200000108c9 */
[----:B------:R-:W-:Y:S01]  /*4e10*/  MUFU.EX2 R185, R185 ;  /* 0x000000b900b97308 */ /* 0x000fe20000000800 */
[--C-:B------:R-:W-:Y:S02]  /*4e20*/  FFMA.FTZ R192, R108, c[0x0][0x2d0], -R201.reuse ;  /* 0x0000b4006cc07a23 */ /* 0x100fe400000108c9 */
[--C-:B------:R-:W-:Y:S01]  /*4e30*/  FFMA.FTZ R189, R94, c[0x0][0x2d0], -R201.reuse ;  /* 0x0000b4005ebd7a23 */ /* 0x100fe200000108c9 */
[----:B------:R-:W-:Y:S01]  /*4e40*/  HMMA.16816.F32 R84, R96, R4, RZ ;  /* 0x000000046054723c */ /* 0x000fe200000018ff */
[--C-:B------:R-:W-:Y:S01]  /*4e50*/  FFMA.FTZ R198, R74, c[0x0][0x2d0], -R201.reuse ;  /* 0x0000b4004ac67a23 */ /* 0x100fe200000108c9 */
[----:B-1----:R-:W-:Y:S02]  /*4e60*/  F2FP.PACK_AB R92, R184, R183 ;  /* 0x000000b7b85c723e */ /* 0x002fe400000000ff */
[----:B------:R-:W1:Y:S01]  /*4e70*/  MUFU.EX2 R186, R186 ;  /* 0x000000ba00ba7308 */ /* 0x000e620000000800 */
[----:B------:R-:W-:-:S02]  /*4e80*/  FFMA.FTZ R195, R75, c[0x0][0x2d0], -R201 ;  /* 0x0000b4004bc37a23 */ /* 0x000fc400000108c9 */
[--C-:B------:R-:W-:Y:S01]  /*4e90*/  FFMA.FTZ R197, R73, c[0x0][0x2d0], -R201.reuse ;  /* 0x0000b40049c57a23 */ /* 0x100fe200000108c9 */
[C---:B------:R-:W-:Y:S01]  /*4ea0*/  HMMA.16816.F32 R100, R96.reuse, R138, RZ ;  /* 0x0000008a6064723c */ /* 0x040fe200000018ff */
[----:B------:R-:W-:Y:S02]  /*4eb0*/  FFMA.FTZ R200, R72, c[0x0][0x2d0], -R201 ;  /* 0x0000b40048c87a23 */ /* 0x000fe400000108c9 */
[----:B------:R-:W-:Y:S01]  /*4ec0*/  FADD.FTZ R184, R183, R184 ;  /* 0x000000b8b7b87221 */ /* 0x000fe20000010000 */
[----:B------:R-:W-:Y:S01]  /*4ed0*/  MUFU.EX2 R187, R187 ;  /* 0x000000bb00bb7308 */ /* 0x000fe20000000800 */
[----:B------:R-:W-:Y:S02]  /*4ee0*/  FFMA.FTZ R239, R178, c[0x0][0x2d0], -R199 ;  /* 0x0000b400b2ef7a23 */ /* 0x000fe400000108c7 */
[----:B------:R-:W-:Y:S01]  /*4ef0*/  FFMA.FTZ R237, R188, c[0x0][0x2d0], -R201 ;  /* 0x0000b400bced7a23 */ /* 0x000fe200000108c9 */
[----:B------:R-:W-:Y:S01]  /*4f00*/  HMMA.16816.F32 R116, R96, R114, RZ ;  /* 0x000000726074723c */ /* 0x000fe200000018ff */
[----:B------:R-:W-:-:S03]  /*4f10*/  FADD.FTZ R161, R161, R162 ;  /* 0x000000a2a1a17221 */ /* 0x000fc60000010000 */
[----:B------:R-:W2:Y:S01]  /*4f20*/  MUFU.EX2 R190, R190 ;  /* 0x000000be00be7308 */ /* 0x000ea20000000800 */
[----:B-1----:R-:W-:Y:S01]  /*4f30*/  F2FP.PACK_AB R94, R186, R185 ;  /* 0x000000b9ba5e723e */ /* 0x002fe200000000ff */
[----:B------:R-:W-:Y:S02]  /*4f40*/  FADD.FTZ R185, R185, R184 ;  /* 0x000000b8b9b97221 */ /* 0x000fe40000010000 */
[----:B------:R-:W-:Y:S01]  /*4f50*/  HMMA.16816.F32 R128, R96, R134, RZ ;  /* 0x000000866080723c */ /* 0x000fe200000018ff */
[----:B------:R-:W-:Y:S02]  /*4f60*/  FADD.FTZ R150, R150, R161 ;  /* 0x000000a196967221 */ /* 0x000fe40000010000 */
[----:B------:R-:W-:Y:S01]  /*4f70*/  FADD.FTZ R186, R186, R185 ;  /* 0x000000b9baba7221 */ /* 0x000fe20000010000 */
[----:B------:R-:W-:Y:S01]  /*4f80*/  MUFU.EX2 R192, R192 ;  /* 0x000000c000c07308 */ /* 0x000fe20000000800 */
[----:B------:R-:W-:-:S03]  /*4f90*/  FADD.FTZ R153, R153, R150 ;  /* 0x0000009699997221 */ /* 0x000fc60000010000 */
[----:B------:R-:W-:Y:S01]  /*4fa0*/  HMMA.16816.F32 R64, R96, R62, RZ ;  /* 0x0000003e6040723c */ /* 0x000fe200000018ff */
[----:B------:R-:W-:-:S03]  /*4fb0*/  FADD.FTZ R153, R0, R153 ;  /* 0x0000009900997221 */ /* 0x000fc60000010000 */
[----:B------:R-:W1:Y:S01]  /*4fc0*/  MUFU.EX2 R189, R189 ;  /* 0x000000bd00bd7308 */ /* 0x000e620000000800 */
[----:B--2---:R-:W-:Y:S01]  /*4fd0*/  F2FP.PACK_AB R93, R190, R187 ;  /* 0x000000bbbe5d723e */ /* 0x004fe200000000ff */
[----:B------:R-:W-:Y:S02]  /*4fe0*/  FADD.FTZ R187, R187, R190 ;  /* 0x000000bebbbb7221 */ /* 0x000fe40000010000 */
[C---:B------:R-:W-:Y:S04]  /*4ff0*/  HMMA.16816.F32 R80, R96.reuse, R78, RZ ;  /* 0x0000004e6050723c */ /* 0x040fe800000018ff */
[----:B------:R-:W-:Y:S04]  /*5000*/  MUFU.EX2 R168, R168 ;  /* 0x000000a800a87308 */ /* 0x000fe80000000800 */
[----:B------:R-:W-:Y:S04]  /*5010*/  HMMA.16816.F32 R96, R96, R6, RZ ;  /* 0x000000066060723c */ /* 0x000fe800000018ff */
[----:B------:R-:W2:Y:S01]  /*5020*/  MUFU.EX2 R173, R173 ;  /* 0x000000ad00ad7308 */ /* 0x000ea20000000800 */
[----:B-1----:R-:W-:Y:S01]  /*5030*/  F2FP.PACK_AB R95, R189, R192 ;  /* 0x000000c0bd5f723e */ /* 0x002fe200000000ff */
[----:B------:R-:W-:-:S02]  /*5040*/  FADD.FTZ R192, R192, R187 ;  /* 0x000000bbc0c07221 */ /* 0x000fc40000010000 */
[C---:B------:R-:W-:Y:S02]  /*5050*/  HMMA.16816.F32 R144, R8.reuse, R156, R144 ;  /* 0x0000009c0890723c */ /* 0x040fe40000001890 */
[----:B------:R-:W-:Y:S02]  /*5060*/  FADD.FTZ R189, R189, R192 ;  /* 0x000000c0bdbd7221 */ /* 0x000fe40000010000 */
[----:B------:R-:W-:Y:S04]  /*5070*/  MUFU.EX2 R170, R170 ;  /* 0x000000aa00aa7308 */ /* 0x000fe80000000800 */
[----:B------:R-:W-:Y:S04]  /*5080*/  HMMA.16816.F32 R104, R8, R48, R104 ;  /* 0x000000300868723c */ /* 0x000fe80000001868 */
[----:B------:R-:W1:Y:S01]  /*5090*/  MUFU.EX2 R243, R243 ;  /* 0x000000f300f37308 */ /* 0x000e620000000800 */
[----:B--2---:R-:W-:Y:S01]  /*50a0*/  F2FP.PACK_AB R56, R173, R168 ;  /* 0x000000a8ad38723e */ /* 0x004fe200000000ff */
[----:B------:R-:W-:-:S02]  /*50b0*/  FADD.FTZ R168, R168, R155 ;  /* 0x0000009ba8a87221 */ /* 0x000fc40000010000 */
[C---:B------:R-:W-:Y:S02]  /*50c0*/  HMMA.16816.F32 R120, R8.reuse, R44, R120 ;  /* 0x0000002c0878723c */ /* 0x040fe40000001878 */
[----:B------:R-:W-:Y:S02]  /*50d0*/  FADD.FTZ R173, R173, R168 ;  /* 0x000000a8adad7221 */ /* 0x000fe40000010000 */
[----:B------:R-:W-:Y:S04]  /*50e0*/  MUFU.EX2 R172, R172 ;  /* 0x000000ac00ac7308 */ /* 0x000fe80000000800 */
[----:B------:R-:W-:Y:S04]  /*50f0*/  HMMA.16816.F32 R52, R8, R40, R52 ;  /* 0x000000280834723c */ /* 0x000fe80000001834 */
        /* <DEDUP_REMOVED lines=13> */
[----:B------:R-:W-:Y:S01]  /*51d0*/  HMMA.16816.F32 R116, R8, R50, R116 ;  /* 0x000000320874723c */ /* 0x000fe20000001874 */
[----:B-1----:R-:W-:-:S03]  /*51e0*/  F2FP.PACK_AB R59, R241, R174 ;  /* 0x000000aef13b723e */ /* 0x002fc600000000ff */
[----:B------:R-:W1:Y:S01]  /*51f0*/  MUFU.EX2 R194, R194 ;  /* 0x000000c200c27308 */ /* 0x000e620000000800 */
[----:B------:R-:W-:-:S03]  /*5200*/  FADD.FTZ R174, R174, R175 ;  /* 0x000000afaeae7221 */ /* 0x000fc60000010000 */
[----:B------:R-:W-:Y:S01]  /*5210*/  HMMA.16816.F32 R128, R8, R46, R128 ;  /* 0x0000002e0880723c */ /* 0x000fe20000001880 */
[----:B------:R-:W-:-:S03]  /*5220*/  FADD.FTZ R241, R241, R174 ;  /* 0x000000aef1f17221 */ /* 0x000fc60000010000 */
[----:B------:R-:W-:Y:S04]  /*5230*/  MUFU.EX2 R196, R196 ;  /* 0x000000c400c47308 */ /* 0x000fe80000000800 */
[C---:B------:R-:W-:Y:S04]  /*5240*/  HMMA.16816.F32 R64, R8.reuse, R42, R64 ;  /* 0x0000002a0840723c */ /* 0x040fe80000001840 */
[----:B------:R-:W-:Y:S04]  /*5250*/  MUFU.EX2 R193, R193 ;  /* 0x000000c100c17308 */ /* 0x000fe80000000800 */
[C---:B------:R-:W-:Y:S04]  /*5260*/  HMMA.16816.F32 R80, R8.reuse, R38, R80 ;  /* 0x000000260850723c */ /* 0x040fe80000001850 */
[----:B------:R-:W-:Y:S04]  /*5270*/  MUFU.EX2 R198, R198 ;  /* 0x000000c600c67308 */ /* 0x000fe80000000800 */
[----:B------:R-:W-:Y:S01]  /*5280*/  HMMA.16816.F32 R96, R8, R34, R96 ;  /* 0x000000220860723c */ /* 0x000fe20000001860 */
[----:B------:R-:W2:Y:S03]  /*5290*/  LDSM.16.MT88.4 R8, [R212+0x2100] ;  /* 0x00210000d408783b */ /* 0x000ea60000004200 */
[----:B------:R-:W3:Y:S04]  /*52a0*/  MUFU.EX2 R195, R195 ;  /* 0x000000c300c37308 */ /* 0x000ee80000000800 */
[C---:B------:R-:W-:Y:S04]  /*52b0*/  HMMA.16816.F32 R108, R92.reuse, R112, RZ ;  /* 0x000000705c6c723c */ /* 0x040fe800000018ff */
[----:B------:R-:W-:Y:S04]  /*52c0*/  MUFU.EX2 R197, R197 ;  /* 0x000000c500c57308 */ /* 0x000fe80000000800 */
[C---:B------:R-:W-:Y:S04]  /*52d0*/  HMMA.16816.F32 R124, R92.reuse, R132, RZ ;  /* 0x000000845c7c723c */ /* 0x040fe800000018ff */
[----:B------:R-:W4:Y:S04]  /*52e0*/  MUFU.EX2 R200, R200 ;  /* 0x000000c800c87308 */ /* 0x000f280000000800 */
[----:B------:R-:W-:Y:S04]  /*52f0*/  HMMA.16816.F32 R88, R92, R4, RZ ;  /* 0x000000045c58723c */ /* 0x000fe800000018ff */
[----:B------:R-:W-:Y:S03]  /*5300*/  MUFU.EX2 R239, R239 ;  /* 0x000000ef00ef7308 */ /* 0x000fe60000000800 */
[----:B-1----:R-:W-:Y:S01]  /*5310*/  F2FP.PACK_AB R4, R194, R191 ;  /* 0x000000bfc204723e */ /* 0x002fe200000000ff */
[----:B------:R-:W-:Y:S01]  /*5320*/  HMMA.16816.F32 R144, R56, R28, R144 ;  /* 0x0000001c3890723c */ /* 0x000fe20000001890 */
[----:B---3--:R-:W-:Y:S01]  /*5330*/  F2FP.PACK_AB R5, R195, R198 ;  /* 0x000000c6c305723e */ /* 0x008fe200000000ff */
[----:B------:R-:W-:-:S02]  /*5340*/  FADD.FTZ R191, R191, R186 ;  /* 0x000000babfbf7221 */ /* 0x000fc40000010000 */
[----:B------:R-:W-:Y:S01]  /*5350*/  FADD.FTZ R198, R198, R189 ;  /* 0x000000bdc6c67221 */ /* 0x000fe20000010000 */
[----:B------:R-:W-:Y:S01]  /*5360*/  MUFU.EX2 R237, R237 ;  /* 0x000000ed00ed7308 */ /* 0x000fe20000000800 */
[----:B------:R-:W-:Y:S02]  /*5370*/  FADD.FTZ R191, R194, R191 ;  /* 0x000000bfc2bf7221 */ /* 0x000fe40000010000 */
[----:B------:R-:W-:Y:S01]  /*5380*/  HMMA.16816.F32 R104, R56, R24, R104 ;  /* 0x000000183868723c */ /* 0x000fe20000001868 */
[----:B------:R-:W-:-:S07]  /*5390*/  FADD.FTZ R198, R195, R198 ;  /* 0x000000c6c3c67221 */ /* 0x000fce0000010000 */
[C---:B------:R-:W-:Y:S08]  /*53a0*/  HMMA.16816.F32 R120, R56.reuse, R20, R120 ;  /* 0x000000143878723c */ /* 0x040ff00000001878 */
[C---:B------:R-:W-:Y:S08]  /*53b0*/  HMMA.16816.F32 R52, R56.reuse, R16, R52 ;  /* 0x000000103834723c */ /* 0x040ff00000001834 */
[C---:B------:R-:W-:Y:S08]  /*53c0*/  HMMA.16816.F32 R68, R56.reuse, R12, R68 ;  /* 0x0000000c3844723c */ /* 0x040ff00000001844 */
[C---:B--2---:R-:W-:Y:S08]  /*53d0*/  HMMA.16816.F32 R84, R56.reuse, R8, R84 ;  /* 0x000000083854723c */ /* 0x044ff00000001854 */
[C---:B------:R-:W-:Y:S08]  /*53e0*/  HMMA.16816.F32 R100, R56.reuse, R30, R100 ;  /* 0x0000001e3864723c */ /* 0x040ff00000001864 */
[C---:B------:R-:W-:Y:S08]  /*53f0*/  HMMA.16816.F32 R116, R56.reuse, R26, R116 ;  /* 0x0000001a3874723c */ /* 0x040ff00000001874 */
[C---:B------:R-:W-:Y:S08]  /*5400*/  HMMA.16816.F32 R128, R56.reuse, R22, R128 ;  /* 0x000000163880723c */ /* 0x040ff00000001880 */
[C---:B------:R-:W-:Y:S08]  /*5410*/  HMMA.16816.F32 R64, R56.reuse, R18, R64 ;  /* 0x000000123840723c */ /* 0x040ff00000001840 */
[C---:B------:R-:W-:Y:S08]  /*5420*/  HMMA.16816.F32 R80, R56.reuse, R14, R80 ;  /* 0x0000000e3850723c */ /* 0x040ff00000001850 */
[----:B------:R-:W-:Y:S08]  /*5430*/  HMMA.16816.F32 R96, R56, R10, R96 ;  /* 0x0000000a3860723c */ /* 0x000ff00000001860 */
[C---:B------:R-:W-:Y:S08]  /*5440*/  HMMA.16816.F32 R56, R92.reuse, R60, RZ ;  /* 0x0000003c5c38723c */ /* 0x040ff000000018ff */
[C---:B------:R-:W-:Y:S08]  /*5450*/  HMMA.16816.F32 R72, R92.reuse, R76, RZ ;  /* 0x0000004c5c48723c */ /* 0x040ff000000018ff */
[C---:B------:R-:W-:Y:S08]  /*5460*/  HMMA.16816.F32 R140, R92.reuse, R136, RZ ;  /* 0x000000885c8c723c */ /* 0x040ff000000018ff */
[C---:B------:R-:W-:Y:S08]  /*5470*/  HMMA.16816.F32 R136, R92.reuse, R138, RZ ;  /* 0x0000008a5c88723c */ /* 0x040ff000000018ff */
[C---:B------:R-:W-:Y:S08]  /*5480*/  HMMA.16816.F32 R112, R92.reuse, R114, RZ ;  /* 0x000000725c70723c */ /* 0x040ff000000018ff */
[C---:B------:R-:W-:Y:S08]  /*5490*/  HMMA.16816.F32 R132, R92.reuse, R134, RZ ;  /* 0x000000865c84723c */ /* 0x040ff000000018ff */
[C---:B------:R-:W-:Y:S08]  /*54a0*/  HMMA.16816.F32 R60, R92.reuse, R62, RZ ;  /* 0x0000003e5c3c723c */ /* 0x040ff000000018ff */
[C---:B------:R-:W-:Y:S08]  /*54b0*/  HMMA.16816.F32 R76, R92.reuse, R78, RZ ;  /* 0x0000004e5c4c723c */ /* 0x040ff000000018ff */
[----:B------:R-:W-:Y:S07]  /*54c0*/  HMMA.16816.F32 R92, R92, R6, RZ ;  /* 0x000000065c5c723c */ /* 0x000fee00000018ff */
[----:B------:R-:W-:Y:S01]  /*54d0*/  F2FP.PACK_AB R6, R193, R196 ;  /* 0x000000c4c106723e */ /* 0x000fe200000000ff */
[----:B------:R-:W-:Y:S01]  /*54e0*/  FADD.FTZ R196, R196, R191 ;  /* 0x000000bfc4c47221 */ /* 0x000fe20000010000 */
[----:B----4-:R-:W-:Y:S01]  /*54f0*/  F2FP.PACK_AB R7, R200, R197 ;  /* 0x000000c5c807723e */ /* 0x010fe200000000ff */
[----:B------:R-:W-:-:S02]  /*5500*/  FADD.FTZ R197, R197, R198 ;  /* 0x000000c6c5c57221 */ /* 0x000fc40000010000 */
[----:B------:R-:W-:Y:S02]  /*5510*/  FADD.FTZ R193, R193, R196 ;  /* 0x000000c4c1c17221 */ /* 0x000fe40000010000 */
[----:B------:R-:W-:Y:S02]  /*5520*/  FADD.FTZ R197, R200, R197 ;  /* 0x000000c5c8c57221 */ /* 0x000fe40000010000 */
[C---:B------:R-:W-:Y:S07]  /*5530*/  HMMA.16816.F32 R108, R4.reuse, R48, R108 ;  /* 0x00000030046c723c */ /* 0x040fee000000186c */
[--C-:B------:R-:W-:Y:S01]  /*5540*/  FFMA.FTZ R48, R182, c[0x0][0x2d0], -R199.reuse ;  /* 0x0000b400b6307a23 */ /* 0x100fe200000108c7 */
[C---:B------:R-:W-:Y:S05]  /*5550*/  HMMA.16816.F32 R124, R4.reuse, R44, R124 ;  /* 0x0000002c047c723c */ /* 0x040fea000000187c */
[----:B------:R-:W-:Y:S02]  /*5560*/  MUFU.EX2 R48, R48 ;  /* 0x0000003000307308 */ /* 0x000fe40000000800 */
[----:B------:R-:W-:Y:S01]  /*5570*/  FFMA.FTZ R45, R181, c[0x0][0x2d0], -R199 ;  /* 0x0000b400b52d7a23 */ /* 0x000fe200000108c7 */
[C---:B------:R-:W-:Y:S05]  /*5580*/  HMMA.16816.F32 R88, R4.reuse, R32, R88 ;  /* 0x000000200458723c */ /* 0x040fea0000001858 */
[----:B------:R-:W1:Y:S02]  /*5590*/  MUFU.EX2 R45, R45 ;  /* 0x0000002d002d7308 */ /* 0x000e640000000800 */
[--C-:B------:R-:W-:Y:S01]  /*55a0*/  FFMA.FTZ R32, R179, c[0x0][0x2d0], -R201.reuse ;  /* 0x0000b400b3207a23 */ /* 0x100fe200000108c9 */
[----:B------:R-:W-:Y:S01]  /*55b0*/  HMMA.16816.F32 R56, R4, R40, R56 ;  /* 0x000000280438723c */ /* 0x000fe20000001838 */
[----:B------:R-:W-:-:S04]  /*55c0*/  FFMA.FTZ R33, R177, c[0x0][0x2d0], -R201 ;  /* 0x0000b400b1217a23 */ /* 0x000fc800000108c9 */
[----:B------:R-:W-:Y:S02]  /*55d0*/  MUFU.EX2 R32, R32 ;  /* 0x0000002000207308 */ /* 0x000fe40000000800 */
[----:B------:R-:W-:Y:S01]  /*55e0*/  FFMA.FTZ R40, R180, c[0x0][0x2d0], -R199 ;  /* 0x0000b400b4287a23 */ /* 0x000fe200000108c7 */
[C---:B------:R-:W-:Y:S05]  /*55f0*/  HMMA.16816.F32 R72, R4.reuse, R36, R72 ;  /* 0x000000240448723c */ /* 0x040fea0000001848 */
[----:B------:R-:W2:Y:S02]  /*5600*/  MUFU.EX2 R33, R33 ;  /* 0x0000002100217308 */ /* 0x000ea40000000800 */
[----:B------:R-:W-:Y:S01]  /*5610*/  FFMA.FTZ R36, R176, c[0x0][0x2d0], -R201 ;  /* 0x0000b400b0247a23 */ /* 0x000fe200000108c9 */
[C---:B------:R-:W-:Y:S05]  /*5620*/  HMMA.16816.F32 R140, R4.reuse, R156, R140 ;  /* 0x0000009c048c723c */ /* 0x040fea000000188c */
[----:B------:R-:W3:Y:S03]  /*5630*/  MUFU.EX2 R40, R40 ;  /* 0x0000002800287308 */ /* 0x000ee60000000800 */
[C---:B------:R-:W-:Y:S05]  /*5640*/  HMMA.16816.F32 R136, R4.reuse, R158, R136 ;  /* 0x0000009e0488723c */ /* 0x040fea0000001888 */
[----:B------:R-:W4:Y:S03]  /*5650*/  MUFU.EX2 R36, R36 ;  /* 0x0000002400247308 */ /* 0x000f260000000800 */
[C---:B------:R-:W-:Y:S08]  /*5660*/  HMMA.16816.F32 R112, R4.reuse, R50, R112 ;  /* 0x000000320470723c */ /* 0x040ff00000001870 */
[C---:B------:R-:W-:Y:S08]  /*5670*/  HMMA.16816.F32 R132, R4.reuse, R46, R132 ;  /* 0x0000002e0484723c */ /* 0x040ff00000001884 */
[C---:B------:R-:W-:Y:S08]  /*5680*/  HMMA.16816.F32 R60, R4.reuse, R42, R60 ;  /* 0x0000002a043c723c */ /* 0x040ff0000000183c */
[C---:B------:R-:W-:Y:S08]  /*5690*/  HMMA.16816.F32 R76, R4.reuse, R38, R76 ;  /* 0x00000026044c723c */ /* 0x040ff0000000184c */
[----:B------:R-:W-:Y:S07]  /*56a0*/  HMMA.16816.F32 R92, R4, R34, R92 ;  /* 0x00000022045c723c */ /* 0x000fee000000185c */
[----:B-1----:R-:W-:Y:S01]  /*56b0*/  F2FP.PACK_AB R4, R45, R48 ;  /* 0x000000302d04723e */ /* 0x002fe200000000ff */
[----:B------:R-:W-:Y:S01]  /*56c0*/  FADD.FTZ R48, R48, R193 ;  /* 0x000000c130307221 */ /* 0x000fe20000010000 */
[----:B--2---:R-:W-:Y:S01]  /*56d0*/  F2FP.PACK_AB R5, R33, R32 ;  /* 0x000000202105723e */ /* 0x004fe200000000ff */
[----:B------:R-:W-:Y:S01]  /*56e0*/  FADD.FTZ R32, R32, R197 ;  /* 0x000000c520207221 */ /* 0x000fe20000010000 */
[----:B---3--:R-:W-:Y:S01]  /*56f0*/  F2FP.PACK_AB R6, R239, R40 ;  /* 0x00000028ef06723e */ /* 0x008fe200000000ff */
[----:B------:R-:W-:Y:S01]  /*5700*/  FADD.FTZ R45, R45, R48 ;  /* 0x000000302d2d7221 */ /* 0x000fe20000010000 */
[----:B----4-:R-:W-:Y:S01]  /*5710*/  F2FP.PACK_AB R7, R237, R36 ;  /* 0x00000024ed07723e */ /* 0x010fe200000000ff */
[----:B------:R-:W-:-:S02]  /*5720*/  FADD.FTZ R33, R33, R32 ;  /* 0x0000002021217221 */ /* 0x000fc40000010000 */
[----:B------:R-:W-:Y:S02]  /*5730*/  FADD.FTZ R40, R40, R45 ;  /* 0x0000002d28287221 */ /* 0x000fe40000010000 */
[----:B------:R-:W-:Y:S02]  /*5740*/  FADD.FTZ R36, R36, R33 ;  /* 0x0000002124247221 */ /* 0x000fe40000010000 */
[----:B------:R-:W-:Y:S01]  /*5750*/  HMMA.16816.F32 R140, R4, R28, R140 ;  /* 0x0000001c048c723c */ /* 0x000fe2000000188c */
[----:B------:R-:W-:Y:S02]  /*5760*/  FADD.FTZ R239, R239, R40 ;  /* 0x00000028efef7221 */ /* 0x000fe40000010000 */
[----:B------:R-:W-:-:S05]  /*5770*/  FADD.FTZ R237, R237, R36 ;  /* 0x00000024eded7221 */ /* 0x000fca0000010000 */
[C---:B------:R-:W-:Y:S08]  /*5780*/  HMMA.16816.F32 R136, R4.reuse, R30, R136 ;  /* 0x0000001e0488723c */ /* 0x040ff00000001888 */
        /* <DEDUP_REMOVED lines=9> */
[----:B------:R-:W-:Y:S01]  /*5820*/  HMMA.16816.F32 R92, R4, R10, R92 ;  /* 0x0000000a045c723c */ /* 0x000fe2000000185c */
[----:B------:R-:W-:Y:S07]  /*5830*/  @P0 BRA `(.L_x_476) ;  /* 0x0000012000000947 */ /* 0x000fee0003800000 */
[----:B------:R-:W-:Y:S01]  /*5840*/  ISETP.LT.AND P0, PT, RZ, UR14, PT ;  /* 0x0000000eff007c0c */ /* 0x000fe2000bf01270 */
[----:B------:R-:W-:-:S06]  /*5850*/  UIADD3 UR4, UR14, -0x1, URZ ;  /* 0xffffffff0e047890 */ /* 0x000fcc000fffe03f */
[----:B------:R-:W-:-:S06]  /*5860*/  MOV R5, UR4 ;  /* 0x0000000400057c02 */ /* 0x000fcc0008000f00 */
[----:B------:R-:W-:Y:S05]  /*5870*/  @P0 BRA `(.L_x_477) ;  /* 0x0000007000000947 */ /* 0x000fea0003800000 */
[----:B------:R-:W-:Y:S02]  /*5880*/  IMAD.MOV.U32 R0, RZ, RZ, 0x1 ;  /* 0x00000001ff007424 */ /* 0x000fe400078e00ff */
[----:B------:R-:W-:-:S03]  /*5890*/  IMAD R5, RZ, RZ, -UR14 ;  /* 0x8000000eff057e24 */ /* 0x000fc6000f8e02ff */
[----:B------:R-:W-:-:S13]  /*58a0*/  ISETP.NE.AND P0, PT, R0, c[0x0][0x32c], PT ;  /* 0x0000cb0000007a0c */ /* 0x000fda0003f05270 */
[----:B------:R-:W-:-:S05]  /*58b0*/  @P0 IMAD.HI.U32 R0, R5, c[0x0][0x330], RZ ;  /* 0x0000cc0005000a27 */ /* 0x000fca00078e00ff */
[----:B------:R-:W-:-:S04]  /*58c0*/  @P0 SHF.R.U32.HI R5, RZ, c[0x0][0x334], R0 ;  /* 0x0000cd00ff050a19 */ /* 0x000fc80000011600 */
[----:B------:R-:W-:Y:S01]  /*58d0*/  LOP3.LUT R5, RZ, R5, RZ, 0x33, !PT ;  /* 0x00000005ff057212 */ /* 0x000fe200078e33ff */
[----:B------:R-:W-:Y:S05]  /*58e0*/  BRA `(.L_x_478) ;  /* 0x0000004000007947 */ /* 0x000fea0003800000 */
.L_x_477:
[----:B------:R-:W-:-:S04]  /*58f0*/  MOV R0, 0x1 ;  /* 0x0000000100007802 */ /* 0x000fc80000000f00 */
[----:B------:R-:W-:-:S13]  /*5900*/  ISETP.NE.AND P0, PT, R0, c[0x0][0x32c], PT ;  /* 0x0000cb0000007a0c */ /* 0x000fda0003f05270 */
[----:B------:R-:W-:-:S05]  /*5910*/  @P0 IMAD.HI.U32 R0, R5, c[0x0][0x330], RZ ;  /* 0x0000cc0005000a27 */ /* 0x000fca00078e00ff */
[----:B------:R-:W-:Y:S02]  /*5920*/  @P0 SHF.R.U32.HI R5, RZ, c[0x0][0x334], R0 ;  /* 0x0000cd00ff050a19 */ /* 0x000fe40000011600 */
.L_x_478:
[----:B------:R-:W-:-:S05]  /*5930*/  MOV R0, c[0x0][0x32c] ;  /* 0x0000cb0000007a02 */ /* 0x000fca0000000f00 */
[----:B------:R-:W-:-:S05]  /*5940*/  IMAD R5, R5, R0, c[0x0][0x32c] ;  /* 0x0000cb0005057624 */ /* 0x000fca00078e0200 */
[----:B------:R-:W-:-:S05]  /*5950*/  IMNMX R2, R2, R5, PT ;  /* 0x0000000502027217 */ /* 0x000fca0003800200 */
.L_x_476:
[----:B------:R-:W-:-:S05]  /*5960*/  IMAD.HI R5, R2, 0x2aaaaaab, RZ ;  /* 0x2aaaaaab02057827 */ /* 0x000fca00078e02ff */
[----:B------:R-:W-:-:S04]  /*5970*/  SHF.R.U32.HI R0, RZ, 0x1f, R5 ;  /* 0x0000001fff007819 */ /* 0x000fc80000011605 */
[----:B------:R-:W-:-:S04]  /*5980*/  LEA.HI.SX32 R0, R5, R0, 0x1d ;  /* 0x0000000005007211 */ /* 0x000fc800078feaff */
[----:B------:R-:W-:-:S04]  /*5990*/  IMNMX R201, R221, R0, !PT ;  /* 0x00000000ddc97217 */ /* 0x000fc80007800200 */
[----:B------:R-:W-:-:S13]  /*59a0*/  ISETP.GE.AND P0, PT, R236, R201, PT ;  /* 0x000000c9ec00720c */ /* 0x000fda0003f06270 */
[----:B------:R-:W-:Y:S05]  /*59b0*/  @!P0 BRA `(.L_x_479) ;  /* 0x00003ea000008947 */ /* 0x000fea0003800000 */
[----:B------:R-:W-:Y:S01]  /*59c0*/  IMAD.MOV.U32 R148, RZ, RZ, R149 ;  /* 0x000000ffff947224 */ /* 0x000fe200078e0095 */
[----:B------:R-:W-:Y:S01]  /*59d0*/  MOV R0, R152 ;  /* 0x0000009800007202 */ /* 0x000fe20000000f00 */
[----:B------:R-:W-:Y:S01]  /*59e0*/  IMAD.MOV.U32 R150, RZ, RZ, R151 ;  /* 0x000000ffff967224 */ /* 0x000fe200078e0097 */
[C---:B------:R-:W-:Y:S01]  /*59f0*/  SHF.L.U64.HI R200, R230.reuse, 0x1, R245 ;  /* 0x00000001e6c87819 */ /* 0x040fe200000102f5 */
[----:B------:R-:W-:Y:S01]  /*5a00*/  IMAD.MOV.U32 R2, RZ, RZ, R3 ;  /* 0x000000ffff027224 */ /* 0x000fe200078e0003 */
[----:B------:R-:W-:Y:S01]  /*5a10*/  SHF.L.U32 R202, R230, 0x1, RZ ;  /* 0x00000001e6ca7819 */ /* 0x000fe200000006ff */
[C---:B------:R-:W-:Y:S01]  /*5a20*/  IMAD.SHL.U32 R240, R219.reuse, 0x2, RZ ;  /* 0x00000002dbf07824 */ /* 0x040fe200078e00ff */
[----:B------:R-:W-:Y:S02]  /*5a30*/  SHF.L.U64.HI R203, R219, 0x1, R234 ;  /* 0x00000001dbcb7819 */ /* 0x000fe400000102ea */
.L_x_500:
[----:B------:R-:W-:Y:S04]  /*5a40*/  DEPBAR.LE SB0, 0x0 ;  /* 0x000080000000791a */ /* 0x000fe80000000000 */
[----:B------:R-:W-:Y:S01]  /*5a50*/  BAR.SYNC.DEFER_BLOCKING 0x0 ;  /* 0x0000000000007b1d */ /* 0x000fe20000010000 */
[----:B------:R-:W-:Y:S05]  /*5a60*/  ISETP.GT.AND P0, PT, R221, R236, PT ;  /* 0x000000ecdd00720c */ /* 0x000fea0003f04270 */
        /* <DEDUP_REMOVED lines=8> */
[----:B------:R1:W1:Y:S04]  /*5af0*/  LDSM.16.M88.4 R184, [R211] ;  /* 0x00000000d3b8783b */ /* 0x0002680000000200 */
[----:B------:R1:W1:Y:S01]  /*5b00*/  LDSM.16.M88.4 R188, [R210] ;  /* 0x00000000d2bc783b */ /* 0x0002620000000200 */
[----:B------:R-:W-:-:S05]  /*5b10*/  @P0 BRA `(.L_x_480) ;  /* 0x0000034000000947 */ /* 0x000fca0003800000 */
[----:B------:R-:W-:Y:S01]  /*5b20*/  SHF.R.S32.HI R3, RZ, 0x1f, R226 ;  /* 0x0000001fff037819 */ /* 0x000fe200000114e2 */
[----:B------:R-:W-:Y:S01]  /*5b30*/  IMAD.WIDE.U32 R6, R226, c[0x0][0x208], RZ ;  /* 0x00008200e2067a25 */ /* 0x000fe200078e00ff */
[----:B------:R-:W-:Y:S01]  /*5b40*/  SHF.R.S32.HI R5, RZ, 0x1f, R225 ;  /* 0x0000001fff057819 */ /* 0x000fe200000114e1 */
[----:B------:R-:W-:Y:S01]  /*5b50*/  BSSY B0, `(.L_x_480) ;  /* 0x0000030000007945 */ /* 0x000fe20003800000 */
[----:B------:R-:W-:Y:S01]  /*5b60*/  ISETP.GE.AND P1, PT, R230, c[0x0][0x1d4], PT ;  /* 0x00007500e6007a0c */ /* 0x000fe20003f26270 */
[----:B------:R-:W-:Y:S01]  /*5b70*/  IMAD R3, R3, c[0x0][0x208], RZ ;  /* 0x0000820003037a24 */ /* 0x000fe200078e02ff */
[----:B------:R-:W-:Y:S01]  /*5b80*/  ISETP.GE.AND P3, PT, R229, c[0x0][0x1d4], PT ;  /* 0x00007500e5007a0c */ /* 0x000fe20003f66270 */
[----:B------:R-:W-:Y:S01]  /*5b90*/  IMAD R5, R5, c[0x0][0x218], RZ ;  /* 0x0000860005057a24 */ /* 0x000fe200078e02ff */
[----:B------:R-:W-:Y:S01]  /*5ba0*/  ISETP.GE.AND P2, PT, R228, c[0x0][0x1d4], PT ;  /* 0x00007500e4007a0c */ /* 0x000fe20003f46270 */
[----:B------:R-:W-:Y:S01]  /*5bb0*/  IMAD R3, R226, c[0x0][0x20c], R3 ;  /* 0x00008300e2037a24 */ /* 0x000fe200078e0203 */
[C---:B------:R-:W-:Y:S01]  /*5bc0*/  SHF.L.U64.HI R9, R218.reuse, 0x1, R233 ;  /* 0x00000001da097819 */ /* 0x040fe200000102e9 */
[----:B------:R-:W-:Y:S02]  /*5bd0*/  IMAD R5, R225, c[0x0][0x21c], R5 ;  /* 0x00008700e1057a24 */ /* 0x000fe400078e0205 */
[----:B------:R-:W-:Y:S02]  /*5be0*/  IMAD.IADD R7, R7, 0x1, R3 ;  /* 0x0000000107077824 */ /* 0x000fe400078e0203 */
[----:B------:R-:W-:Y:S02]  /*5bf0*/  IMAD.SHL.U32 R12, R218, 0x2, RZ ;  /* 0x00000002da0c7824 */ /* 0x000fe400078e00ff */
[----:B------:R-:W-:Y:S05]  /*5c00*/  IMAD.WIDE.U32 R6, R225, c[0x0][0x218], R6 ;  /* 0x00008600e1067a25 */ /* 0x000fea00078e0006 */
[----:B------:R-:W-:Y:S04]  /*5c10*/  IADD3 R4, P0, R6, UR20, RZ ;  /* 0x0000001406047c10 */ /* 0x000fe8000ff1e0ff */
[----:B------:R-:W-:Y:S02]  /*5c20*/  IADD3.X R5, R7, UR16, R5, P0, !PT ;  /* 0x0000001007057c10 */ /* 0x000fe400087fe405 */
[C---:B------:R-:W-:Y:S04]  /*5c30*/  LEA R3, P0, R4.reuse, c[0x0][0x1f8], 0x1 ;  /* 0x00007e0004037a11 */ /* 0x040fe800078008ff */
[----:B------:R-:W-:Y:S02]  /*5c40*/  LEA.HI.X R8, R4, c[0x0][0x1fc], R5, 0x1, P0 ;  /* 0x00007f0004087a11 */ /* 0x000fe400000f0c05 */
[----:B------:R-:W5:Y:S04]  /*5c50*/  SHFL.IDX PT, R5, R3, RZ, 0x1c1f ;  /* 0x001c1fff03057589 */ /* 0x000f6800000e0000 */
[----:B------:R-:W4:Y:S01]  /*5c60*/  SHFL.IDX PT, R4, R8, RZ, 0x1c1f ;  /* 0x001c1fff08047589 */ /* 0x000f2200000e0000 */
[C---:B-----5:R-:W-:Y:S05]  /*5c70*/  IADD3 R10, P0, R5.reuse, R202, RZ ;  /* 0x000000ca050a7210 */ /* 0x060fea0007f1e0ff */
[C---:B----4-:R-:W-:Y:S01]  /*5c80*/  IMAD.X R11, R4.reuse, 0x1, R200, P0 ;  /* 0x00000001040b7824 */ /* 0x050fe200000e06c8 */
[C---:B------:R-:W-:Y:S04]  /*5c90*/  IADD3 R6, P0, R5.reuse, R240, RZ ;  /* 0x000000f005067210 */ /* 0x040fe80007f1e0ff */
[----:B------:R-:W-:Y:S01]  /*5ca0*/  @!PT LDS RZ, [RZ] ;  /* 0x00000000fffff984 */ /* 0x000fe20000000800 */
[----:B------:R4:W-:Y:S01]  /*5cb0*/  LDGSTS.E.BYPASS.LTC128B.128 [R220+0x100], [R10.64], !P1 ;  /* 0x001000000adc7fae */ /* 0x0009e2000c901d4c */
[----:B------:R-:W-:Y:S01]  /*5cc0*/  IMAD.X R7, R4, 0x1, R203, P0 ;  /* 0x0000000104077824 */ /* 0x000fe200000e06cb */
[----:B------:R-:W-:Y:S02]  /*5cd0*/  IADD3 R14, P0, R5, R12, RZ ;  /* 0x0000000c050e7210 */ /* 0x000fe40007f1e0ff */
[----:B------:R-:W-:Y:S02]  /*5ce0*/  ISETP.GT.AND P1, PT, R224, 0x3f, PT ;  /* 0x0000003fe000780c */ /* 0x000fe40003f24270 */
[----:B------:R4:W-:Y:S01]  /*5cf0*/  LDGSTS.E.BYPASS.LTC128B.128 [R220+0xd00], [R6.64], !P3 ;  /* 0x00d0000006dc7fae */ /* 0x0009e2000d901d4c */
[----:B------:R-:W-:Y:S05]  /*5d00*/  IMAD.X R15, R4, 0x1, R9, P0 ;  /* 0x00000001040f7824 */ /* 0x000fea00000e0609 */
[----:B------:R4:W-:Y:S05]  /*5d10*/  LDGSTS.E.BYPASS.LTC128B.128 [R220+0x1900], [R14.64], !P2 ;  /* 0x019000000edc7fae */ /* 0x0009ea000d101d4c */
[----:B------:R-:W-:-:S05]  /*5d20*/  @P1 BRA `(.L_x_481) ;  /* 0x0000012000001947 */ /* 0x000fca0003800000 */
[----:B------:R-:W-:-:S05]  /*5d30*/  BRA.DIV ~URZ, `(.L_x_482) ;  /* 0x0000cd327f007947 */ /* 0x000fca000b800000 */
[----:B----4-:R4:W3:Y:S04]  /*5d40*/  SHFL.IDX PT, R14, R8, 0x1, 0x1c1f ;  /* 0x003c1f00080e7f89 */ /* 0x0108e800000e0000 */
[----:B------:R4:W2:Y:S02]  /*5d50*/  SHFL.IDX PT, R5, R3, 0x1, 0x1c1f ;  /* 0x003c1f0003057f89 */ /* 0x0008a400000e0000 */
.L_x_540:
[----:B------:R-:W-:Y:S02]  /*5d60*/  ISETP.GE.AND P3, PT, R230, c[0x0][0x1d4], PT ;  /* 0x00007500e6007a0c */ /* 0x000fe40003f66270 */
[----:B--2---:R-:W-:Y:S02]  /*5d70*/  IADD3 R10, P0, R5, R202, RZ ;  /* 0x000000ca050a7210 */ /* 0x004fe40007f1e0ff */
[----:B------:R-:W-:Y:S02]  /*5d80*/  ISETP.GE.AND P2, PT, R229, c[0x0][0x1d4], PT ;  /* 0x00007500e5007a0c */ /* 0x000fe40003f46270 */
[----:B------:R-:W-:Y:S01]  /*5d90*/  ISETP.GE.AND P1, PT, R228, c[0x0][0x1d4], PT ;  /* 0x00007500e4007a0c */ /* 0x000fe20003f26270 */
[C---:B---3--:R-:W-:Y:S01]  /*5da0*/  IMAD.X R11, R14.reuse, 0x1, R200, P0 ;  /* 0x000000010e0b7824 */ /* 0x048fe200000e06c8 */
[C---:B------:R-:W-:Y:S05]  /*5db0*/  IADD3 R6, P0, R5.reuse, R240, RZ ;  /* 0x000000f005067210 */ /* 0x040fea0007f1e0ff */
[----:B------:R-:W-:Y:S01]  /*5dc0*/  @!PT LDS RZ, [RZ] ;  /* 0x00000000fffff984 */ /* 0x000fe20000000800 */
[----:B------:R-:W-:Y:S01]  /*5dd0*/  @!PT LDS RZ, [RZ] ;  /* 0x00000000fffff984 */ /* 0x000fe20000000800 */
[----:B------:R-:W-:Y:S01]  /*5de0*/  @!PT LDS RZ, [RZ] ;  /* 0x00000000fffff984 */ /* 0x000fe20000000800 */
[----:B------:R2:W-:Y:S01]  /*5df0*/  LDGSTS.E.BYPASS.LTC128B.128 [R220+0x900], [R10.64], !P3 ;  /* 0x009000000adc7fae */ /* 0x0005e2000d901d4c */
[C---:B------:R-:W-:Y:S01]  /*5e00*/  IMAD.X R7, R14.reuse, 0x1, R203, P0 ;  /* 0x000000010e077824 */ /* 0x040fe200000e06cb */
[----:B------:R-:W-:Y:S04]  /*5e10*/  IADD3 R12, P0, R5, R12, RZ ;  /* 0x0000000c050c7210 */ /* 0x000fe80007f1e0ff */
[----:B------:R2:W-:Y:S01]  /*5e20*/  LDGSTS.E.BYPASS.LTC128B.128 [R220+0x1500], [R6.64], !P2 ;  /* 0x0150000006dc7fae */ /* 0x0005e2000d101d4c */
[----:B------:R-:W-:Y:S05]  /*5e30*/  IMAD.X R13, R14, 0x1, R9, P0 ;  /* 0x000000010e0d7824 */ /* 0x000fea00000e0609 */
[----:B------:R2:W-:Y:S03]  /*5e40*/  LDGSTS.E.BYPASS.LTC128B.128 [R220+0x2100], [R12.64], !P1 ;  /* 0x021000000cdc7fae */ /* 0x0005e6000c901d4c */
.L_x_481:
[----:B------:R-:W-:Y:S05]  /*5e50*/  BSYNC B0 ;  /* 0x0000000000007941 */ /* 0x000fea0003800000 */
.L_x_480:
[----:B------:R-:W0:Y:S01]  /*5e60*/  LDGDEPBAR ;  /* 0x00000000000079af */ /* 0x000e220000000000 */
[----:B------:R-:W-:Y:S01]  /*5e70*/  WARPSYNC 0xffffffff ;  /* 0xffffffff00007948 */ /* 0x000fe20003800000 */
[-C--:B--2-4-:R-:W-:Y:S03]  /*5e80*/  HMMA.16816.F32 R4, R152, R156.reuse, RZ ;  /* 0x0000009c9804723c */ /* 0x094fe600000018ff */
[----:B------:R-:W-:Y:S03]  /*5e90*/  ISETP.GT.AND P0, PT, R236, R221, PT ;  /* 0x000000ddec00720c */ /* 0x000fe60003f04270 */
[----:B------:R-:W-:Y:S02]  /*5ea0*/  LDSM.16.M88.4 R192, [R216+0x3100] ;  /* 0x00310000d8c0783b */ /* 0x000fe40000000200 */
[C---:B---3--:R-:W-:Y:S06]  /*5eb0*/  HMMA.16816.F32 R8, R160.reuse, R156, RZ ;  /* 0x0000009ca008723c */ /* 0x048fec00000018ff */
[----:B------:R-:W-:Y:S02]  /*5ec0*/  LDSM.16.M88.4 R196, [R217+0x7900] ;  /* 0x00790000d9c4783b */ /* 0x000fe40000000200 */
[-C--:B------:R-:W-:Y:S08]  /*5ed0*/  HMMA.16816.F32 R12, R160, R158.reuse, RZ ;  /* 0x0000009ea00c723c */ /* 0x080ff000000018ff */
[C---:B------:R-:W-:Y:S01]  /*5ee0*/  HMMA.16816.F32 R16, R152.reuse, R158, RZ ;  /* 0x0000009e9810723c */ /* 0x040fe200000018ff */
[----:B------:R-:W2:Y:S07]  /*5ef0*/  LDSM.16.M88.4 R156, [R217+0x6900] ;  /* 0x00690000d99c783b */ /* 0x000eae0000000200 */
[-C--:B-1----:R-:W-:Y:S08]  /*5f00*/  HMMA.16816.F32 R20, R152, R164.reuse, RZ ;  /* 0x000000a49814723c */ /* 0x082ff000000018ff */
[C---:B------:R-:W-:Y:S08]  /*5f10*/  HMMA.16816.F32 R24, R160.reuse, R164, RZ ;  /* 0x000000a4a018723c */ /* 0x040ff000000018ff */
[-C--:B------:R-:W-:Y:S08]  /*5f20*/  HMMA.16816.F32 R28, R160, R166.reuse, RZ ;  /* 0x000000a6a01c723c */ /* 0x080ff000000018ff */
[C---:B------:R-:W-:Y:S01]  /*5f30*/  HMMA.16816.F32 R32, R152.reuse, R166, RZ ;  /* 0x000000a69820723c */ /* 0x040fe200000018ff */
[----:B------:R-:W-:Y:S07]  /*5f40*/  LDSM.16.M88.4 R164, [R213+0x6900] ;  /* 0x00690000d5a4783b */ /* 0x000fee0000000200 */
[-C--:B------:R-:W-:Y:S08]  /*5f50*/  HMMA.16816.F32 R36, R152, R168.reuse, RZ ;  /* 0x000000a89824723c */ /* 0x080ff000000018ff */
[C---:B------:R-:W-:Y:S08]  /*5f60*/  HMMA.16816.F32 R40, R160.reuse, R168, RZ ;  /* 0x000000a8a028723c */ /* 0x040ff000000018ff */
[-C--:B------:R-:W-:Y:S01]  /*5f70*/  HMMA.16816.F32 R44, R160, R170.reuse, RZ ;  /* 0x000000aaa02c723c */ /* 0x080fe200000018ff */
[----:B------:R-:W-:Y:S07]  /*5f80*/  LDSM.16.M88.4 R160, [R216+0x3900] ;  /* 0x00390000d8a0783b */ /* 0x000fee0000000200 */
[----:B------:R-:W-:Y:S01]  /*5f90*/  HMMA.16816.F32 R48, R152, R170, RZ ;  /* 0x000000aa9830723c */ /* 0x000fe200000018ff */
[----:B------:R-:W1:Y:S07]  /*5fa0*/  LDSM.16.M88.4 R152, [R216+0x3500] ;  /* 0x00350000d898783b */ /* 0x000e6e0000000200 */
[-C--:B------:R-:W-:Y:S01]  /*5fb0*/  HMMA.16816.F32 R4, R172, R176.reuse, R4 ;  /* 0x000000b0ac04723c */ /* 0x080fe20000001804 */
[----:B------:R-:W3:Y:S07]  /*5fc0*/  LDSM.16.M88.4 R168, [R209] ;  /* 0x00000000d1a8783b */ /* 0x000eee0000000200 */
[C---:B------:R-:W-:Y:S08]  /*5fd0*/  HMMA.16816.F32 R8, R180.reuse, R176, R8 ;  /* 0x000000b0b408723c */ /* 0x040ff00000001808 */
[-C--:B------:R-:W-:Y:S08]  /*5fe0*/  HMMA.16816.F32 R12, R180, R178.reuse, R12 ;  /* 0x000000b2b40c723c */ /* 0x080ff0000000180c */
[C---:B------:R-:W-:Y:S01]  /*5ff0*/  HMMA.16816.F32 R16, R172.reuse, R178, R16 ;  /* 0x000000b2ac10723c */ /* 0x040fe20000001810 */
[----:B------:R-:W4:Y:S07]  /*6000*/  LDSM.16.M88.4 R176, [R213+0x7900] ;  /* 0x00790000d5b0783b */ /* 0x000f2e0000000200 */
        /* <DEDUP_REMOVED lines=8> */
[----:B------:R-:W-:Y:S07]  /*6090*/  LDSM.16.M88.4 R180, [R207] ;  /* 0x00000000cfb4783b */ /* 0x000fee0000000200 */
[----:B------:R-:W-:Y:S01]  /*60a0*/  HMMA.16816.F32 R48, R172, R190, R48 ;  /* 0x000000beac30723c */ /* 0x000fe20000001830 */
[----:B------:R-:W5:Y:S07]  /*60b0*/  LDSM.16.M88.4 R172, [R208] ;  /* 0x00000000d0ac783b */ /* 0x000f6e0000000200 */
[-C--:B--2---:R-:W-:Y:S01]  /*60c0*/  HMMA.16816.F32 R4, R156, R192.reuse, R4 ;  /* 0x000000c09c04723c */ /* 0x084fe20000001804 */
[----:B------:R-:W-:Y:S07]  /*60d0*/  LDSM.16.M88.4 R188, [R213+0x9900] ;  /* 0x00990000d5bc783b */ /* 0x000fee0000000200 */
[C---:B------:R-:W-:Y:S08]  /*60e0*/  HMMA.16816.F32 R8, R196.reuse, R192, R8 ;  /* 0x000000c0c408723c */ /* 0x040ff00000001808 */
[-C--:B------:R-:W-:Y:S08]  /*60f0*/  HMMA.16816.F32 R12, R196, R194.reuse, R12 ;  /* 0x000000c2c40c723c */ /* 0x080ff0000000180c */
[C---:B------:R-:W-:Y:S01]  /*6100*/  HMMA.16816.F32 R16, R156.reuse, R194, R16 ;  /* 0x000000c29c10723c */ /* 0x040fe20000001810 */
[----:B------:R-:W-:Y:S07]  /*6110*/  LDSM.16.M88.4 R192, [R205] ;  /* 0x00000000cdc0783b */ /* 0x000fee0000000200 */
[-C--:B-1----:R-:W-:Y:S08]  /*6120*/  HMMA.16816.F32 R20, R156, R152.reuse, R20 ;  /* 0x000000989c14723c */ /* 0x082ff00000001814 */
[C---:B------:R-:W-:Y:S08]  /*6130*/  HMMA.16816.F32 R24, R196.reuse, R152, R24 ;  /* 0x00000098c418723c */ /* 0x040ff00000001818 */
[-C--:B------:R-:W-:Y:S08]  /*6140*/  HMMA.16816.F32 R28, R196, R154.reuse, R28 ;  /* 0x0000009ac41c723c */ /* 0x080ff0000000181c */
[C---:B------:R-:W-:Y:S01]  /*6150*/  HMMA.16816.F32 R32, R156.reuse, R154, R32 ;  /* 0x0000009a9c20723c */ /* 0x040fe20000001820 */
[----:B------:R-:W-:Y:S07]  /*6160*/  LDSM.16.M88.4 R152, [R217+0x8900] ;  /* 0x00890000d998783b */ /* 0x000fee0000000200 */
[-C--:B------:R-:W-:Y:S08]  /*6170*/  HMMA.16816.F32 R36, R156, R160.reuse, R36 ;  /* 0x000000a09c24723c */ /* 0x080ff00000001824 */
[C---:B------:R-:W-:Y:S08]  /*6180*/  HMMA.16816.F32 R40, R196.reuse, R160, R40 ;  /* 0x000000a0c428723c */ /* 0x040ff00000001828 */
[-C--:B------:R-:W-:Y:S08]  /*6190*/  HMMA.16816.F32 R44, R196, R162.reuse, R44 ;  /* 0x000000a2c42c723c */ /* 0x080ff0000000182c */
[----:B------:R-:W-:Y:S01]  /*61a0*/  HMMA.16816.F32 R48, R156, R162, R48 ;  /* 0x000000a29c30723c */ /* 0x000fe20000001830 */
[----:B------:R-:W1:Y:S07]  /*61b0*/  LDSM.16.M88.4 R156, [R216+0x3d00] ;  /* 0x003d0000d89c783b */ /* 0x000e6e0000000200 */
[-C--:B---3--:R-:W-:Y:S01]  /*61c0*/  HMMA.16816.F32 R4, R164, R168.reuse, R4 ;  /* 0x000000a8a404723c */ /* 0x088fe20000001804 */
[----:B------:R-:W2:Y:S07]  /*61d0*/  LDSM.16.M88.4 R160, [R217+0x9900] ;  /* 0x00990000d9a0783b */ /* 0x000eae0000000200 */
[C---:B----4-:R-:W-:Y:S08]  /*61e0*/  HMMA.16816.F32 R8, R176.reuse, R168, R8 ;  /* 0x000000a8b008723c */ /* 0x050ff00000001808 */
[-C--:B------:R-:W-:Y:S08]  /*61f0*/  HMMA.16816.F32 R12, R176, R170.reuse, R12 ;  /* 0x000000aab00c723c */ /* 0x080ff0000000180c */
[C---:B------:R-:W-:Y:S01]  /*6200*/  HMMA.16816.F32 R16, R164.reuse, R170, R16 ;  /* 0x000000aaa410723c */ /* 0x040fe20000001810 */
[----:B------:R-:W3:Y:S07]  /*6210*/  LDSM.16.M88.4 R168, [R216+0x4500] ;  /* 0x00450000d8a8783b */ /* 0x000eee0000000200 */
[-C--:B-----5:R-:W-:Y:S08]  /*6220*/  HMMA.16816.F32 R20, R164, R172.reuse, R20 ;  /* 0x000000aca414723c */ /* 0x0a0ff00000001814 */
[C---:B------:R-:W-:Y:S08]  /*6230*/  HMMA.16816.F32 R24, R176.reuse, R172, R24 ;  /* 0x000000acb018723c */ /* 0x040ff00000001818 */
[-C--:B------:R-:W-:Y:S08]  /*6240*/  HMMA.16816.F32 R28, R176, R174.reuse, R28 ;  /* 0x000000aeb01c723c */ /* 0x080ff0000000181c */
[C---:B------:R-:W-:Y:S01]  /*6250*/  HMMA.16816.F32 R32, R164.reuse, R174, R32 ;  /* 0x000000aea420723c */ /* 0x040fe20000001820 */
[----:B------:R-:W-:Y:S07]  /*6260*/  LDSM.16.M88.4 R172, [R213+0x8900] ;  /* 0x00890000d5ac783b */ /* 0x000fee0000000200 */
[-C--:B------:R-:W-:Y:S08]  /*6270*/  HMMA.16816.F32 R36, R164, R180.reuse, R36 ;  /* 0x000000b4a424723c */ /* 0x080ff00000001824 */
[C---:B------:R-:W-:Y:S08]  /*6280*/  HMMA.16816.F32 R40, R176.reuse, R180, R40 ;  /* 0x000000b4b028723c */ /* 0x040ff00000001828 */
[-C--:B------:R-:W-:Y:S01]  /*6290*/  HMMA.16816.F32 R44, R176, R182.reuse, R44 ;  /* 0x000000b6b02c723c */ /* 0x080fe2000000182c */
[----:B------:R-:W4:Y:S07]  /*62a0*/  LDSM.16.M88.4 R176, [R206] ;  /* 0x00000000ceb0783b */ /* 0x000f2e0000000200 */
[----:B------:R-:W-:Y:S01]  /*62b0*/  HMMA.16816.F32 R48, R164, R182, R48 ;  /* 0x000000b6a430723c */ /* 0x000fe20000001830 */
[----:B------:R-:W5:Y:S01]  /*62c0*/  LDSM.16.M88.4 R164, [R204] ;  /* 0x00000000cca4783b */ /* 0x000f620000000200 */
[----:B------:R-:W-:Y:S06]  /*62d0*/  DEPBAR.LE SB0, 0x0 ;  /* 0x000080000000791a */ /* 0x000fec0000000000 */
[-C--:B-1----:R-:W-:Y:S01]  /*62e0*/  HMMA.16816.F32 R4, R152, R156.reuse, R4 ;  /* 0x0000009c9804723c */ /* 0x082fe20000001804 */
[----:B------:R-:W-:Y:S07]  /*62f0*/  BAR.SYNC.DEFER_BLOCKING 0x0 ;  /* 0x0000000000007b1d */ /* 0x000fee0000010000 */
[C---:B--2---:R-:W-:Y:S08]  /*6300*/  HMMA.16816.F32 R8, R160.reuse, R156, R8 ;  /* 0x0000009ca008723c */ /* 0x044ff00000001808 */
        /* <DEDUP_REMOVED lines=9> */
[----:B------:R-:W-:Y:S08]  /*63a0*/  HMMA.16816.F32 R48, R152, R170, R48 ;  /* 0x000000aa9830723c */ /* 0x000ff00000001830 */
[-C--:B----4-:R-:W-:Y:S08]  /*63b0*/  HMMA.16816.F32 R4, R172, R176.reuse, R4 ;  /* 0x000000b0ac04723c */ /* 0x090ff00000001804 */
[C---:B------:R-:W-:Y:S08]  /*63c0*/  HMMA.16816.F32 R8, R188.reuse, R176, R8 ;  /* 0x000000b0bc08723c */ /* 0x040ff00000001808 */
[-C--:B------:R-:W-:Y:S08]  /*63d0*/  HMMA.16816.F32 R12, R188, R178.reuse, R12 ;  /* 0x000000b2bc0c723c */ /* 0x080ff0000000180c */
[C---:B------:R-:W-:Y:S08]  /*63e0*/  HMMA.16816.F32 R16, R172.reuse, R178, R16 ;  /* 0x000000b2ac10723c */ /* 0x040ff00000001810 */
[-C--:B------:R-:W-:Y:S08]  /*63f0*/  HMMA.16816.F32 R20, R172, R192.reuse, R20 ;  /* 0x000000c0ac14723c */ /* 0x080ff00000001814 */
[C---:B------:R-:W-:Y:S08]  /*6400*/  HMMA.16816.F32 R24, R188.reuse, R192, R24 ;  /* 0x000000c0bc18723c */ /* 0x040ff00000001818 */
[-C--:B------:R-:W-:Y:S08]  /*6410*/  HMMA.16816.F32 R28, R188, R194.reuse, R28 ;  /* 0x000000c2bc1c723c */ /* 0x080ff0000000181c */
[C---:B------:R-:W-:Y:S08]  /*6420*/  HMMA.16816.F32 R32, R172.reuse, R194, R32 ;  /* 0x000000c2ac20723c */ /* 0x040ff00000001820 */
[-C--:B-----5:R-:W-:Y:S08]  /*6430*/  HMMA.16816.F32 R36, R172, R164.reuse, R36 ;  /* 0x000000a4ac24723c */ /* 0x0a0ff00000001824 */
[C---:B------:R-:W-:Y:S08]  /*6440*/  HMMA.16816.F32 R40, R188.reuse, R164, R40 ;  /* 0x000000a4bc28723c */ /* 0x040ff00000001828 */
[-C--:B------:R-:W-:Y:S08]  /*6450*/  HMMA.16816.F32 R44, R188, R166.reuse, R44 ;  /* 0x000000a6bc2c723c */ /* 0x080ff0000000182c */
[----:B------:R-:W-:Y:S01]  /*6460*/  HMMA.16816.F32 R48, R172, R166, R48 ;  /* 0x000000a6ac30723c */ /* 0x000fe20000001830 */
[----:B------:R-:W-:-:S07]  /*6470*/  @!P0 BRA `(.L_x_483) ;  /* 0x0000038000008947 */ /* 0x000fce0003800000 */
[----:B------:R-:W-:Y:S01]  /*6480*/  ISETP.NE.AND P2, PT, R222, 0x1, PT ;  /* 0x00000001de00780c */ /* 0x000fe20003f45270 */
[----:B------:R-:W-:Y:S01]  /*6490*/  IMAD R226, R236, 0x30, R232 ;  /* 0x00000030ece27824 */ /* 0x000fe200078e02e8 */
[----:B------:R-:W-:Y:S01]  /*64a0*/  ISETP.GT.AND P1, PT, R227, 0x2f, PT ;  /* 0x0000002fe300780c */ /* 0x000fe20003f24270 */
[----:B------:R-:W-:Y:S01]  /*64b0*/  IMAD.MOV.U32 R225, RZ, RZ, RZ ;  /* 0x000000ffffe17224 */ /* 0x000fe200078e00ff */
[----:B------:R-:W-:Y:S02]  /*64c0*/  ISETP.GE.AND P5, PT, R230, c[0x0][0x1d4], PT ;  /* 0x00007500e6007a0c */ /* 0x000fe40003fa6270 */
[----:B------:R-:W-:Y:S02]  /*64d0*/  IADD3 R226, R226, -0x30, R227 ;  /* 0xffffffd0e2e27810 */ /* 0x000fe40007ffe0e3 */
[----:B------:R-:W-:Y:S02]  /*64e0*/  ISETP.GE.AND P4, PT, R229, c[0x0][0x1d4], PT ;  /* 0x00007500e5007a0c */ /* 0x000fe40003f86270 */
[----:B------:R-:W-:Y:S01]  /*64f0*/  ISETP.GE.AND P3, PT, R228, c[0x0][0x1d4], PT ;  /* 0x00007500e4007a0c */ /* 0x000fe20003f66270 */
[--C-:B------:R-:W-:Y:S02]  /*6500*/  IMAD.MOV.U32 R3, RZ, RZ, R226.reuse ;  /* 0x000000ffff037224 */ /* 0x100fe400078e00e2 */
[----:B------:R-:W-:Y:S05]  /*6510*/  @P2 IMAD.HI.U32 R149, R226, c[0x0][0x2bc], RZ ;  /* 0x0000af00e2952a27 */ /* 0x000fea00078e00ff */
[----:B------:R-:W-:Y:S04]  /*6520*/  @P2 SHF.R.U32.HI R3, RZ, c[0x0][0x2c0], R149 ;  /* 0x0000b000ff032a19 */ /* 0x000fe80000011695 */
[C---:B------:R-:W-:Y:S04]  /*6530*/  @!P1 IADD3 R154, P0, R3.reuse, UR10, RZ ;  /* 0x0000000a039a9c10 */ /* 0x040fe8000ff1e0ff */
[----:B------:R-:W-:Y:S01]  /*6540*/  @!P1 LEA.HI.X.SX32 R149, R3, UR6, 0x1, P0 ;  /* 0x0000000603959c11 */ /* 0x000fe200080f0eff */
        /* <DEDUP_REMOVED lines=13> */
[----:B------:R-:W-:Y:S03]  /*6620*/  IADD3 R152, P0, R152, UR18, RZ ;  /* 0x0000001298987c10 */ /* 0x000fe6000ff1e0ff */
[----:B------:R-:W-:Y:S05]  /*6630*/  IMAD R151, R225, c[0x0][0x1f4], R151 ;  /* 0x00007d00e1977a24 */ /* 0x000fea00078e0297 */
[----:B------:R-:W-:Y:S02]  /*6640*/  IADD3.X R151, R153, UR9, R151, P0, !PT ;  /* 0x0000000999977c10 */ /* 0x000fe400087fe497 */
[C---:B------:R-:W-:Y:S04]  /*6650*/  LEA R149, P0, R152.reuse, c[0x0][0x1c8], 0x1 ;  /* 0x0000720098957a11 */ /* 0x040fe800078008ff */
[----:B------:R-:W-:Y:S01]  /*6660*/  LEA.HI.X R3, R152, c[0x0][0x1cc], R151, 0x1, P0 ;  /* 0x0000730098037a11 */ /* 0x000fe200000f0c97 */
[----:B------:R-:W1:Y:S01]  /*6670*/  SHFL.IDX PT, R155, R149, RZ, 0x1c1f ;  /* 0x001c1fff959b7589 */ /* 0x000e6200000e0000 */
[----:B------:R-:W-:Y:S03]  /*6680*/  IADD3 R151, -R238, 0x30, RZ ;  /* 0x00000030ee977810 */ /* 0x000fe60007ffe1ff */
[----:B------:R-:W2:Y:S01]  /*6690*/  SHFL.IDX PT, R152, R3, RZ, 0x1c1f ;  /* 0x001c1fff03987589 */ /* 0x000ea200000e0000 */
[----:B------:R-:W-:Y:S03]  /*66a0*/  ISETP.GE.AND P1, PT, R151, 0x1, PT ;  /* 0x000000019700780c */ /* 0x000fe60003f26270 */
[----:B------:R-:W3:Y:S10]  /*66b0*/  SHFL.IDX PT, R153, R149, 0x1, 0x1c1f ;  /* 0x003c1f0095997f89 */ /* 0x000ef400000e0000 */
[C---:B-1----:R-:W-:Y:S05]  /*66c0*/  @P1 IADD3 R158, P0, R155.reuse, R202, RZ ;  /* 0x000000ca9b9e1210 */ /* 0x042fea0007f1e0ff */
[C-C-:B--2---:R-:W-:Y:S01]  /*66d0*/  @P1 IMAD.X R159, R152.reuse, 0x1, R200.reuse, P0 ;  /* 0x00000001989f1824 */ /* 0x144fe200000e06c8 */
[----:B------:R-:W-:Y:S04]  /*66e0*/  @P1 IADD3 R156, P0, R155, R240, RZ ;  /* 0x000000f09b9c1210 */ /* 0x000fe80007f1e0ff */
[----:B------:R1:W-:Y:S01]  /*66f0*/  @P1 LDGSTS.E.BYPASS.LTC128B.128 [R220+0x2500], [R158.64], !P5 ;  /* 0x025000009edc1fae */ /* 0x0003e2000e901d4c */
[----:B------:R-:W-:Y:S01]  /*6700*/  @P1 IMAD.X R157, R152, 0x1, R203, P0 ;  /* 0x00000001989d1824 */ /* 0x000fe200000e06cb */
[C---:B------:R-:W-:Y:S04]  /*6710*/  @P1 LEA R154, P0, R218.reuse, R155, 0x1 ;  /* 0x0000009bda9a1211 */ /* 0x040fe800078008ff */
[----:B------:R1:W-:Y:S01]  /*6720*/  @P1 LDGSTS.E.BYPASS.LTC128B.128 [R220+0x3100], [R156.64], !P4 ;  /* 0x031000009cdc1fae */ /* 0x0003e2000e101d4c */
[----:B------:R-:W-:Y:S02]  /*6730*/  @P1 LEA.HI.X R155, R218, R152, R233, 0x1, P0 ;  /* 0x00000098da9b1211 */ /* 0x000fe400000f0ce9 */
[----:B------:R-:W-:Y:S01]  /*6740*/  ISETP.GE.AND P0, PT, R151, 0x21, PT ;  /* 0x000000219700780c */ /* 0x000fe20003f06270 */
[----:B------:R-:W2:Y:S04]  /*6750*/  SHFL.IDX PT, R152, R3, 0x1, 0x1c1f ;  /* 0x003c1f0003987f89 */ /* 0x000ea800000e0000 */
[----:B------:R1:W-:Y:S08]  /*6760*/  @P1 LDGSTS.E.BYPASS.LTC128B.128 [R220+0x3d00], [R154.64], !P3 ;  /* 0x03d000009adc1fae */ /* 0x0003f0000d901d4c */
[C---:B---3--:R-:W-:Y:S05]  /*6770*/  @P0 IADD3 R162, P2, R153.reuse, R202, RZ ;  /* 0x000000ca99a20210 */ /* 0x048fea0007f5e0ff */
[C---:B--2---:R-:W-:Y:S01]  /*6780*/  @P0 IMAD.X R163, R152.reuse, 0x1, R200, P2 ;  /* 0x0000000198a30824 */ /* 0x044fe200010e06c8 */
[----:B------:R-:W-:Y:S04]  /*6790*/  @P0 IADD3 R160, P2, R153, R240, RZ ;  /* 0x000000f099a00210 */ /* 0x000fe80007f5e0ff */
[----:B------:R1:W-:Y:S01]  /*67a0*/  @P0 LDGSTS.E.BYPASS.LTC128B.128 [R220+0x2d00], [R162.64], !P5 ;  /* 0x02d00000a2dc0fae */ /* 0x0003e2000e901d4c */
[----:B------:R-:W-:Y:S01]  /*67b0*/  @P0 IMAD.X R161, R152, 0x1, R203, P2 ;  /* 0x0000000198a10824 */ /* 0x000fe200010e06cb */
[C---:B------:R-:W-:Y:S04]  /*67c0*/  @P0 LEA R164, P2, R218.reuse, R153, 0x1 ;  /* 0x00000099daa40211 */ /* 0x040fe800078408ff */
[----:B------:R1:W-:Y:S01]  /*67d0*/  @P0 LDGSTS.E.BYPASS.LTC128B.128 [R220+0x3900], [R160.64], !P4 ;  /* 0x03900000a0dc0fae */ /* 0x0003e2000e101d4c */
[----:B------:R-:W-:Y:S05]  /*67e0*/  @P0 LEA.HI.X R165, R218, R152, R233, 0x1, P2 ;  /* 0x00000098daa50211 */ /* 0x000fea00010f0ce9 */
[----:B------:R1:W-:Y:S03]  /*67f0*/  @P0 LDGSTS.E.BYPASS.LTC128B.128 [R220+0x4500], [R164.64], !P3 ;  /* 0x04500000a4dc0fae */ /* 0x0003e6000d901d4c */
.L_x_483:
[----:B-1----:R-:W-:Y:S01]  /*6800*/  IMAD.MOV.U32 R158, RZ, RZ, R231 ;  /* 0x000000ffff9e7224 */ /* 0x002fe200078e00e7 */
[----:B------:R-:W-:Y:S01]  /*6810*/  PLOP3.LUT P0, PT, PT, PT, UP2, 0x80, 0x0 ;  /* 0x000000000000781c */ /* 0x000fe20003f0f028 */
[----:B------:R-:W0:Y:S01]  /*6820*/  LDGDEPBAR ;  /* 0x00000000000079af */ /* 0x000e220000000000 */
[----:B------:R-:W-:Y:S05]  /*6830*/  IMAD R156, R236, -0x30, RZ ;  /* 0xffffffd0ec9c7824 */ /* 0x000fea00078e02ff */
[----:B------:R-:W-:Y:S06]  /*6840*/  IADD3 R154, -R235, 0x1, R156 ;  /* 0x00000001eb9a7810 */ /* 0x000fec0007ffe19c */
[----:B------:R-:W-:Y:S01]  /*6850*/  @P0 IMAD.HI.U32 R3, R231, c[0x0][0x2c8], RZ ;  /* 0x0000b200e7030a27 */ /* 0x000fe200078e00ff */
[----:B------:R-:W-:Y:S11]  /*6860*/  PLOP3.LUT P0, PT, PT, PT, UP2, 0x80, 0x0 ;  /* 0x000000000000781c */ /* 0x000ff60003f0f028 */
[----:B------:R-:W-:Y:S02]  /*6870*/  @!UPT UIADD3 URZ, URZ, URZ, URZ ;  /* 0x0000003f3f3ff290 */ /* 0x000fe4000fffe03f */
[----:B------:R-:W-:Y:S01]  /*6880*/  @P0 SHF.R.U32.HI R158, RZ, c[0x0][0x2cc], R3 ;  /* 0x0000b300ff9e0a19 */ /* 0x000fe20000011603 */
[----:B------:R-:W-:Y:S01]  /*6890*/  IMAD.MOV.U32 R3, RZ, RZ, c[0x0][0x2ac] ;  /* 0x0000ab00ff037624 */ /* 0x000fe200078e00ff */
[----:B------:R-:W-:Y:S03]  /*68a0*/  PLOP3.LUT P0, PT, PT, PT, UP1, 0x40, 0x0 ;  /* 0x000000000000781c */ /* 0x000fe60003f0e818 */
[----:B------:R-:W1:Y:S01]  /*68b0*/  SHFL.IDX PT, R152, R158, RZ, 0x1c1f ;  /* 0x001c1fff9e987589 */ /* 0x000e6200000e0000 */
[----:B------:R-:W-:Y:S05]  /*68c0*/  IMAD R154, R3, c[0x0][0x1d0], R154 ;  /* 0x00007400039a7a24 */ /* 0x000fea00078e029a */
[----:B------:R-:W-:Y:S04]  /*68d0*/  IADD3 R153, R154, -c[0x0][0x168], RZ ;  /* 0x80005a009a997a10 */ /* 0x000fe80007ffe0ff */
[C---:B------:R-:W-:Y:S02]  /*68e0*/  IADD3 R154, R153.reuse, c[0x0][0x328], RZ ;  /* 0x0000ca00999a7a10 */ /* 0x040fe40007ffe0ff */
[----:B------:R-:W-:Y:S03]  /*68f0*/  IADD3 R153, R153, UR17, RZ ;  /* 0x0000001199997c10 */ /* 0x000fe6000fffe0ff */
[--C-:B-1----:R-:W-:Y:S02]  /*6900*/  IMAD.IADD R168, R154, 0x1, R152.reuse ;  /* 0x000000019aa87824 */ /* 0x102fe400078e0298 */
[----:B------:R-:W-:Y:S01]  /*6910*/  IMAD.IADD R167, R153, 0x1, R152 ;  /* 0x0000000199a77824 */ /* 0x000fe200078e0298 */
[----:B------:R-:W-:-:S05]  /*6920*/  @P0 BRA `(.L_x_484) ;  /* 0x000001a000000947 */ /* 0x000fca0003800000 */
[----:B------:R-:W-:Y:S01]  /*6930*/  MOV R3, c[0x0][0x2ac] ;  /* 0x0000ab0000037a02 */ /* 0x000fe20000000f00 */
[----:B------:R-:W-:Y:S04]  /*6940*/  BSSY B0, `(.L_x_485) ;  /* 0x0000013000007945 */ /* 0x000fe80003800000 */
[----:B------:R-:W-:Y:S05]  /*6950*/  IMAD R152, R3, c[0x0][0x1d0], R152 ;  /* 0x0000740003987a24 */ /* 0x000fea00078e0298 */
[----:B------:R-:W-:Y:S04]  /*6960*/  IADD3 R149, R152, -c[0x0][0x168], RZ ;  /* 0x80005a0098957a10 */ /* 0x000fe80007ffe0ff */
[----:B------:R-:W-:Y:S11]  /*6970*/  ISETP.GT.AND P0, PT, R149, -0x1, PT ;  /* 0xffffffff9500780c */ /* 0x000ff60003f04270 */
[----:B------:R-:W-:Y:S02]  /*6980*/  @!UPT UIADD3 URZ, URZ, URZ, URZ ;  /* 0x0000003f3f3ff290 */ /* 0x000fe4000fffe03f */
[----:B------:R-:W-:-:S05]  /*6990*/  @P0 BRA `(.L_x_486) ;  /* 0x0000008000000947 */ /* 0x000fca0003800000 */
[----:B------:R-:W-:Y:S01]  /*69a0*/  LOP3.LUT R149, RZ, R149, RZ, 0x33, !PT ;  /* 0x00000095ff957212 */ /* 0x000fe200078e33ff */
[----:B------:R-:W-:Y:S05]  /*69b0*/  IMAD.MOV.U32 R3, RZ, RZ, 0x1 ;  /* 0x00000001ff037424 */ /* 0x000fea00078e00ff */
[----:B------:R-:W-:Y:S11]  /*69c0*/  ISETP.NE.AND P0, PT, R3, c[0x0][0x32c], PT ;  /* 0x0000cb0003007a0c */ /* 0x000ff60003f05270 */
[----:B------:R-:W-:Y:S02]  /*69d0*/  @!UPT UIADD3 URZ, URZ, URZ, URZ ;  /* 0x0000003f3f3ff290 */ /* 0x000fe4000fffe03f */
[----:B------:R-:W-:Y:S05]  /*69e0*/  @P0 IMAD.HI.U32 R3, R149, c[0x0][0x330], RZ ;  /* 0x0000cc0095030a27 */ /* 0x000fea00078e00ff */
[----:B------:R-:W-:Y:S04]  /*69f0*/  @P0 SHF.R.U32.HI R149, RZ, c[0x0][0x334], R3 ;  /* 0x0000cd00ff950a19 */ /* 0x000fe80000011603 */
[----:B------:R-:W-:Y:S01]  /*6a00*/  LOP3.LUT R149, RZ, R149, RZ, 0x33, !PT ;  /* 0x00000095ff957212 */ /* 0x000fe200078e33ff */
[----:B------:R-:W-:-:S05]  /*6a10*/  BRA `(.L_x_487) ;  /* 0x0000005000007947 */ /* 0x000fca0003800000 */
.L_x_486:
[----:B------:R-:W-:Y:S04]  /*6a20*/  MOV R3, 0x1 ;  /* 0x0000000100037802 */ /* 0x000fe80000000f00 */
[----:B------:R-:W-:Y:S11]  /*6a30*/  ISETP.NE.AND P0, PT, R3, c[0x0][0x32c], PT ;  /* 0x0000cb0003007a0c */ /* 0x000ff60003f05270 */
[----:B------:R-:W-:Y:S02]  /*6a40*/  @!UPT UIADD3 URZ, URZ, URZ, URZ ;  /* 0x0000003f3f3ff290 */ /* 0x000fe4000fffe03f */
[----:B------:R-:W-:Y:S05]  /*6a50*/  @P0 IMAD.HI.U32 R3, R149, c[0x0][0x330], RZ ;  /* 0x0000cc0095030a27 */ /* 0x000fea00078e00ff */
[----:B------:R-:W-:Y:S02]  /*6a60*/  @P0 SHF.R.U32.HI R149, RZ, c[0x0][0x334], R3 ;  /* 0x0000cd00ff950a19 */ /* 0x000fe40000011603 */
.L_x_487:
[----:B------:R-:W-:Y:S05]  /*6a70*/  BSYNC B0 ;  /* 0x0000000000007941 */ /* 0x000fea0003800000 */
.L_x_485:
[----:B------:R-:W-:Y:S04]  /*6a80*/  IMAD.IADD R152, R156, 0x1, -R235 ;  /* 0x000000019c987824 */ /* 0x000fe800078e0aeb */
[----:B------:R-:W-:Y:S05]  /*6a90*/  IMAD R152, R149, c[0x0][0x32c], R152 ;  /* 0x0000cb0095987a24 */ /* 0x000fea00078e0298 */
[----:B------:R-:W-:Y:S02]  /*6aa0*/  IADD3 R3, R152, c[0x0][0x32c], RZ ;  /* 0x0000cb0098037a10 */ /* 0x000fe40007ffe0ff */
[----:B------:R-:W-:Y:S02]  /*6ab0*/  IMNMX R167, R167, R152, !PT ;  /* 0x00000098a7a77217 */ /* 0x000fe40007800200 */
[----:B------:R-:W-:Y:S02]  /*6ac0*/  IMNMX R168, R168, R3, PT ;  /* 0x00000003a8a87217 */ /* 0x000fe40003800200 */
.L_x_484:
[----:B------:R-:W-:Y:S01]  /*6ad0*/  PLOP3.LUT P0, PT, PT, PT, UP1, 0x40, 0x0 ;  /* 0x000000000000781c */ /* 0x000fe20003f0e818 */
[----:B------:R-:W1:Y:S02]  /*6ae0*/  SHFL.IDX PT, R152, R158, 0x1, 0x1c1f ;  /* 0x003c1f009e987f89 */ /* 0x000e6400000e0000 */
[----:B-1----:R-:W-:Y:S01]  /*6af0*/  IADD3 R164, R153, R152, RZ ;  /* 0x0000009899a47210 */ /* 0x002fe20007ffe0ff */
[----:B------:R-:W-:Y:S09]  /*6b00*/  IMAD.IADD R166, R154, 0x1, R152 ;  /* 0x000000019aa67824 */ /* 0x000ff200078e0298 */
        /* <DEDUP_REMOVED lines=16> */
.L_x_490:
[----:B------:R-:W-:Y:S04]  /*6c10*/  MOV R3, 0x1 ;  /* 0x0000000100037802 */ /* 0x000fe80000000f00 */
[----:B------:R-:W-:Y:S11]  /*6c20*/  ISETP.NE.AND P0, PT, R3, c[0x0][0x32c], PT ;  /* 0x0000cb0003007a0c */ /* 0x000ff60003f05270 */
[----:B------:R-:W-:Y:S02]  /*6c30*/  @!UPT UIADD3 URZ, URZ, URZ, URZ ;  /* 0x0000003f3f3ff290 */ /* 0x000fe4000fffe03f */
[----:B------:R-:W-:Y:S05]  /*6c40*/  @P0 IMAD.HI.U32 R3, R152, c[0x0][0x330], RZ ;  /* 0x0000cc0098030a27 */ /* 0x000fea00078e00ff */
[----:B------:R-:W-:Y:S02]  /*6c50*/  @P0 SHF.R.U32.HI R152, RZ, c[0x0][0x334], R3 ;  /* 0x0000cd00ff980a19 */ /* 0x000fe40000011603 */
.L_x_491:
[----:B------:R-:W-:Y:S05]  /*6c60*/  BSYNC B0 ;  /* 0x0000000000007941 */ /* 0x000fea0003800000 */
.L_x_489:
[----:B------:R-:W-:Y:S04]  /*6c70*/  IMAD.IADD R3, R156, 0x1, -R235 ;  /* 0x000000019c037824 */ /* 0x000fe800078e0aeb */
[----:B------:R-:W-:Y:S05]  /*6c80*/  IMAD R3, R152, c[0x0][0x32c], R3 ;  /* 0x0000cb0098037a24 */ /* 0x000fea00078e0203 */
[----:B------:R-:W-:Y:S02]  /*6c90*/  IADD3 R149, R3, c[0x0][0x32c], RZ ;  /* 0x0000cb0003957a10 */ /* 0x000fe40007ffe0ff */
[----:B------:R-:W-:Y:S02]  /*6ca0*/  IMNMX R164, R164, R3, !PT ;  /* 0x00000003a4a47217 */ /* 0x000fe40007800200 */
[----:B------:R-:W-:Y:S02]  /*6cb0*/  IMNMX R166, R166, R149, PT ;  /* 0x00000095a6a67217 */ /* 0x000fe40003800200 */
.L_x_488:
        /* <DEDUP_REMOVED lines=13> */
[----:B------:R-:W-:Y:S05]  /*6d90*/  IMAD.MOV.U32 R3, RZ, RZ, c[0x0][0x32c] ;  /* 0x0000cb00ff037624 */ /* 0x000fea00078e00ff */
[----:B------:R-:W-:Y:S11]  /*6da0*/  ISETP.NE.AND P0, PT, R3, 0x1, PT ;  /* 0x000000010300780c */ /* 0x000ff60003f05270 */
[----:B------:R-:W-:Y:S02]  /*6db0*/  @!UPT UIADD3 URZ, URZ, URZ, URZ ;  /* 0x0000003f3f3ff290 */ /* 0x000fe4000fffe03f */
[----:B------:R-:W-:Y:S05]  /*6dc0*/  @P0 IMAD.HI.U32 R3, R152, c[0x0][0x330], RZ ;  /* 0x0000cc0098030a27 */ /* 0x000fea00078e00ff */
[----:B------:R-:W-:Y:S04]  /*6dd0*/  @P0 SHF.R.U32.HI R152, RZ, c[0x0][0x334], R3 ;  /* 0x0000cd00ff980a19 */ /* 0x000fe80000011603 */
[----:B------:R-:W-:Y:S01]  /*6de0*/  LOP3.LUT R152, RZ, R152, RZ, 0x33, !PT ;  /* 0x00000098ff987212 */ /* 0x000fe200078e33ff */
[----:B------:R-:W-:-:S05]  /*6df0*/  BRA `(.L_x_495) ;  /* 0x0000005000007947 */ /* 0x000fca0003800000 */
.L_x_494:
[----:B------:R-:W-:Y:S04]  /*6e00*/  MOV R3, c[0x0][0x32c] ;  /* 0x0000cb0000037a02 */ /* 0x000fe80000000f00 */
[----:B------:R-:W-:Y:S11]  /*6e10*/  ISETP.NE.AND P0, PT, R3, 0x1, PT ;  /* 0x000000010300780c */ /* 0x000ff60003f05270 */
[----:B------:R-:W-:Y:S02]  /*6e20*/  @!UPT UIADD3 URZ, URZ, URZ, URZ ;  /* 0x0000003f3f3ff290 */ /* 0x000fe4000fffe03f */
[----:B------:R-:W-:Y:S05]  /*6e30*/  @P0 IMAD.HI.U32 R3, R152, c[0x0][0x330], RZ ;  /* 0x0000cc0098030a27 */ /* 0x000fea00078e00ff */
[----:B------:R-:W-:Y:S02]  /*6e40*/  @P0 SHF.R.U32.HI R152, RZ, c[0x0][0x334], R3 ;  /* 0x0000cd00ff980a19 */ /* 0x000fe40000011603 */
.L_x_495:
[----:B------:R-:W-:Y:S05]  /*6e50*/  BSYNC B0 ;  /* 0x0000000000007941 */ /* 0x000fea0003800000 */
.L_x_493:
[----:B------:R-:W-:Y:S04]  /*6e60*/  IMAD.IADD R3, R156, 0x1, -R235 ;  /* 0x000000019c037824 */ /* 0x000fe800078e0aeb */
[----:B------:R-:W-:Y:S05]  /*6e70*/  IMAD R3, R152, c[0x0][0x32c], R3 ;  /* 0x0000cb0098037a24 */ /* 0x000fea00078e0203 */
[----:B------:R-:W-:Y:S02]  /*6e80*/  IADD3 R149, R3, c[0x0][0x32c], RZ ;  /* 0x0000cb0003957a10 */ /* 0x000fe40007ffe0ff */
[----:B------:R-:W-:Y:S02]  /*6e90*/  IMNMX R161, R161, R3, !PT ;  /* 0x00000003a1a17217 */ /* 0x000fe40007800200 */
[----:B------:R-:W-:Y:S02]  /*6ea0*/  IMNMX R162, R162, R149, PT ;  /* 0x00000095a2a27217 */ /* 0x000fe40003800200 */
.L_x_492:
[C---:B------:R-:W-:Y:S02]  /*6eb0*/  ISETP.GE.AND P2, PT, R156.reuse, 0x9, PT ;  /* 0x000000099c00780c */ /* 0x040fe40003f46270 */
[----:B------:R-:W-:Y:S02]  /*6ec0*/  ISETP.GE.AND P1, PT, R156, 0xa, PT ;  /* 0x0000000a9c00780c */ /* 0x000fe40003f26270 */
[C---:B------:R-:W-:Y:S02]  /*6ed0*/  ISETP.GT.AND P0, PT, R167.reuse, 0x8, !P2 ;  /* 0x00000008a700780c */ /* 0x040fe40005704270 */
[----:B------:R-:W-:Y:S02]  /*6ee0*/  P2R R152, PR, RZ, 0x4 ;  /* 0x00000004ff987803 */ /* 0x000fe40000000000 */
[----:B------:R-:W-:Y:S02]  /*6ef0*/  ISETP.LT.OR P0, PT, R168, 0x9, P0 ;  /* 0x00000009a800780c */ /* 0x000fe40000701670 */
[----:B------:R-:W-:Y:S02]  /*6f00*/  P2R R151, PR, RZ, 0x2 ;  /* 0x00000002ff977803 */ /* 0x000fe40000000000 */
[----:B------:R-:W-:Y:S02]  /*6f10*/  FSEL R149, R16, -INF , !P0 ;  /* 0xff80000010957808 */ /* 0x000fe40004000000 */
[----:B------:R-:W-:Y:S02]  /*6f20*/  ISETP.GT.AND P0, PT, R167, 0x9, !P1 ;  /* 0x00000009a700780c */ /* 0x000fe40004f04270 */
[----:B------:R-:W-:Y:S02]  /*6f30*/  ISETP.GE.AND P5, PT, R156, 0x21, PT ;  /* 0x000000219c00780c */ /* 0x000fe40003fa6270 */
[----:B------:R-:W-:Y:S02]  /*6f40*/  ISETP.LT.OR P0, PT, R168, 0xa, P0 ;  /* 0x0000000aa800780c */ /* 0x000fe40000701670 */
[----:B------:R-:W-:Y:S02]  /*6f50*/  ISETP.GE.AND P4, PT, R156, 0x22, PT ;  /* 0x000000229c00780c */ /* 0x000fe40003f86270 */
[----:B------:R-:W-:Y:S02]  /*6f60*/  FSEL R155, R17, -INF , !P0 ;  /* 0xff800000119b7808 */ /* 0x000fe40004000000 */
[----:B------:R-:W-:Y:S02]  /*6f70*/  ISETP.GT.AND P0, PT, R164, 0x8, !P2 ;  /* 0x00000008a400780c */ /* 0x000fe40005704270 */
[----:B------:R-:W-:Y:S02]  /*6f80*/  ISETP.GE.AND P2, PT, R156, 0x11, PT ;  /* 0x000000119c00780c */ /* 0x000fe40003f46270 */
[----:B------:R-:W-:Y:S02]  /*6f90*/  ISETP.LT.OR P0, PT, R166, 0x9, P0 ;  /* 0x00000009a600780c */ /* 0x000fe40000701670 */
[----:B------:R-:W-:Y:S02]  /*6fa0*/  P2R R160, PR, RZ, 0x4 ;  /* 0x00000004ffa07803 */ /* 0x000fe40000000000 */
[----:B------:R-:W-:Y:S02]  /*6fb0*/  FSEL R3, R18, -INF , !P0 ;  /* 0xff80000012037808 */ /* 0x000fe40004000000 */
[----:B------:R-:W-:Y:S02]  /*6fc0*/  ISETP.GT.AND P0, PT, R164, 0x9, !P1 ;  /* 0x00000009a400780c */ /* 0x000fe40004f04270 */
[----:B------:R-:W-:Y:S02]  /*6fd0*/  ISETP.GE.AND P1, PT, R156, 0x12, PT ;  /* 0x000000129c00780c */ /* 0x000fe40003f26270 */
[----:B------:R-:W-:Y:S02]  /*6fe0*/  ISETP.LT.OR P0, PT, R166, 0xa, P0 ;  /* 0x0000000aa600780c */ /* 0x000fe40000701670 */
[----:B------:R-:W-:Y:S02]  /*6ff0*/  P2R R159, PR, RZ, 0x2 ;  /* 0x00000002ff9f7803 */ /* 0x000fe40000000000 */
[----:B------:R-:W-:Y:S02]  /*7000*/  FSEL R157, R19, -INF , !P0 ;  /* 0xff800000139d7808 */ /* 0x000fe40004000000 */
[C---:B------:R-:W-:Y:S02]  /*7010*/  ISETP.GT.AND P0, PT, R167.reuse, 0x10, !P2 ;  /* 0x00000010a700780c */ /* 0x040fe40005704270 */
[----:B------:R-:W-:Y:S02]  /*7020*/  ISETP.GE.AND P3, PT, R156, 0x29, PT ;  /* 0x000000299c00780c */ /* 0x000fe40003f66270 */
[----:B------:R-:W-:Y:S02]  /*7030*/  ISETP.LT.OR P0, PT, R168, 0x11, P0 ;  /* 0x00000011a800780c */ /* 0x000fe40000701670 */
[----:B------:R-:W-:Y:S02]  /*7040*/  ISETP.GE.AND P6, PT, R156, 0x2a, PT ;  /* 0x0000002a9c00780c */ /* 0x000fe40003fc6270 */
[----:B------:R-:W-:Y:S02]  /*7050*/  FSEL R186, R20, -INF , !P0 ;  /* 0xff80000014ba7808 */ /* 0x000fe40004000000 */
[----:B------:R-:W-:Y:S04]  /*7060*/  ISETP.GT.AND P0, PT, R167, 0x11, !P1 ;  /* 0x00000011a700780c */ /* 0x000fe80004f04270 */
[----:B------:R-:W-:Y:S04]  /*7070*/  ISETP.LT.OR P0, PT, R168, 0x12, P0 ;  /* 0x00000012a800780c */ /* 0x000fe80000701670 */
        /* <DEDUP_REMOVED lines=11> */
[C---:B------:R-:W-:Y:S04]  /*7130*/  ISETP.GT.AND P0, PT, R167.reuse, 0x18, !P2 ;  /* 0x00000018a700780c */ /* 0x040fe80005704270 */
[----:B------:R-:W-:Y:S04]  /*7140*/  ISETP.LT.OR P0, PT, R168, 0x19, P0 ;  /* 0x00000019a800780c */ /* 0x000fe80000701670 */
[----:B------:R-:W-:Y:S02]  /*7150*/  FSEL R190, R32, -INF , !P0 ;  /* 0xff80000020be7808 */ /* 0x000fe40004000000 */
[----:B------:R-:W-:Y:S04]  /*7160*/  ISETP.GT.AND P0, PT, R167, 0x19, !P1 ;  /* 0x00000019a700780c */ /* 0x000fe80004f04270 */
[----:B------:R-:W-:Y:S04]  /*7170*/  ISETP.LT.OR P0, PT, R168, 0x1a, P0 ;  /* 0x0000001aa800780c */ /* 0x000fe80000701670 */
[----:B------:R-:W-:Y:S02]  /*7180*/  FSEL R195, R33, -INF , !P0 ;  /* 0xff80000021c37808 */ /* 0x000fe40004000000 */
[----:B------:R-:W-:Y:S02]  /*7190*/  ISETP.GT.AND P0, PT, R164, 0x18, !P2 ;  /* 0x00000018a400780c */ /* 0x000fe40005704270 */
[----:B------:R-:W-:Y:S02]  /*71a0*/  ISETP.GE.AND P2, PT, R156, 0x1, PT ;  /* 0x000000019c00780c */ /* 0x000fe40003f46270 */
[----:B------:R-:W-:Y:S04]  /*71b0*/  ISETP.LT.OR P0, PT, R166, 0x19, P0 ;  /* 0x00000019a600780c */ /* 0x000fe80000701670 */
[----:B------:R-:W-:Y:S02]  /*71c0*/  FSEL R196, R34, -INF , !P0 ;  /* 0xff80000022c47808 */ /* 0x000fe40004000000 */
[----:B------:R-:W-:Y:S02]  /*71d0*/  ISETP.GT.AND P0, PT, R164, 0x19, !P1 ;  /* 0x00000019a400780c */ /* 0x000fe40004f04270 */
[----:B------:R-:W-:Y:S02]  /*71e0*/  ISETP.GE.AND P1, PT, R156, 0x2, PT ;  /* 0x000000029c00780c */ /* 0x000fe40003f26270 */
[----:B------:R-:W-:Y:S04]  /*71f0*/  ISETP.LT.OR P0, PT, R166, 0x1a, P0 ;  /* 0x0000001aa600780c */ /* 0x000fe80000701670 */
[----:B------:R-:W-:Y:S02]  /*7200*/  FSEL R199, R35, -INF , !P0 ;  /* 0xff80000023c77808 */ /* 0x000fe40004000000 */
[C---:B------:R-:W-:Y:S04]  /*7210*/  ISETP.GT.AND P0, PT, R167.reuse, 0x20, !P5 ;  /* 0x00000020a700780c */ /* 0x040fe80006f04270 */
[----:B------:R-:W-:Y:S04]  /*7220*/  ISETP.LT.OR P0, PT, R168, 0x21, P0 ;  /* 0x00000021a800780c */ /* 0x000fe80000701670 */
[----:B------:R-:W-:Y:S02]  /*7230*/  FSEL R198, R36, -INF , !P0 ;  /* 0xff80000024c67808 */ /* 0x000fe40004000000 */
[----:B------:R-:W-:Y:S04]  /*7240*/  ISETP.GT.AND P0, PT, R167, 0x21, !P4 ;  /* 0x00000021a700780c */ /* 0x000fe80006704270 */
        /* <DEDUP_REMOVED lines=8> */
[C---:B------:R-:W-:Y:S04]  /*72d0*/  ISETP.GT.AND P0, PT, R167.reuse, RZ, !P2 ;  /* 0x000000ffa700720c */ /* 0x040fe80005704270 */
[----:B------:R-:W-:Y:S04]  /*72e0*/  ISETP.LT.OR P0, PT, R168, 0x1, P0 ;  /* 0x00000001a800780c */ /* 0x000fe80000701670 */
[----:B------:R-:W-:Y:S02]  /*72f0*/  FSEL R175, R4, -INF , !P0 ;  /* 0xff80000004af7808 */ /* 0x000fe40004000000 */
[----:B------:R-:W-:Y:S01]  /*7300*/  ISETP.GT.AND P0, PT, R167, 0x1, !P1 ;  /* 0x00000001a700780c */ /* 0x000fe20004f04270 */
[----:B------:R-:W1:Y:S03]  /*7310*/  SHFL.IDX PT, R4, R158, 0x3, 0x1c1f ;  /* 0x007c1f009e047f89 */ /* 0x000e6600000e0000 */
[----:B------:R-:W-:Y:S04]  /*7320*/  ISETP.LT.OR P0, PT, R168, 0x2, P0 ;  /* 0x00000002a800780c */ /* 0x000fe80000701670 */
[----:B------:R-:W-:Y:S02]  /*7330*/  FSEL R173, R5, -INF , !P0 ;  /* 0xff80000005ad7808 */ /* 0x000fe40004000000 */
[----:B------:R-:W-:Y:S04]  /*7340*/  ISETP.GT.AND P0, PT, R164, 0x1, !P1 ;  /* 0x00000001a400780c */ /* 0x000fe80004f04270 */
[----:B------:R-:W-:Y:S04]  /*7350*/  ISETP.LT.OR P0, PT, R166, 0x2, P0 ;  /* 0x00000002a600780c */ /* 0x000fe80000701670 */
[----:B------:R-:W-:Y:S02]  /*7360*/  FSEL R7, R7, -INF , !P0 ;  /* 0xff80000007077808 */ /* 0x000fe40004000000 */
[----:B------:R-:W-:Y:S04]  /*7370*/  ISETP.GT.AND P0, PT, R164, RZ, !P2 ;  /* 0x000000ffa400720c */ /* 0x000fe80005704270 */
[----:B------:R-:W-:Y:S01]  /*7380*/  ISETP.LT.OR P0, PT, R166, 0x1, P0 ;  /* 0x00000001a600780c */ /* 0x000fe20000701670 */
[--C-:B-1----:R-:W-:Y:S02]  /*7390*/  IMAD.IADD R154, R154, 0x1, R4.reuse ;  /* 0x000000019a9a7824 */ /* 0x102fe400078e0204 */
[----:B------:R-:W-:Y:S01]  /*73a0*/  IMAD.IADD R153, R153, 0x1, R4 ;  /* 0x0000000199997824 */ /* 0x000fe200078e0204 */
        /* <DEDUP_REMOVED lines=16> */
[----:B------:R-:W-:Y:S04]  /*74b0*/  ISETP.NE.AND P0, PT, R152, RZ, PT ;  /* 0x000000ff9800720c */ /* 0x000fe80003f05270 */
        /* <DEDUP_REMOVED lines=13> */
[C---:B------:R-:W-:Y:S04]  /*7590*/  ISETP.LT.OR P0, PT, R162.reuse, 0x12, P0 ;  /* 0x00000012a200780c */ /* 0x040fe80000701670 */
        /* <DEDUP_REMOVED lines=9> */
[C---:B------:R-:W-:Y:S04]  /*7630*/  ISETP.GT.AND P0, PT, R161.reuse, 0x20, !P5 ;  /* 0x00000020a100780c */ /* 0x040fe80006f04270 */
[----:B------:R-:W-:Y:S04]  /*7640*/  ISETP.LT.OR P0, PT, R162, 0x21, P0 ;  /* 0x00000021a200780c */ /* 0x000fe80000701670 */
[----:B------:R-:W-:Y:S02]  /*7650*/  FSEL R169, R40, -INF , !P0 ;  /* 0xff80000028a97808 */ /* 0x000fe40004000000 */
[----:B------:R-:W-:Y:S04]  /*7660*/  ISETP.GT.AND P0, PT, R161, 0x21, !P4 ;  /* 0x00000021a100780c */ /* 0x000fe80006704270 */
[C---:B------:R-:W-:Y:S04]  /*7670*/  ISETP.LT.OR P0, PT, R162.reuse, 0x22, P0 ;  /* 0x00000022a200780c */ /* 0x040fe80000701670 */
[----:B------:R-:W-:Y:S02]  /*7680*/  FSEL R166, R41, -INF , !P0 ;  /* 0xff80000029a67808 */ /* 0x000fe40004000000 */
[C---:B------:R-:W-:Y:S04]  /*7690*/  ISETP.GT.AND P0, PT, R161.reuse, 0x28, !P3 ;  /* 0x00000028a100780c */ /* 0x040fe80005f04270 */
[----:B------:R-:W-:Y:S04]  /*76a0*/  ISETP.LT.OR P0, PT, R162, 0x29, P0 ;  /* 0x00000029a200780c */ /* 0x000fe80000701670 */
[----:B------:R-:W-:Y:S02]  /*76b0*/  FSEL R164, R44, -INF , !P0 ;  /* 0xff8000002ca47808 */ /* 0x000fe40004000000 */
[C---:B------:R-:W-:Y:S04]  /*76c0*/  ISETP.GT.AND P0, PT, R161.reuse, RZ, !P2 ;  /* 0x000000ffa100720c */ /* 0x040fe80005704270 */
[----:B------:R-:W-:Y:S04]  /*76d0*/  ISETP.LT.OR P0, PT, R162, 0x1, P0 ;  /* 0x00000001a200780c */ /* 0x000fe80000701670 */
[----:B------:R-:W-:Y:S02]  /*76e0*/  FSEL R25, R8, -INF , !P0 ;  /* 0xff80000008197808 */ /* 0x000fe40004000000 */
[----:B------:R-:W-:Y:S04]  /*76f0*/  ISETP.GT.AND P0, PT, R161, 0x29, !P6 ;  /* 0x00000029a100780c */ /* 0x000fe80007704270 */
[----:B------:R-:W-:Y:S04]  /*7700*/  ISETP.LT.OR P0, PT, R162, 0x2a, P0 ;  /* 0x0000002aa200780c */ /* 0x000fe80000701670 */
[----:B------:R-:W-:Y:S02]  /*7710*/  FSEL R161, R45, -INF , !P0 ;  /* 0xff8000002da17808 */ /* 0x000fe40004000000 */
[----:B------:R-:W-:Y:S11]  /*7720*/  PLOP3.LUT P0, PT, PT, PT, UP1, 0x40, 0x0 ;  /* 0x000000000000781c */ /* 0x000ff60003f0e818 */
[----:B------:R-:W-:Y:S02]  /*7730*/  @!UPT UIADD3 URZ, URZ, URZ, URZ ;  /* 0x0000003f3f3ff290 */ /* 0x000fe4000fffe03f */
        /* <DEDUP_REMOVED lines=16> */
.L_x_498:
[----:B------:R-:W-:Y:S04]  /*7840*/  MOV R4, c[0x0][0x32c] ;  /* 0x0000cb0000047a02 */ /* 0x000fe80000000f00 */
[----:B------:R-:W-:Y:S11]  /*7850*/  ISETP.NE.AND P0, PT, R4, 0x1, PT ;  /* 0x000000010400780c */ /* 0x000ff60003f05270 */
[----:B------:R-:W-:Y:S02]  /*7860*/  @!UPT UIADD3 URZ, URZ, URZ, URZ ;  /* 0x0000003f3f3ff290 */ /* 0x000fe4000fffe03f */
[----:B------:R-:W-:Y:S05]  /*7870*/  @P0 IMAD.HI.U32 R4, R6, c[0x0][0x330], RZ ;  /* 0x0000cc0006040a27 */ /* 0x000fea00078e00ff */
[----:B------:R-:W-:Y:S02]  /*7880*/  @P0 SHF.R.U32.HI R6, RZ, c[0x0][0x334], R4 ;  /* 0x0000cd00ff060a19 */ /* 0x000fe40000011604 */
.L_x_499:
[----:B------:R-:W-:Y:S05]  /*7890*/  BSYNC B0 ;  /* 0x0000000000007941 */ /* 0x000fea0003800000 */
.L_x_497:
[----:B------:R-:W-:Y:S04]  /*78a0*/  IMAD.IADD R9, R156, 0x1, -R235 ;  /* 0x000000019c097824 */ /* 0x000fe800078e0aeb */
[----:B------:R-:W-:Y:S05]  /*78b0*/  IMAD R9, R6, c[0x0][0x32c], R9 ;  /* 0x0000cb0006097a24 */ /* 0x000fea00078e0209 */
[----:B------:R-:W-:Y:S02]  /*78c0*/  IADD3 R13, R9, c[0x0][0x32c], RZ ;  /* 0x0000cb00090d7a10 */ /* 0x000fe40007ffe0ff */
[----:B------:R-:W-:Y:S02]  /*78d0*/  IMNMX R153, R153, R9, !PT ;  /* 0x0000000999997217 */ /* 0x000fe40007800200 */
[----:B------:R-:W-:Y:S02]  /*78e0*/  IMNMX R154, R154, R13, PT ;  /* 0x0000000d9a9a7217 */ /* 0x000fe40003800200 */
.L_x_496:
[----:B------:R-:W-:Y:S02]  /*78f0*/  FMNMX.FTZ R4, R175, R150, !PT ;  /* 0x00000096af047209 */ /* 0x000fe40007810000 */
[----:B------:R-:W-:Y:S02]  /*7900*/  ISETP.GT.AND P0, PT, R153, RZ, !P2 ;  /* 0x000000ff9900720c */ /* 0x000fe40005704270 */
[----:B------:R-:W-:Y:S02]  /*7910*/  FMNMX.FTZ R4, R173, R4, !PT ;  /* 0x00000004ad047209 */ /* 0x000fe40007810000 */
[----:B------:R-:W-:Y:S02]  /*7920*/  ISETP.LT.OR P0, PT, R154, 0x1, P0 ;  /* 0x000000019a00780c */ /* 0x000fe40000701670 */
[----:B------:R-:W-:Y:S02]  /*7930*/  FMNMX.FTZ R4, R149, R4, !PT ;  /* 0x0000000495047209 */ /* 0x000fe40007810000 */
[----:B------:R-:W-:Y:S02]  /*7940*/  FSEL R17, R10, -INF , !P0 ;  /* 0xff8000000a117808 */ /* 0x000fe40004000000 */
[----:B------:R-:W-:Y:S02]  /*7950*/  FMNMX.FTZ R9, R155, R4, !PT ;  /* 0x000000049b097209 */ /* 0x000fe40007810000 */
[----:B------:R-:W-:Y:S02]  /*7960*/  ISETP.GT.AND P0, PT, R153, 0x1, !P1 ;  /* 0x000000019900780c */ /* 0x000fe40004f04270 */
[----:B------:R-:W-:Y:S02]  /*7970*/  FMNMX.FTZ R4, R186, R9, !PT ;  /* 0x00000009ba047209 */ /* 0x000fe40007810000 */
[----:B------:R-:W-:Y:S02]  /*7980*/  ISETP.LT.OR P0, PT, R154, 0x2, P0 ;  /* 0x000000029a00780c */ /* 0x000fe40000701670 */
[----:B------:R-:W-:Y:S02]  /*7990*/  FMNMX.FTZ R9, R187, R4, !PT ;  /* 0x00000004bb097209 */ /* 0x000fe40007810000 */
[----:B------:R-:W-:Y:S02]  /*79a0*/  FSEL R13, R11, -INF , !P0 ;  /* 0xff8000000b0d7808 */ /* 0x000fe40004000000 */
[----:B------:R-:W-:Y:S02]  /*79b0*/  FMNMX.FTZ R4, R190, R9, !PT ;  /* 0x00000009be047209 */ /* 0x000fe40007810000 */
[----:B------:R-:W-:Y:S02]  /*79c0*/  ISETP.NE.AND P0, PT, R152, RZ, PT ;  /* 0x000000ff9800720c */ /* 0x000fe40003f05270 */
[----:B------:R-:W-:Y:S02]  /*79d0*/  FMNMX.FTZ R9, R195, R4, !PT ;  /* 0x00000004c3097209 */ /* 0x000fe40007810000 */
[----:B------:R-:W-:Y:S02]  /*79e0*/  FMNMX.FTZ R8, R5, R148, !PT ;  /* 0x0000009405087209 */ /* 0x000fe40007810000 */
[----:B------:R-:W-:Y:S02]  /*79f0*/  ISETP.GT.AND P0, PT, R153, 0x8, !P0 ;  /* 0x000000089900780c */ /* 0x000fe40004704270 */
[----:B------:R-:W-:Y:S02]  /*7a00*/  FMNMX.FTZ R4, R198, R9, !PT ;  /* 0x00000009c6047209 */ /* 0x000fe40007810000 */
[----:B------:R-:W-:Y:S02]  /*7a10*/  FMNMX.FTZ R8, R7, R8, !PT ;  /* 0x0000000807087209 */ /* 0x000fe40007810000 */
[----:B------:R-:W-:Y:S02]  /*7a20*/  ISETP.LT.OR P0, PT, R154, 0x9, P0 ;  /* 0x000000099a00780c */ /* 0x000fe40000701670 */
[----:B------:R-:W-:Y:S02]  /*7a30*/  FMNMX.FTZ R9, R197, R4, !PT ;  /* 0x00000004c5097209 */ /* 0x000fe40007810000 */
[----:B------:R-:W-:Y:S02]  /*7a40*/  FMNMX.FTZ R8, R3, R8, !PT ;  /* 0x0000000803087209 */ /* 0x000fe40007810000 */
[----:B------:R-:W-:Y:S02]  /*7a50*/  FSEL R11, R14, -INF , !P0 ;  /* 0xff8000000e0b7808 */ /* 0x000fe40004000000 */
[----:B------:R-:W-:Y:S02]  /*7a60*/  ISETP.NE.AND P0, PT, R151, RZ, PT ;  /* 0x000000ff9700720c */ /* 0x000fe40003f05270 */
[----:B------:R-:W-:Y:S02]  /*7a70*/  FMNMX.FTZ R4, R192, R9, !PT ;  /* 0x00000009c0047209 */ /* 0x000fe40007810000 */
[----:B------:R-:W-:Y:S02]  /*7a80*/  FMNMX.FTZ R9, R157, R8, !PT ;  /* 0x000000089d097209 */ /* 0x000fe40007810000 */
[----:B------:R-:W-:Y:S02]  /*7a90*/  ISETP.GT.AND P0, PT, R153, 0x9, !P0 ;  /* 0x000000099900780c */ /* 0x000fe40004704270 */
[----:B------:R-:W-:Y:S02]  /*7aa0*/  FMNMX.FTZ R6, R171, R4, !PT ;  /* 0x00000004ab067209 */ /* 0x000fe40007810000 */
[----:B------:R-:W-:Y:S02]  /*7ab0*/  FMNMX.FTZ R4, R188, R9, !PT ;  /* 0x00000009bc047209 */ /* 0x000fe40007810000 */
[----:B------:R-:W-:Y:S01]  /*7ac0*/  ISETP.LT.OR P0, PT, R154, 0xa, P0 ;  /* 0x0000000a9a00780c */ /* 0x000fe20000701670 */
[----:B------:R-:W1:Y:S01]  /*7ad0*/  SHFL.BFLY PT, R9, R6, 0x2, 0x1f ;  /* 0x0c401f0006097f89 */ /* 0x000e6200000e0000 */
[----:B------:R-:W-:Y:S02]  /*7ae0*/  FMNMX.FTZ R19, R189, R4, !PT ;  /* 0x00000004bd137209 */ /* 0x000fe40007810000 */
[----:B------:R-:W-:Y:S02]  /*7af0*/  FSEL R15, R15, -INF , !P0 ;  /* 0xff8000000f0f7808 */ /* 0x000fe40004000000 */
[----:B------:R-:W-:Y:S02]  /*7b00*/  ISETP.NE.AND P0, PT, R160, RZ, PT ;  /* 0x000000ffa000720c */ /* 0x000fe40003f05270 */
[----:B------:R-:W-:Y:S02]  /*7b10*/  FMNMX.FTZ R8, R196, R19, !PT ;  /* 0x00000013c4087209 */ /* 0x000fe40007810000 */
[----:B------:R-:W-:Y:S02]  /*7b20*/  ISETP.GT.AND P0, PT, R153, 0x10, !P0 ;  /* 0x000000109900780c */ /* 0x000fe40004704270 */
        /* <DEDUP_REMOVED lines=11> */
[----:B------:R-:W-:Y:S02]  /*7be0*/  ISETP.LT.OR P0, PT, R154, 0x12, P0 ;  /* 0x000000129a00780c */ /* 0x000fe40000701670 */
[----:B------:R-:W-:Y:S02]  /*7bf0*/  ISETP.NE.AND P1, PT, R163, RZ, PT ;  /* 0x000000ffa300720c */ /* 0x000fe40003f25270 */
[----:B-1----:R-:W-:Y:S02]  /*7c00*/  FMNMX.FTZ R4, R6, R9, !PT ;  /* 0x0000000906047209 */ /* 0x002fe40007810000 */
[----:B------:R-:W-:Y:S02]  /*7c10*/  FMNMX.FTZ R9, R37, R10, !PT ;  /* 0x0000000a25097209 */ /* 0x000fe40007810000 */
[----:B------:R-:W-:Y:S01]  /*7c20*/  FMNMX.FTZ R6, R167, R8, !PT ;  /* 0x00000008a7067209 */ /* 0x000fe20007810000 */
[----:B------:R-:W1:Y:S01]  /*7c30*/  SHFL.BFLY PT, R151, R4, 0x1, 0x1f ;  /* 0x0c201f0004977f89 */ /* 0x000e6200000e0000 */
[----:B------:R-:W-:Y:S02]  /*7c40*/  FSEL R251, R27, -INF , !P0 ;  /* 0xff8000001bfb7808 */ /* 0x000fe40004000000 */
[----:B------:R-:W-:Y:S02]  /*7c50*/  ISETP.GT.AND P0, PT, R153, 0x18, !P1 ;  /* 0x000000189900780c */ /* 0x000fe40004f04270 */
[----:B------:R-:W-:Y:S02]  /*7c60*/  FMNMX.FTZ R8, R242, R9, !PT ;  /* 0x00000009f2087209 */ /* 0x000fe40007810000 */
[----:B------:R-:W-:Y:S01]  /*7c70*/  ISETP.NE.AND P2, PT, R165, RZ, PT ;  /* 0x000000ffa500720c */ /* 0x000fe20003f45270 */
[----:B------:R-:W2:Y:S01]  /*7c80*/  SHFL.BFLY PT, R9, R6, 0x2, 0x1f ;  /* 0x0c401f0006097f89 */ /* 0x000ea200000e0000 */
[----:B------:R-:W-:Y:S02]  /*7c90*/  ISETP.LT.OR P0, PT, R154, 0x19, P0 ;  /* 0x000000199a00780c */ /* 0x000fe40000701670 */
[----:B------:R-:W-:Y:S02]  /*7ca0*/  FMNMX.FTZ R19, R247, R8, !PT ;  /* 0x00000008f7137209 */ /* 0x000fe40007810000 */
[----:B------:R-:W-:Y:S02]  /*7cb0*/  FSEL R252, R30, -INF , !P0 ;  /* 0xff8000001efc7808 */ /* 0x000fe40004000000 */
[----:B------:R-:W-:Y:S02]  /*7cc0*/  ISETP.GT.AND P0, PT, R153, 0x19, !P2 ;  /* 0x000000199900780c */ /* 0x000fe40005704270 */
[----:B------:R-:W-:Y:S02]  /*7cd0*/  FMNMX.FTZ R8, R246, R19, !PT ;  /* 0x00000013f6087209 */ /* 0x000fe40007810000 */
[C---:B------:R-:W-:Y:S02]  /*7ce0*/  ISETP.LT.OR P0, PT, R154.reuse, 0x1a, P0 ;  /* 0x0000001a9a00780c */ /* 0x040fe40000701670 */
[----:B------:R-:W-:Y:S02]  /*7cf0*/  FMNMX.FTZ R8, R249, R8, !PT ;  /* 0x00000008f9087209 */ /* 0x000fe40007810000 */
[----:B------:R-:W-:Y:S02]  /*7d00*/  FSEL R250, R31, -INF , !P0 ;  /* 0xff8000001ffa7808 */ /* 0x000fe40004000000 */
[----:B------:R-:W-:Y:S02]  /*7d10*/  ISETP.GT.AND P0, PT, R153, 0x20, !P5 ;  /* 0x000000209900780c */ /* 0x000fe40006f04270 */
[----:B------:R-:W-:Y:S02]  /*7d20*/  FMNMX.FTZ R19, R169, R8, !PT ;  /* 0x00000008a9137209 */ /* 0x000fe40007810000 */
[----:B------:R-:W-:Y:S02]  /*7d30*/  ISETP.LT.OR P0, PT, R154, 0x21, P0 ;  /* 0x000000219a00780c */ /* 0x000fe40000701670 */
[----:B------:R-:W-:Y:S02]  /*7d40*/  FMNMX.FTZ R19, R166, R19, !PT ;  /* 0x00000013a6137209 */ /* 0x000fe40007810000 */
[----:B------:R-:W-:Y:S02]  /*7d50*/  FSEL R165, R42, -INF , !P0 ;  /* 0xff8000002aa57808 */ /* 0x000fe40004000000 */
[----:B------:R-:W-:Y:S02]  /*7d60*/  ISETP.GT.AND P0, PT, R153, 0x21, !P4 ;  /* 0x000000219900780c */ /* 0x000fe40006704270 */
[----:B-1----:R-:W-:Y:S02]  /*7d70*/  FMNMX.FTZ R151, R4, R151, !PT ;  /* 0x0000009704977209 */ /* 0x002fe40007810000 */
[----:B------:R-:W-:Y:S02]  /*7d80*/  ISETP.LT.OR P0, PT, R154, 0x22, P0 ;  /* 0x000000229a00780c */ /* 0x000fe40000701670 */
[----:B--2---:R-:W-:Y:S01]  /*7d90*/  FMNMX.FTZ R4, R6, R9, !PT ;  /* 0x0000000906047209 */ /* 0x004fe20007810000 */
[----:B------:R-:W-:Y:S01]  /*7da0*/  FMUL.FTZ R244, R151, c[0x0][0x2d0] ;  /* 0x0000b40097f47a20 */ /* 0x000fe20000410000 */
[----:B------:R-:W-:Y:S02]  /*7db0*/  FMNMX.FTZ R8, R164, R19, !PT ;  /* 0x00000013a4087209 */ /* 0x000fe40007810000 */
[----:B------:R-:W-:Y:S01]  /*7dc0*/  FSEL R163, R43, -INF , !P0 ;  /* 0xff8000002ba37808 */ /* 0x000fe20004000000 */
[----:B------:R-:W1:Y:S01]  /*7dd0*/  SHFL.BFLY PT, R19, R4, 0x1, 0x1f ;  /* 0x0c201f0004137f89 */ /* 0x000e6200000e0000 */
[----:B------:R-:W-:Y:S02]  /*7de0*/  ISETP.GT.AND P0, PT, R153, 0x28, !P3 ;  /* 0x000000289900780c */ /* 0x000fe40005f04270 */
[----:B------:R-:W-:Y:S02]  /*7df0*/  FMNMX.FTZ R6, R161, R8, !PT ;  /* 0x00000008a1067209 */ /* 0x000fe40007810000 */
[----:B------:R-:W-:Y:S02]  /*7e00*/  ISETP.LT.OR P0, PT, R154, 0x29, P0 ;  /* 0x000000299a00780c */ /* 0x000fe40000701670 */
[----:B------:R-:W-:Y:S01]  /*7e10*/  FMNMX.FTZ R8, R17, R0, !PT ;  /* 0x0000000011087209 */ /* 0x000fe20007810000 */
[----:B------:R-:W2:Y:S01]  /*7e20*/  SHFL.BFLY PT, R9, R6, 0x2, 0x1f ;  /* 0x0c401f0006097f89 */ /* 0x000ea200000e0000 */
[----:B------:R-:W-:Y:S02]  /*7e30*/  FSEL R160, R46, -INF , !P0 ;  /* 0xff8000002ea07808 */ /* 0x000fe40004000000 */
[----:B------:R-:W-:Y:S02]  /*7e40*/  ISETP.GT.AND P0, PT, R153, 0x29, !P6 ;  /* 0x000000299900780c */ /* 0x000fe40007704270 */
[----:B------:R-:W-:Y:S02]  /*7e50*/  FMNMX.FTZ R8, R13, R8, !PT ;  /* 0x000000080d087209 */ /* 0x000fe40007810000 */
[----:B------:R-:W-:Y:S02]  /*7e60*/  ISETP.LT.OR P0, PT, R154, 0x2a, P0 ;  /* 0x0000002a9a00780c */ /* 0x000fe40000701670 */
[----:B------:R-:W-:Y:S02]  /*7e70*/  FMNMX.FTZ R8, R11, R8, !PT ;  /* 0x000000080b087209 */ /* 0x000fe40007810000 */
[----:B------:R-:W-:Y:S02]  /*7e80*/  FSEL R153, R47, -INF , !P0 ;  /* 0xff8000002f997808 */ /* 0x000fe40004000000 */
[----:B------:R-:W-:Y:S04]  /*7e90*/  FSETP.NEU.FTZ.AND P0, PT, R151, -INF , PT ;  /* 0xff8000009700780b */ /* 0x000fe80003f1d000 */
[----:B------:R-:W-:Y:S05]  /*7ea0*/  FSEL R244, R244, RZ, P0 ;  /* 0x000000fff4f47208 */ /* 0x000fea0000000000 */
[--C-:B------:R-:W-:Y:S02]  /*7eb0*/  FFMA.FTZ R174, R173, c[0x0][0x2d0], -R244.reuse ;  /* 0x0000b400adae7a23 */ /* 0x100fe400000108f4 */
[--C-:B------:R-:W-:Y:S01]  /*7ec0*/  FFMA.FTZ R173, R149, c[0x0][0x2d0], -R244.reuse ;  /* 0x0000b40095ad7a23 */ /* 0x100fe200000108f4 */
[----:B-1----:R-:W-:Y:S01]  /*7ed0*/  FMNMX.FTZ R149, R4, R19, !PT ;  /* 0x0000001304957209 */ /* 0x002fe20007810000 */
[--C-:B------:R-:W-:Y:S01]  /*7ee0*/  FFMA.FTZ R172, R155, c[0x0][0x2d0], -R244.reuse ;  /* 0x0000b4009bac7a23 */ /* 0x100fe200000108f4 */
[----:B------:R-:W-:Y:S01]  /*7ef0*/  FMNMX.FTZ R19, R15, R8, !PT ;  /* 0x000000080f137209 */ /* 0x000fe20007810000 */
[--C-:B------:R-:W-:Y:S01]  /*7f00*/  FFMA.FTZ R175, R175, c[0x0][0x2d0], -R244.reuse ;  /* 0x0000b400afaf7a23 */ /* 0x100fe200000108f4 */
[----:B--2---:R-:W-:Y:S01]  /*7f10*/  FMNMX.FTZ R6, R6, R9, !PT ;  /* 0x0000000906067209 */ /* 0x004fe20007810000 */
[----:B------:R-:W-:Y:S01]  /*7f20*/  FMUL.FTZ R194, R149, c[0x0][0x2d0] ;  /* 0x0000b40095c27a20 */ /* 0x000fe20000410000 */
[----:B------:R-:W-:Y:S01]  /*7f30*/  FMNMX.FTZ R4, R248, R19, !PT ;  /* 0x00000013f8047209 */ /* 0x000fe20007810000 */
[----:B------:R-:W-:Y:S01]  /*7f40*/  MUFU.EX2 R174, R174 ;  /* 0x000000ae00ae7308 */ /* 0x000fe20000000800 */
[----:B------:R-:W-:Y:S01]  /*7f50*/  FSEL R9, R151, RZ, P0 ;  /* 0x000000ff97097208 */ /* 0x000fe20000000000 */
[----:B------:R-:W1:Y:S01]  /*7f60*/  SHFL.BFLY PT, R19, R6, 0x1, 0x1f ;  /* 0x0c201f0006137f89 */ /* 0x000e6200000e0000 */
[----:B------:R-:W-:Y:S01]  /*7f70*/  FMNMX.FTZ R21, R251, R4, !PT ;  /* 0x00000004fb157209 */ /* 0x000fe20007810000 */
[----:B------:R-:W-:Y:S01]  /*7f80*/  FFMA.FTZ R186, R186, c[0x0][0x2d0], -R244 ;  /* 0x0000b400baba7a23 */ /* 0x000fe200000108f4 */
[----:B------:R-:W-:Y:S01]  /*7f90*/  FSETP.NEU.FTZ.AND P0, PT, R149, -INF , PT ;  /* 0xff8000009500780b */ /* 0x000fe20003f1d000 */
[----:B------:R-:W-:Y:S01]  /*7fa0*/  FADD.FTZ R9, -R9, R150 ;  /* 0x0000009609097221 */ /* 0x000fe20000010100 */
[----:B------:R-:W-:Y:S01]  /*7fb0*/  FMNMX.FTZ R21, R252, R21, !PT ;  /* 0x00000015fc157209 */ /* 0x000fe20007810000 */
[----:B------:R-:W-:Y:S01]  /*7fc0*/  FFMA.FTZ R187, R187, c[0x0][0x2d0], -R244 ;  /* 0x0000b400bbbb7a23 */ /* 0x000fe200000108f4 */
[----:B------:R-:W-:Y:S01]  /*7fd0*/  FSEL R194, R194, RZ, P0 ;  /* 0x000000ffc2c27208 */ /* 0x000fe20000000000 */
[----:B------:R-:W-:Y:S01]  /*7fe0*/  FMUL.FTZ R150, R9, c[0x0][0x2d0] ;  /* 0x0000b40009967a20 */ /* 0x000fe20000410000 */
[----:B------:R-:W-:Y:S01]  /*7ff0*/  FMNMX.FTZ R4, R250, R21, !PT ;  /* 0x00000015fa047209 */ /* 0x000fe20007810000 */
[----:B------:R-:W2:Y:S01]  /*8000*/  MUFU.EX2 R175, R175 ;  /* 0x000000af00af7308 */ /* 0x000ea20000000800 */
[----:B------:R-:W-:Y:S01]  /*8010*/  LDSM.16.MT88.4 R20, [R214+0x100] ;  /* 0x00010000d614783b */ /* 0x000fe20000004200 */
[--C-:B------:R-:W-:Y:S01]  /*8020*/  FFMA.FTZ R154, R7, c[0x0][0x2d0], -R194.reuse ;  /* 0x0000b400079a7a23 */ /* 0x100fe200000108c2 */
[----:B------:R-:W-:Y:S01]  /*8030*/  FMNMX.FTZ R4, R165, R4, !PT ;  /* 0x00000004a5047209 */ /* 0x000fe20007810000 */
[--C-:B------:R-:W-:Y:S02]  /*8040*/  FFMA.FTZ R155, R5, c[0x0][0x2d0], -R194.reuse ;  /* 0x0000b400059b7a23 */ /* 0x100fe400000108c2 */
[--C-:B------:R-:W-:Y:S01]  /*8050*/  FFMA.FTZ R179, R3, c[0x0][0x2d0], -R194.reuse ;  /* 0x0000b40003b37a23 */ /* 0x100fe200000108c2 */
[----:B------:R-:W-:Y:S01]  /*8060*/  FMNMX.FTZ R7, R163, R4, !PT ;  /* 0x00000004a3077209 */ /* 0x000fe20007810000 */
[--C-:B------:R-:W-:Y:S02]  /*8070*/  FFMA.FTZ R178, R157, c[0x0][0x2d0], -R194.reuse ;  /* 0x0000b4009db27a23 */ /* 0x100fe400000108c2 */
[----:B------:R-:W3:Y:S01]  /*8080*/  MUFU.EX2 R150, R150 ;  /* 0x0000009600967308 */ /* 0x000ee20000000800 */
[----:B------:R-:W-:Y:S01]  /*8090*/  FMNMX.FTZ R4, R160, R7, !PT ;  /* 0x00000007a0047209 */ /* 0x000fe20007810000 */
[--C-:B------:R-:W-:Y:S01]  /*80a0*/  FFMA.FTZ R168, R168, c[0x0][0x2d0], -R194.reuse ;  /* 0x0000b400a8a87a23 */ /* 0x100fe200000108c2 */
[----:B------:R-:W-:Y:S01]  /*80b0*/  FSEL R7, R149, RZ, P0 ;  /* 0x000000ff95077208 */ /* 0x000fe20000000000 */
[--C-:B------:R-:W-:Y:S01]  /*80c0*/  FFMA.FTZ R188, R188, c[0x0][0x2d0], -R194.reuse ;  /* 0x0000b400bcbc7a23 */ /* 0x100fe200000108c2 */
[----:B------:R-:W-:Y:S01]  /*80d0*/  FMNMX.FTZ R5, R153, R4, !PT ;  /* 0x0000000499057209 */ /* 0x000fe20007810000 */
[----:B------:R-:W-:Y:S01]  /*80e0*/  FFMA.FTZ R189, R189, c[0x0][0x2d0], -R194 ;  /* 0x0000b400bdbd7a23 */ /* 0x000fe200000108c2 */
[----:B-1----:R-:W-:Y:S01]  /*80f0*/  FMNMX.FTZ R3, R6, R19, !PT ;  /* 0x0000001306037209 */ /* 0x002fe20007810000 */
[--C-:B------:R-:W-:Y:S02]  /*8100*/  FFMA.FTZ R190, R190, c[0x0][0x2d0], -R244.reuse ;  /* 0x0000b400bebe7a23 */ /* 0x100fe400000108f4 */
[----:B------:R-:W1:Y:S01]  /*8110*/  SHFL.BFLY PT, R4, R5, 0x2, 0x1f ;  /* 0x0c401f0005047f89 */ /* 0x000e6200000e0000 */
[C---:B------:R-:W-:Y:S01]  /*8120*/  FSETP.NEU.FTZ.AND P0, PT, R3.reuse, -INF , PT ;  /* 0xff8000000300780b */ /* 0x040fe20003f1d000 */
[----:B------:R-:W-:Y:S01]  /*8130*/  FMUL.FTZ R170, R3, c[0x0][0x2d0] ;  /* 0x0000b40003aa7a20 */ /* 0x000fe20000410000 */
[----:B------:R-:W-:Y:S01]  /*8140*/  MUFU.EX2 R173, R173 ;  /* 0x000000ad00ad7308 */ /* 0x000fe20000000800 */
[----:B--2---:R-:W-:Y:S01]  /*8150*/  F2FP.PACK_AB R156, R174, R175 ;  /* 0x000000afae9c723e */ /* 0x004fe200000000ff */
[----:B------:R-:W-:Y:S02]  /*8160*/  FFMA.FTZ R195, R195, c[0x0][0x2d0], -R244 ;  /* 0x0000b400c3c37a23 */ /* 0x000fe400000108f4 */
[----:B------:R-:W-:Y:S01]  /*8170*/  FSEL R170, R170, RZ, P0 ;  /* 0x000000ffaaaa7208 */ /* 0x000fe20000000000 */
[--C-:B------:R-:W-:Y:S02]  /*8180*/  FFMA.FTZ R196, R196, c[0x0][0x2d0], -R194.reuse ;  /* 0x0000b400c4c47a23 */ /* 0x100fe400000108c2 */
[----:B------:R-:W-:Y:S02]  /*8190*/  FFMA.FTZ R199, R199, c[0x0][0x2d0], -R194 ;  /* 0x0000b400c7c77a23 */ /* 0x000fe400000108c2 */
[--C-:B------:R-:W-:Y:S01]  /*81a0*/  FFMA.FTZ R181, R39, c[0x0][0x2d0], -R170.reuse ;  /* 0x0000b40027b57a23 */ /* 0x100fe200000108aa */
[----:B------:R-:W2:Y:S01]  /*81b0*/  MUFU.EX2 R172, R172 ;  /* 0x000000ac00ac7308 */ /* 0x000ea20000000800 */
[--C-:B------:R-:W-:Y:S02]  /*81c0*/  FFMA.FTZ R180, R37, c[0x0][0x2d0], -R170.reuse ;  /* 0x0000b40025b47a23 */ /* 0x100fe400000108aa */
[--C-:B------:R-:W-:Y:S01]  /*81d0*/  FFMA.FTZ R177, R25, c[0x0][0x2d0], -R170.reuse ;  /* 0x0000b40019b17a23 */ /* 0x100fe200000108aa */
[----:B------:R-:W-:Y:S01]  /*81e0*/  LDSM.16.MT88.4 R36, [R212+0x100] ;  /* 0x00010000d424783b */ /* 0x000fe20000004200 */
[----:B------:R-:W-:Y:S02]  /*81f0*/  FFMA.FTZ R176, R49, c[0x0][0x2d0], -R170 ;  /* 0x0000b40031b07a23 */ /* 0x000fe400000108aa */
[C---:B---3--:R-:W-:Y:S02]  /*8200*/  FMUL.FTZ R16, R150.reuse, R100 ;  /* 0x0000006496107220 */ /* 0x048fe40000410000 */
[C---:B------:R-:W-:Y:S01]  /*8210*/  FMUL.FTZ R32, R150.reuse, R116 ;  /* 0x0000007496207220 */ /* 0x040fe20000410000 */
[----:B------:R-:W-:Y:S01]  /*8220*/  MUFU.EX2 R155, R155 ;  /* 0x0000009b009b7308 */ /* 0x000fe20000000800 */
[----:B-1----:R-:W-:Y:S01]  /*8230*/  FMNMX.FTZ R5, R5, R4, !PT ;  /* 0x0000000405057209 */ /* 0x002fe20007810000 */
[----:B------:R-:W-:Y:S01]  /*8240*/  FADD.FTZ R4, -R7, R148 ;  /* 0x0000009407047221 */ /* 0x000fe20000010100 */
[----:B------:R-:W-:Y:S01]  /*8250*/  FSEL R7, R3, RZ, P0 ;  /* 0x000000ff03077208 */ /* 0x000fe20000000000 */
[----:B------:R-:W-:Y:S02]  /*8260*/  FMUL.FTZ R33, R150, R117 ;  /* 0x0000007596217220 */ /* 0x000fe40000410000 */
[----:B------:R-:W1:Y:S01]  /*8270*/  SHFL.BFLY PT, R152, R5, 0x1, 0x1f ;  /* 0x0c201f0005987f89 */ /* 0x000e6200000e0000 */
[----:B------:R-:W-:Y:S02]  /*8280*/  FMUL.FTZ R148, R4, c[0x0][0x2d0] ;  /* 0x0000b40004947a20 */ /* 0x000fe40000410000 */
[----:B------:R-:W-:Y:S01]  /*8290*/  FADD.FTZ R2, -R7, R2 ;  /* 0x0000000207027221 */ /* 0x000fe20000010100 */
[----:B------:R-:W3:Y:S01]  /*82a0*/  MUFU.EX2 R154, R154 ;  /* 0x0000009a009a7308 */ /* 0x000ee20000000800 */
[----:B------:R-:W-:Y:S02]  /*82b0*/  FMUL.FTZ R4, R150, R144 ;  /* 0x0000009096047220 */ /* 0x000fe40000410000 */
[----:B------:R-:W-:Y:S01]  /*82c0*/  FMUL.FTZ R6, R2, c[0x0][0x2d0] ;  /* 0x0000b40002067a20 */ /* 0x000fe20000410000 */
[----:B--2---:R-:W-:Y:S01]  /*82d0*/  F2FP.PACK_AB R158, R172, R173 ;  /* 0x000000adac9e723e */ /* 0x004fe200000000ff */
[C---:B------:R-:W-:Y:S02]  /*82e0*/  FMUL.FTZ R48, R150.reuse, R128 ;  /* 0x0000008096307220 */ /* 0x040fe40000410000 */
[----:B------:R-:W-:Y:S02]  /*82f0*/  FMUL.FTZ R49, R150, R129 ;  /* 0x0000008196317220 */ /* 0x000fe40000410000 */
[--C-:B------:R-:W-:Y:S01]  /*8300*/  FFMA.FTZ R169, R169, c[0x0][0x2d0], -R170.reuse ;  /* 0x0000b400a9a97a23 */ /* 0x100fe200000108aa */
[----:B------:R-:W2:Y:S01]  /*8310*/  MUFU.EX2 R148, R148 ;  /* 0x0000009400947308 */ /* 0x000ea20000000800 */
[--C-:B------:R-:W-:Y:S02]  /*8320*/  FFMA.FTZ R166, R166, c[0x0][0x2d0], -R170.reuse ;  /* 0x0000b400a6a67a23 */ /* 0x100fe400000108aa */
[--C-:B------:R-:W-:Y:S02]  /*8330*/  FFMA.FTZ R164, R164, c[0x0][0x2d0], -R170.reuse ;  /* 0x0000b400a4a47a23 */ /* 0x100fe400000108aa */
[C---:B------:R-:W-:Y:S02]  /*8340*/  FMUL.FTZ R52, R150.reuse, R52 ;  /* 0x0000003496347220 */ /* 0x040fe40000410000 */
[C---:B------:R-:W-:Y:S02]  /*8350*/  FMUL.FTZ R53, R150.reuse, R53 ;  /* 0x0000003596357220 */ /* 0x040fe40000410000 */
[----:B------:R-:W-:Y:S01]  /*8360*/  FMUL.FTZ R64, R150, R64 ;  /* 0x0000004096407220 */ /* 0x000fe20000410000 */
[----:B-1----:R-:W-:Y:S01]  /*8370*/  FMNMX.FTZ R152, R152, R5, !PT ;  /* 0x0000000598987209 */ /* 0x002fe20007810000 */
[----:B------:R2:W1:Y:S01]  /*8380*/  MUFU.EX2 R2, R6 ;  /* 0x0000000600027308 */ /* 0x0004620000000800 */
[----:B------:R-:W-:Y:S02]  /*8390*/  FMUL.FTZ R65, R150, R65 ;  /* 0x0000004196417220 */ /* 0x000fe40000410000 */
[C---:B------:R-:W-:Y:S01]  /*83a0*/  FSETP.NEU.FTZ.AND P0, PT, R152.reuse, -INF , PT ;  /* 0xff8000009800780b */ /* 0x040fe20003f1d000 */
[----:B------:R-:W-:Y:S01]  /*83b0*/  FMUL.FTZ R162, R152, c[0x0][0x2d0] ;  /* 0x0000b40098a27a20 */ /* 0x000fe20000410000 */
[----:B---3--:R-:W-:Y:S01]  /*83c0*/  F2FP.PACK_AB R157, R154, R155 ;  /* 0x0000009b9a9d723e */ /* 0x008fe200000000ff */
[--C-:B------:R-:W-:Y:S01]  /*83d0*/  FFMA.FTZ R242, R242, c[0x0][0x2d0], -R170.reuse ;  /* 0x0000b400f2f27a23 */ /* 0x100fe200000108aa */
[----:B------:R-:W-:Y:S01]  /*83e0*/  FSEL R5, R152, RZ, P0 ;  /* 0x000000ff98057208 */ /* 0x000fe20000000000 */
[--C-:B------:R-:W-:Y:S01]  /*83f0*/  FFMA.FTZ R247, R247, c[0x0][0x2d0], -R170.reuse ;  /* 0x0000b400f7f77a23 */ /* 0x100fe200000108aa */
[----:B------:R-:W-:Y:S01]  /*8400*/  FSEL R162, R162, RZ, P0 ;  /* 0x000000ffa2a27208 */ /* 0x000fe20000000000 */
[----:B------:R-:W-:Y:S01]  /*8410*/  MUFU.EX2 R179, R179 ;  /* 0x000000b300b37308 */ /* 0x000fe20000000800 */
[----:B------:R-:W-:Y:S01]  /*8420*/  FFMA.FTZ R246, R246, c[0x0][0x2d0], -R170 ;  /* 0x0000b400f6f67a23 */ /* 0x000fe200000108aa */
[C---:B------:R-:W-:Y:S01]  /*8430*/  ISETP.GT.AND P0, PT, R236.reuse, R201, PT ;  /* 0x000000c9ec00720c */ /* 0x040fe20003f04270 */
[----:B------:R-:W-:Y:S01]  /*8440*/  FADD.FTZ R5, -R5, R0 ;  /* 0x0000000005057221 */ /* 0x000fe20000010100 */
[----:B------:R-:W-:Y:S01]  /*8450*/  IADD3 R236, R236, -0x1, RZ ;  /* 0xffffffffecec7810 */ /* 0x000fe20007ffe0ff */
[--C-:B------:R-:W-:Y:S02]  /*8460*/  FFMA.FTZ R185, R17, c[0x0][0x2d0], -R162.reuse ;  /* 0x0000b40011b97a23 */ /* 0x100fe400000108a2 */
[--C-:B------:R-:W-:Y:S02]  /*8470*/  FFMA.FTZ R184, R13, c[0x0][0x2d0], -R162.reuse ;  /* 0x0000b4000db87a23 */ /* 0x100fe400000108a2 */
[--C-:B------:R-:W-:Y:S01]  /*8480*/  FFMA.FTZ R182, R15, c[0x0][0x2d0], -R162.reuse ;  /* 0x0000b4000fb67a23 */ /* 0x100fe200000108a2 */
[----:B------:R-:W3:Y:S01]  /*8490*/  MUFU.EX2 R178, R178 ;  /* 0x000000b200b27308 */ /* 0x000ee20000000800 */
[----:B------:R-:W-:Y:S02]  /*84a0*/  FMUL.FTZ R0, R5, c[0x0][0x2d0] ;  /* 0x0000b40005007a20 */ /* 0x000fe40000410000 */
[--C-:B------:R-:W-:Y:S02]  /*84b0*/  FFMA.FTZ R183, R11, c[0x0][0x2d0], -R162.reuse ;  /* 0x0000b4000bb77a23 */ /* 0x100fe400000108a2 */
[----:B------:R-:W-:Y:S02]  /*84c0*/  FMUL.FTZ R5, R150, R145 ;  /* 0x0000009196057220 */ /* 0x000fe40000410000 */
[C---:B--2---:R-:W-:Y:S02]  /*84d0*/  FMUL.FTZ R6, R148.reuse, R146 ;  /* 0x0000009294067220 */ /* 0x044fe40000410000 */
[----:B------:R-:W-:Y:S01]  /*84e0*/  FMUL.FTZ R7, R148, R147 ;  /* 0x0000009394077220 */ /* 0x000fe20000410000 */
[----:B------:R-:W2:Y:S01]  /*84f0*/  MUFU.EX2 R0, R0 ;  /* 0x0000000000007308 */ /* 0x000ea20000000800 */
[C---:B-1----:R-:W-:Y:S02]  /*8500*/  FMUL.FTZ R8, R2.reuse, R140 ;  /* 0x0000008c02087220 */ /* 0x042fe40000410000 */
[C---:B------:R-:W-:Y:S02]  /*8510*/  FMUL.FTZ R9, R2.reuse, R141 ;  /* 0x0000008d02097220 */ /* 0x040fe40000410000 */
[C---:B------:R-:W-:Y:S02]  /*8520*/  FMUL.FTZ R12, R2.reuse, R136 ;  /* 0x00000088020c7220 */ /* 0x040fe40000410000 */
[----:B------:R-:W-:Y:S02]  /*8530*/  FMUL.FTZ R13, R2, R137 ;  /* 0x00000089020d7220 */ /* 0x000fe40000410000 */
[----:B------:R-:W-:Y:S01]  /*8540*/  FMUL.FTZ R17, R150, R101 ;  /* 0x0000006596117220 */ /* 0x000fe20000410000 */
[----:B------:R-:W-:Y:S01]  /*8550*/  MUFU.EX2 R177, R177 ;  /* 0x000000b100b17308 */ /* 0x000fe20000000800 */
[C---:B------:R-:W-:Y:S02]  /*8560*/  FMUL.FTZ R18, R148.reuse, R102 ;  /* 0x0000006694127220 */ /* 0x040fe40000410000 */
[----:B------:R-:W-:Y:S01]  /*8570*/  FMUL.FTZ R19, R148, R103 ;  /* 0x0000006794137220 */ /* 0x000fe20000410000 */
[----:B---3--:R-:W-:Y:S01]  /*8580*/  F2FP.PACK_AB R159, R178, R179 ;  /* 0x000000b3b29f723e */ /* 0x008fe200000000ff */
[----:B------:R-:W1:Y:S01]  /*8590*/  LDSM.16.MT88.4 R100, [R214+0xd00] ;  /* 0x000d0000d664783b */ /* 0x000e620000004200 */
[C---:B------:R-:W-:Y:S02]  /*85a0*/  FMUL.FTZ R24, R2.reuse, R108 ;  /* 0x0000006c02187220 */ /* 0x040fe40000410000 */
[C---:B------:R-:W-:Y:S02]  /*85b0*/  FMUL.FTZ R25, R2.reuse, R109 ;  /* 0x0000006d02197220 */ /* 0x040fe40000410000 */
[----:B------:R-:W3:Y:S01]  /*85c0*/  MUFU.EX2 R176, R176 ;  /* 0x000000b000b07308 */ /* 0x000ee20000000800 */
[-C--:B------:R-:W-:Y:S01]  /*85d0*/  HMMA.16816.F32 R4, R156, R20.reuse, R4 ;  /* 0x000000149c04723c */ /* 0x080fe20000001804 */
[----:B------:R-:W-:Y:S02]  /*85e0*/  FMUL.FTZ R28, R2, R112 ;  /* 0x00000070021c7220 */ /* 0x000fe40000410000 */
[C---:B--2---:R-:W-:Y:S02]  /*85f0*/  FMUL.FTZ R10, R0.reuse, R142 ;  /* 0x0000008e000a7220 */ /* 0x044fe40000410000 */
[C---:B------:R-:W-:Y:S02]  /*8600*/  FMUL.FTZ R11, R0.reuse, R143 ;  /* 0x0000008f000b7220 */ /* 0x040fe40000410000 */
[C---:B------:R-:W-:Y:S02]  /*8610*/  FMUL.FTZ R15, R0.reuse, R139 ;  /* 0x0000008b000f7220 */ /* 0x040fe40000410000 */
[----:B------:R-:W-:Y:S03]  /*8620*/  MUFU.EX2 R181, R181 ;  /* 0x000000b500b57308 */ /* 0x000fe60000000800 */
[C---:B------:R-:W-:Y:S02]  /*8630*/  FMUL.FTZ R14, R0.reuse, R138 ;  /* 0x0000008a000e7220 */ /* 0x040fe40000410000 */
[C---:B------:R-:W-:Y:S02]  /*8640*/  FMUL.FTZ R26, R0.reuse, R110 ;  /* 0x0000006e001a7220 */ /* 0x040fe40000410000 */
[----:B------:R-:W-:Y:S02]  /*8650*/  FMUL.FTZ R27, R0, R111 ;  /* 0x0000006f001b7220 */ /* 0x000fe40000410000 */
[----:B------:R-:W-:Y:S01]  /*8660*/  LDSM.16.MT88.4 R108, [R214+0x500] ;  /* 0x00050000d66c783b */ /* 0x000fe20000004200 */
[----:B------:R-:W2:Y:S01]  /*8670*/  MUFU.EX2 R180, R180 ;  /* 0x000000b400b47308 */ /* 0x000ea20000000800 */
[----:B------:R-:W-:Y:S02]  /*8680*/  FMUL.FTZ R29, R2, R113 ;  /* 0x00000071021d7220 */ /* 0x000fe40000410000 */
[----:B------:R-:W-:Y:S01]  /*8690*/  FMUL.FTZ R30, R0, R114 ;  /* 0x00000072001e7220 */ /* 0x000fe20000410000 */
[----:B---3--:R-:W-:Y:S01]  /*86a0*/  F2FP.PACK_AB R144, R176, R177 ;  /* 0x000000b1b090723e */ /* 0x008fe200000000ff */
[----:B------:R-:W-:Y:S02]  /*86b0*/  FMUL.FTZ R31, R0, R115 ;  /* 0x00000073001f7220 */ /* 0x000fe40000410000 */
[----:B------:R-:W-:Y:S01]  /*86c0*/  LDSM.16.MT88.4 R112, [R212+0x500] ;  /* 0x00050000d470783b */ /* 0x000fe20000004200 */
[C---:B------:R-:W-:Y:S02]  /*86d0*/  FMUL.FTZ R34, R148.reuse, R118 ;  /* 0x0000007694227220 */ /* 0x040fe40000410000 */
[----:B------:R-:W-:Y:S01]  /*86e0*/  MUFU.EX2 R185, R185 ;  /* 0x000000b900b97308 */ /* 0x000fe20000000800 */
[C---:B------:R-:W-:Y:S02]  /*86f0*/  FMUL.FTZ R35, R148.reuse, R119 ;  /* 0x0000007794237220 */ /* 0x040fe40000410000 */
[C---:B------:R-:W-:Y:S02]  /*8700*/  FMUL.FTZ R50, R148.reuse, R130 ;  /* 0x0000008294327220 */ /* 0x040fe40000410000 */
[----:B------:R-:W-:Y:S01]  /*8710*/  LDSM.16.MT88.4 R116, [R214+0x1100] ;  /* 0x00110000d674783b */ /* 0x000fe20000004200 */
[----:B------:R-:W-:Y:S02]  /*8720*/  FMUL.FTZ R51, R148, R131 ;  /* 0x0000008394337220 */ /* 0x000fe40000410000 */
[----:B------:R-:W-:Y:S02]  /*8730*/  FFMA.FTZ R165, R165, c[0x0][0x2d0], -R162 ;  /* 0x0000b400a5a57a23 */ /* 0x000fe400000108a2 */
[----:B------:R-:W3:Y:S01]  /*8740*/  MUFU.EX2 R184, R184 ;  /* 0x000000b800b87308 */ /* 0x000ee20000000800 */
[----:B------:R-:W-:Y:S02]  /*8750*/  FMUL.FTZ R40, R2, R124 ;  /* 0x0000007c02287220 */ /* 0x000fe40000410000 */
[----:B------:R-:W-:Y:S01]  /*8760*/  LDSM.16.MT88.4 R128, [R214+0x1500] ;  /* 0x00150000d680783b */ /* 0x000fe20000004200 */
[----:B--2---:R-:W-:Y:S01]  /*8770*/  F2FP.PACK_AB R146, R180, R181 ;  /* 0x000000b5b492723e */ /* 0x004fe200000000ff */
[----:B------:R-:W-:Y:S02]  /*8780*/  FMUL.FTZ R41, R2, R125 ;  /* 0x0000007d02297220 */ /* 0x000fe40000410000 */
[C---:B------:R-:W-:Y:S02]  /*8790*/  FMUL.FTZ R42, R0.reuse, R126 ;  /* 0x0000007e002a7220 */ /* 0x040fe40000410000 */
[----:B------:R-:W-:Y:S01]  /*87a0*/  FMUL.FTZ R43, R0, R127 ;  /* 0x0000007f002b7220 */ /* 0x000fe20000410000 */
[----:B------:R-:W-:Y:S01]  /*87b0*/  MUFU.EX2 R183, R183 ;  /* 0x000000b700b77308 */ /* 0x000fe20000000800 */
[C---:B------:R-:W-:Y:S02]  /*87c0*/  FMUL.FTZ R44, R2.reuse, R132 ;  /* 0x00000084022c7220 */ /* 0x040fe40000410000 */
[----:B------:R-:W-:Y:S02]  /*87d0*/  FMUL.FTZ R45, R2, R133 ;  /* 0x00000085022d7220 */ /* 0x000fe40000410000 */
[C---:B------:R-:W-:Y:S02]  /*87e0*/  FMUL.FTZ R46, R0.reuse, R134 ;  /* 0x00000086002e7220 */ /* 0x040fe40000410000 */
[----:B------:R-:W-:Y:S02]  /*87f0*/  FMUL.FTZ R47, R0, R135 ;  /* 0x00000087002f7220 */ /* 0x000fe40000410000 */
[C---:B------:R-:W-:Y:S01]  /*8800*/  FMUL.FTZ R54, R148.reuse, R54 ;  /* 0x0000003694367220 */ /* 0x040fe20000410000 */
[----:B------:R-:W2:Y:S01]  /*8810*/  MUFU.EX2 R182, R182 ;  /* 0x000000b600b67308 */ /* 0x000ea20000000800 */
[----:B------:R-:W-:Y:S02]  /*8820*/  FMUL.FTZ R55, R148, R55 ;  /* 0x0000003794377220 */ /* 0x000fe40000410000 */
[----:B------:R-:W-:Y:S01]  /*8830*/  FMUL.FTZ R56, R2, R56 ;  /* 0x0000003802387220 */ /* 0x000fe20000410000 */
[----:B---3--:R-:W-:Y:S01]  /*8840*/  F2FP.PACK_AB R145, R184, R185 ;  /* 0x000000b9b891723e */ /* 0x008fe200000000ff */
        /* <DEDUP_REMOVED lines=9> */
[----:B------:R-:W-:Y:S01]  /*88e0*/  MUFU.EX2 R124, R169 ;  /* 0x000000a9007c7308 */ /* 0x000fe20000000800 */
[----:B------:R-:W-:Y:S02]  /*88f0*/  FMUL.FTZ R67, R148, R67 ;  /* 0x0000004394437220 */ /* 0x000fe40000410000 */
[--C-:B------:R-:W-:Y:S01]  /*8900*/  FFMA.FTZ R249, R249, c[0x0][0x2d0], -R170.reuse ;  /* 0x0000b400f9f97a23 */ /* 0x100fe200000108aa */
[----:B--2---:R-:W-:Y:S01]  /*8910*/  F2FP.PACK_AB R147, R182, R183 ;  /* 0x000000b7b693723e */ /* 0x004fe200000000ff */
[----:B------:R-:W-:Y:S02]  /*8920*/  FFMA.FTZ R170, R161, c[0x0][0x2d0], -R170 ;  /* 0x0000b400a1aa7a23 */ /* 0x000fe400000108aa */
[--C-:B------:R-:W-:Y:S02]  /*8930*/  FFMA.FTZ R198, R198, c[0x0][0x2d0], -R244.reuse ;  /* 0x0000b400c6c67a23 */ /* 0x100fe400000108f4 */
[----:B------:R-:W-:Y:S01]  /*8940*/  FFMA.FTZ R197, R197, c[0x0][0x2d0], -R244 ;  /* 0x0000b400c5c57a23 */ /* 0x000fe200000108f4 */
[----:B------:R-:W-:Y:S01]  /*8950*/  MUFU.EX2 R126, R166 ;  /* 0x000000a6007e7308 */ /* 0x000fe20000000800 */
[C---:B------:R-:W-:Y:S01]  /*8960*/  HMMA.16816.F32 R8, R144.reuse, R20, R8 ;  /* 0x000000149008723c */ /* 0x040fe20000001808 */
[--C-:B------:R-:W-:Y:S02]  /*8970*/  FFMA.FTZ R193, R193, c[0x0][0x2d0], -R194.reuse ;  /* 0x0000b400c1c17a23 */ /* 0x100fe400000108c2 */
[--C-:B------:R-:W-:Y:S02]  /*8980*/  FFMA.FTZ R191, R191, c[0x0][0x2d0], -R194.reuse ;  /* 0x0000b400bfbf7a23 */ /* 0x100fe400000108c2 */
[----:B------:R-:W-:Y:S02]  /*8990*/  FFMA.FTZ R194, R167, c[0x0][0x2d0], -R194 ;  /* 0x0000b400a7c27a23 */ /* 0x000fe400000108c2 */
[C---:B------:R-:W-:Y:S01]  /*89a0*/  FMUL.FTZ R20, R150.reuse, R104 ;  /* 0x0000006896147220 */ /* 0x040fe20000410000 */
[-C--:B------:R-:W-:Y:S01]  /*89b0*/  HMMA.16816.F32 R12, R144, R22.reuse, R12 ;  /* 0x00000016900c723c */ /* 0x080fe2000000180c */
[----:B------:R-:W-:Y:S01]  /*89c0*/  FMUL.FTZ R21, R150, R105 ;  /* 0x0000006996157220 */ /* 0x000fe20000410000 */
[----:B------:R-:W-:Y:S02]  /*89d0*/  MUFU.EX2 R137, R164 ;  /* 0x000000a400897308 */ /* 0x000fe40000000800 */
[--C-:B------:R-:W-:Y:S02]  /*89e0*/  FFMA.FTZ R192, R192, c[0x0][0x2d0], -R244.reuse ;  /* 0x0000b400c0c07a23 */ /* 0x100fe400000108f4 */
[----:B------:R-:W-:Y:S02]  /*89f0*/  FFMA.FTZ R244, R171, c[0x0][0x2d0], -R244 ;  /* 0x0000b400abf47a23 */ /* 0x000fe400000108f4 */
[C---:B------:R-:W-:Y:S01]  /*8a00*/  HMMA.16816.F32 R16, R156.reuse, R22, R16 ;  /* 0x000000169c10723c */ /* 0x040fe20000001810 */
[C---:B------:R-:W-:Y:S03]  /*8a10*/  FMUL.FTZ R72, R2.reuse, R72 ;  /* 0x0000004802487220 */ /* 0x040fe60000410000 */
[----:B------:R2:W-:Y:S01]  /*8a20*/  MUFU.EX2 R139, R170 ;  /* 0x000000aa008b7308 */ /* 0x0005e20000000800 */
[----:B------:R-:W-:Y:S02]  /*8a30*/  FMUL.FTZ R73, R2, R73 ;  /* 0x0000004902497220 */ /* 0x000fe40000410000 */
[C---:B------:R-:W-:Y:S02]  /*8a40*/  FMUL.FTZ R22, R148.reuse, R106 ;  /* 0x0000006a94167220 */ /* 0x040fe40000410000 */
[----:B------:R-:W-:Y:S02]  /*8a50*/  FMUL.FTZ R23, R148, R107 ;  /* 0x0000006b94177220 */ /* 0x000fe40000410000 */
[----:B------:R-:W3:Y:S01]  /*8a60*/  LDSM.16.MT88.4 R104, [R212+0xd00] ;  /* 0x000d0000d468783b */ /* 0x000ee20000004200 */
[C---:B------:R-:W-:Y:S02]  /*8a70*/  FMUL.FTZ R74, R0.reuse, R74 ;  /* 0x0000004a004a7220 */ /* 0x040fe40000410000 */
[----:B------:R4:W-:Y:S01]  /*8a80*/  MUFU.EX2 R125, R165 ;  /* 0x000000a5007d7308 */ /* 0x0009e20000000800 */
[----:B------:R-:W-:Y:S01]  /*8a90*/  FMUL.FTZ R75, R0, R75 ;  /* 0x0000004b004b7220 */ /* 0x000fe20000410000 */
[-C--:B------:R-:W-:Y:S01]  /*8aa0*/  HMMA.16816.F32 R20, R156, R36.reuse, R20 ;  /* 0x000000249c14723c */ /* 0x080fe20000001814 */
[C---:B------:R-:W-:Y:S02]  /*8ab0*/  FMUL.FTZ R76, R2.reuse, R76 ;  /* 0x0000004c024c7220 */ /* 0x040fe40000410000 */
[----:B------:R-:W-:Y:S02]  /*8ac0*/  FMUL.FTZ R77, R2, R77 ;  /* 0x0000004d024d7220 */ /* 0x000fe40000410000 */
[C---:B------:R-:W-:Y:S02]  /*8ad0*/  FMUL.FTZ R78, R0.reuse, R78 ;  /* 0x0000004e004e7220 */ /* 0x040fe40000410000 */
[----:B------:R-:W-:Y:S01]  /*8ae0*/  FMUL.FTZ R79, R0, R79 ;  /* 0x0000004f004f7220 */ /* 0x000fe20000410000 */
[C---:B------:R-:W-:Y:S01]  /*8af0*/  HMMA.16816.F32 R24, R144.reuse, R36, R24 ;  /* 0x000000249018723c */ /* 0x040fe20000001818 */
[----:B------:R-:W-:Y:S01]  /*8b00*/  MUFU.EX2 R186, R186 ;  /* 0x000000ba00ba7308 */ /* 0x000fe20000000800 */
[----:B--2---:R-:W-:Y:S02]  /*8b10*/  LDSM.16.MT88.4 R168, [R214+0x2100] ;  /* 0x00210000d6a8783b */ /* 0x004fe40000004200 */
[----:B------:R-:W-:Y:S03]  /*8b20*/  FMUL.FTZ R88, R2, R88 ;  /* 0x0000005802587220 */ /* 0x000fe60000410000 */
[C---:B------:R-:W-:Y:S01]  /*8b30*/  FMUL.FTZ R36, R150.reuse, R120 ;  /* 0x0000007896247220 */ /* 0x040fe20000410000 */
[-C--:B------:R-:W-:Y:S01]  /*8b40*/  HMMA.16816.F32 R28, R144, R38.reuse, R28 ;  /* 0x00000026901c723c */ /* 0x080fe2000000181c */
[----:B------:R-:W-:Y:S02]  /*8b50*/  FMUL.FTZ R37, R150, R121 ;  /* 0x0000007996257220 */ /* 0x000fe40000410000 */
[----:B------:R-:W2:Y:S01]  /*8b60*/  MUFU.EX2 R187, R187 ;  /* 0x000000bb00bb7308 */ /* 0x000ea20000000800 */
[----:B------:R-:W-:Y:S01]  /*8b70*/  FMUL.FTZ R89, R2, R89 ;  /* 0x0000005902597220 */ /* 0x000fe20000410000 */
[----:B----4-:R-:W-:Y:S01]  /*8b80*/  LDSM.16.MT88.4 R164, [R212+0x1500] ;  /* 0x00150000d4a4783b */ /* 0x010fe20000004200 */
[C---:B------:R-:W-:Y:S02]  /*8b90*/  FMUL.FTZ R90, R0.reuse, R90 ;  /* 0x0000005a005a7220 */ /* 0x040fe40000410000 */
[C---:B------:R-:W-:Y:S01]  /*8ba0*/  HMMA.16816.F32 R32, R156.reuse, R38, R32 ;  /* 0x000000269c20723c */ /* 0x040fe20000001820 */
[----:B------:R-:W-:Y:S03]  /*8bb0*/  FMUL.FTZ R91, R0, R91 ;  /* 0x0000005b005b7220 */ /* 0x000fe60000410000 */
[C---:B------:R-:W-:Y:S01]  /*8bc0*/  FMUL.FTZ R92, R2.reuse, R92 ;  /* 0x0000005c025c7220 */ /* 0x040fe20000410000 */
[----:B------:R-:W-:Y:S01]  /*8bd0*/  MUFU.EX2 R188, R188 ;  /* 0x000000bc00bc7308 */ /* 0x000fe20000000800 */
[----:B------:R-:W-:Y:S02]  /*8be0*/  FMUL.FTZ R93, R2, R93 ;  /* 0x0000005d025d7220 */ /* 0x000fe40000410000 */
[C---:B------:R-:W-:Y:S04]  /*8bf0*/  FMUL.FTZ R38, R148.reuse, R122 ;  /* 0x0000007a94267220 */ /* 0x040fe80000410000 */
[----:B------:R-:W-:Y:S02]  /*8c00*/  FMUL.FTZ R39, R148, R123 ;  /* 0x0000007b94277220 */ /* 0x000fe40000410000 */
[----:B------:R-:W-:Y:S01]  /*8c10*/  LDSM.16.MT88.4 R120, [R212+0x900] ;  /* 0x00090000d478783b */ /* 0x000fe20000004200 */
[----:B------:R-:W4:Y:S01]  /*8c20*/  MUFU.EX2 R189, R189 ;  /* 0x000000bd00bd7308 */ /* 0x000f220000000800 */
[C---:B------:R-:W-:Y:S02]  /*8c30*/  FMUL.FTZ R94, R0.reuse, R94 ;  /* 0x0000005e005e7220 */ /* 0x040fe40000410000 */
[----:B------:R-:W-:Y:S01]  /*8c40*/  FMUL.FTZ R95, R0, R95 ;  /* 0x0000005f005f7220 */ /* 0x000fe20000410000 */
[-C--:B-1----:R-:W-:Y:S01]  /*8c50*/  HMMA.16816.F32 R36, R156, R100.reuse, R36 ;  /* 0x000000649c24723c */ /* 0x082fe20000001824 */
[C---:B------:R-:W-:Y:S02]  /*8c60*/  FMUL.FTZ R96, R150.reuse, R96 ;  /* 0x0000006096607220 */ /* 0x040fe40000410000 */
[----:B------:R-:W-:Y:S02]  /*8c70*/  FMUL.FTZ R97, R150, R97 ;  /* 0x0000006196617220 */ /* 0x000fe40000410000 */
[C---:B------:R-:W-:Y:S01]  /*8c80*/  FMUL.FTZ R98, R148.reuse, R98 ;  /* 0x0000006294627220 */ /* 0x040fe20000410000 */
[----:B------:R-:W-:Y:S01]  /*8c90*/  MUFU.EX2 R190, R190 ;  /* 0x000000be00be7308 */ /* 0x000fe20000000800 */
[----:B------:R-:W-:Y:S01]  /*8ca0*/  FMUL.FTZ R99, R148, R99 ;  /* 0x0000006394637220 */ /* 0x000fe20000410000 */
[C---:B------:R-:W-:Y:S01]  /*8cb0*/  HMMA.16816.F32 R40, R144.reuse, R100, R40 ;  /* 0x000000649028723c */ /* 0x040fe20000001828 */
[C---:B------:R-:W-:Y:S03]  /*8cc0*/  FMUL.FTZ R68, R150.reuse, R68 ;  /* 0x0000004496447220 */ /* 0x040fe60000410000 */
[----:B------:R-:W-:Y:S02]  /*8cd0*/  FMUL.FTZ R69, R150, R69 ;  /* 0x0000004596457220 */ /* 0x000fe40000410000 */
[C---:B------:R-:W-:Y:S02]  /*8ce0*/  FMUL.FTZ R70, R148.reuse, R70 ;  /* 0x0000004694467220 */ /* 0x040fe40000410000 */
[-C--:B------:R-:W-:Y:S01]  /*8cf0*/  HMMA.16816.F32 R44, R144, R102.reuse, R44 ;  /* 0x00000066902c723c */ /* 0x080fe2000000182c */
[----:B------:R-:W1:Y:S03]  /*8d00*/  MUFU.EX2 R195, R195 ;  /* 0x000000c300c37308 */ /* 0x000e660000000800 */
[----:B------:R-:W-:Y:S02]  /*8d10*/  FMUL.FTZ R71, R148, R71 ;  /* 0x0000004794477220 */ /* 0x000fe40000410000 */
[C---:B------:R-:W-:Y:S02]  /*8d20*/  FMUL.FTZ R80, R150.reuse, R80 ;  /* 0x0000005096507220 */ /* 0x040fe40000410000 */
[C---:B------:R-:W-:Y:S01]  /*8d30*/  HMMA.16816.F32 R48, R156.reuse, R102, R48 ;  /* 0x000000669c30723c */ /* 0x040fe20000001830 */
[----:B------:R-:W5:Y:S02]  /*8d40*/  LDSM.16.MT88.4 R100, [R214+0x1900] ;  /* 0x00190000d664783b */ /* 0x000f640000004200 */
[----:B------:R-:W-:Y:S01]  /*8d50*/  MUFU.EX2 R196, R196 ;  /* 0x000000c400c47308 */ /* 0x000fe20000000800 */
[----:B------:R-:W-:Y:S02]  /*8d60*/  FMUL.FTZ R81, R150, R81 ;  /* 0x0000005196517220 */ /* 0x000fe40000410000 */
[C---:B------:R-:W-:Y:S02]  /*8d70*/  FMUL.FTZ R82, R148.reuse, R82 ;  /* 0x0000005294527220 */ /* 0x040fe40000410000 */
[-C--:B---3--:R-:W-:Y:S01]  /*8d80*/  HMMA.16816.F32 R52, R156, R104.reuse, R52 ;  /* 0x000000689c34723c */ /* 0x088fe20000001834 */
[----:B------:R-:W-:Y:S03]  /*8d90*/  FMUL.FTZ R83, R148, R83 ;  /* 0x0000005394537220 */ /* 0x000fe60000410000 */
[C---:B------:R-:W-:Y:S01]  /*8da0*/  FMUL.FTZ R84, R150.reuse, R84 ;  /* 0x0000005496547220 */ /* 0x040fe20000410000 */
[----:B------:R-:W3:Y:S01]  /*8db0*/  MUFU.EX2 R199, R199 ;  /* 0x000000c700c77308 */ /* 0x000ee20000000800 */
[----:B------:R-:W-:Y:S02]  /*8dc0*/  FMUL.FTZ R85, R150, R85 ;  /* 0x0000005596557220 */ /* 0x000fe40000410000 */
[C---:B------:R-:W-:Y:S01]  /*8dd0*/  HMMA.16816.F32 R56, R144.reuse, R104, R56 ;  /* 0x000000689038723c */ /* 0x040fe20000001838 */
[C---:B------:R-:W-:Y:S03]  /*8de0*/  FMUL.FTZ R86, R148.reuse, R86 ;  /* 0x0000005694567220 */ /* 0x040fe60000410000 */
[----:B------:R-:W-:Y:S02]  /*8df0*/  FMUL.FTZ R87, R148, R87 ;  /* 0x0000005794577220 */ /* 0x000fe40000410000 */
[--C-:B------:R-:W-:Y:S01]  /*8e00*/  FFMA.FTZ R248, R248, c[0x0][0x2d0], -R162.reuse ;  /* 0x0000b400f8f87a23 */ /* 0x100fe200000108a2 */
[----:B------:R-:W-:Y:S01]  /*8e10*/  MUFU.EX2 R242, R242 ;  /* 0x000000f200f27308 */ /* 0x000fe20000000800 */
[-C--:B------:R-:W-:Y:S01]  /*8e20*/  HMMA.16816.F32 R60, R144, R106.reuse, R60 ;  /* 0x0000006a903c723c */ /* 0x080fe2000000183c */
[--C-:B------:R-:W-:Y:S03]  /*8e30*/  FFMA.FTZ R251, R251, c[0x0][0x2d0], -R162.reuse ;  /* 0x0000b400fbfb7a23 */ /* 0x100fe600000108a2 */
[--C-:B------:R-:W-:Y:S02]  /*8e40*/  FFMA.FTZ R252, R252, c[0x0][0x2d0], -R162.reuse ;  /* 0x0000b400fcfc7a23 */ /* 0x100fe400000108a2 */
[--C-:B------:R-:W-:Y:S02]  /*8e50*/  FFMA.FTZ R250, R250, c[0x0][0x2d0], -R162.reuse ;  /* 0x0000b400fafa7a23 */ /* 0x100fe400000108a2 */
[C---:B------:R-:W-:Y:S01]  /*8e60*/  HMMA.16816.F32 R64, R156.reuse, R106, R64 ;  /* 0x0000006a9c40723c */ /* 0x040fe20000001840 */
[----:B------:R-:W3:Y:S01]  /*8e70*/  LDSM.16.MT88.4 R104, [R212+0x1900] ;  /* 0x00190000d468783b */ /* 0x000ee20000004200 */
[----:B------:R-:W1:Y:S02]  /*8e80*/  MUFU.EX2 R247, R247 ;  /* 0x000000f700f77308 */ /* 0x000e640000000800 */
[--C-:B------:R-:W-:Y:S02]  /*8e90*/  FFMA.FTZ R163, R163, c[0x0][0x2d0], -R162.reuse ;  /* 0x0000b400a3a37a23 */ /* 0x100fe400000108a2 */
[--C-:B------:R-:W-:Y:S02]  /*8ea0*/  FFMA.FTZ R160, R160, c[0x0][0x2d0], -R162.reuse ;  /* 0x0000b400a0a07a23 */ /* 0x100fe400000108a2 */
[----:B------:R-:W-:Y:S01]  /*8eb0*/  FFMA.FTZ R162, R153, c[0x0][0x2d0], -R162 ;  /* 0x0000b40099a27a23 */ /* 0x000fe200000108a2 */
[-C--:B-----5:R-:W-:Y:S03]  /*8ec0*/  HMMA.16816.F32 R68, R156, R100.reuse, R68 ;  /* 0x000000649c44723c */ /* 0x0a0fe60000001844 */
[----:B------:R-:W-:Y:S01]  /*8ed0*/  MUFU.EX2 R246, R246 ;  /* 0x000000f600f67308 */ /* 0x000fe20000000800 */
[----:B------:R-:W-:Y:S01]  /*8ee0*/  FFMA.FTZ R175, R150, R243, R175 ;  /* 0x000000f396af7223 */ /* 0x000fe200000100af */
[----:B------:R-:W-:Y:S01]  /*8ef0*/  MOV R150, R151 ;  /* 0x0000009700967202 */ /* 0x000fe20000000f00 */
[----:B------:R-:W-:Y:S01]  /*8f00*/  FFMA.FTZ R155, R148, R241, R155 ;  /* 0x000000f1949b7223 */ /* 0x000fe2000001009b */
[----:B------:R-:W-:Y:S01]  /*8f10*/  MOV R148, R149 ;  /* 0x0000009500947202 */ /* 0x000fe20000000f00 */
[C---:B------:R-:W-:Y:S01]  /*8f20*/  HMMA.16816.F32 R72, R144.reuse, R100, R72 ;  /* 0x000000649048723c */ /* 0x040fe20000001848 */
[----:B------:R-:W-:Y:S03]  /*8f30*/  FFMA.FTZ R177, R2, R239, R177 ;  /* 0x000000ef02b17223 */ /* 0x000fe600000100b1 */
[----:B------:R-:W-:Y:S01]  /*8f40*/  FFMA.FTZ R185, R0, R237, R185 ;  /* 0x000000ed00b97223 */ /* 0x000fe200000100b9 */
[----:B------:R-:W-:Y:S01]  /*8f50*/  MUFU.EX2 R249, R249 ;  /* 0x000000f900f97308 */ /* 0x000fe20000000800 */
[----:B------:R-:W-:Y:S01]  /*8f60*/  FADD.FTZ R174, R174, R175 ;  /* 0x000000afaeae7221 */ /* 0x000fe20000010000 */
[----:B--2---:R-:W-:Y:S01]  /*8f70*/  F2FP.PACK_AB R100, R187, R186 ;  /* 0x000000babb64723e */ /* 0x004fe200000000ff */
[-C--:B------:R-:W-:Y:S01]  /*8f80*/  HMMA.16816.F32 R76, R144, R102.reuse, R76 ;  /* 0x00000066904c723c */ /* 0x080fe2000000184c */
[----:B----4-:R-:W-:Y:S03]  /*8f90*/  F2FP.PACK_AB R101, R189, R188 ;  /* 0x000000bcbd65723e */ /* 0x010fe600000000ff */
[----:B------:R-:W-:Y:S01]  /*8fa0*/  MOV R2, R3 ;  /* 0x0000000300027202 */ /* 0x000fe20000000f00 */
[----:B------:R-:W-:Y:S02]  /*8fb0*/  FADD.FTZ R154, R154, R155 ;  /* 0x0000009b9a9a7221 */ /* 0x000fe40000010000 */
[----:B------:R-:W-:Y:S01]  /*8fc0*/  MUFU.EX2 R248, R248 ;  /* 0x000000f800f87308 */ /* 0x000fe20000000800 */
[C---:B------:R-:W-:Y:S01]  /*8fd0*/  HMMA.16816.F32 R80, R156.reuse, R102, R80 ;  /* 0x000000669c50723c */ /* 0x040fe20000001850 */
[----:B------:R-:W-:Y:S03]  /*8fe0*/  FADD.FTZ R176, R176, R177 ;  /* 0x000000b1b0b07221 */ /* 0x000fe60000010000 */
[----:B------:R-:W-:Y:S02]  /*8ff0*/  FADD.FTZ R184, R184, R185 ;  /* 0x000000b9b8b87221 */ /* 0x000fe40000010000 */
[----:B------:R-:W-:Y:S01]  /*9000*/  FADD.FTZ R173, R173, R174 ;  /* 0x000000aeadad7221 */ /* 0x000fe20000010000 */
[----:B-1----:R-:W-:Y:S01]  /*9010*/  F2FP.PACK_AB R102, R195, R190 ;  /* 0x000000bec366723e */ /* 0x002fe200000000ff */
[-C--:B---3--:R-:W-:Y:S01]  /*9020*/  HMMA.16816.F32 R84, R156, R104.reuse, R84 ;  /* 0x000000689c54723c */ /* 0x088fe20000001854 */
[----:B------:R-:W-:Y:S01]  /*9030*/  F2FP.PACK_AB R103, R199, R196 ;  /* 0x000000c4c767723e */ /* 0x000fe200000000ff */
[----:B------:R-:W1:Y:S02]  /*9040*/  MUFU.EX2 R251, R251 ;  /* 0x000000fb00fb7308 */ /* 0x000e640000000800 */
[----:B------:R-:W-:Y:S02]  /*9050*/  FADD.FTZ R179, R179, R154 ;  /* 0x0000009ab3b37221 */ /* 0x000fe40000010000 */
[----:B------:R-:W-:Y:S02]  /*9060*/  FADD.FTZ R181, R181, R176 ;  /* 0x000000b0b5b57221 */ /* 0x000fe40000010000 */
[C---:B------:R-:W-:Y:S01]  /*9070*/  HMMA.16816.F32 R88, R144.reuse, R104, R88 ;  /* 0x000000689058723c */ /* 0x040fe20000001858 */
[----:B------:R-:W-:Y:S03]  /*9080*/  FADD.FTZ R183, R183, R184 ;  /* 0x000000b8b7b77221 */ /* 0x000fe60000010000 */
[----:B------:R-:W-:Y:S01]  /*9090*/  MUFU.EX2 R252, R252 ;  /* 0x000000fc00fc7308 */ /* 0x000fe20000000800 */
[----:B------:R-:W-:Y:S02]  /*90a0*/  FADD.FTZ R173, R172, R173 ;  /* 0x000000adacad7221 */ /* 0x000fe40000010000 */
[----:B------:R-:W-:Y:S01]  /*90b0*/  F2FP.PACK_AB R104, R247, R242 ;  /* 0x000000f2f768723e */ /* 0x000fe200000000ff */
[-C--:B------:R-:W-:Y:S01]  /*90c0*/  HMMA.16816.F32 R92, R144, R106.reuse, R92 ;  /* 0x0000006a905c723c */ /* 0x080fe2000000185c */
[----:B------:R-:W-:Y:S03]  /*90d0*/  FADD.FTZ R179, R178, R179 ;  /* 0x000000b3b2b37221 */ /* 0x000fe60000010000 */
[----:B------:R-:W-:Y:S02]  /*90e0*/  FADD.FTZ R181, R180, R181 ;  /* 0x000000b5b4b57221 */ /* 0x000fe40000010000 */
[----:B------:R-:W2:Y:S01]  /*90f0*/  MUFU.EX2 R250, R250 ;  /* 0x000000fa00fa7308 */ /* 0x000ea20000000800 */
[----:B------:R-:W-:Y:S01]  /*9100*/  FADD.FTZ R183, R182, R183 ;  /* 0x000000b7b6b77221 */ /* 0x000fe20000010000 */
[----:B------:R-:W-:Y:S01]  /*9110*/  HMMA.16816.F32 R96, R156, R106, R96 ;  /* 0x0000006a9c60723c */ /* 0x000fe20000001860 */
[----:B------:R-:W-:Y:S03]  /*9120*/  FADD.FTZ R186, R186, R173 ;  /* 0x000000adbaba7221 */ /* 0x000fe60000010000 */
[----:B-1----:R-:W-:Y:S01]  /*9130*/  F2FP.PACK_AB R105, R251, R248 ;  /* 0x000000f8fb69723e */ /* 0x002fe200000000ff */
[----:B------:R-:W-:Y:S02]  /*9140*/  FADD.FTZ R188, R188, R179 ;  /* 0x000000b3bcbc7221 */ /* 0x000fe40000010000 */
[----:B------:R-:W-:Y:S01]  /*9150*/  F2FP.PACK_AB R106, R249, R246 ;  /* 0x000000f6f96a723e */ /* 0x000fe200000000ff */
[-C--:B------:R-:W-:Y:S01]  /*9160*/  HMMA.16816.F32 R4, R100, R108.reuse, R4 ;  /* 0x0000006c6404723c */ /* 0x080fe20000001804 */
[----:B------:R-:W-:Y:S03]  /*9170*/  MUFU.EX2 R198, R198 ;  /* 0x000000c600c67308 */ /* 0x000fe60000000800 */
[----:B------:R-:W-:Y:S02]  /*9180*/  FADD.FTZ R242, R242, R181 ;  /* 0x000000b5f2f27221 */ /* 0x000fe40000010000 */
[----:B------:R-:W-:Y:S02]  /*9190*/  FADD.FTZ R248, R248, R183 ;  /* 0x000000b7f8f87221 */ /* 0x000fe40000010000 */
[----:B------:R-:W-:Y:S03]  /*91a0*/  FADD.FTZ R187, R187, R186 ;  /* 0x000000babbbb7221 */ /* 0x000fe60000010000 */
[----:B------:R-:W1:Y:S01]  /*91b0*/  MUFU.EX2 R197, R197 ;  /* 0x000000c500c57308 */ /* 0x000e620000000800 */
[----:B------:R-:W-:Y:S01]  /*91c0*/  FADD.FTZ R189, R189, R188 ;  /* 0x000000bcbdbd7221 */ /* 0x000fe20000010000 */
[----:B--2---:R-:W-:Y:S01]  /*91d0*/  F2FP.PACK_AB R107, R250, R252 ;  /* 0x000000fcfa6b723e */ /* 0x004fe200000000ff */
[----:B------:R-:W-:Y:S02]  /*91e0*/  FADD.FTZ R247, R247, R242 ;  /* 0x000000f2f7f77221 */ /* 0x000fe40000010000 */
[----:B------:R-:W-:Y:S02]  /*91f0*/  FADD.FTZ R251, R251, R248 ;  /* 0x000000f8fbfb7221 */ /* 0x000fe40000010000 */
[----:B------:R-:W-:Y:S02]  /*9200*/  FADD.FTZ R190, R190, R187 ;  /* 0x000000bbbebe7221 */ /* 0x000fe40000010000 */
[C---:B------:R-:W-:Y:S01]  /*9210*/  HMMA.16816.F32 R8, R104.reuse, R108, R8 ;  /* 0x0000006c6808723c */ /* 0x040fe20000001808 */
[----:B------:R-:W2:Y:S01]  /*9220*/  MUFU.EX2 R193, R193 ;  /* 0x000000c100c17308 */ /* 0x000ea20000000800 */
[----:B------:R-:W-:Y:S02]  /*9230*/  FADD.FTZ R196, R196, R189 ;  /* 0x000000bdc4c47221 */ /* 0x000fe40000010000 */
[----:B------:R-:W-:Y:S02]  /*9240*/  FADD.FTZ R246, R246, R247 ;  /* 0x000000f7f6f67221 */ /* 0x000fe40000010000 */
[----:B------:R-:W-:Y:S02]  /*9250*/  FADD.FTZ R251, R252, R251 ;  /* 0x000000fbfcfb7221 */ /* 0x000fe40000010000 */
[-C--:B------:R-:W-:Y:S01]  /*9260*/  HMMA.16816.F32 R12, R104, R110.reuse, R12 ;  /* 0x0000006e680c723c */ /* 0x080fe2000000180c */
[----:B------:R-:W-:Y:S02]  /*9270*/  FADD.FTZ R195, R195, R190 ;  /* 0x000000bec3c37221 */ /* 0x000fe40000010000 */
[----:B------:R-:W3:Y:S01]  /*9280*/  MUFU.EX2 R191, R191 ;  /* 0x000000bf00bf7308 */ /* 0x000ee20000000800 */
[----:B------:R-:W-:Y:S01]  /*9290*/  FADD.FTZ R196, R199, R196 ;  /* 0x000000c4c7c47221 */ /* 0x000fe20000010000 */
[----:B-1----:R-:W-:Y:S01]  /*92a0*/  F2FP.PACK_AB R156, R197, R198 ;  /* 0x000000c6c59c723e */ /* 0x002fe200000000ff */
[----:B------:R-:W-:Y:S02]  /*92b0*/  FADD.FTZ R246, R249, R246 ;  /* 0x000000f6f9f67221 */ /* 0x000fe40000010000 */
[C---:B------:R-:W-:Y:S01]  /*92c0*/  HMMA.16816.F32 R16, R100.reuse, R110, R16 ;  /* 0x0000006e6410723c */ /* 0x040fe20000001810 */
[----:B------:R-:W1:Y:S03]  /*92d0*/  LDSM.16.MT88.4 R108, [R212+0x1100] ;  /* 0x00110000d46c783b */ /* 0x000e660000004200 */
[----:B------:R-:W-:Y:S01]  /*92e0*/  FADD.FTZ R251, R250, R251 ;  /* 0x000000fbfafb7221 */ /* 0x000fe20000010000 */
[----:B------:R-:W4:Y:S01]  /*92f0*/  MUFU.EX2 R192, R192 ;  /* 0x000000c000c07308 */ /* 0x000f220000000800 */
[----:B------:R-:W-:Y:S02]  /*9300*/  FADD.FTZ R198, R198, R195 ;  /* 0x000000c3c6c67221 */ /* 0x000fe40000010000 */
[-C--:B------:R-:W-:Y:S01]  /*9310*/  HMMA.16816.F32 R20, R100, R112.reuse, R20 ;  /* 0x000000706414723c */ /* 0x080fe20000001814 */
[----:B--2---:R-:W-:Y:S03]  /*9320*/  FADD.FTZ R196, R193, R196 ;  /* 0x000000c4c1c47221 */ /* 0x004fe60000010000 */
[----:B------:R-:W-:Y:S03]  /*9330*/  FADD.FTZ R197, R197, R198 ;  /* 0x000000c6c5c57221 */ /* 0x000fe60000010000 */
[----:B------:R-:W2:Y:S01]  /*9340*/  MUFU.EX2 R244, R244 ;  /* 0x000000f400f47308 */ /* 0x000ea20000000800 */
[C---:B------:R-:W-:Y:S01]  /*9350*/  HMMA.16816.F32 R24, R104.reuse, R112, R24 ;  /* 0x000000706818723c */ /* 0x040fe20000001818 */
[C---:B---3--:R-:W-:Y:S03]  /*9360*/  F2FP.PACK_AB R157, R191.reuse, R193 ;  /* 0x000000c1bf9d723e */ /* 0x048fe600000000ff */
[----:B------:R-:W-:Y:S04]  /*9370*/  FADD.FTZ R196, R191, R196 ;  /* 0x000000c4bfc47221 */ /* 0x000fe80000010000 */
[-C--:B------:R-:W-:Y:S01]  /*9380*/  HMMA.16816.F32 R28, R104, R114.reuse, R28 ;  /* 0x00000072681c723c */ /* 0x080fe2000000181c */
[----:B------:R-:W3:Y:S03]  /*9390*/  MUFU.EX2 R194, R194 ;  /* 0x000000c200c27308 */ /* 0x000ee60000000800 */
[----:B----4-:R-:W-:Y:S04]  /*93a0*/  FADD.FTZ R197, R192, R197 ;  /* 0x000000c5c0c57221 */ /* 0x010fe80000010000 */
[C---:B------:R-:W-:Y:S01]  /*93b0*/  HMMA.16816.F32 R32, R100.reuse, R114, R32 ;  /* 0x000000726420723c */ /* 0x040fe20000001820 */
[----:B------:R-:W4:Y:S02]  /*93c0*/  LDSM.16.MT88.4 R112, [R214+0x1d00] ;  /* 0x001d0000d670783b */ /* 0x000f240000004200 */
[----:B------:R-:W5:Y:S01]  /*93d0*/  MUFU.EX2 R127, R163 ;  /* 0x000000a3007f7308 */ /* 0x000f620000000800 */
[C---:B--2---:R-:W-:Y:S04]  /*93e0*/  F2FP.PACK_AB R158, R244.reuse, R192 ;  /* 0x000000c0f49e723e */ /* 0x044fe800000000ff */
[-C--:B------:R-:W-:Y:S01]  /*93f0*/  HMMA.16816.F32 R36, R100, R116.reuse, R36 ;  /* 0x000000746424723c */ /* 0x080fe20000001824 */
[----:B------:R-:W-:Y:S04]  /*9400*/  FADD.FTZ R243, R244, R197 ;  /* 0x000000c5f4f37221 */ /* 0x000fe80000010000 */
[----:B------:R2:W-:Y:S03]  /*9410*/  MUFU.EX2 R138, R160 ;  /* 0x000000a0008a7308 */ /* 0x0005e60000000800 */
[C---:B------:R-:W-:Y:S01]  /*9420*/  HMMA.16816.F32 R40, R104.reuse, R116, R40 ;  /* 0x000000746828723c */ /* 0x040fe20000001828 */
[----:B---3--:R-:W-:Y:S06]  /*9430*/  F2FP.PACK_AB R159, R194, R136 ;  /* 0x00000088c29f723e */ /* 0x008fec00000000ff */
[----:B------:R3:W3:Y:S01]  /*9440*/  MUFU.EX2 R153, R162 ;  /* 0x000000a200997308 */ /* 0x0006e20000000800 */
[-C--:B------:R-:W-:Y:S01]  /*9450*/  HMMA.16816.F32 R44, R104, R118.reuse, R44 ;  /* 0x00000076682c723c */ /* 0x080fe2000000182c */
[----:B-----5:R-:W-:Y:S07]  /*9460*/  F2FP.PACK_AB R161, R127, R125 ;  /* 0x0000007d7fa1723e */ /* 0x020fee00000000ff */
[C---:B------:R-:W-:Y:S01]  /*9470*/  HMMA.16816.F32 R48, R100.reuse, R118, R48 ;  /* 0x000000766430723c */ /* 0x040fe20000001830 */
[----:B------:R-:W5:Y:S03]  /*9480*/  LDSM.16.MT88.4 R116, [R212+0x1d00] ;  /* 0x001d0000d474783b */ /* 0x000f660000004200 */
[----:B--2---:R-:W-:Y:S04]  /*9490*/  F2FP.PACK_AB R160, R126, R124 ;  /* 0x0000007c7ea0723e */ /* 0x004fe800000000ff */
[-C--:B-1----:R-:W-:Y:S01]  /*94a0*/  HMMA.16816.F32 R52, R100, R108.reuse, R52 ;  /* 0x0000006c6434723c */ /* 0x082fe20000001834 */
[----:B---3--:R-:W-:Y:S07]  /*94b0*/  F2FP.PACK_AB R162, R139, R137 ;  /* 0x000000898ba2723e */ /* 0x008fee00000000ff */
[C---:B------:R-:W-:Y:S01]  /*94c0*/  HMMA.16816.F32 R56, R104.reuse, R108, R56 ;  /* 0x0000006c6838723c */ /* 0x040fe20000001838 */
[-C--:B------:R-:W-:Y:S07]  /*94d0*/  F2FP.PACK_AB R163, R153, R138.reuse ;  /* 0x0000008a99a3723e */ /* 0x080fee00000000ff */
[-C--:B------:R-:W-:Y:S08]  /*94e0*/  HMMA.16816.F32 R60, R104, R110.reuse, R60 ;  /* 0x0000006e683c723c */ /* 0x080ff0000000183c */
[C---:B------:R-:W-:Y:S01]  /*94f0*/  HMMA.16816.F32 R64, R100.reuse, R110, R64 ;  /* 0x0000006e6440723c */ /* 0x040fe20000001840 */
[----:B------:R-:W1:Y:S07]  /*9500*/  LDSM.16.MT88.4 R108, [R214+0x900] ;  /* 0x00090000d66c783b */ /* 0x000e6e0000004200 */
[-C--:B----4-:R-:W-:Y:S08]  /*9510*/  HMMA.16816.F32 R68, R100, R112.reuse, R68 ;  /* 0x000000706444723c */ /* 0x090ff00000001844 */
[C---:B------:R-:W-:Y:S08]  /*9520*/  HMMA.16816.F32 R72, R104.reuse, R112, R72 ;  /* 0x000000706848723c */ /* 0x040ff00000001848 */
[-C--:B------:R-:W-:Y:S08]  /*9530*/  HMMA.16816.F32 R76, R104, R114.reuse, R76 ;  /* 0x00000072684c723c */ /* 0x080ff0000000184c */
[C---:B------:R-:W-:Y:S08]  /*9540*/  HMMA.16816.F32 R80, R100.reuse, R114, R80 ;  /* 0x000000726450723c */ /* 0x040ff00000001850 */
[-C--:B-----5:R-:W-:Y:S08]  /*9550*/  HMMA.16816.F32 R84, R100, R116.reuse, R84 ;  /* 0x000000746454723c */ /* 0x0a0ff00000001854 */
[C---:B------:R-:W-:Y:S08]  /*9560*/  HMMA.16816.F32 R88, R104.reuse, R116, R88 ;  /* 0x000000746858723c */ /* 0x040ff00000001858 */
[-C--:B------:R-:W-:Y:S08]  /*9570*/  HMMA.16816.F32 R92, R104, R118.reuse, R92 ;  /* 0x00000076685c723c */ /* 0x080ff0000000185c */
[----:B------:R-:W-:Y:S08]  /*9580*/  HMMA.16816.F32 R96, R100, R118, R96 ;  /* 0x000000766460723c */ /* 0x000ff00000001860 */
[-C--:B-1----:R-:W-:Y:S01]  /*9590*/  HMMA.16816.F32 R144, R156, R108.reuse, R4 ;  /* 0x0000006c9c90723c */ /* 0x082fe20000001804 */
[----:B------:R-:W1:Y:S07]  /*95a0*/  LDSM.16.MT88.4 R4, [R212+0x2100] ;  /* 0x00210000d404783b */ /* 0x000e6e0000004200 */
[C---:B------:R-:W-:Y:S07]  /*95b0*/  HMMA.16816.F32 R140, R160.reuse, R108, R8 ;  /* 0x0000006ca08c723c */ /* 0x040fee0000001808 */
[----:B------:R-:W-:Y:S02]  /*95c0*/  MOV R11, R139 ;  /* 0x0000008b000b7202 */ /* 0x000fe40000000f00 */
[----:B------:R-:W-:Y:S03]  /*95d0*/  MOV R10, R138 ;  /* 0x0000008a000a7202 */ /* 0x000fe60000000f00 */
[----:B------:R-:W-:Y:S02]  /*95e0*/  MOV R9, R137 ;  /* 0x0000008900097202 */ /* 0x000fe40000000f00 */
[----:B------:R-:W-:Y:S02]  /*95f0*/  MOV R8, R136 ;  /* 0x0000008800087202 */ /* 0x000fe40000000f00 */
[-C--:B------:R-:W-:Y:S03]  /*9600*/  HMMA.16816.F32 R136, R160, R110.reuse, R12 ;  /* 0x0000006ea088723c */ /* 0x080fe6000000180c */
[----:B------:R-:W-:Y:S04]  /*9610*/  FADD.FTZ R241, R8, R196 ;  /* 0x000000c408f17221 */ /* 0x000fe80000010000 */
[----:B------:R-:W-:Y:S01]  /*9620*/  MOV R15, R127 ;  /* 0x0000007f000f7202 */ /* 0x000fe20000000f00 */
[C---:B------:R-:W-:Y:S01]  /*9630*/  HMMA.16816.F32 R100, R156.reuse, R110, R16 ;  /* 0x0000006e9c64723c */ /* 0x040fe20000001810 */
[----:B------:R-:W-:Y:S03]  /*9640*/  MOV R14, R126 ;  /* 0x0000007e000e7202 */ /* 0x000fe60000000f00 */
[----:B------:R-:W-:Y:S01]  /*9650*/  MOV R13, R125 ;  /* 0x0000007d000d7202 */ /* 0x000fe20000000f00 */
[----:B------:R-:W-:Y:S01]  /*9660*/  FADD.FTZ R241, R194, R241 ;  /* 0x000000f1c2f17221 */ /* 0x000fe20000010000 */
[----:B------:R-:W-:Y:S02]  /*9670*/  MOV R12, R124 ;  /* 0x0000007c000c7202 */ /* 0x000fe40000000f00 */
[-C--:B------:R-:W-:Y:S01]  /*9680*/  HMMA.16816.F32 R104, R156, R120.reuse, R20 ;  /* 0x000000789c68723c */ /* 0x080fe20000001814 */
[----:B------:R-:W-:Y:S03]  /*9690*/  FADD.FTZ R251, R13, R251 ;  /* 0x000000fb0dfb7221 */ /* 0x000fe60000010000 */
[----:B------:R-:W-:Y:S02]  /*96a0*/  FADD.FTZ R246, R12, R246 ;  /* 0x000000f60cf67221 */ /* 0x000fe40000010000 */
[----:B------:R-:W-:Y:S02]  /*96b0*/  FADD.FTZ R251, R15, R251 ;  /* 0x000000fb0ffb7221 */ /* 0x000fe40000010000 */
[C---:B------:R-:W-:Y:S01]  /*96c0*/  HMMA.16816.F32 R108, R160.reuse, R120, R24 ;  /* 0x00000078a06c723c */ /* 0x040fe20000001818 */
[----:B------:R-:W-:Y:S03]  /*96d0*/  FADD.FTZ R246, R14, R246 ;  /* 0x000000f60ef67221 */ /* 0x000fe60000010000 */
[----:B------:R-:W-:Y:S02]  /*96e0*/  FADD.FTZ R0, R10, R251 ;  /* 0x000000fb0a007221 */ /* 0x000fe40000010000 */
[----:B------:R-:W-:Y:S02]  /*96f0*/  FADD.FTZ R246, R9, R246 ;  /* 0x000000f609f67221 */ /* 0x000fe40000010000 */
[-C--:B------:R-:W-:Y:S01]  /*9700*/  HMMA.16816.F32 R112, R160, R122.reuse, R28 ;  /* 0x0000007aa070723c */ /* 0x080fe2000000181c */
[----:B------:R-:W-:Y:S03]  /*9710*/  FADD.FTZ R237, R153, R0 ;  /* 0x0000000099ed7221 */ /* 0x000fe60000010000 */
[----:B------:R-:W-:Y:S01]  /*9720*/  FADD.FTZ R239, R11, R246 ;  /* 0x000000f60bef7221 */ /* 0x000fe20000010000 */
[----:B------:R-:W-:Y:S03]  /*9730*/  MOV R0, R152 ;  /* 0x0000009800007202 */ /* 0x000fe60000000f00 */
        /* <DEDUP_REMOVED lines=13> */
[-C--:B-1----:R-:W-:Y:S08]  /*9810*/  HMMA.16816.F32 R84, R156, R4.reuse, R84 ;  /* 0x000000049c54723c */ /* 0x082ff00000001854 */
[C---:B------:R-:W-:Y:S08]  /*9820*/  HMMA.16816.F32 R88, R160.reuse, R4, R88 ;  /* 0x00000004a058723c */ /* 0x040ff00000001858 */
[-C--:B------:R-:W-:Y:S08]  /*9830*/  HMMA.16816.F32 R92, R160, R6.reuse, R92 ;  /* 0x00000006a05c723c */ /* 0x080ff0000000185c */
[----:B------:R-:W-:Y:S01]  /*9840*/  HMMA.16816.F32 R96, R156, R6, R96 ;  /* 0x000000069c60723c */ /* 0x000fe20000001860 */
[----:B------:R-:W-:-:S07]  /*9850*/  @P0 BRA `(.L_x_500) ;  /* 0xffffc1e000000947 */ /* 0x000fce000383ffff */
.L_x_479:
[----:B------:R-:W1:Y:S01]  /*9860*/  S2UR UR14, SR_CTAID.X ;  /* 0x00000000000e79c3 */ /* 0x000e620000002500 */
[----:B------:R-:W-:Y:S01]  /*9870*/  ULDC.64 UR4, c[0x0][0x2c8] ;  /* 0x0000b20000047ab9 */ /* 0x000fe20000000a00 */
[----:B------:R-:W-:Y:S01]  /*9880*/  IMAD.MOV.U32 R0, RZ, RZ, 0x1 ;  /* 0x00000001ff007424 */ /* 0x000fe200078e00ff */
[----:B------:R-:W-:Y:S01]  /*9890*/  PLOP3.LUT P0, PT, PT, PT, UP1, 0x40, 0x0 ;  /* 0x000000000000781c */ /* 0x000fe20003f0e818 */
[----:B------:R-:W-:-:S03]  /*98a0*/  IMAD.MOV.U32 R2, RZ, RZ, c[0x0][0x2ac] ;  /* 0x0000ab00ff027624 */ /* 0x000fc600078e00ff */
[----:B------:R-:W-:-:S05]  /*98b0*/  IADD3 R5, R0, -c[0x0][0x168], RZ ;  /* 0x80005a0000057a10 */ /* 0x000fca0007ffe0ff */
[----:B------:R-:W-:Y:S01]  /*98c0*/  IMAD R2, R2, c[0x0][0x1d0], R5 ;  /* 0x0000740002027a24 */ /* 0x000fe200078e0205 */
[----:B-1----:R-:W-:-:S04]  /*98d0*/  ULEA UR14, UR14, 0x7f, 0x7 ;  /* 0x0000007f0e0e7891 */ /* 0x002fc8000f8e383f */
[----:B------:R-:W-:-:S07]  /*98e0*/  UIMAD.WIDE.U32 UR22, UR14, UR4, URZ ;  /* 0x000000040e1672a5 */ /* 0x000fce000f8e003f */
[----:B------:R-:W-:Y:S02]  /*98f0*/  @UP2 UMOV UR15, UR23 ;  /* 0x00000017000f2c82 */ /* 0x000fe40008000000 */
[----:B------:R-:W-:-:S06]  /*9900*/  @UP2 USHF.R.U32.HI UR14, URZ, UR5, UR15 ;  /* 0x000000053f0e2299 */ /* 0x000fcc000801160f */
[----:B------:R-:W-:-:S04]  /*9910*/  IADD3 R2, R2, UR14, RZ ;  /* 0x0000000e02027c10 */ /* 0x000fc8000fffe0ff */
[----:B------:R-:W-:Y:S01]  /*9920*/  IADD3 R4, R2, -c[0x0][0x324], RZ ;  /* 0x8000c90002047a10 */ /* 0x000fe20007ffe0ff */
[----:B------:R-:W-:Y:S05]  /*9930*/  @P0 BRA `(.L_x_501) ;  /* 0x000000d000000947 */ /* 0x000fea0003800000 */
[----:B------:R-:W-:-:S13]  /*9940*/  ISETP.GT.AND P0, PT, R2, -0x1, PT ;  /* 0xffffffff0200780c */ /* 0x000fda0003f04270 */
[----:B------:R-:W-:Y:S05]  /*9950*/  @P0 BRA `(.L_x_502) ;  /* 0x0000006000000947 */ /* 0x000fea0003800000 */
[----:B------:R-:W-:Y:S02]  /*9960*/  ISETP.NE.AND P0, PT, R0, c[0x0][0x32c], PT ;  /* 0x0000cb0000007a0c */ /* 0x000fe40003f05270 */
[----:B------:R-:W-:-:S11]  /*9970*/  LOP3.LUT R2, RZ, R2, RZ, 0x33, !PT ;  /* 0x00000002ff027212 */ /* 0x000fd600078e33ff */
[----:B------:R-:W-:-:S05]  /*9980*/  @P0 IMAD.HI.U32 R0, R2, c[0x0][0x330], RZ ;  /* 0x0000cc0002000a27 */ /* 0x000fca00078e00ff */
[----:B------:R-:W-:-:S04]  /*9990*/  @P0 SHF.R.U32.HI R2, RZ, c[0x0][0x334], R0 ;  /* 0x0000cd00ff020a19 */ /* 0x000fc80000011600 */
[----:B------:R-:W-:Y:S01]  /*99a0*/  LOP3.LUT R2, RZ, R2, RZ, 0x33, !PT ;  /* 0x00000002ff027212 */ /* 0x000fe200078e33ff */
[----:B------:R-:W-:Y:S05]  /*99b0*/  BRA `(.L_x_503) ;  /* 0x0000003000007947 */ /* 0x000fea0003800000 */
.L_x_502:
[----:B------:R-:W-:-:S13]  /*99c0*/  ISETP.NE.AND P0, PT, R0, c[0x0][0x32c], PT ;  /* 0x0000cb0000007a0c */ /* 0x000fda0003f05270 */
[----:B------:R-:W-:-:S05]  /*99d0*/  @P0 IMAD.HI.U32 R0, R2, c[0x0][0x330], RZ ;  /* 0x0000cc0002000a27 */ /* 0x000fca00078e00ff */
[----:B------:R-:W-:-:S05]  /*99e0*/  @P0 SHF.R.U32.HI R2, RZ, c[0x0][0x334], R0 ;  /* 0x0000cd00ff020a19 */ /* 0x000fca0000011600 */
.L_x_503:
[----:B------:R-:W-:-:S05]  /*99f0*/  IMAD R5, R2, c[0x0][0x32c], RZ ;  /* 0x0000cb0002057a24 */ /* 0x000fca00078e02ff */
[----:B------:R-:W-:-:S04]  /*9a00*/  IMNMX R4, R4, R5, !PT ;  /* 0x0000000504047217 */ /* 0x000fc80007800200 */
.L_x_501:
[----:B------:R-:W-:-:S05]  /*9a10*/  IADD3 R5, R4, 0x2f, RZ ;  /* 0x0000002f04057810 */ /* 0x000fca0007ffe0ff */
[----:B------:R-:W-:-:S05]  /*9a20*/  IMAD.HI R5, R5, 0x2aaaaaab, RZ ;  /* 0x2aaaaaab05057827 */ /* 0x000fca00078e02ff */
[----:B------:R-:W-:-:S04]  /*9a30*/  SHF.R.U32.HI R0, RZ, 0x1f, R5 ;  /* 0x0000001fff007819 */ /* 0x000fc80000011605 */
[----:B------:R-:W-:-:S04]  /*9a40*/  LEA.HI.SX32 R0, R5, R0, 0x1d ;  /* 0x0000000005007211 */ /* 0x000fc800078feaff */
[----:B------:R-:W-:-:S04]  /*9a50*/  IMNMX R247, R221, R0, !PT ;  /* 0x00000000ddf77217 */ /* 0x000fc80007800200 */
[----:B------:R-:W-:-:S13]  /*9a60*/  ISETP.GE.AND P0, PT, R236, R247, PT ;  /* 0x000000f7ec00720c */ /* 0x000fda0003f06270 */
[----:B------:R-:W-:Y:S05]  /*9a70*/  @!P0 BRA `(.L_x_504) ;  /* 0x000029a000008947 */ /* 0x000fea0003800000 */
[C---:B------:R-:W-:Y:S01]  /*9a80*/  SHF.L.U64.HI R246, R230.reuse, 0x1, R245 ;  /* 0x00000001e6f67819 */ /* 0x040fe200000102f5 */
[----:B------:R-:W-:Y:S01]  /*9a90*/  IMAD.SHL.U32 R244, R230, 0x2, RZ ;  /* 0x00000002e6f47824 */ /* 0x000fe200078e00ff */
[C---:B------:R-:W-:Y:S01]  /*9aa0*/  SHF.L.U64.HI R242, R219.reuse, 0x1, R234 ;  /* 0x00000001dbf27819 */ /* 0x040fe200000102ea */
[----:B------:R-:W-:Y:S02]  /*9ab0*/  IMAD.SHL.U32 R240, R219, 0x2, RZ ;  /* 0x00000002dbf07824 */ /* 0x000fe400078e00ff */
.L_x_509:
[----:B------:R-:W-:Y:S04]  /*9ac0*/  DEPBAR.LE SB0, 0x0 ;  /* 0x000080000000791a */ /* 0x000fe80000000000 */
[----:B------:R-:W-:Y:S01]  /*9ad0*/  BAR.SYNC.DEFER_BLOCKING 0x0 ;  /* 0x0000000000007b1d */ /* 0x000fe20000010000 */
[----:B------:R-:W-:Y:S01]  /*9ae0*/  ISETP.GT.AND P0, PT, R221, R236, PT ;  /* 0x000000ecdd00720c */ /* 0x000fe20003f04270 */
[----:B------:R-:W-:Y:S01]  /*9af0*/  IMAD.MOV.U32 R148, RZ, RZ, R151 ;  /* 0x000000ffff947224 */ /* 0x000fe200078e0097 */
[----:B------:R-:W-:Y:S01]  /*9b00*/  MOV R2, R149 ;  /* 0x0000009500027202 */ /* 0x000fe20000000f00 */
[----:B------:R-:W-:Y:S02]  /*9b10*/  IMAD.MOV.U32 R0, RZ, RZ, R3 ;  /* 0x000000ffff007224 */ /* 0x000fe400078e0003 */
        /* <DEDUP_REMOVED lines=20> */
[----:B------:R-:W-:Y:S02]  /*9c60*/  IMAD R9, R226, c[0x0][0x20c], R9 ;  /* 0x00008300e2097a24 */ /* 0x000fe400078e0209 */
[----:B------:R-:W-:Y:S02]  /*9c70*/  IMAD R5, R225, c[0x0][0x21c], R5 ;  /* 0x00008700e1057a24 */ /* 0x000fe400078e0205 */
[----:B------:R-:W-:Y:S01]  /*9c80*/  IMAD.IADD R7, R7, 0x1, R9 ;  /* 0x0000000107077824 */ /* 0x000fe200078e0209 */
[C---:B------:R-:W-:Y:S01]  /*9c90*/  SHF.L.U64.HI R9, R218.reuse, 0x1, R233 ;  /* 0x00000001da097819 */ /* 0x040fe200000102e9 */
        /* <DEDUP_REMOVED lines=8> */
[----:B-----5:R-:W-:Y:S05]  /*9d20*/  IADD3 R14, P0, R5, R244, RZ ;  /* 0x000000f4050e7210 */ /* 0x020fea0007f1e0ff */
[----:B----4-:R-:W-:Y:S01]  /*9d30*/  IMAD.X R15, R7, 0x1, R246, P0 ;  /* 0x00000001070f7824 */ /* 0x010fe200000e06f6 */
[----:B------:R-:W-:Y:S04]  /*9d40*/  IADD3 R10, P0, R5, R240, RZ ;  /* 0x000000f0050a7210 */ /* 0x000fe80007f1e0ff */
        /* <DEDUP_REMOVED lines=12> */
.L_x_541:
[----:B------:R-:W-:Y:S02]  /*9e10*/  ISETP.GE.AND P3, PT, R230, c[0x0][0x1d4], PT ;  /* 0x00007500e6007a0c */ /* 0x000fe40003f66270 */
[----:B--2---:R-:W-:Y:S02]  /*9e20*/  IADD3 R10, P0, R5, R244, RZ ;  /* 0x000000f4050a7210 */ /* 0x004fe40007f1e0ff */
[----:B------:R-:W-:Y:S02]  /*9e30*/  ISETP.GE.AND P2, PT, R229, c[0x0][0x1d4], PT ;  /* 0x00007500e5007a0c */ /* 0x000fe40003f46270 */
[----:B------:R-:W-:Y:S01]  /*9e40*/  ISETP.GE.AND P1, PT, R228, c[0x0][0x1d4], PT ;  /* 0x00007500e4007a0c */ /* 0x000fe20003f26270 */
[----:B---3--:R-:W-:Y:S01]  /*9e50*/  IMAD.X R11, R15, 0x1, R246, P0 ;  /* 0x000000010f0b7824 */ /* 0x008fe200000e06f6 */
[----:B------:R-:W-:Y:S05]  /*9e60*/  IADD3 R6, P0, R5, R240, RZ ;  /* 0x000000f005067210 */ /* 0x000fea0007f1e0ff */
[----:B------:R-:W-:Y:S01]  /*9e70*/  @!PT LDS RZ, [RZ] ;  /* 0x00000000fffff984 */ /* 0x000fe20000000800 */
[----:B------:R-:W-:Y:S01]  /*9e80*/  @!PT LDS RZ, [RZ] ;  /* 0x00000000fffff984 */ /* 0x000fe20000000800 */
[----:B------:R-:W-:Y:S01]  /*9e90*/  @!PT LDS RZ, [RZ] ;  /* 0x00000000fffff984 */ /* 0x000fe20000000800 */
[----:B------:R2:W-:Y:S01]  /*9ea0*/  LDGSTS.E.BYPASS.LTC128B.128 [R220+0x900], [R10.64], !P3 ;  /* 0x009000000adc7fae */ /* 0x0005e2000d901d4c */
[----:B------:R-:W-:Y:S01]  /*9eb0*/  IMAD.X R7, R15, 0x1, R242, P0 ;  /* 0x000000010f077824 */ /* 0x000fe200000e06f2 */
[----:B------:R-:W-:Y:S04]  /*9ec0*/  IADD3 R12, P0, R5, R12, RZ ;  /* 0x0000000c050c7210 */ /* 0x000fe80007f1e0ff */
[----:B------:R2:W-:Y:S01]  /*9ed0*/  LDGSTS.E.BYPASS.LTC128B.128 [R220+0x1500], [R6.64], !P2 ;  /* 0x0150000006dc7fae */ /* 0x0005e2000d101d4c */
[----:B----4-:R-:W-:Y:S05]  /*9ee0*/  IMAD.X R13, R15, 0x1, R9, P0 ;  /* 0x000000010f0d7824 */ /* 0x010fea00000e0609 */
[----:B------:R2:W-:Y:S03]  /*9ef0*/  LDGSTS.E.BYPASS.LTC128B.128 [R220+0x2100], [R12.64], !P1 ;  /* 0x021000000cdc7fae */ /* 0x0005e6000c901d4c */
.L_x_506:
[----:B------:R-:W-:Y:S05]  /*9f00*/  BSYNC B0 ;  /* 0x0000000000007941 */ /* 0x000fea0003800000 */
.L_x_505:
[----:B------:R-:W0:Y:S01]  /*9f10*/  LDGDEPBAR ;  /* 0x00000000000079af */ /* 0x000e220000000000 */
[----:B------:R-:W-:Y:S01]  /*9f20*/  WARPSYNC 0xffffffff ;  /* 0xffffffff00007948 */ /* 0x000fe20003800000 */
[-C--:B--2-4-:R-:W-:Y:S03]  /*9f30*/  HMMA.16816.F32 R4, R48, R16.reuse, RZ ;  /* 0x000000103004723c */ /* 0x094fe600000018ff */
[----:B------:R-:W-:Y:S03]  /*9f40*/  ISETP.GT.AND P0, PT, R236, R221, PT ;  /* 0x000000ddec00720c */ /* 0x000fe60003f04270 */
[----:B------:R-:W-:Y:S02]  /*9f50*/  LDSM.16.M88.4 R180, [R217+0x6900] ;  /* 0x00690000d9b4783b */ /* 0x000fe40000000200 */
[C---:B---3--:R-:W-:Y:S06]  /*9f60*/  HMMA.16816.F32 R8, R44.reuse, R16, RZ ;  /* 0x000000102c08723c */ /* 0x048fec00000018ff */
[----:B------:R-:W2:Y:S02]  /*9f70*/  LDSM.16.M88.4 R184, [R216+0x3100] ;  /* 0x00310000d8b8783b */ /* 0x000ea40000000200 */
[-C--:B------:R-:W-:Y:S06]  /*9f80*/  HMMA.16816.F32 R12, R44, R18.reuse, RZ ;  /* 0x000000122c0c723c */ /* 0x080fec00000018ff */
[----:B------:R-:W3:Y:S02]  /*9f90*/  LDSM.16.M88.4 R188, [R217+0x7900] ;  /* 0x00790000d9bc783b */ /* 0x000ee40000000200 */
[C---:B------:R-:W-:Y:S06]  /*9fa0*/  HMMA.16816.F32 R16, R48.reuse, R18, RZ ;  /* 0x000000123010723c */ /* 0x040fec00000018ff */
[----:B------:R-:W-:Y:S02]  /*9fb0*/  LDSM.16.M88.4 R192, [R216+0x3900] ;  /* 0x00390000d8c0783b */ /* 0x000fe40000000200 */
[-C--:B-1----:R-:W-:Y:S06]  /*9fc0*/  HMMA.16816.F32 R20, R48, R32.reuse, RZ ;  /* 0x000000203014723c */ /* 0x082fec00000018ff */
[----:B------:R-:W-:Y:S02]  /*9fd0*/  LDSM.16.M88.4 R196, [R209] ;  /* 0x00000000d1c4783b */ /* 0x000fe40000000200 */
[C---:B------:R-:W-:Y:S06]  /*9fe0*/  HMMA.16816.F32 R24, R44.reuse, R32, RZ ;  /* 0x000000202c18723c */ /* 0x040fec00000018ff */
[----:B------:R-:W-:Y:S02]  /*9ff0*/  LDSM.16.M88.4 R200, [R213+0x7900] ;  /* 0x00790000d5c8783b */ /* 0x000fe40000000200 */
[-C--:B------:R-:W-:Y:S08]  /*a000*/  HMMA.16816.F32 R28, R44, R34.reuse, RZ ;  /* 0x000000222c1c723c */ /* 0x080ff000000018ff */
[C---:B------:R-:W-:Y:S08]  /*a010*/  HMMA.16816.F32 R32, R48.reuse, R34, RZ ;  /* 0x000000223020723c */ /* 0x040ff000000018ff */
[-C--:B------:R-:W-:Y:S08]  /*a020*/  HMMA.16816.F32 R36, R48, R156.reuse, RZ ;  /* 0x0000009c3024723c */ /* 0x080ff000000018ff */
[C---:B------:R-:W-:Y:S08]  /*a030*/  HMMA.16816.F32 R40, R44.reuse, R156, RZ ;  /* 0x0000009c2c28723c */ /* 0x040ff000000018ff */
[-C--:B------:R-:W-:Y:S08]  /*a040*/  HMMA.16816.F32 R44, R44, R158.reuse, RZ ;  /* 0x0000009e2c2c723c */ /* 0x080ff000000018ff */
[----:B------:R-:W-:Y:S01]  /*a050*/  HMMA.16816.F32 R48, R48, R158, RZ ;  /* 0x0000009e3030723c */ /* 0x000fe200000018ff */
[----:B------:R-:W1:Y:S07]  /*a060*/  LDSM.16.M88.4 R156, [R216+0x3500] ;  /* 0x00350000d89c783b */ /* 0x000e6e0000000200 */
[-C--:B------:R-:W-:Y:S08]  /*a070*/  HMMA.16816.F32 R4, R160, R164.reuse, R4 ;  /* 0x000000a4a004723c */ /* 0x080ff00000001804 */
        /* <DEDUP_REMOVED lines=17> */
[C---:B---3--:R-:W-:Y:S08]  /*a190*/  HMMA.16816.F32 R8, R188.reuse, R184, R8 ;  /* 0x000000b8bc08723c */ /* 0x048ff00000001808 */
[-C--:B------:R-:W-:Y:S08]  /*a1a0*/  HMMA.16816.F32 R12, R188, R186.reuse, R12 ;  /* 0x000000babc0c723c */ /* 0x080ff0000000180c */
[C---:B------:R-:W-:Y:S01]  /*a1b0*/  HMMA.16816.F32 R16, R180.reuse, R186, R16 ;  /* 0x000000bab410723c */ /* 0x040fe20000001810 */
[----:B------:R-:W-:Y:S07]  /*a1c0*/  LDSM.16.M88.4 R184, [R216+0x4500] ;  /* 0x00450000d8b8783b */ /* 0x000fee0000000200 */
[-C--:B-1----:R-:W-:Y:S08]  /*a1d0*/  HMMA.16816.F32 R20, R180, R156.reuse, R20 ;  /* 0x0000009cb414723c */ /* 0x082ff00000001814 */
[C---:B------:R-:W-:Y:S08]  /*a1e0*/  HMMA.16816.F32 R24, R188.reuse, R156, R24 ;  /* 0x0000009cbc18723c */ /* 0x040ff00000001818 */
[-C--:B------:R-:W-:Y:S08]  /*a1f0*/  HMMA.16816.F32 R28, R188, R158.reuse, R28 ;  /* 0x0000009ebc1c723c */ /* 0x080ff0000000181c */
[C---:B------:R-:W-:Y:S01]  /*a200*/  HMMA.16816.F32 R32, R180.reuse, R158, R32 ;  /* 0x0000009eb420723c */ /* 0x040fe20000001820 */
[----:B------:R-:W1:Y:S07]  /*a210*/  LDSM.16.M88.4 R156, [R217+0x8900] ;  /* 0x00890000d99c783b */ /* 0x000e6e0000000200 */
[-C--:B------:R-:W-:Y:S08]  /*a220*/  HMMA.16816.F32 R36, R180, R192.reuse, R36 ;  /* 0x000000c0b424723c */ /* 0x080ff00000001824 */
[C---:B------:R-:W-:Y:S08]  /*a230*/  HMMA.16816.F32 R40, R188.reuse, R192, R40 ;  /* 0x000000c0bc28723c */ /* 0x040ff00000001828 */
[-C--:B------:R-:W-:Y:S01]  /*a240*/  HMMA.16816.F32 R44, R188, R194.reuse, R44 ;  /* 0x000000c2bc2c723c */ /* 0x080fe2000000182c */
[----:B------:R-:W-:Y:S07]  /*a250*/  LDSM.16.M88.4 R188, [R206] ;  /* 0x00000000cebc783b */ /* 0x000fee0000000200 */
[----:B------:R-:W-:Y:S01]  /*a260*/  HMMA.16816.F32 R48, R180, R194, R48 ;  /* 0x000000c2b430723c */ /* 0x000fe20000001830 */
[----:B------:R-:W2:Y:S07]  /*a270*/  LDSM.16.M88.4 R180, [R216+0x4100] ;  /* 0x00410000d8b4783b */ /* 0x000eae0000000200 */
[-C--:B----4-:R-:W-:Y:S01]  /*a280*/  HMMA.16816.F32 R4, R164, R196.reuse, R4 ;  /* 0x000000c4a404723c */ /* 0x090fe20000001804 */
[----:B------:R-:W-:Y:S07]  /*a290*/  LDSM.16.M88.4 R192, [R213+0x9900] ;  /* 0x00990000d5c0783b */ /* 0x000fee0000000200 */
[C---:B------:R-:W-:Y:S08]  /*a2a0*/  HMMA.16816.F32 R8, R200.reuse, R196, R8 ;  /* 0x000000c4c808723c */ /* 0x040ff00000001808 */
[-C--:B------:R-:W-:Y:S08]  /*a2b0*/  HMMA.16816.F32 R12, R200, R198.reuse, R12 ;  /* 0x000000c6c80c723c */ /* 0x080ff0000000180c */
[C---:B------:R-:W-:Y:S01]  /*a2c0*/  HMMA.16816.F32 R16, R164.reuse, R198, R16 ;  /* 0x000000c6a410723c */ /* 0x040fe20000001810 */
[----:B------:R-:W-:Y:S07]  /*a2d0*/  LDSM.16.M88.4 R196, [R205] ;  /* 0x00000000cdc4783b */ /* 0x000fee0000000200 */
[-C--:B-----5:R-:W-:Y:S08]  /*a2e0*/  HMMA.16816.F32 R20, R164, R160.reuse, R20 ;  /* 0x000000a0a414723c */ /* 0x0a0ff00000001814 */
[C---:B------:R-:W-:Y:S08]  /*a2f0*/  HMMA.16816.F32 R24, R200.reuse, R160, R24 ;  /* 0x000000a0c818723c */ /* 0x040ff00000001818 */
[-C--:B------:R-:W-:Y:S08]  /*a300*/  HMMA.16816.F32 R28, R200, R162.reuse, R28 ;  /* 0x000000a2c81c723c */ /* 0x080ff0000000181c */
[C---:B------:R-:W-:Y:S01]  /*a310*/  HMMA.16816.F32 R32, R164.reuse, R162, R32 ;  /* 0x000000a2a420723c */ /* 0x040fe20000001820 */
[----:B------:R-:W3:Y:S07]  /*a320*/  LDSM.16.M88.4 R160, [R213+0x8900] ;  /* 0x00890000d5a0783b */ /* 0x000eee0000000200 */
[-C--:B------:R-:W-:Y:S08]  /*a330*/  HMMA.16816.F32 R36, R164, R168.reuse, R36 ;  /* 0x000000a8a424723c */ /* 0x080ff00000001824 */
[C---:B------:R-:W-:Y:S08]  /*a340*/  HMMA.16816.F32 R40, R200.reuse, R168, R40 ;  /* 0x000000a8c828723c */ /* 0x040ff00000001828 */
[-C--:B------:R-:W-:Y:S08]  /*a350*/  HMMA.16816.F32 R44, R200, R170.reuse, R44 ;  /* 0x000000aac82c723c */ /* 0x080ff0000000182c */
[----:B------:R-:W-:Y:S01]  /*a360*/  HMMA.16816.F32 R48, R164, R170, R48 ;  /* 0x000000aaa430723c */ /* 0x000fe20000001830 */
[----:B------:R-:W4:Y:S01]  /*a370*/  LDSM.16.M88.4 R164, [R204] ;  /* 0x00000000cca4783b */ /* 0x000f220000000200 */
[----:B------:R-:W-:Y:S06]  /*a380*/  DEPBAR.LE SB0, 0x0 ;  /* 0x000080000000791a */ /* 0x000fec0000000000 */
[-C--:B-1----:R-:W-:Y:S01]  /*a390*/  HMMA.16816.F32 R4, R156, R172.reuse, R4 ;  /* 0x000000ac9c04723c */ /* 0x082fe20000001804 */
[----:B------:R-:W-:Y:S07]  /*a3a0*/  BAR.SYNC.DEFER_BLOCKING 0x0 ;  /* 0x0000000000007b1d */ /* 0x000fee0000010000 */
        /* <DEDUP_REMOVED lines=11> */
[-C--:B---3--:R-:W-:Y:S08]  /*a460*/  HMMA.16816.F32 R4, R160, R188.reuse, R4 ;  /* 0x000000bca004723c */ /* 0x088ff00000001804 */
[C---:B------:R-:W-:Y:S08]  /*a470*/  HMMA.16816.F32 R8, R192.reuse, R188, R8 ;  /* 0x000000bcc008723c */ /* 0x040ff00000001808 */
[-C--:B------:R-:W-:Y:S08]  /*a480*/  HMMA.16816.F32 R12, R192, R190.reuse, R12 ;  /* 0x000000bec00c723c */ /* 0x080ff0000000180c */
[C---:B------:R-:W-:Y:S08]  /*a490*/  HMMA.16816.F32 R16, R160.reuse, R190, R16 ;  /* 0x000000bea010723c */ /* 0x040ff00000001810 */
[-C--:B------:R-:W-:Y:S08]  /*a4a0*/  HMMA.16816.F32 R20, R160, R196.reuse, R20 ;  /* 0x000000c4a014723c */ /* 0x080ff00000001814 */
[C---:B------:R-:W-:Y:S08]  /*a4b0*/  HMMA.16816.F32 R24, R192.reuse, R196, R24 ;  /* 0x000000c4c018723c */ /* 0x040ff00000001818 */
[-C--:B------:R-:W-:Y:S08]  /*a4c0*/  HMMA.16816.F32 R28, R192, R198.reuse, R28 ;  /* 0x000000c6c01c723c */ /* 0x080ff0000000181c */
[C---:B------:R-:W-:Y:S08]  /*a4d0*/  HMMA.16816.F32 R32, R160.reuse, R198, R32 ;  /* 0x000000c6a020723c */ /* 0x040ff00000001820 */
[-C--:B----4-:R-:W-:Y:S08]  /*a4e0*/  HMMA.16816.F32 R36, R160, R164.reuse, R36 ;  /* 0x000000a4a024723c */ /* 0x090ff00000001824 */
        /* <DEDUP_REMOVED lines=12> */
[----:B------:R-:W-:Y:S02]  /*a5b0*/  IMAD.MOV.U32 R150, RZ, RZ, R226 ;  /* 0x000000ffff967224 */ /* 0x000fe400078e00e2 */
[----:B------:R-:W-:Y:S05]  /*a5c0*/  @P2 IMAD.HI.U32 R153, R226, c[0x0][0x2bc], RZ ;  /* 0x0000af00e2992a27 */ /* 0x000fea00078e00ff */
[----:B------:R-:W-:Y:S04]  /*a5d0*/  @P2 SHF.R.U32.HI R150, RZ, c[0x0][0x2c0], R153 ;  /* 0x0000b000ff962a19 */ /* 0x000fe80000011699 */
[C---:B------:R-:W-:Y:S04]  /*a5e0*/  @!P1 IADD3 R156, P0, R150.reuse, UR10, RZ ;  /* 0x0000000a969c9c10 */ /* 0x040fe8000ff1e0ff */
[----:B------:R-:W-:Y:S02]  /*a5f0*/  @!P1 LEA.HI.X.SX32 R153, R150, UR6, 0x1, P0 ;  /* 0x0000000696999c11 */ /* 0x000fe400080f0eff */
[C---:B------:R-:W-:Y:S04]  /*a600*/  @!P1 LEA R154, P0, R156.reuse, c[0x0][0x2a0], 0x2 ;  /* 0x0000a8009c9a9a11 */ /* 0x040fe800078010ff */
[----:B------:R-:W-:Y:S01]  /*a610*/  @!P1 LEA.HI.X R155, R156, c[0x0][0x2a4], R153, 0x2, P0 ;  /* 0x0000a9009c9b9a11 */ /* 0x000fe200000f1499 */
[----:B------:R-:W-:Y:S04]  /*a620*/  IMAD.MOV R153, RZ, RZ, -R150 ;  /* 0x000000ffff997224 */ /* 0x000fe800078e0a96 */
[----:B------:R-:W2:Y:S01]  /*a630*/  @!P1 LDG.E R225, [R154.64] ;  /* 0x0000000c9ae19981 */ /* 0x000ea2000c1e1900 */
[----:B------:R-:W-:Y:S04]  /*a640*/  IMAD R226, R153, c[0x0][0x2b8], R226 ;  /* 0x0000ae0099e27a24 */ /* 0x000fe800078e02e2 */
[C---:B------:R-:W-:Y:S01]  /*a650*/  IMAD.WIDE.U32 R156, R226.reuse, c[0x0][0x1e0], RZ ;  /* 0x00007800e29c7a25 */ /* 0x040fe200078e00ff */
[----:B------:R-:W-:Y:S05]  /*a660*/  SHF.R.S32.HI R153, RZ, 0x1f, R226 ;  /* 0x0000001fff997819 */ /* 0x000fea00000114e2 */
[----:B------:R-:W-:Y:S04]  /*a670*/  IMAD R153, R153, c[0x0][0x1e0], RZ ;  /* 0x0000780099997a24 */ /* 0x000fe800078e02ff */
[----:B------:R-:W-:Y:S04]  /*a680*/  IMAD R153, R226, c[0x0][0x1e4], R153 ;  /* 0x00007900e2997a24 */ /* 0x000fe800078e0299 */
[----:B------:R-:W-:Y:S01]  /*a690*/  IMAD.IADD R157, R157, 0x1, R153 ;  /* 0x000000019d9d7824 */ /* 0x000fe200078e0299 */
[----:B--2---:R-:W-:Y:S03]  /*a6a0*/  SHF.R.S32.HI R158, RZ, 0x1f, R225 ;  /* 0x0000001fff9e7819 */ /* 0x004fe600000114e1 */
[C---:B------:R-:W-:Y:S04]  /*a6b0*/  IMAD.WIDE.U32 R156, R225.reuse, c[0x0][0x1f0], R156 ;  /* 0x00007c00e19c7a25 */ /* 0x040fe800078e009c */
        /* <DEDUP_REMOVED lines=10> */
[----:B------:R-:W-:Y:S10]  /*a760*/  SHFL.IDX PT, R163, R150, 0x1, 0x1c1f ;  /* 0x003c1f0096a37f89 */ /* 0x000ff400000e0000 */
[----:B-1----:R-:W-:Y:S05]  /*a770*/  @P1 IADD3 R160, P0, R157, R244, RZ ;  /* 0x000000f49da01210 */ /* 0x002fea0007f1e0ff */
[----:B--2---:R-:W-:Y:S01]  /*a780*/  @P1 IMAD.X R161, R155, 0x1, R246, P0 ;  /* 0x000000019ba11824 */ /* 0x004fe200000e06f6 */
[----:B------:R-:W-:Y:S04]  /*a790*/  @P1 IADD3 R158, P0, R157, R240, RZ ;  /* 0x000000f09d9e1210 */ /* 0x000fe80007f1e0ff */
[----:B------:R1:W-:Y:S01]  /*a7a0*/  @P1 LDGSTS.E.BYPASS.LTC128B.128 [R220+0x2500], [R160.64], !P5 ;  /* 0x02500000a0dc1fae */ /* 0x0003e2000e901d4c */
[----:B------:R-:W-:Y:S01]  /*a7b0*/  @P1 IMAD.X R159, R155, 0x1, R242, P0 ;  /* 0x000000019b9f1824 */ /* 0x000fe200000e06f2 */
[C---:B------:R-:W-:Y:S04]  /*a7c0*/  @P1 LEA R156, P0, R218.reuse, R157, 0x1 ;  /* 0x0000009dda9c1211 */ /* 0x040fe800078008ff */
[----:B------:R1:W-:Y:S01]  /*a7d0*/  @P1 LDGSTS.E.BYPASS.LTC128B.128 [R220+0x3100], [R158.64], !P4 ;  /* 0x031000009edc1fae */ /* 0x0003e2000e101d4c */
[--C-:B------:R-:W-:Y:S02]  /*a7e0*/  @P1 LEA.HI.X R157, R218, R155, R233.reuse, 0x1, P0 ;  /* 0x0000009bda9d1211 */ /* 0x100fe400000f0ce9 */
[----:B------:R-:W-:Y:S01]  /*a7f0*/  ISETP.GE.AND P0, PT, R154, 0x21, PT ;  /* 0x000000219a00780c */ /* 0x000fe20003f06270 */
[----:B------:R-:W2:Y:S04]  /*a800*/  SHFL.IDX PT, R155, R153, 0x1, 0x1c1f ;  /* 0x003c1f00999b7f89 */ /* 0x000ea800000e0000 */
[----:B------:R1:W-:Y:S08]  /*a810*/  @P1 LDGSTS.E.BYPASS.LTC128B.128 [R220+0x3d00], [R156.64], !P3 ;  /* 0x03d000009cdc1fae */ /* 0x0003f0000d901d4c */
[----:B--2---:R-:W-:Y:S05]  /*a820*/  @P0 IADD3 R166, P2, R155, R244, RZ ;  /* 0x000000f49ba60210 */ /* 0x004fea0007f5e0ff */
[----:B------:R-:W-:Y:S01]  /*a830*/  @P0 IMAD.X R167, R163, 0x1, R246, P2 ;  /* 0x00000001a3a70824 */ /* 0x000fe200010e06f6 */
[----:B------:R-:W-:Y:S04]  /*a840*/  @P0 IADD3 R164, P2, R155, R240, RZ ;  /* 0x000000f09ba40210 */ /* 0x000fe80007f5e0ff */
[----:B------:R1:W-:Y:S01]  /*a850*/  @P0 LDGSTS.E.BYPASS.LTC128B.128 [R220+0x2d00], [R166.64], !P5 ;  /* 0x02d00000a6dc0fae */ /* 0x0003e2000e901d4c */
[----:B------:R-:W-:Y:S01]  /*a860*/  @P0 IMAD.X R165, R163, 0x1, R242, P2 ;  /* 0x00000001a3a50824 */ /* 0x000fe200010e06f2 */
[C---:B------:R-:W-:Y:S04]  /*a870*/  @P0 LEA R154, P2, R218.reuse, R155, 0x1 ;  /* 0x0000009bda9a0211 */ /* 0x040fe800078408ff */
[----:B------:R1:W-:Y:S01]  /*a880*/  @P0 LDGSTS.E.BYPASS.LTC128B.128 [R220+0x3900], [R164.64], !P4 ;  /* 0x03900000a4dc0fae */ /* 0x0003e2000e101d4c */
[----:B------:R-:W-:Y:S05]  /*a890*/  @P0 LEA.HI.X R155, R218, R163, R233, 0x1, P2 ;  /* 0x000000a3da9b0211 */ /* 0x000fea00010f0ce9 */
[----:B------:R1:W-:Y:S03]  /*a8a0*/  @P0 LDGSTS.E.BYPASS.LTC128B.128 [R220+0x4500], [R154.64], !P3 ;  /* 0x045000009adc0fae */ /* 0x0003e6000d901d4c */
.L_x_508:
[----:B------:R-:W-:Y:S01]  /*a8b0*/  FMNMX.FTZ R150, R4, R151, !PT ;  /* 0x0000009704967209 */ /* 0x000fe20007810000 */
[----:B------:R-:W0:Y:S01]  /*a8c0*/  LDGDEPBAR ;  /* 0x00000000000079af */ /* 0x000e220000000000 */
        /* <DEDUP_REMOVED lines=29> */
[----:B------:R-:W-:Y:S01]  /*aaa0*/  SHFL.BFLY PT, R150, R149, 0x2, 0x1f ;  /* 0x0c401f0095967f89 */ /* 0x000fe200000e0000 */
        /* <DEDUP_REMOVED lines=9> */
[----:B------:R-:W-:Y:S02]  /*ab40*/  ISETP.GT.AND P0, PT, R236, R247, PT ;  /* 0x000000f7ec00720c */ /* 0x000fe40003f04270 */
[----:B------:R-:W-:Y:S01]  /*ab50*/  FMNMX.FTZ R158, R14, R157, !PT ;  /* 0x0000009d0e9e7209 */ /* 0x000fe20007810000 */
[----:B------:R-:W1:Y:S01]  /*ab60*/  SHFL.BFLY PT, R156, R3, 0x2, 0x1f ;  /* 0x0c401f00039c7f89 */ /* 0x000e6200000e0000 */
[----:B------:R-:W-:Y:S02]  /*ab70*/  IADD3 R236, R236, -0x1, RZ ;  /* 0xffffffffecec7810 */ /* 0x000fe40007ffe0ff */
[----:B-1----:R-:W-:Y:S02]  /*ab80*/  FMNMX.FTZ R156, R3, R156, !PT ;  /* 0x0000009c039c7209 */ /* 0x002fe40007810000 */
[----:B------:R-:W-:Y:S02]  /*ab90*/  FMNMX.FTZ R154, R149, R150, !PT ;  /* 0x00000096959a7209 */ /* 0x000fe40007810000 */
[----:B------:R-:W-:Y:S02]  /*aba0*/  FMNMX.FTZ R150, R153, R160, !PT ;  /* 0x000000a099967209 */ /* 0x000fe40007810000 */
[----:B------:R-:W-:Y:S01]  /*abb0*/  FMNMX.FTZ R153, R15, R158, !PT ;  /* 0x0000009e0f997209 */ /* 0x000fe20007810000 */
[----:B------:R-:W1:Y:S03]  /*abc0*/  SHFL.BFLY PT, R155, R154, 0x1, 0x1f ;  /* 0x0c201f009a9b7f89 */ /* 0x000e6600000e0000 */
[----:B------:R-:W-:Y:S04]  /*abd0*/  FMNMX.FTZ R158, R26, R153, !PT ;  /* 0x000000991a9e7209 */ /* 0x000fe80007810000 */
[----:B------:R-:W-:Y:S01]  /*abe0*/  FMNMX.FTZ R3, R27, R158, !PT ;  /* 0x0000009e1b037209 */ /* 0x000fe20007810000 */
[----:B------:R-:W2:Y:S08]  /*abf0*/  SHFL.BFLY PT, R149, R150, 0x1, 0x1f ;  /* 0x0c201f0096957f89 */ /* 0x000eb000000e0000 */
[----:B------:R-:W3:Y:S01]  /*ac00*/  SHFL.BFLY PT, R153, R156, 0x1, 0x1f ;  /* 0x0c201f009c997f89 */ /* 0x000ee200000e0000 */
[----:B-1----:R-:W-:Y:S02]  /*ac10*/  FMNMX.FTZ R151, R154, R155, !PT ;  /* 0x0000009b9a977209 */ /* 0x002fe40007810000 */
[----:B------:R-:W-:Y:S03]  /*ac20*/  FMNMX.FTZ R154, R30, R3, !PT ;  /* 0x000000031e9a7209 */ /* 0x000fe60007810000 */
[----:B------:R-:W-:Y:S01]  /*ac30*/  FADD.FTZ R3, -R151, R148 ;  /* 0x0000009497037221 */ /* 0x000fe20000010100 */
[----:B------:R-:W-:Y:S01]  /*ac40*/  FMNMX.FTZ R155, R31, R154, !PT ;  /* 0x0000009a1f9b7209 */ /* 0x000fe20007810000 */
[----:B------:R-:W-:Y:S01]  /*ac50*/  FMUL.FTZ R178, R151, c[0x0][0x2d0] ;  /* 0x0000b40097b27a20 */ /* 0x000fe20000410000 */
[----:B--2---:R-:W-:Y:S01]  /*ac60*/  FMNMX.FTZ R149, R150, R149, !PT ;  /* 0x0000009596957209 */ /* 0x004fe20007810000 */
[----:B------:R-:W-:Y:S01]  /*ac70*/  FMUL.FTZ R150, R3, c[0x0][0x2d0] ;  /* 0x0000b40003967a20 */ /* 0x000fe20000410000 */
[----:B------:R-:W-:Y:S01]  /*ac80*/  FMNMX.FTZ R154, R42, R155, !PT ;  /* 0x0000009b2a9a7209 */ /* 0x000fe20007810000 */
[----:B------:R-:W-:Y:S02]  /*ac90*/  FFMA.FTZ R161, R5, c[0x0][0x2d0], -R178 ;  /* 0x0000b40005a17a23 */ /* 0x000fe400000108b2 */
[----:B------:R-:W-:Y:S01]  /*aca0*/  FADD.FTZ R155, -R149, R2 ;  /* 0x00000002959b7221 */ /* 0x000fe20000010100 */
[----:B------:R-:W-:Y:S01]  /*acb0*/  FMNMX.FTZ R3, R43, R154, !PT ;  /* 0x0000009a2b037209 */ /* 0x000fe20007810000 */
[----:B------:R-:W-:Y:S01]  /*acc0*/  FMUL.FTZ R176, R149, c[0x0][0x2d0] ;  /* 0x0000b40095b07a20 */ /* 0x000fe20000410000 */
[----:B------:R-:W1:Y:S01]  /*acd0*/  MUFU.EX2 R150, R150 ;  /* 0x0000009600967308 */ /* 0x000e620000000800 */
[----:B------:R-:W-:Y:S01]  /*ace0*/  FMUL.FTZ R148, R155, c[0x0][0x2d0] ;  /* 0x0000b4009b947a20 */ /* 0x000fe20000410000 */
[----:B------:R-:W-:Y:S01]  /*acf0*/  FMNMX.FTZ R154, R46, R3, !PT ;  /* 0x000000032e9a7209 */ /* 0x000fe20007810000 */
[----:B------:R-:W-:Y:S01]  /*ad00*/  FFMA.FTZ R162, R6, c[0x0][0x2d0], -R176 ;  /* 0x0000b40006a27a23 */ /* 0x000fe200000108b0 */
[----:B---3--:R-:W-:Y:S01]  /*ad10*/  FMNMX.FTZ R3, R156, R153, !PT ;  /* 0x000000999c037209 */ /* 0x008fe20007810000 */
[----:B------:R-:W-:Y:S01]  /*ad20*/  FFMA.FTZ R160, R4, c[0x0][0x2d0], -R178 ;  /* 0x0000b40004a07a23 */ /* 0x000fe200000108b2 */
[----:B------:R-:W-:Y:S01]  /*ad30*/  FMNMX.FTZ R153, R47, R154, !PT ;  /* 0x0000009a2f997209 */ /* 0x000fe20007810000 */
[----:B------:R-:W-:Y:S01]  /*ad40*/  FFMA.FTZ R7, R7, c[0x0][0x2d0], -R176 ;  /* 0x0000b40007077a23 */ /* 0x000fe200000108b0 */
[----:B------:R-:W-:Y:S01]  /*ad50*/  LDSM.16.MT88.4 R156, [R212+0x100] ;  /* 0x00010000d49c783b */ /* 0x000fe20000004200 */
[C---:B------:R-:W-:Y:S01]  /*ad60*/  FADD.FTZ R154, -R3.reuse, R0 ;  /* 0x00000000039a7221 */ /* 0x040fe20000010100 */
[----:B------:R-:W2:Y:S01]  /*ad70*/  MUFU.EX2 R148, R148 ;  /* 0x0000009400947308 */ /* 0x000ea20000000800 */
[----:B------:R-:W-:Y:S02]  /*ad80*/  FMUL.FTZ R175, R3, c[0x0][0x2d0] ;  /* 0x0000b40003af7a20 */ /* 0x000fe40000410000 */
[----:B------:R-:W-:Y:S02]  /*ad90*/  FMUL.FTZ R2, R154, c[0x0][0x2d0] ;  /* 0x0000b4009a027a20 */ /* 0x000fe40000410000 */
[--C-:B------:R-:W-:Y:S01]  /*ada0*/  FFMA.FTZ R163, R16, c[0x0][0x2d0], -R178.reuse ;  /* 0x0000b40010a37a23 */ /* 0x100fe200000108b2 */
[----:B------:R-:W3:Y:S01]  /*adb0*/  SHFL.BFLY PT, R0, R153, 0x2, 0x1f ;  /* 0x0c401f0099007f89 */ /* 0x000ee200000e0000 */
[----:B------:R-:W-:Y:S02]  /*adc0*/  FFMA.FTZ R164, R17, c[0x0][0x2d0], -R178 ;  /* 0x0000b40011a47a23 */ /* 0x000fe400000108b2 */
[--C-:B------:R-:W-:Y:S01]  /*add0*/  FFMA.FTZ R165, R18, c[0x0][0x2d0], -R176.reuse ;  /* 0x0000b40012a57a23 */ /* 0x100fe200000108b0 */
[----:B------:R-:W-:Y:S01]  /*ade0*/  MUFU.EX2 R160, R160 ;  /* 0x000000a000a07308 */ /* 0x000fe20000000800 */
[--C-:B------:R-:W-:Y:S02]  /*adf0*/  FFMA.FTZ R166, R19, c[0x0][0x2d0], -R176.reuse ;  /* 0x0000b40013a67a23 */ /* 0x100fe400000108b0 */
[--C-:B------:R-:W-:Y:S02]  /*ae00*/  FFMA.FTZ R8, R8, c[0x0][0x2d0], -R175.reuse ;  /* 0x0000b40008087a23 */ /* 0x100fe400000108af */
[--C-:B------:R-:W-:Y:S02]  /*ae10*/  FFMA.FTZ R167, R9, c[0x0][0x2d0], -R175.reuse ;  /* 0x0000b40009a77a23 */ /* 0x100fe400000108af */
[--C-:B------:R-:W-:Y:S02]  /*ae20*/  FFMA.FTZ R168, R12, c[0x0][0x2d0], -R175.reuse ;  /* 0x0000b4000ca87a23 */ /* 0x100fe400000108af */
[--C-:B------:R-:W-:Y:S01]  /*ae30*/  FFMA.FTZ R169, R13, c[0x0][0x2d0], -R175.reuse ;  /* 0x0000b4000da97a23 */ /* 0x100fe200000108af */
[----:B------:R-:W-:Y:S01]  /*ae40*/  MUFU.EX2 R161, R161 ;  /* 0x000000a100a17308 */ /* 0x000fe20000000800 */
[C---:B-1----:R-:W-:Y:S02]  /*ae50*/  FMUL.FTZ R9, R150.reuse, R145 ;  /* 0x0000009196097220 */ /* 0x042fe40000410000 */
[C---:B------:R-:W-:Y:S02]  /*ae60*/  FMUL.FTZ R100, R150.reuse, R100 ;  /* 0x0000006496647220 */ /* 0x040fe40000410000 */
[----:B------:R-:W-:Y:S02]  /*ae70*/  FMUL.FTZ R101, R150, R101 ;  /* 0x0000006596657220 */ /* 0x000fe40000410000 */
[C---:B--2---:R-:W-:Y:S02]  /*ae80*/  FMUL.FTZ R102, R148.reuse, R102 ;  /* 0x0000006694667220 */ /* 0x044fe40000410000 */
[----:B------:R-:W-:Y:S01]  /*ae90*/  FMUL.FTZ R103, R148, R103 ;  /* 0x0000006794677220 */ /* 0x000fe20000410000 */
[----:B---3--:R-:W-:Y:S01]  /*aea0*/  FMNMX.FTZ R0, R153, R0, !PT ;  /* 0x0000000099007209 */ /* 0x008fe20007810000 */
[----:B------:R-:W-:Y:S01]  /*aeb0*/  MUFU.EX2 R162, R162 ;  /* 0x000000a200a27308 */ /* 0x000fe20000000800 */
[C---:B------:R-:W-:Y:S02]  /*aec0*/  FMUL.FTZ R104, R150.reuse, R104 ;  /* 0x0000006896687220 */ /* 0x040fe40000410000 */
[----:B------:R-:W-:Y:S01]  /*aed0*/  FMUL.FTZ R105, R150, R105 ;  /* 0x0000006996697220 */ /* 0x000fe20000410000 */
[----:B------:R-:W1:Y:S01]  /*aee0*/  SHFL.BFLY PT, R5, R0, 0x1, 0x1f ;  /* 0x0c201f0000057f89 */ /* 0x000e6200000e0000 */
[C---:B------:R-:W-:Y:S02]  /*aef0*/  FMUL.FTZ R106, R148.reuse, R106 ;  /* 0x0000006a946a7220 */ /* 0x040fe40000410000 */
[----:B------:R-:W-:Y:S02]  /*af00*/  FMUL.FTZ R107, R148, R107 ;  /* 0x0000006b946b7220 */ /* 0x000fe40000410000 */
[----:B------:R-:W-:Y:S01]  /*af10*/  FFMA.FTZ R35, R35, c[0x0][0x2d0], -R176 ;  /* 0x0000b40023237a23 */ /* 0x000fe200000108b0 */
[----:B------:R-:W2:Y:S01]  /*af20*/  MUFU.EX2 R7, R7 ;  /* 0x0000000700077308 */ /* 0x000ea20000000800 */
[--C-:B------:R-:W-:Y:S02]  /*af30*/  FFMA.FTZ R177, R32, c[0x0][0x2d0], -R178.reuse ;  /* 0x0000b40020b17a23 */ /* 0x100fe400000108b2 */
[----:B------:R-:W-:Y:S02]  /*af40*/  FFMA.FTZ R180, R33, c[0x0][0x2d0], -R178 ;  /* 0x0000b40021b47a23 */ /* 0x000fe400000108b2 */
[----:B------:R-:W-:Y:S02]  /*af50*/  FFMA.FTZ R179, R34, c[0x0][0x2d0], -R176 ;  /* 0x0000b40022b37a23 */ /* 0x000fe400000108b0 */
[--C-:B------:R-:W-:Y:S02]  /*af60*/  FFMA.FTZ R185, R36, c[0x0][0x2d0], -R178.reuse ;  /* 0x0000b40024b97a23 */ /* 0x100fe400000108b2 */
[----:B------:R-:W-:Y:S01]  /*af70*/  FFMA.FTZ R188, R37, c[0x0][0x2d0], -R178 ;  /* 0x0000b40025bc7a23 */ /* 0x000fe200000108b2 */
[----:B------:R-:W-:Y:S01]  /*af80*/  MUFU.EX2 R163, R163 ;  /* 0x000000a300a37308 */ /* 0x000fe20000000800 */
[--C-:B------:R-:W-:Y:S02]  /*af90*/  FFMA.FTZ R187, R38, c[0x0][0x2d0], -R176.reuse ;  /* 0x0000b40026bb7a23 */ /* 0x100fe400000108b0 */
[----:B------:R-:W-:Y:S02]  /*afa0*/  FFMA.FTZ R190, R39, c[0x0][0x2d0], -R176 ;  /* 0x0000b40027be7a23 */ /* 0x000fe400000108b0 */
[----:B------:R-:W-:Y:S01]  /*afb0*/  LDSM.16.MT88.4 R36, [R214+0x1d00] ;  /* 0x001d0000d624783b */ /* 0x000fe20000004200 */
[--C-:B------:R-:W-:Y:S01]  /*afc0*/  FFMA.FTZ R192, R40, c[0x0][0x2d0], -R175.reuse ;  /* 0x0000b40028c07a23 */ /* 0x100fe200000108af */
[----:B-1----:R-:W-:Y:S01]  /*afd0*/  FMNMX.FTZ R5, R5, R0, !PT ;  /* 0x0000000005057209 */ /* 0x002fe20007810000 */
[--C-:B------:R-:W-:Y:S02]  /*afe0*/  FFMA.FTZ R193, R41, c[0x0][0x2d0], -R175.reuse ;  /* 0x0000b40029c17a23 */ /* 0x100fe400000108af */
[----:B------:R-:W1:Y:S01]  /*aff0*/  MUFU.EX2 R164, R164 ;  /* 0x000000a400a47308 */ /* 0x000e620000000800 */
[----:B------:R-:W-:Y:S02]  /*b000*/  FFMA.FTZ R189, R48, c[0x0][0x2d0], -R178 ;  /* 0x0000b40030bd7a23 */ /* 0x000fe400000108b2 */
[----:B------:R-:W-:Y:S01]  /*b010*/  FADD.FTZ R6, -R5, R152 ;  /* 0x0000009805067221 */ /* 0x000fe20000010100 */
[----:B--2---:R-:W-:Y:S01]  /*b020*/  F2FP.PACK_AB R145, R7, R162 ;  /* 0x000000a20791723e */ /* 0x004fe200000000ff */
[----:B------:R-:W2:Y:S01]  /*b030*/  LDSM.16.MT88.4 R152, [R214+0x100] ;  /* 0x00010000d698783b */ /* 0x000ea20000004200 */
[----:B------:R-:W-:Y:S02]  /*b040*/  FMUL.FTZ R174, R5, c[0x0][0x2d0] ;  /* 0x0000b40005ae7a20 */ /* 0x000fe40000410000 */
[----:B------:R-:W-:Y:S02]  /*b050*/  FMUL.FTZ R0, R6, c[0x0][0x2d0] ;  /* 0x0000b40006007a20 */ /* 0x000fe40000410000 */
[----:B------:R-:W-:Y:S01]  /*b060*/  MUFU.EX2 R165, R165 ;  /* 0x000000a500a57308 */ /* 0x000fe20000000800 */
[--C-:B------:R-:W-:Y:S02]  /*b070*/  FFMA.FTZ R170, R10, c[0x0][0x2d0], -R174.reuse ;  /* 0x0000b4000aaa7a23 */ /* 0x100fe400000108ae */
[--C-:B------:R-:W-:Y:S02]  /*b080*/  FFMA.FTZ R171, R11, c[0x0][0x2d0], -R174.reuse ;  /* 0x0000b4000bab7a23 */ /* 0x100fe400000108ae */
[--C-:B------:R-:W-:Y:S02]  /*b090*/  FFMA.FTZ R172, R14, c[0x0][0x2d0], -R174.reuse ;  /* 0x0000b4000eac7a23 */ /* 0x100fe400000108ae */
[--C-:B------:R-:W-:Y:S02]  /*b0a0*/  FFMA.FTZ R173, R15, c[0x0][0x2d0], -R174.reuse ;  /* 0x0000b4000fad7a23 */ /* 0x100fe400000108ae */
[C---:B------:R-:W-:Y:S01]  /*b0b0*/  FMUL.FTZ R10, R148.reuse, R146 ;  /* 0x00000092940a7220 */ /* 0x040fe20000410000 */
[----:B------:R-:W3:Y:S01]  /*b0c0*/  MUFU.EX2 R166, R166 ;  /* 0x000000a600a67308 */ /* 0x000ee20000000800 */
[----:B------:R-:W-:Y:S02]  /*b0d0*/  FMUL.FTZ R11, R148, R147 ;  /* 0x00000093940b7220 */ /* 0x000fe40000410000 */
[--C-:B------:R-:W-:Y:S01]  /*b0e0*/  FFMA.FTZ R194, R42, c[0x0][0x2d0], -R174.reuse ;  /* 0x0000b4002ac27a23 */ /* 0x100fe200000108ae */
[----:B-1----:R-:W-:Y:S01]  /*b0f0*/  F2FP.PACK_AB R146, R164, R163 ;  /* 0x000000a3a492723e */ /* 0x002fe200000000ff */
[----:B------:R-:W-:Y:S02]  /*b100*/  FFMA.FTZ R195, R43, c[0x0][0x2d0], -R174 ;  /* 0x0000b4002bc37a23 */ /* 0x000fe400000108ae */
[----:B------:R-:W-:Y:S01]  /*b110*/  LDSM.16.MT88.4 R40, [R214+0x900] ;  /* 0x00090000d628783b */ /* 0x000fe20000004200 */
[----:B------:R-:W-:Y:S02]  /*b120*/  FFMA.FTZ R191, R50, c[0x0][0x2d0], -R176 ;  /* 0x0000b40032bf7a23 */ /* 0x000fe400000108b0 */
[----:B------:R1:W-:Y:S01]  /*b130*/  MUFU.EX2 R6, R8 ;  /* 0x0000000800067308 */ /* 0x0003e20000000800 */
[--C-:B------:R-:W-:Y:S02]  /*b140*/  FFMA.FTZ R196, R44, c[0x0][0x2d0], -R175.reuse ;  /* 0x0000b4002cc47a23 */ /* 0x100fe400000108af */
[--C-:B------:R-:W-:Y:S02]  /*b150*/  FFMA.FTZ R197, R46, c[0x0][0x2d0], -R174.reuse ;  /* 0x0000b4002ec57a23 */ /* 0x100fe400000108ae */
[C---:B------:R-:W-:Y:S02]  /*b160*/  FMUL.FTZ R120, R150.reuse, R120 ;  /* 0x0000007896787220 */ /* 0x040fe40000410000 */
[----:B------:R-:W-:Y:S02]  /*b170*/  FMUL.FTZ R121, R150, R121 ;  /* 0x0000007996797220 */ /* 0x000fe40000410000 */
[C---:B------:R-:W-:Y:S01]  /*b180*/  FMUL.FTZ R122, R148.reuse, R122 ;  /* 0x0000007a947a7220 */ /* 0x040fe20000410000 */
[----:B------:R-:W4:Y:S01]  /*b190*/  MUFU.EX2 R2, R2 ;  /* 0x0000000200027308 */ /* 0x000f220000000800 */
[----:B------:R-:W-:Y:S02]  /*b1a0*/  FMUL.FTZ R123, R148, R123 ;  /* 0x0000007b947b7220 */ /* 0x000fe40000410000 */
[----:B------:R-:W-:Y:S01]  /*b1b0*/  FMUL.FTZ R128, R150, R128 ;  /* 0x0000008096807220 */ /* 0x000fe20000410000 */
[----:B---3--:R-:W-:Y:S01]  /*b1c0*/  F2FP.PACK_AB R147, R166, R165 ;  /* 0x000000a5a693723e */ /* 0x008fe200000000ff */
[----:B------:R-:W-:Y:S02]  /*b1d0*/  FMUL.FTZ R129, R150, R129 ;  /* 0x0000008196817220 */ /* 0x000fe40000410000 */
[C---:B------:R-:W-:Y:S02]  /*b1e0*/  FMUL.FTZ R130, R148.reuse, R130 ;  /* 0x0000008294827220 */ /* 0x040fe40000410000 */
[----:B------:R-:W-:Y:S01]  /*b1f0*/  FMUL.FTZ R131, R148, R131 ;  /* 0x0000008394837220 */ /* 0x000fe20000410000 */
[----:B------:R-:W3:Y:S01]  /*b200*/  MUFU.EX2 R0, R0 ;  /* 0x0000000000007308 */ /* 0x000ee20000000800 */
[C---:B------:R-:W-:Y:S02]  /*b210*/  FMUL.FTZ R68, R150.reuse, R68 ;  /* 0x0000004496447220 */ /* 0x040fe40000410000 */
[C---:B------:R-:W-:Y:S02]  /*b220*/  FMUL.FTZ R69, R150.reuse, R69 ;  /* 0x0000004596457220 */ /* 0x040fe40000410000 */
[----:B-1----:R-:W-:Y:S01]  /*b230*/  FMUL.FTZ R8, R150, R144 ;  /* 0x0000009096087220 */ /* 0x002fe20000410000 */
[----:B------:R-:W-:Y:S01]  /*b240*/  F2FP.PACK_AB R144, R161, R160 ;  /* 0x000000a0a190723e */ /* 0x000fe200000000ff */
[C---:B------:R-:W-:Y:S02]  /*b250*/  FMUL.FTZ R70, R148.reuse, R70 ;  /* 0x0000004694467220 */ /* 0x040fe40000410000 */
[----:B------:R-:W-:Y:S01]  /*b260*/  FMUL.FTZ R71, R148, R71 ;  /* 0x0000004794477220 */ /* 0x000fe20000410000 */
[----:B------:R-:W1:Y:S01]  /*b270*/  MUFU.EX2 R167, R167 ;  /* 0x000000a700a77308 */ /* 0x000e620000000800 */
[----:B------:R-:W-:Y:S02]  /*b280*/  FMUL.FTZ R80, R150, R80 ;  /* 0x0000005096507220 */ /* 0x000fe40000410000 */
[-C--:B--2---:R-:W-:Y:S05]  /*b290*/  HMMA.16816.F32 R8, R144, R152.reuse, R8 ;  /* 0x000000989008723c */ /* 0x084fea0000001808 */
[C---:B----4-:R-:W-:Y:S02]  /*b2a0*/  FMUL.FTZ R12, R2.reuse, R140 ;  /* 0x0000008c020c7220 */ /* 0x050fe40000410000 */
[----:B------:R-:W-:Y:S01]  /*b2b0*/  MUFU.EX2 R168, R168 ;  /* 0x000000a800a87308 */ /* 0x000fe20000000800 */
[----:B------:R-:W-:Y:S04]  /*b2c0*/  FMUL.FTZ R13, R2, R141 ;  /* 0x0000008d020d7220 */ /* 0x000fe80000410000 */
[C---:B---3--:R-:W-:Y:S02]  /*b2d0*/  FMUL.FTZ R14, R0.reuse, R142 ;  /* 0x0000008e000e7220 */ /* 0x048fe40000410000 */
[----:B------:R-:W-:Y:S02]  /*b2e0*/  FMUL.FTZ R15, R0, R143 ;  /* 0x0000008f000f7220 */ /* 0x000fe40000410000 */
[C---:B------:R-:W-:Y:S01]  /*b2f0*/  FMUL.FTZ R16, R2.reuse, R136 ;  /* 0x0000008802107220 */ /* 0x040fe20000410000 */
[----:B------:R-:W2:Y:S01]  /*b300*/  MUFU.EX2 R169, R169 ;  /* 0x000000a900a97308 */ /* 0x000ea20000000800 */
[----:B------:R-:W-:Y:S02]  /*b310*/  FMUL.FTZ R17, R2, R137 ;  /* 0x0000008902117220 */ /* 0x000fe40000410000 */
[C---:B------:R-:W-:Y:S01]  /*b320*/  FMUL.FTZ R18, R0.reuse, R138 ;  /* 0x0000008a00127220 */ /* 0x040fe20000410000 */
[----:B-1----:R-:W-:Y:S01]  /*b330*/  F2FP.PACK_AB R140, R167, R6 ;  /* 0x00000006a78c723e */ /* 0x002fe200000000ff */
[----:B------:R-:W-:Y:S02]  /*b340*/  FMUL.FTZ R19, R0, R139 ;  /* 0x0000008b00137220 */ /* 0x000fe40000410000 */
[----:B------:R-:W1:Y:S01]  /*b350*/  LDSM.16.MT88.4 R136, [R214+0xd00] ;  /* 0x000d0000d688783b */ /* 0x000e620000004200 */
[C---:B------:R-:W-:Y:S02]  /*b360*/  FMUL.FTZ R108, R2.reuse, R108 ;  /* 0x0000006c026c7220 */ /* 0x040fe40000410000 */
[----:B------:R-:W-:Y:S01]  /*b370*/  MUFU.EX2 R170, R170 ;  /* 0x000000aa00aa7308 */ /* 0x000fe20000000800 */
[----:B------:R-:W-:Y:S02]  /*b380*/  FMUL.FTZ R109, R2, R109 ;  /* 0x0000006d026d7220 */ /* 0x000fe40000410000 */
[C---:B------:R-:W-:Y:S02]  /*b390*/  FMUL.FTZ R110, R0.reuse, R110 ;  /* 0x0000006e006e7220 */ /* 0x040fe40000410000 */
[----:B------:R-:W-:Y:S02]  /*b3a0*/  FMUL.FTZ R111, R0, R111 ;  /* 0x0000006f006f7220 */ /* 0x000fe40000410000 */
[C---:B------:R-:W-:Y:S02]  /*b3b0*/  FMUL.FTZ R124, R2.reuse, R124 ;  /* 0x0000007c027c7220 */ /* 0x040fe40000410000 */
[----:B------:R-:W-:Y:S01]  /*b3c0*/  FMUL.FTZ R125, R2, R125 ;  /* 0x0000007d027d7220 */ /* 0x000fe20000410000 */
[----:B------:R-:W3:Y:S01]  /*b3d0*/  MUFU.EX2 R171, R171 ;  /* 0x000000ab00ab7308 */ /* 0x000ee20000000800 */
[C---:B------:R-:W-:Y:S02]  /*b3e0*/  FMUL.FTZ R126, R0.reuse, R126 ;  /* 0x0000007e007e7220 */ /* 0x040fe40000410000 */
[----:B------:R-:W-:Y:S01]  /*b3f0*/  FMUL.FTZ R127, R0, R127 ;  /* 0x0000007f007f7220 */ /* 0x000fe20000410000 */
[----:B--2---:R-:W-:Y:S01]  /*b400*/  F2FP.PACK_AB R142, R169, R168 ;  /* 0x000000a8a98e723e */ /* 0x004fe200000000ff */
[C---:B------:R-:W-:Y:S02]  /*b410*/  FMUL.FTZ R72, R2.reuse, R72 ;  /* 0x0000004802487220 */ /* 0x040fe40000410000 */
[----:B------:R-:W-:Y:S02]  /*b420*/  FMUL.FTZ R73, R2, R73 ;  /* 0x0000004902497220 */ /* 0x000fe40000410000 */
[C---:B------:R-:W-:Y:S01]  /*b430*/  FMUL.FTZ R74, R0.reuse, R74 ;  /* 0x0000004a004a7220 */ /* 0x040fe20000410000 */
[----:B------:R-:W-:Y:S01]  /*b440*/  MUFU.EX2 R172, R172 ;  /* 0x000000ac00ac7308 */ /* 0x000fe20000000800 */
[----:B------:R-:W-:Y:S02]  /*b450*/  FMUL.FTZ R75, R0, R75 ;  /* 0x0000004b004b7220 */ /* 0x000fe40000410000 */
[C---:B------:R-:W-:Y:S02]  /*b460*/  FMUL.FTZ R76, R2.reuse, R76 ;  /* 0x0000004c024c7220 */ /* 0x040fe40000410000 */
[----:B------:R-:W-:Y:S02]  /*b470*/  FMUL.FTZ R77, R2, R77 ;  /* 0x0000004d024d7220 */ /* 0x000fe40000410000 */
[C---:B------:R-:W-:Y:S02]  /*b480*/  FMUL.FTZ R78, R0.reuse, R78 ;  /* 0x0000004e004e7220 */ /* 0x040fe40000410000 */
[----:B------:R-:W-:Y:S01]  /*b490*/  FMUL.FTZ R79, R0, R79 ;  /* 0x0000004f004f7220 */ /* 0x000fe20000410000 */
[----:B------:R-:W2:Y:S01]  /*b4a0*/  MUFU.EX2 R173, R173 ;  /* 0x000000ad00ad7308 */ /* 0x000ea20000000800 */
[----:B------:R-:W-:Y:S02]  /*b4b0*/  FMUL.FTZ R81, R150, R81 ;  /* 0x0000005196517220 */ /* 0x000fe40000410000 */
[C---:B------:R-:W-:Y:S01]  /*b4c0*/  FMUL.FTZ R82, R148.reuse, R82 ;  /* 0x0000005294527220 */ /* 0x040fe20000410000 */
        /* <DEDUP_REMOVED lines=14> */
[--C-:B------:R-:W-:Y:S02]  /*b5b0*/  FFMA.FTZ R181, R28, c[0x0][0x2d0], -R175.reuse ;  /* 0x0000b4001cb57a23 */ /* 0x100fe400000108af */
[--C-:B------:R-:W-:Y:S02]  /*b5c0*/  FFMA.FTZ R184, R29, c[0x0][0x2d0], -R175.reuse ;  /* 0x0000b4001db87a23 */ /* 0x100fe400000108af */
[--C-:B------:R-:W-:Y:S01]  /*b5d0*/  FFMA.FTZ R183, R30, c[0x0][0x2d0], -R174.reuse ;  /* 0x0000b4001eb77a23 */ /* 0x100fe200000108ae */
[----:B------:R-:W-:Y:S01]  /*b5e0*/  MUFU.EX2 R179, R179 ;  /* 0x000000b300b37308 */ /* 0x000fe20000000800 */
[C---:B------:R-:W-:Y:S04]  /*b5f0*/  HMMA.16816.F32 R12, R140.reuse, R152, R12 ;  /* 0x000000988c0c723c */ /* 0x040fe8000000180c */
[----:B------:R-:W-:Y:S02]  /*b600*/  FFMA.FTZ R186, R31, c[0x0][0x2d0], -R174 ;  /* 0x0000b4001fba7a23 */ /* 0x000fe400000108ae */
[C---:B------:R-:W-:Y:S02]  /*b610*/  FMUL.FTZ R92, R2.reuse, R92 ;  /* 0x0000005c025c7220 */ /* 0x040fe40000410000 */
[-C--:B------:R-:W-:Y:S01]  /*b620*/  HMMA.16816.F32 R16, R140, R154.reuse, R16 ;  /* 0x0000009a8c10723c */ /* 0x080fe20000001810 */
[----:B------:R-:W-:Y:S03]  /*b630*/  MUFU.EX2 R182, R182 ;  /* 0x000000b600b67308 */ /* 0x000fe60000000800 */
[----:B------:R-:W-:Y:S02]  /*b640*/  FMUL.FTZ R93, R2, R93 ;  /* 0x0000005d025d7220 */ /* 0x000fe40000410000 */
[C---:B------:R-:W-:Y:S02]  /*b650*/  FMUL.FTZ R94, R0.reuse, R94 ;  /* 0x0000005e005e7220 */ /* 0x040fe40000410000 */
[C---:B------:R-:W-:Y:S01]  /*b660*/  HMMA.16816.F32 R100, R144.reuse, R154, R100 ;  /* 0x0000009a9064723c */ /* 0x040fe20000001864 */
[----:B------:R-:W2:Y:S02]  /*b670*/  LDSM.16.MT88.4 R152, [R212+0xd00] ;  /* 0x000d0000d498783b */ /* 0x000ea40000004200 */
[----:B------:R-:W-:Y:S01]  /*b680*/  MUFU.EX2 R181, R181 ;  /* 0x000000b500b57308 */ /* 0x000fe20000000800 */
[----:B------:R-:W-:Y:S02]  /*b690*/  FMUL.FTZ R95, R0, R95 ;  /* 0x0000005f005f7220 */ /* 0x000fe40000410000 */
[C---:B------:R-:W-:Y:S02]  /*b6a0*/  FMUL.FTZ R96, R150.reuse, R96 ;  /* 0x0000006096607220 */ /* 0x040fe40000410000 */
[-C--:B------:R-:W-:Y:S04]  /*b6b0*/  HMMA.16816.F32 R104, R144, R156.reuse, R104 ;  /* 0x0000009c9068723c */ /* 0x080fe80000001868 */
[----:B------:R-:W-:Y:S01]  /*b6c0*/  FMUL.FTZ R97, R150, R97 ;  /* 0x0000006196617220 */ /* 0x000fe20000410000 */
[----:B------:R-:W3:Y:S01]  /*b6d0*/  MUFU.EX2 R184, R184 ;  /* 0x000000b800b87308 */ /* 0x000ee20000000800 */
[----:B------:R-:W-:Y:S02]  /*b6e0*/  FMUL.FTZ R98, R148, R98 ;  /* 0x0000006294627220 */ /* 0x000fe40000410000 */
[C---:B------:R-:W-:Y:S04]  /*b6f0*/  HMMA.16816.F32 R108, R140.reuse, R156, R108 ;  /* 0x0000009c8c6c723c */ /* 0x040fe8000000186c */
[C---:B------:R-:W-:Y:S02]  /*b700*/  FMUL.FTZ R112, R2.reuse, R112 ;  /* 0x0000007002707220 */ /* 0x040fe40000410000 */
[----:B------:R-:W-:Y:S01]  /*b710*/  FMUL.FTZ R113, R2, R113 ;  /* 0x0000007102717220 */ /* 0x000fe20000410000 */
[----:B------:R-:W-:Y:S01]  /*b720*/  MUFU.EX2 R183, R183 ;  /* 0x000000b700b77308 */ /* 0x000fe20000000800 */
[C---:B------:R-:W-:Y:S04]  /*b730*/  FMUL.FTZ R114, R0.reuse, R114 ;  /* 0x0000007200727220 */ /* 0x040fe80000410000 */
[----:B------:R-:W-:Y:S02]  /*b740*/  FMUL.FTZ R115, R0, R115 ;  /* 0x0000007300737220 */ /* 0x000fe40000410000 */
[--C-:B------:R-:W-:Y:S02]  /*b750*/  FFMA.FTZ R156, R20, c[0x0][0x2d0], -R178.reuse ;  /* 0x0000b400149c7a23 */ /* 0x100fe400000108b2 */
[----:B------:R-:W-:Y:S01]  /*b760*/  FMUL.FTZ R20, R2, R132 ;  /* 0x0000008402147220 */ /* 0x000fe20000410000 */
[----:B------:R-:W4:Y:S01]  /*b770*/  MUFU.EX2 R186, R186 ;  /* 0x000000ba00ba7308 */ /* 0x000f220000000800 */
[--C-:B------:R-:W-:Y:S01]  /*b780*/  FFMA.FTZ R157, R21, c[0x0][0x2d0], -R178.reuse ;  /* 0x0000b400159d7a23 */ /* 0x100fe200000108b2 */
[-C--:B------:R-:W-:Y:S03]  /*b790*/  HMMA.16816.F32 R112, R140, R158.reuse, R112 ;  /* 0x0000009e8c70723c */ /* 0x080fe60000001870 */
[----:B------:R-:W-:Y:S01]  /*b7a0*/  FMUL.FTZ R116, R150, R116 ;  /* 0x0000007496747220 */ /* 0x000fe20000410000 */
[----:B---3--:R-:W-:Y:S01]  /*b7b0*/  F2FP.PACK_AB R30, R184, R181 ;  /* 0x000000b5b81e723e */ /* 0x008fe200000000ff */
[----:B------:R-:W-:Y:S02]  /*b7c0*/  FMUL.FTZ R117, R150, R117 ;  /* 0x0000007596757220 */ /* 0x000fe40000410000 */
[C---:B------:R-:W-:Y:S01]  /*b7d0*/  FMUL.FTZ R118, R148.reuse, R118 ;  /* 0x0000007694767220 */ /* 0x040fe20000410000 */
[----:B------:R-:W-:Y:S01]  /*b7e0*/  MUFU.EX2 R156, R156 ;  /* 0x0000009c009c7308 */ /* 0x000fe20000000800 */
[----:B------:R-:W-:Y:S03]  /*b7f0*/  FMUL.FTZ R119, R148, R119 ;  /* 0x0000007794777220 */ /* 0x000fe60000410000 */
[----:B------:R-:W-:Y:S02]  /*b800*/  FMUL.FTZ R21, R2, R133 ;  /* 0x0000008502157220 */ /* 0x000fe40000410000 */
[----:B------:R-:W-:Y:S02]  /*b810*/  FFMA.FTZ R178, R49, c[0x0][0x2d0], -R178 ;  /* 0x0000b40031b27a23 */ /* 0x000fe400000108b2 */
[C---:B------:R-:W-:Y:S02]  /*b820*/  HMMA.16816.F32 R116, R144.reuse, R158, R116 ;  /* 0x0000009e9074723c */ /* 0x040fe40000001874 */
[----:B------:R-:W3:Y:S02]  /*b830*/  MUFU.EX2 R157, R157 ;  /* 0x0000009d009d7308 */ /* 0x000ee40000000800 */
[----:B------:R-:W-:Y:S01]  /*b840*/  FMUL.FTZ R99, R148, R99 ;  /* 0x0000006394637220 */ /* 0x000fe20000410000 */
[----:B----4-:R-:W-:Y:S02]  /*b850*/  F2FP.PACK_AB R31, R186, R183 ;  /* 0x000000b7ba1f723e */ /* 0x010fe400000000ff */
[--C-:B------:R-:W-:Y:S01]  /*b860*/  FFMA.FTZ R158, R22, c[0x0][0x2d0], -R176.reuse ;  /* 0x0000b400169e7a23 */ /* 0x100fe200000108b0 */
[-C--:B-1----:R-:W-:Y:S04]  /*b870*/  HMMA.16816.F32 R120, R144, R136.reuse, R120 ;  /* 0x000000889078723c */ /* 0x082fe80000001878 */
[C---:B------:R-:W-:Y:S01]  /*b880*/  FMUL.FTZ R22, R0.reuse, R134 ;  /* 0x0000008600167220 */ /* 0x040fe20000410000 */
[----:B------:R-:W-:Y:S01]  /*b890*/  MUFU.EX2 R158, R158 ;  /* 0x0000009e009e7308 */ /* 0x000fe20000000800 */
[--C-:B------:R-:W-:Y:S02]  /*b8a0*/  FFMA.FTZ R159, R23, c[0x0][0x2d0], -R176.reuse ;  /* 0x0000b400179f7a23 */ /* 0x100fe400000108b0 */
[C---:B------:R-:W-:Y:S04]  /*b8b0*/  HMMA.16816.F32 R124, R140.reuse, R136, R124 ;  /* 0x000000888c7c723c */ /* 0x040fe8000000187c */
[----:B------:R-:W-:Y:S02]  /*b8c0*/  FMUL.FTZ R23, R0, R135 ;  /* 0x0000008700177220 */ /* 0x000fe40000410000 */
[----:B------:R-:W1:Y:S01]  /*b8d0*/  LDSM.16.MT88.4 R132, [R214+0x1900] ;  /* 0x00190000d684783b */ /* 0x000e620000004200 */
[----:B------:R-:W-:Y:S01]  /*b8e0*/  FFMA.FTZ R176, R51, c[0x0][0x2d0], -R176 ;  /* 0x0000b40033b07a23 */ /* 0x000fe200000108b0 */
[----:B------:R-:W-:Y:S01]  /*b8f0*/  MUFU.EX2 R159, R159 ;  /* 0x0000009f009f7308 */ /* 0x000fe20000000800 */
[C---:B------:R-:W-:Y:S02]  /*b900*/  FMUL.FTZ R52, R150.reuse, R52 ;  /* 0x0000003496347220 */ /* 0x040fe40000410000 */
[-C--:B------:R-:W-:Y:S03]  /*b910*/  HMMA.16816.F32 R20, R140, R138.reuse, R20 ;  /* 0x0000008a8c14723c */ /* 0x080fe60000001814 */
[----:B------:R-:W-:Y:S01]  /*b920*/  LDSM.16.MT88.4 R48, [R212+0x1500] ;  /* 0x00150000d430783b */ /* 0x000fe20000004200 */
[----:B------:R-:W-:Y:S02]  /*b930*/  FMUL.FTZ R53, R150, R53 ;  /* 0x0000003596357220 */ /* 0x000fe40000410000 */
[C---:B------:R-:W-:Y:S01]  /*b940*/  FMUL.FTZ R54, R148.reuse, R54 ;  /* 0x0000003694367220 */ /* 0x040fe20000410000 */
[----:B------:R-:W-:Y:S01]  /*b950*/  MUFU.EX2 R185, R185 ;  /* 0x000000b900b97308 */ /* 0x000fe20000000800 */
[C---:B------:R-:W-:Y:S03]  /*b960*/  HMMA.16816.F32 R128, R144.reuse, R138, R128 ;  /* 0x0000008a9080723c */ /* 0x040fe60000001880 */
[----:B------:R-:W-:Y:S01]  /*b970*/  LDSM.16.MT88.4 R136, [R212+0x500] ;  /* 0x00050000d488783b */ /* 0x000fe20000004200 */
[----:B------:R-:W-:Y:S02]  /*b980*/  FMUL.FTZ R55, R148, R55 ;  /* 0x0000003794377220 */ /* 0x000fe40000410000 */
[C---:B------:R-:W-:Y:S02]  /*b990*/  FMUL.FTZ R56, R2.reuse, R56 ;  /* 0x0000003802387220 */ /* 0x040fe40000410000 */
[----:B------:R-:W-:Y:S01]  /*b9a0*/  FMUL.FTZ R57, R2, R57 ;  /* 0x0000003902397220 */ /* 0x000fe20000410000 */
[----:B------:R-:W-:Y:S02]  /*b9b0*/  MUFU.EX2 R188, R188 ;  /* 0x000000bc00bc7308 */ /* 0x000fe40000000800 */
[-C--:B--2---:R-:W-:Y:S03]  /*b9c0*/  HMMA.16816.F32 R52, R144, R152.reuse, R52 ;  /* 0x000000989034723c */ /* 0x084fe60000001834 */
[C---:B------:R-:W-:Y:S02]  /*b9d0*/  FMUL.FTZ R58, R0.reuse, R58 ;  /* 0x0000003a003a7220 */ /* 0x040fe40000410000 */
[----:B------:R-:W-:Y:S02]  /*b9e0*/  FMUL.FTZ R59, R0, R59 ;  /* 0x0000003b003b7220 */ /* 0x000fe40000410000 */
[C---:B------:R-:W-:Y:S01]  /*b9f0*/  FMUL.FTZ R64, R150.reuse, R64 ;  /* 0x0000004096407220 */ /* 0x040fe20000410000 */
[----:B------:R-:W-:Y:S01]  /*ba00*/  MUFU.EX2 R187, R187 ;  /* 0x000000bb00bb7308 */ /* 0x000fe20000000800 */
[----:B------:R-:W-:Y:S03]  /*ba10*/  FMUL.FTZ R65, R150, R65 ;  /* 0x0000004196417220 */ /* 0x000fe60000410000 */
[C---:B------:R-:W-:Y:S04]  /*ba20*/  HMMA.16816.F32 R56, R140.reuse, R152, R56 ;  /* 0x000000988c38723c */ /* 0x040fe80000001838 */
[C---:B------:R-:W-:Y:S02]  /*ba30*/  FMUL.FTZ R60, R2.reuse, R60 ;  /* 0x0000003c023c7220 */ /* 0x040fe40000410000 */
[----:B------:R2:W4:Y:S01]  /*ba40*/  MUFU.EX2 R152, R35 ;  /* 0x0000002300987308 */ /* 0x0005220000000800 */
[----:B------:R-:W-:Y:S02]  /*ba50*/  FMUL.FTZ R61, R2, R61 ;  /* 0x0000003d023d7220 */ /* 0x000fe40000410000 */
[C---:B------:R-:W-:Y:S03]  /*ba60*/  FMUL.FTZ R62, R0.reuse, R62 ;  /* 0x0000003e003e7220 */ /* 0x040fe60000410000 */
[----:B------:R-:W-:Y:S02]  /*ba70*/  FMUL.FTZ R63, R0, R63 ;  /* 0x0000003f003f7220 */ /* 0x000fe40000410000 */
[--C-:B------:R-:W-:Y:S01]  /*ba80*/  FFMA.FTZ R153, R24, c[0x0][0x2d0], -R175.reuse ;  /* 0x0000b40018997a23 */ /* 0x100fe200000108af */
[----:B---3--:R-:W-:Y:S01]  /*ba90*/  F2FP.PACK_AB R24, R157, R156 ;  /* 0x0000009c9d18723e */ /* 0x008fe200000000ff */
[C---:B------:R-:W-:Y:S01]  /*baa0*/  FMUL.FTZ R66, R148.reuse, R66 ;  /* 0x0000004294427220 */ /* 0x040fe20000410000 */
[----:B------:R-:W-:Y:S01]  /*bab0*/  MUFU.EX2 R190, R190 ;  /* 0x000000be00be7308 */ /* 0x000fe20000000800 */
[----:B------:R-:W-:Y:S01]  /*bac0*/  FMUL.FTZ R67, R148, R67 ;  /* 0x0000004394437220 */ /* 0x000fe20000410000 */
[-C--:B------:R-:W-:Y:S03]  /*bad0*/  HMMA.16816.F32 R60, R140, R154.reuse, R60 ;  /* 0x0000009a8c3c723c */ /* 0x080fe6000000183c */
[----:B------:R-:W-:Y:S02]  /*bae0*/  FFMA.FTZ R160, R150, R243, R160 ;  /* 0x000000f396a07223 */ /* 0x000fe400000100a0 */
[----:B------:R-:W-:Y:S02]  /*baf0*/  FFMA.FTZ R162, R148, R241, R162 ;  /* 0x000000f194a27223 */ /* 0x000fe400000100a2 */
[----:B------:R-:W-:Y:S01]  /*bb00*/  FFMA.FTZ R6, R2, R239, R6 ;  /* 0x000000ef02067223 */ /* 0x000fe20000010006 */
[C---:B------:R-:W-:Y:S01]  /*bb10*/  HMMA.16816.F32 R64, R144.reuse, R154, R64 ;  /* 0x0000009a9040723c */ /* 0x040fe20000001840 */
[----:B------:R-:W-:Y:S01]  /*bb20*/  MUFU.EX2 R153, R153 ;  /* 0x0000009900997308 */ /* 0x000fe20000000800 */
[----:B--2---:R-:W2:Y:S02]  /*bb30*/  LDSM.16.MT88.4 R32, [R212+0x1900] ;  /* 0x00190000d420783b */ /* 0x004ea40000004200 */
[----:B----4-:R-:W-:Y:S01]  /*bb40*/  F2FP.PACK_AB R27, R152, R179 ;  /* 0x000000b3981b723e */ /* 0x010fe200000000ff */
[----:B------:R-:W-:Y:S02]  /*bb50*/  FFMA.FTZ R170, R0, R237, R170 ;  /* 0x000000ed00aa7223 */ /* 0x000fe400000100aa */
[--C-:B------:R-:W-:Y:S01]  /*bb60*/  FFMA.FTZ R154, R25, c[0x0][0x2d0], -R175.reuse ;  /* 0x0000b400199a7a23 */ /* 0x100fe200000108af */
[-C--:B-1----:R-:W-:Y:S03]  /*bb70*/  HMMA.16816.F32 R68, R144, R132.reuse, R68 ;  /* 0x000000849044723c */ /* 0x082fe60000001844 */
[----:B------:R-:W-:Y:S01]  /*bb80*/  MUFU.EX2 R189, R189 ;  /* 0x000000bd00bd7308 */ /* 0x000fe20000000800 */
[----:B------:R-:W-:Y:S01]  /*bb90*/  FFMA.FTZ R175, R45, c[0x0][0x2d0], -R175 ;  /* 0x0000b4002daf7a23 */ /* 0x000fe200000108af */
[----:B------:R-:W-:Y:S01]  /*bba0*/  F2FP.PACK_AB R25, R159, R158 ;  /* 0x0000009e9f19723e */ /* 0x000fe200000000ff */
[--C-:B------:R-:W-:Y:S01]  /*bbb0*/  FFMA.FTZ R155, R26, c[0x0][0x2d0], -R174.reuse ;  /* 0x0000b4001a9b7a23 */ /* 0x100fe200000108ae */
[----:B------:R-:W-:Y:S01]  /*bbc0*/  F2FP.PACK_AB R26, R180, R177 ;  /* 0x000000b1b41a723e */ /* 0x000fe200000000ff */
[C---:B------:R-:W-:Y:S04]  /*bbd0*/  HMMA.16816.F32 R72, R140.reuse, R132, R72 ;  /* 0x000000848c48723c */ /* 0x040fe80000001848 */
[----:B------:R-:W-:Y:S01]  /*bbe0*/  FFMA.FTZ R174, R47, c[0x0][0x2d0], -R174 ;  /* 0x0000b4002fae7a23 */ /* 0x000fe200000108ae */
[----:B------:R-:W1:Y:S01]  /*bbf0*/  MUFU.EX2 R154, R154 ;  /* 0x0000009a009a7308 */ /* 0x000e620000000800 */
[----:B------:R-:W-:Y:S01]  /*bc00*/  LDSM.16.MT88.4 R44, [R214+0x1500] ;  /* 0x00150000d62c783b */ /* 0x000fe20000004200 */
[----:B------:R-:W-:Y:S01]  /*bc10*/  FADD.FTZ R160, R161, R160 ;  /* 0x000000a0a1a07221 */ /* 0x000fe20000010000 */
[-C--:B------:R-:W-:Y:S04]  /*bc20*/  HMMA.16816.F32 R76, R140, R134.reuse, R76 ;  /* 0x000000868c4c723c */ /* 0x080fe8000000184c */
[----:B------:R-:W-:Y:S02]  /*bc30*/  FADD.FTZ R162, R7, R162 ;  /* 0x000000a207a27221 */ /* 0x000fe40000010000 */
[----:B------:R-:W-:Y:S01]  /*bc40*/  FADD.FTZ R167, R167, R6 ;  /* 0x00000006a7a77221 */ /* 0x000fe20000010000 */
[----:B------:R-:W3:Y:S01]  /*bc50*/  MUFU.EX2 R155, R155 ;  /* 0x0000009b009b7308 */ /* 0x000ee20000000800 */
[C---:B------:R-:W-:Y:S01]  /*bc60*/  HMMA.16816.F32 R80, R144.reuse, R134, R80 ;  /* 0x000000869050723c */ /* 0x040fe20000001850 */
[----:B------:R-:W4:Y:S03]  /*bc70*/  LDSM.16.MT88.4 R132, [R214+0x500] ;  /* 0x00050000d684783b */ /* 0x000f260000004200 */
[----:B------:R-:W-:Y:S02]  /*bc80*/  FADD.FTZ R171, R171, R170 ;  /* 0x000000aaabab7221 */ /* 0x000fe40000010000 */
[----:B------:R-:W-:Y:S02]  /*bc90*/  FADD.FTZ R163, R163, R160 ;  /* 0x000000a0a3a37221 */ /* 0x000fe40000010000 */
[----:B------:R-:W-:Y:S01]  /*bca0*/  FADD.FTZ R165, R165, R162 ;  /* 0x000000a2a5a57221 */ /* 0x000fe20000010000 */
[----:B------:R-:W-:Y:S01]  /*bcb0*/  MUFU.EX2 R178, R178 ;  /* 0x000000b200b27308 */ /* 0x000fe20000000800 */
[-C--:B--2---:R-:W-:Y:S03]  /*bcc0*/  HMMA.16816.F32 R84, R144, R32.reuse, R84 ;  /* 0x000000209054723c */ /* 0x084fe60000001854 */
[----:B-1----:R-:W-:Y:S01]  /*bcd0*/  F2FP.PACK_AB R28, R154, R153 ;  /* 0x000000999a1c723e */ /* 0x002fe200000000ff */
[----:B------:R-:W-:Y:S02]  /*bce0*/  FADD.FTZ R168, R168, R167 ;  /* 0x000000a7a8a87221 */ /* 0x000fe40000010000 */
[----:B------:R-:W-:Y:S02]  /*bcf0*/  FADD.FTZ R172, R172, R171 ;  /* 0x000000abacac7221 */ /* 0x000fe40000010000 */
[C---:B------:R-:W-:Y:S01]  /*bd00*/  HMMA.16816.F32 R88, R140.reuse, R32, R88 ;  /* 0x000000208c58723c */ /* 0x040fe20000001858 */
[----:B------:R-:W-:Y:S03]  /*bd10*/  MUFU.EX2 R191, R191 ;  /* 0x000000bf00bf7308 */ /* 0x000fe60000000800 */
[----:B---3--:R-:W-:Y:S01]  /*bd20*/  F2FP.PACK_AB R29, R182, R155 ;  /* 0x0000009bb61d723e */ /* 0x008fe200000000ff */
[----:B------:R-:W-:Y:S02]  /*bd30*/  FADD.FTZ R163, R164, R163 ;  /* 0x000000a3a4a37221 */ /* 0x000fe40000010000 */
[----:B------:R-:W-:Y:S01]  /*bd40*/  FADD.FTZ R165, R166, R165 ;  /* 0x000000a5a6a57221 */ /* 0x000fe20000010000 */
[-C--:B------:R-:W-:Y:S03]  /*bd50*/  HMMA.16816.F32 R92, R140, R34.reuse, R92 ;  /* 0x000000228c5c723c */ /* 0x080fe6000000185c */
[----:B------:R-:W-:Y:S01]  /*bd60*/  MUFU.EX2 R176, R176 ;  /* 0x000000b000b07308 */ /* 0x000fe20000000800 */
[----:B------:R-:W-:Y:S02]  /*bd70*/  FADD.FTZ R168, R169, R168 ;  /* 0x000000a8a9a87221 */ /* 0x000fe40000010000 */
[----:B------:R-:W-:Y:S02]  /*bd80*/  FADD.FTZ R172, R173, R172 ;  /* 0x000000acadac7221 */ /* 0x000fe40000010000 */
[----:B------:R-:W-:Y:S01]  /*bd90*/  HMMA.16816.F32 R96, R144, R34, R96 ;  /* 0x000000229060723c */ /* 0x000fe20000001860 */
[----:B------:R-:W1:Y:S03]  /*bda0*/  LDSM.16.MT88.4 R32, [R214+0x1100] ;  /* 0x00110000d620783b */ /* 0x000e660000004200 */
[----:B------:R-:W-:Y:S01]  /*bdb0*/  FADD.FTZ R156, R156, R163 ;  /* 0x000000a39c9c7221 */ /* 0x000fe20000010000 */
[----:B------:R-:W-:Y:S01]  /*bdc0*/  MUFU.EX2 R192, R192 ;  /* 0x000000c000c07308 */ /* 0x000fe20000000800 */
[----:B------:R-:W-:Y:S02]  /*bdd0*/  FADD.FTZ R158, R158, R165 ;  /* 0x000000a59e9e7221 */ /* 0x000fe40000010000 */
[-C--:B----4-:R-:W-:Y:S05]  /*bde0*/  HMMA.16816.F32 R8, R24, R132.reuse, R8 ;  /* 0x000000841808723c */ /* 0x090fea0000001808 */
[----:B------:R-:W-:Y:S02]  /*bdf0*/  FADD.FTZ R153, R153, R168 ;  /* 0x000000a899997221 */ /* 0x000fe40000010000 */
[----:B------:R-:W2:Y:S01]  /*be00*/  MUFU.EX2 R193, R193 ;  /* 0x000000c100c17308 */ /* 0x000ea20000000800 */
[C---:B------:R-:W-:Y:S04]  /*be10*/  HMMA.16816.F32 R12, R28.reuse, R132, R12 ;  /* 0x000000841c0c723c */ /* 0x040fe8000000180c */
[----:B------:R-:W-:Y:S02]  /*be20*/  FADD.FTZ R155, R155, R172 ;  /* 0x000000ac9b9b7221 */ /* 0x000fe40000010000 */
[----:B------:R-:W-:Y:S02]  /*be30*/  FADD.FTZ R156, R157, R156 ;  /* 0x0000009c9d9c7221 */ /* 0x000fe40000010000 */
[-C--:B------:R-:W-:Y:S01]  /*be40*/  HMMA.16816.F32 R16, R28, R134.reuse, R16 ;  /* 0x000000861c10723c */ /* 0x080fe20000001810 */
[----:B------:R-:W-:Y:S03]  /*be50*/  MUFU.EX2 R194, R194 ;  /* 0x000000c200c27308 */ /* 0x000fe60000000800 */
[----:B------:R-:W-:Y:S02]  /*be60*/  FADD.FTZ R158, R159, R158 ;  /* 0x0000009e9f9e7221 */ /* 0x000fe40000010000 */
[----:B------:R-:W-:Y:S02]  /*be70*/  FADD.FTZ R154, R154, R153 ;  /* 0x000000999a9a7221 */ /* 0x000fe40000010000 */
[C---:B------:R-:W-:Y:S01]  /*be80*/  HMMA.16816.F32 R100, R24.reuse, R134, R100 ;  /* 0x000000861864723c */ /* 0x040fe20000001864 */
[----:B------:R-:W3:Y:S02]  /*be90*/  LDSM.16.MT88.4 R132, [R212+0x1100] ;  /* 0x00110000d484783b */ /* 0x000ee40000004200 */
[----:B------:R-:W4:Y:S01]  /*bea0*/  MUFU.EX2 R195, R195 ;  /* 0x000000c300c37308 */ /* 0x000f220000000800 */
[----:B------:R-:W-:Y:S02]  /*beb0*/  FADD.FTZ R182, R182, R155 ;  /* 0x0000009bb6b67221 */ /* 0x000fe40000010000 */
[----:B------:R-:W-:Y:S02]  /*bec0*/  FADD.FTZ R177, R177, R156 ;  /* 0x0000009cb1b17221 */ /* 0x000fe40000010000 */
[-C--:B------:R-:W-:Y:S04]  /*bed0*/  HMMA.16816.F32 R104, R24, R136.reuse, R104 ;  /* 0x000000881868723c */ /* 0x080fe80000001868 */
[----:B------:R-:W-:Y:S01]  /*bee0*/  FADD.FTZ R179, R179, R158 ;  /* 0x0000009eb3b37221 */ /* 0x000fe20000010000 */
[----:B------:R-:W-:Y:S01]  /*bef0*/  MUFU.EX2 R196, R196 ;  /* 0x000000c400c47308 */ /* 0x000fe20000000800 */
[----:B------:R-:W-:Y:S02]  /*bf00*/  FADD.FTZ R181, R181, R154 ;  /* 0x0000009ab5b57221 */ /* 0x000fe40000010000 */
[C---:B------:R-:W-:Y:S04]  /*bf10*/  HMMA.16816.F32 R108, R28.reuse, R136, R108 ;  /* 0x000000881c6c723c */ /* 0x040fe8000000186c */
[----:B------:R-:W-:Y:S02]  /*bf20*/  FADD.FTZ R183, R183, R182 ;  /* 0x000000b6b7b77221 */ /* 0x000fe40000010000 */
[----:B------:R-:W-:Y:S01]  /*bf30*/  FADD.FTZ R180, R180, R177 ;  /* 0x000000b1b4b47221 */ /* 0x000fe20000010000 */
[----:B------:R-:W5:Y:S01]  /*bf40*/  MUFU.EX2 R175, R175 ;  /* 0x000000af00af7308 */ /* 0x000f620000000800 */
[-C--:B------:R-:W-:Y:S04]  /*bf50*/  HMMA.16816.F32 R112, R28, R138.reuse, R112 ;  /* 0x0000008a1c70723c */ /* 0x080fe80000001870 */
[----:B------:R-:W-:Y:S02]  /*bf60*/  FADD.FTZ R152, R152, R179 ;  /* 0x000000b398987221 */ /* 0x000fe40000010000 */
[----:B------:R-:W-:Y:S02]  /*bf70*/  FADD.FTZ R181, R184, R181 ;  /* 0x000000b5b8b57221 */ /* 0x000fe40000010000 */
[C---:B------:R-:W-:Y:S01]  /*bf80*/  HMMA.16816.F32 R116, R24.reuse, R138, R116 ;  /* 0x0000008a1874723c */ /* 0x040fe20000001874 */
[----:B------:R-:W-:Y:S03]  /*bf90*/  MUFU.EX2 R197, R197 ;  /* 0x000000c500c57308 */ /* 0x000fe60000000800 */
[----:B------:R-:W-:Y:S04]  /*bfa0*/  FADD.FTZ R183, R186, R183 ;  /* 0x000000b7bab77221 */ /* 0x000fe80000010000 */
[-C--:B-1----:R-:W-:Y:S03]  /*bfb0*/  HMMA.16816.F32 R120, R24, R32.reuse, R120 ;  /* 0x000000201878723c */ /* 0x082fe60000001878 */
[----:B------:R-:W1:Y:S05]  /*bfc0*/  MUFU.EX2 R174, R174 ;  /* 0x000000ae00ae7308 */ /* 0x000e6a0000000800 */
[C---:B------:R-:W-:Y:S08]  /*bfd0*/  HMMA.16816.F32 R124, R28.reuse, R32, R124 ;  /* 0x000000201c7c723c */ /* 0x040ff0000000187c */
[-C--:B------:R-:W-:Y:S08]  /*bfe0*/  HMMA.16816.F32 R20, R28, R34.reuse, R20 ;  /* 0x000000221c14723c */ /* 0x080ff00000001814 */
[C---:B------:R-:W-:Y:S01]  /*bff0*/  HMMA.16816.F32 R128, R24.reuse, R34, R128 ;  /* 0x000000221880723c */ /* 0x040fe20000001880 */
[----:B------:R-:W1:Y:S07]  /*c000*/  LDSM.16.MT88.4 R32, [R212+0x1d00] ;  /* 0x001d0000d420783b */ /* 0x000e6e0000004200 */
[-C--:B---3--:R-:W-:Y:S08]  /*c010*/  HMMA.16816.F32 R52, R24, R132.reuse, R52 ;  /* 0x000000841834723c */ /* 0x088ff00000001834 */
[C---:B------:R-:W-:Y:S08]  /*c020*/  HMMA.16816.F32 R56, R28.reuse, R132, R56 ;  /* 0x000000841c38723c */ /* 0x040ff00000001838 */
[-C--:B------:R-:W-:Y:S08]  /*c030*/  HMMA.16816.F32 R60, R28, R134.reuse, R60 ;  /* 0x000000861c3c723c */ /* 0x080ff0000000183c */
[C---:B------:R-:W-:Y:S08]  /*c040*/  HMMA.16816.F32 R64, R24.reuse, R134, R64 ;  /* 0x000000861840723c */ /* 0x040ff00000001840 */
[-C--:B------:R-:W-:Y:S08]  /*c050*/  HMMA.16816.F32 R68, R24, R36.reuse, R68 ;  /* 0x000000241844723c */ /* 0x080ff00000001844 */
[C---:B------:R-:W-:Y:S08]  /*c060*/  HMMA.16816.F32 R72, R28.reuse, R36, R72 ;  /* 0x000000241c48723c */ /* 0x040ff00000001848 */
[-C--:B------:R-:W-:Y:S08]  /*c070*/  HMMA.16816.F32 R76, R28, R38.reuse, R76 ;  /* 0x000000261c4c723c */ /* 0x080ff0000000184c */
[C---:B------:R-:W-:Y:S01]  /*c080*/  HMMA.16816.F32 R80, R24.reuse, R38, R80 ;  /* 0x000000261850723c */ /* 0x040fe20000001850 */
[----:B------:R-:W3:Y:S07]  /*c090*/  LDSM.16.MT88.4 R36, [R212+0x900] ;  /* 0x00090000d424783b */ /* 0x000eee0000004200 */
[-C--:B-1----:R-:W-:Y:S08]  /*c0a0*/  HMMA.16816.F32 R84, R24, R32.reuse, R84 ;  /* 0x000000201854723c */ /* 0x082ff00000001854 */
[C---:B------:R-:W-:Y:S08]  /*c0b0*/  HMMA.16816.F32 R88, R28.reuse, R32, R88 ;  /* 0x000000201c58723c */ /* 0x040ff00000001858 */
[-C--:B------:R-:W-:Y:S07]  /*c0c0*/  HMMA.16816.F32 R92, R28, R34.reuse, R92 ;  /* 0x000000221c5c723c */ /* 0x080fee000000185c */
[----:B--2---:R-:W-:Y:S01]  /*c0d0*/  F2FP.PACK_AB R28, R193, R192 ;  /* 0x000000c0c11c723e */ /* 0x004fe200000000ff */
[----:B------:R-:W-:Y:S01]  /*c0e0*/  HMMA.16816.F32 R96, R24, R34, R96 ;  /* 0x000000221860723c */ /* 0x000fe20000001860 */
[----:B------:R-:W1:Y:S03]  /*c0f0*/  LDSM.16.MT88.4 R32, [R214+0x2100] ;  /* 0x00210000d620783b */ /* 0x000e660000004200 */
[----:B----4-:R-:W-:Y:S01]  /*c100*/  F2FP.PACK_AB R29, R195, R194 ;  /* 0x000000c2c31d723e */ /* 0x010fe200000000ff */
[----:B------:R-:W-:Y:S01]  /*c110*/  FADD.FTZ R192, R192, R181 ;  /* 0x000000b5c0c07221 */ /* 0x000fe20000010000 */
[----:B-----5:R-:W-:Y:S01]  /*c120*/  F2FP.PACK_AB R30, R175, R196 ;  /* 0x000000c4af1e723e */ /* 0x020fe200000000ff */
[----:B------:R-:W-:Y:S01]  /*c130*/  FADD.FTZ R194, R194, R183 ;  /* 0x000000b7c2c27221 */ /* 0x000fe20000010000 */
[----:B------:R-:W-:Y:S01]  /*c140*/  F2FP.PACK_AB R24, R188, R185 ;  /* 0x000000b9bc18723e */ /* 0x000fe200000000ff */
[----:B------:R-:W-:Y:S03]  /*c150*/  FADD.FTZ R185, R185, R180 ;  /* 0x000000b4b9b97221 */ /* 0x000fe60000010000 */
[----:B------:R-:W-:Y:S01]  /*c160*/  F2FP.PACK_AB R25, R190, R187 ;  /* 0x000000bbbe19723e */ /* 0x000fe200000000ff */
[----:B------:R-:W-:Y:S01]  /*c170*/  FADD.FTZ R187, R187, R152 ;  /* 0x00000098bbbb7221 */ /* 0x000fe20000010000 */
[----:B------:R-:W-:Y:S01]  /*c180*/  F2FP.PACK_AB R26, R178, R189 ;  /* 0x000000bdb21a723e */ /* 0x000fe200000000ff */
[----:B------:R-:W-:Y:S01]  /*c190*/  FADD.FTZ R188, R188, R185 ;  /* 0x000000b9bcbc7221 */ /* 0x000fe20000010000 */
[----:B------:R-:W-:Y:S01]  /*c1a0*/  F2FP.PACK_AB R27, R176, R191 ;  /* 0x000000bfb01b723e */ /* 0x000fe200000000ff */
[----:B------:R-:W-:Y:S01]  /*c1b0*/  FADD.FTZ R190, R190, R187 ;  /* 0x000000bbbebe7221 */ /* 0x000fe20000010000 */
[----:B------:R-:W-:Y:S01]  /*c1c0*/  F2FP.PACK_AB R31, R174, R197 ;  /* 0x000000c5ae1f723e */ /* 0x000fe200000000ff */
[----:B------:R-:W-:Y:S01]  /*c1d0*/  FADD.FTZ R193, R193, R192 ;  /* 0x000000c0c1c17221 */ /* 0x000fe20000010000 */
[----:B------:R-:W-:Y:S01]  /*c1e0*/  MOV R152, R5 ;  /* 0x0000000500987202 */ /* 0x000fe20000000f00 */
[----:B------:R-:W-:Y:S02]  /*c1f0*/  FADD.FTZ R194, R195, R194 ;  /* 0x000000c2c3c27221 */ /* 0x000fe40000010000 */
[-C--:B------:R-:W-:Y:S01]  /*c200*/  HMMA.16816.F32 R144, R24, R40.reuse, R8 ;  /* 0x000000281890723c */ /* 0x080fe20000001808 */
[----:B------:R-:W2:Y:S02]  /*c210*/  LDSM.16.MT88.4 R8, [R212+0x2100] ;  /* 0x00210000d408783b */ /* 0x000ea40000004200 */
[----:B------:R-:W-:Y:S02]  /*c220*/  FADD.FTZ R189, R189, R188 ;  /* 0x000000bcbdbd7221 */ /* 0x000fe40000010000 */
[----:B------:R-:W-:Y:S02]  /*c230*/  FADD.FTZ R191, R191, R190 ;  /* 0x000000bebfbf7221 */ /* 0x000fe40000010000 */
[----:B------:R-:W-:Y:S01]  /*c240*/  FADD.FTZ R196, R196, R193 ;  /* 0x000000c1c4c47221 */ /* 0x000fe20000010000 */
[C---:B------:R-:W-:Y:S04]  /*c250*/  HMMA.16816.F32 R140, R28.reuse, R40, R12 ;  /* 0x000000281c8c723c */ /* 0x040fe8000000180c */
[----:B------:R-:W-:Y:S02]  /*c260*/  FADD.FTZ R197, R197, R194 ;  /* 0x000000c2c5c57221 */ /* 0x000fe40000010000 */
[----:B------:R-:W-:Y:S02]  /*c270*/  FADD.FTZ R243, R178, R189 ;  /* 0x000000bdb2f37221 */ /* 0x000fe40000010000 */
[-C--:B------:R-:W-:Y:S04]  /*c280*/  HMMA.16816.F32 R136, R28, R42.reuse, R16 ;  /* 0x0000002a1c88723c */ /* 0x080fe80000001810 */
[----:B------:R-:W-:Y:S02]  /*c290*/  FADD.FTZ R241, R176, R191 ;  /* 0x000000bfb0f17221 */ /* 0x000fe40000010000 */
[----:B------:R-:W-:Y:S02]  /*c2a0*/  FADD.FTZ R239, R175, R196 ;  /* 0x000000c4afef7221 */ /* 0x000fe40000010000 */
[C---:B------:R-:W-:Y:S04]  /*c2b0*/  HMMA.16816.F32 R100, R24.reuse, R42, R100 ;  /* 0x0000002a1864723c */ /* 0x040fe80000001864 */
[----:B------:R-:W-:Y:S04]  /*c2c0*/  FADD.FTZ R237, R174, R197 ;  /* 0x000000c5aeed7221 */ /* 0x000fe80000010000 */
        /* <DEDUP_REMOVED lines=15> */
[C---:B------:R-:W-:Y:S08]  /*c3c0*/  HMMA.16816.F32 R80, R24.reuse, R34, R80 ;  /* 0x000000221850723c */ /* 0x040ff00000001850 */
[-C--:B--2---:R-:W-:Y:S08]  /*c3d0*/  HMMA.16816.F32 R84, R24, R8.reuse, R84 ;  /* 0x000000081854723c */ /* 0x084ff00000001854 */
[C---:B------:R-:W-:Y:S08]  /*c3e0*/  HMMA.16816.F32 R88, R28.reuse, R8, R88 ;  /* 0x000000081c58723c */ /* 0x040ff00000001858 */
[-C--:B------:R-:W-:Y:S08]  /*c3f0*/  HMMA.16816.F32 R92, R28, R10.reuse, R92 ;  /* 0x0000000a1c5c723c */ /* 0x080ff0000000185c */
[----:B------:R-:W-:Y:S01]  /*c400*/  HMMA.16816.F32 R96, R24, R10, R96 ;  /* 0x0000000a1860723c */ /* 0x000fe20000001860 */
[----:B------:R-:W-:-:S07]  /*c410*/  @P0 BRA `(.L_x_509) ;  /* 0xffffd6a000000947 */ /* 0x000fce000383ffff */
.L_x_504:
[----:B------:R-:W-:-:S13]  /*c420*/  ISETP.GE.AND P0, PT, R236, R221, PT ;  /* 0x000000ddec00720c */ /* 0x000fda0003f06270 */
[----:B------:R-:W-:Y:S05]  /*c430*/  @!P0 BRA `(.L_x_510) ;  /* 0x00003e5000008947 */ /* 0x000fea0003800000 */
[----:B------:R-:W-:Y:S01]  /*c440*/  IADD3 R238, -R238, 0x30, RZ ;  /* 0x00000030eeee7810 */ /* 0x000fe20007ffe1ff */
[C---:B------:R-:W-:Y:S01]  /*c450*/  IMAD.SHL.U32 R200, R230.reuse, 0x2, RZ ;  /* 0x00000002e6c87824 */ /* 0x040fe200078e00ff */
[----:B------:R-:W-:Y:S01]  /*c460*/  SHF.L.U64.HI R245, R230, 0x1, R245 ;  /* 0x00000001e6f57819 */ /* 0x000fe200000102f5 */
[----:B------:R-:W-:Y:S01]  /*c470*/  IMAD.MOV.U32 R150, RZ, RZ, R151 ;  /* 0x000000ffff967224 */ /* 0x000fe200078e0097 */
[----:B------:R-:W-:Y:S01]  /*c480*/  MOV R148, R149 ;  /* 0x0000009500947202 */ /* 0x000fe20000000f00 */
[----:B------:R-:W-:Y:S01]  /*c490*/  IMAD.MOV.U32 R2, RZ, RZ, R3 ;  /* 0x000000ffff027224 */ /* 0x000fe200078e0003 */
[----:B------:R-:W-:Y:S02]  /*c4a0*/  MOV R0, R152 ;  /* 0x0000009800007202 */ /* 0x000fe40000000f00 */
.L_x_531:
[----:B------:R-:W-:Y:S01]  /*c4b0*/  SHF.R.S32.HI R3, RZ, 0x1f, R226 ;  /* 0x0000001fff037819 */ /* 0x000fe200000114e2 */
[----:B------:R-:W-:Y:S01]  /*c4c0*/  IMAD.WIDE.U32 R6, R226, c[0x0][0x208], RZ ;  /* 0x00008200e2067a25 */ /* 0x000fe200078e00ff */
[----:B------:R-:W-:Y:S01]  /*c4d0*/  SHF.R.S32.HI R4, RZ, 0x1f, R225 ;  /* 0x0000001fff047819 */ /* 0x000fe200000114e1 */
[----:B------:R-:W-:Y:S04]  /*c4e0*/  DEPBAR.LE SB0, 0x0 ;  /* 0x000080000000791a */ /* 0x000fe80000000000 */
[----:B------:R-:W-:Y:S01]  /*c4f0*/  BAR.SYNC.DEFER_BLOCKING 0x0 ;  /* 0x0000000000007b1d */ /* 0x000fe20000010000 */
[----:B------:R-:W-:Y:S01]  /*c500*/  IMAD R3, R3, c[0x0][0x208], RZ ;  /* 0x0000820003037a24 */ /* 0x000fe200078e02ff */
[----:B------:R-:W-:Y:S01]  /*c510*/  ISETP.GE.AND P1, PT, R230, c[0x0][0x1d4], PT ;  /* 0x00007500e6007a0c */ /* 0x000fe20003f26270 */
[----:B------:R-:W-:Y:S01]  /*c520*/  IMAD R4, R4, c[0x0][0x218], RZ ;  /* 0x0000860004047a24 */ /* 0x000fe200078e02ff */
[----:B------:R-:W-:Y:S01]  /*c530*/  ISETP.GE.AND P3, PT, R229, c[0x0][0x1d4], PT ;  /* 0x00007500e5007a0c */ /* 0x000fe20003f66270 */
[----:B------:R-:W-:Y:S01]  /*c540*/  IMAD R3, R226, c[0x0][0x20c], R3 ;  /* 0x00008300e2037a24 */ /* 0x000fe200078e0203 */
[----:B------:R-:W-:Y:S01]  /*c550*/  ISETP.GE.AND P2, PT, R228, c[0x0][0x1d4], PT ;  /* 0x00007500e4007a0c */ /* 0x000fe20003f46270 */
[----:B------:R-:W-:Y:S01]  /*c560*/  IMAD R4, R225, c[0x0][0x21c], R4 ;  /* 0x00008700e1047a24 */ /* 0x000fe200078e0204 */
[----:B------:R-:W-:Y:S01]  /*c570*/  SHF.L.U64.HI R201, R219, 0x1, R234 ;  /* 0x00000001dbc97819 */ /* 0x000fe200000102ea */
[----:B------:R-:W-:Y:S01]  /*c580*/  IMAD.IADD R7, R7, 0x1, R3 ;  /* 0x0000000107077824 */ /* 0x000fe200078e0203 */
[----:B------:R-:W-:Y:S01]  /*c590*/  SHF.L.U64.HI R149, R218, 0x1, R233 ;  /* 0x00000001da957819 */ /* 0x000fe200000102e9 */
[----:B------:R-:W-:Y:S02]  /*c5a0*/  IMAD.SHL.U32 R151, R219, 0x2, RZ ;  /* 0x00000002db977824 */ /* 0x000fe400078e00ff */
[----:B------:R-:W-:Y:S05]  /*c5b0*/  IMAD.WIDE.U32 R6, R225, c[0x0][0x218], R6 ;  /* 0x00008600e1067a25 */ /* 0x000fea00078e0006 */
[----:B------:R-:W-:Y:S04]  /*c5c0*/  IADD3 R3, P0, R6, UR20, RZ ;  /* 0x0000001406037c10 */ /* 0x000fe8000ff1e0ff */
[----:B------:R-:W-:Y:S01]  /*c5d0*/  IADD3.X R4, R7, UR16, R4, P0, !PT ;  /* 0x0000001007047c10 */ /* 0x000fe200087fe404 */
[----:B------:R-:W-:Y:S01]  /*c5e0*/  LDSM.16.M88.4 R48, [R217+0x4900] ;  /* 0x00490000d930783b */ /* 0x000fe20000000200 */
[C---:B------:R-:W-:Y:S01]  /*c5f0*/  LEA R9, P0, R3.reuse, c[0x0][0x1f8], 0x1 ;  /* 0x00007e0003097a11 */ /* 0x040fe200078008ff */
[----:B------:R-:W-:Y:S02]  /*c600*/  BSSY B0, `(.L_x_511) ;  /* 0x000002e000007945 */ /* 0x000fe40003800000 */
[----:B------:R-:W-:Y:S01]  /*c610*/  LDSM.16.M88.4 R44, [R217+0x5900] ;  /* 0x00590000d92c783b */ /* 0x000fe20000000200 */
[----:B------:R-:W-:Y:S01]  /*c620*/  LEA.HI.X R8, R3, c[0x0][0x1fc], R4, 0x1, P0 ;  /* 0x00007f0003087a11 */ /* 0x000fe200000f0c04 */
[----:B------:R-:W-:Y:S02]  /*c630*/  IMAD.SHL.U32 R3, R218, 0x2, RZ ;  /* 0x00000002da037824 */ /* 0x000fe400078e00ff */
[----:B------:R-:W1:Y:S04]  /*c640*/  SHFL.IDX PT, R4, R9, RZ, 0x1c1f ;  /* 0x001c1fff09047589 */ /* 0x000e6800000e0000 */
[----:B------:R-:W-:Y:S04]  /*c650*/  LDSM.16.M88.4 R16, [R216+0x2500] ;  /* 0x00250000d810783b */ /* 0x000fe80000000200 */
[----:B------:R-:W2:Y:S04]  /*c660*/  SHFL.IDX PT, R6, R8, RZ, 0x1c1f ;  /* 0x001c1fff08067589 */ /* 0x000ea800000e0000 */
[----:B------:R3:W4:Y:S04]  /*c670*/  LDSM.16.M88.4 R32, [R216+0x2900] ;  /* 0x00290000d820783b */ /* 0x0007280000000200 */
[----:B------:R3:W3:Y:S04]  /*c680*/  LDSM.16.M88.4 R152, [R216+0x2d00] ;  /* 0x002d0000d898783b */ /* 0x0006e80000000200 */
[----:B------:R3:W3:Y:S04]  /*c690*/  LDSM.16.M88.4 R156, [R213+0x4900] ;  /* 0x00490000d59c783b */ /* 0x0006e80000000200 */
[----:B------:R3:W3:Y:S04]  /*c6a0*/  LDSM.16.M88.4 R164, [R213+0x5900] ;  /* 0x00590000d5a4783b */ /* 0x0006e80000000200 */
[----:B------:R3:W3:Y:S04]  /*c6b0*/  LDSM.16.M88.4 R160, [R215] ;  /* 0x00000000d7a0783b */ /* 0x0006e80000000200 */
[----:B------:R3:W3:Y:S01]  /*c6c0*/  LDSM.16.M88.4 R168, [R211] ;  /* 0x00000000d3a8783b */ /* 0x0006e20000000200 */
[----:B-1----:R-:W-:Y:S03]  /*c6d0*/  IADD3 R12, P0, R4, R200, RZ ;  /* 0x000000c8040c7210 */ /* 0x002fe60007f1e0ff */
[----:B------:R1:W1:Y:S02]  /*c6e0*/  LDSM.16.M88.4 R172, [R210] ;  /* 0x00000000d2ac783b */ /* 0x0002640000000200 */
[----:B--2---:R-:W-:Y:S01]  /*c6f0*/  IMAD.X R13, R6, 0x1, R245, P0 ;  /* 0x00000001060d7824 */ /* 0x004fe200000e06f5 */
[----:B------:R-:W-:Y:S04]  /*c700*/  IADD3 R10, P0, R4, R151, RZ ;  /* 0x00000097040a7210 */ /* 0x000fe80007f1e0ff */
[----:B------:R-:W-:Y:S01]  /*c710*/  @!PT LDS RZ, [RZ] ;  /* 0x00000000fffff984 */ /* 0x000fe20000000800 */
[----:B------:R-:W-:Y:S01]  /*c720*/  @!PT LDS RZ, [RZ] ;  /* 0x00000000fffff984 */ /* 0x000fe20000000800 */
        /* <DEDUP_REMOVED lines=9> */
[----:B----4-:R-:W-:-:S05]  /*c7c0*/  BRA.DIV ~URZ, `(.L_x_513) ;  /* 0x000064027f007947 */ /* 0x010fca000b800000 */
[----:B--2---:R2:W4:Y:S04]  /*c7d0*/  SHFL.IDX PT, R12, R8, 0x1, 0x1c1f ;  /* 0x003c1f00080c7f89 */ /* 0x00452800000e0000 */
[----:B------:R2:W3:Y:S02]  /*c7e0*/  SHFL.IDX PT, R5, R9, 0x1, 0x1c1f ;  /* 0x003c1f0009057f89 */ /* 0x0004e400000e0000 */
.L_x_542:
[----:B------:R-:W-:Y:S02]  /*c7f0*/  ISETP.GE.AND P3, PT, R230, c[0x0][0x1d4], PT ;  /* 0x00007500e6007a0c */ /* 0x000fe40003f66270 */
[----:B--23--:R-:W-:Y:S02]  /*c800*/  IADD3 R8, P0, R5, R200, RZ ;  /* 0x000000c805087210 */ /* 0x00cfe40007f1e0ff */
[----:B------:R-:W-:Y:S02]  /*c810*/  ISETP.GE.AND P2, PT, R229, c[0x0][0x1d4], PT ;  /* 0x00007500e5007a0c */ /* 0x000fe40003f46270 */
[----:B------:R-:W-:Y:S01]  /*c820*/  ISETP.GE.AND P1, PT, R228, c[0x0][0x1d4], PT ;  /* 0x00007500e4007a0c */ /* 0x000fe20003f26270 */
[C---:B----4-:R-:W-:Y:S01]  /*c830*/  IMAD.X R9, R12.reuse, 0x1, R245, P0 ;  /* 0x000000010c097824 */ /* 0x050fe200000e06f5 */
        /* <DEDUP_REMOVED lines=10> */
.L_x_512:
[----:B----4-:R-:W-:Y:S05]  /*c8e0*/  BSYNC B0 ;  /* 0x0000000000007941 */ /* 0x010fea0003800000 */
.L_x_511:
[----:B------:R-:W0:Y:S01]  /*c8f0*/  LDGDEPBAR ;  /* 0x00000000000079af */ /* 0x000e220000000000 */
[----:B------:R-:W-:Y:S01]  /*c900*/  WARPSYNC 0xffffffff ;  /* 0xffffffff00007948 */ /* 0x000fe20003800000 */
[-C--:B--2---:R-:W-:Y:S03]  /*c910*/  HMMA.16816.F32 R4, R48, R16.reuse, RZ ;  /* 0x000000103004723c */ /* 0x084fe600000018ff */
[----:B------:R-:W-:Y:S03]  /*c920*/  ISETP.GT.AND P0, PT, R236, R221, PT ;  /* 0x000000ddec00720c */ /* 0x000fe60003f04270 */
[----:B------:R-:W-:Y:S02]  /*c930*/  LDSM.16.M88.4 R176, [R217+0x6900] ;  /* 0x00690000d9b0783b */ /* 0x000fe40000000200 */
[C---:B------:R-:W-:Y:S06]  /*c940*/  HMMA.16816.F32 R8, R44.reuse, R16, RZ ;  /* 0x000000102c08723c */ /* 0x040fec00000018ff */
[----:B------:R-:W2:Y:S02]  /*c950*/  LDSM.16.M88.4 R180, [R216+0x3100] ;  /* 0x00310000d8b4783b */ /* 0x000ea40000000200 */
[-C--:B------:R-:W-:Y:S06]  /*c960*/  HMMA.16816.F32 R12, R44, R18.reuse, RZ ;  /* 0x000000122c0c723c */ /* 0x080fec00000018ff */
[----:B------:R-:W4:Y:S02]  /*c970*/  LDSM.16.M88.4 R184, [R217+0x7900] ;  /* 0x00790000d9b8783b */ /* 0x000f240000000200 */
[C---:B------:R-:W-:Y:S06]  /*c980*/  HMMA.16816.F32 R16, R48.reuse, R18, RZ ;  /* 0x000000123010723c */ /* 0x040fec00000018ff */
[----:B------:R-:W-:Y:S02]  /*c990*/  LDSM.16.M88.4 R188, [R216+0x3900] ;  /* 0x00390000d8bc783b */ /* 0x000fe40000000200 */
[-C--:B------:R-:W-:Y:S06]  /*c9a0*/  HMMA.16816.F32 R20, R48, R32.reuse, RZ ;  /* 0x000000203014723c */ /* 0x080fec00000018ff */
[----:B------:R-:W-:Y:S02]  /*c9b0*/  LDSM.16.M88.4 R192, [R209] ;  /* 0x00000000d1c0783b */ /* 0x000fe40000000200 */
[C---:B------:R-:W-:Y:S06]  /*c9c0*/  HMMA.16816.F32 R24, R44.reuse, R32, RZ ;  /* 0x000000202c18723c */ /* 0x040fec00000018ff */
[----:B------:R-:W-:Y:S02]  /*c9d0*/  LDSM.16.M88.4 R196, [R213+0x7900] ;  /* 0x00790000d5c4783b */ /* 0x000fe40000000200 */
[-C--:B------:R-:W-:Y:S08]  /*c9e0*/  HMMA.16816.F32 R28, R44, R34.reuse, RZ ;  /* 0x000000222c1c723c */ /* 0x080ff000000018ff */
[C---:B------:R-:W-:Y:S08]  /*c9f0*/  HMMA.16816.F32 R32, R48.reuse, R34, RZ ;  /* 0x000000223020723c */ /* 0x040ff000000018ff */
[-C--:B---3--:R-:W-:Y:S08]  /*ca00*/  HMMA.16816.F32 R36, R48, R152.reuse, RZ ;  /* 0x000000983024723c */ /* 0x088ff000000018ff */
[C---:B------:R-:W-:Y:S08]  /*ca10*/  HMMA.16816.F32 R40, R44.reuse, R152, RZ ;  /* 0x000000982c28723c */ /* 0x040ff000000018ff */
[-C--:B------:R-:W-:Y:S08]  /*ca20*/  HMMA.16816.F32 R44, R44, R154.reuse, RZ ;  /* 0x0000009a2c2c723c */ /* 0x080ff000000018ff */
[----:B------:R-:W-:Y:S01]  /*ca30*/  HMMA.16816.F32 R48, R48, R154, RZ ;  /* 0x0000009a3030723c */ /* 0x000fe200000018ff */
[----:B------:R-:W3:Y:S07]  /*ca40*/  LDSM.16.M88.4 R152, [R216+0x3500] ;  /* 0x00350000d898783b */ /* 0x000eee0000000200 */
[-C--:B------:R-:W-:Y:S08]  /*ca50*/  HMMA.16816.F32 R4, R156, R160.reuse, R4 ;  /* 0x000000a09c04723c */ /* 0x080ff00000001804 */
[C---:B------:R-:W-:Y:S08]  /*ca60*/  HMMA.16816.F32 R8, R164.reuse, R160, R8 ;  /* 0x000000a0a408723c */ /* 0x040ff00000001808 */
[-C--:B------:R-:W-:Y:S08]  /*ca70*/  HMMA.16816.F32 R12, R164, R162.reuse, R12 ;  /* 0x000000a2a40c723c */ /* 0x080ff0000000180c */
[C---:B------:R-:W-:Y:S01]  /*ca80*/  HMMA.16816.F32 R16, R156.reuse, R162, R16 ;  /* 0x000000a29c10723c */ /* 0x040fe20000001810 */
[----:B------:R-:W5:Y:S07]  /*ca90*/  LDSM.16.M88.4 R160, [R213+0x6900] ;  /* 0x00690000d5a0783b */ /* 0x000f6e0000000200 */
[-C--:B------:R-:W-:Y:S08]  /*caa0*/  HMMA.16816.F32 R20, R156, R168.reuse, R20 ;  /* 0x000000a89c14723c */ /* 0x080ff00000001814 */
[C---:B------:R-:W-:Y:S08]  /*cab0*/  HMMA.16816.F32 R24, R164.reuse, R168, R24 ;  /* 0x000000a8a418723c */ /* 0x040ff00000001818 */
[-C--:B------:R-:W-:Y:S08]  /*cac0*/  HMMA.16816.F32 R28, R164, R170.reuse, R28 ;  /* 0x000000aaa41c723c */ /* 0x080ff0000000181c */
[C---:B------:R-:W-:Y:S01]  /*cad0*/  HMMA.16816.F32 R32, R156.reuse, R170, R32 ;  /* 0x000000aa9c20723c */ /* 0x040fe20000001820 */
[----:B------:R-:W-:Y:S07]  /*cae0*/  LDSM.16.M88.4 R168, [R216+0x3d00] ;  /* 0x003d0000d8a8783b */ /* 0x000fee0000000200 */
[-C--:B-1----:R-:W-:Y:S08]  /*caf0*/  HMMA.16816.F32 R36, R156, R172.reuse, R36 ;  /* 0x000000ac9c24723c */ /* 0x082ff00000001824 */
[C---:B------:R-:W-:Y:S08]  /*cb00*/  HMMA.16816.F32 R40, R164.reuse, R172, R40 ;  /* 0x000000aca428723c */ /* 0x040ff00000001828 */
[-C--:B------:R-:W-:Y:S01]  /*cb10*/  HMMA.16816.F32 R44, R164, R174.reuse, R44 ;  /* 0x000000aea42c723c */ /* 0x080fe2000000182c */
[----:B------:R-:W-:Y:S07]  /*cb20*/  LDSM.16.M88.4 R164, [R207] ;  /* 0x00000000cfa4783b */ /* 0x000fee0000000200 */
[----:B------:R-:W-:Y:S01]  /*cb30*/  HMMA.16816.F32 R48, R156, R174, R48 ;  /* 0x000000ae9c30723c */ /* 0x000fe20000001830 */
[----:B------:R-:W1:Y:S07]  /*cb40*/  LDSM.16.M88.4 R156, [R208] ;  /* 0x00000000d09c783b */ /* 0x000e6e0000000200 */
[-C--:B--2---:R-:W-:Y:S01]  /*cb50*/  HMMA.16816.F32 R4, R176, R180.reuse, R4 ;  /* 0x000000b4b004723c */ /* 0x084fe20000001804 */
[----:B------:R-:W-:Y:S07]  /*cb60*/  LDSM.16.M88.4 R172, [R217+0x9900] ;  /* 0x00990000d9ac783b */ /* 0x000fee0000000200 */
[C---:B----4-:R-:W-:Y:S08]  /*cb70*/  HMMA.16816.F32 R8, R184.reuse, R180, R8 ;  /* 0x000000b4b808723c */ /* 0x050ff00000001808 */
        /* <DEDUP_REMOVED lines=8> */
[-C--:B------:R-:W-:Y:S08]  /*cc00*/  HMMA.16816.F32 R36, R176, R188.reuse, R36 ;  /* 0x000000bcb024723c */ /* 0x080ff00000001824 */
[C---:B------:R-:W-:Y:S08]  /*cc10*/  HMMA.16816.F32 R40, R184.reuse, R188, R40 ;  /* 0x000000bcb828723c */ /* 0x040ff00000001828 */
[-C--:B------:R-:W-:Y:S01]  /*cc20*/  HMMA.16816.F32 R44, R184, R190.reuse, R44 ;  /* 0x000000beb82c723c */ /* 0x080fe2000000182c */
[----:B------:R-:W-:Y:S07]  /*cc30*/  LDSM.16.M88.4 R184, [R206] ;  /* 0x00000000ceb8783b */ /* 0x000fee0000000200 */
[----:B------:R-:W-:Y:S01]  /*cc40*/  HMMA.16816.F32 R48, R176, R190, R48 ;  /* 0x000000beb030723c */ /* 0x000fe20000001830 */
[----:B------:R-:W3:Y:S07]  /*cc50*/  LDSM.16.M88.4 R176, [R216+0x4100] ;  /* 0x00410000d8b0783b */ /* 0x000eee0000000200 */
[-C--:B-----5:R-:W-:Y:S01]  /*cc60*/  HMMA.16816.F32 R4, R160, R192.reuse, R4 ;  /* 0x000000c0a004723c */ /* 0x0a0fe20000001804 */
        /* <DEDUP_REMOVED lines=9> */
[----:B------:R-:W1:Y:S07]  /*cd00*/  LDSM.16.M88.4 R156, [R213+0x8900] ;  /* 0x00890000d59c783b */ /* 0x000e6e0000000200 */
[-C--:B------:R-:W-:Y:S08]  /*cd10*/  HMMA.16816.F32 R36, R160, R164.reuse, R36 ;  /* 0x000000a4a024723c */ /* 0x080ff00000001824 */
[C---:B------:R-:W-:Y:S08]  /*cd20*/  HMMA.16816.F32 R40, R196.reuse, R164, R40 ;  /* 0x000000a4c428723c */ /* 0x040ff00000001828 */
[-C--:B------:R-:W-:Y:S08]  /*cd30*/  HMMA.16816.F32 R44, R196, R166.reuse, R44 ;  /* 0x000000a6c42c723c */ /* 0x080ff0000000182c */
[----:B------:R-:W-:Y:S01]  /*cd40*/  HMMA.16816.F32 R48, R160, R166, R48 ;  /* 0x000000a6a030723c */ /* 0x000fe20000001830 */
[----:B------:R-:W4:Y:S01]  /*cd50*/  LDSM.16.M88.4 R160, [R204] ;  /* 0x00000000cca0783b */ /* 0x000f220000000200 */
[----:B------:R-:W-:Y:S06]  /*cd60*/  DEPBAR.LE SB0, 0x0 ;  /* 0x000080000000791a */ /* 0x000fec0000000000 */
[-C--:B--2---:R-:W-:Y:S01]  /*cd70*/  HMMA.16816.F32 R4, R152, R168.reuse, R4 ;  /* 0x000000a89804723c */ /* 0x084fe20000001804 */
[----:B------:R-:W-:Y:S07]  /*cd80*/  BAR.SYNC.DEFER_BLOCKING 0x0 ;  /* 0x0000000000007b1d */ /* 0x000fee0000010000 */
[C---:B------:R-:W-:Y:S08]  /*cd90*/  HMMA.16816.F32 R8, R172.reuse, R168, R8 ;  /* 0x000000a8ac08723c */ /* 0x040ff00000001808 */
[-C--:B------:R-:W-:Y:S08]  /*cda0*/  HMMA.16816.F32 R12, R172, R170.reuse, R12 ;  /* 0x000000aaac0c723c */ /* 0x080ff0000000180c */
[C---:B------:R-:W-:Y:S08]  /*cdb0*/  HMMA.16816.F32 R16, R152.reuse, R170, R16 ;  /* 0x000000aa9810723c */ /* 0x040ff00000001810 */
[-C--:B---3--:R-:W-:Y:S08]  /*cdc0*/  HMMA.16816.F32 R20, R152, R176.reuse, R20 ;  /* 0x000000b09814723c */ /* 0x088ff00000001814 */
[C---:B------:R-:W-:Y:S08]  /*cdd0*/  HMMA.16816.F32 R24, R172.reuse, R176, R24 ;  /* 0x000000b0ac18723c */ /* 0x040ff00000001818 */
[-C--:B------:R-:W-:Y:S08]  /*cde0*/  HMMA.16816.F32 R28, R172, R178.reuse, R28 ;  /* 0x000000b2ac1c723c */ /* 0x080ff0000000181c */
[C---:B------:R-:W-:Y:S08]  /*cdf0*/  HMMA.16816.F32 R32, R152.reuse, R178, R32 ;  /* 0x000000b29820723c */ /* 0x040ff00000001820 */
[-C--:B------:R-:W-:Y:S08]  /*ce00*/  HMMA.16816.F32 R36, R152, R180.reuse, R36 ;  /* 0x000000b49824723c */ /* 0x080ff00000001824 */
[C---:B------:R-:W-:Y:S08]  /*ce10*/  HMMA.16816.F32 R40, R172.reuse, R180, R40 ;  /* 0x000000b4ac28723c */ /* 0x040ff00000001828 */
[-C--:B------:R-:W-:Y:S08]  /*ce20*/  HMMA.16816.F32 R44, R172, R182.reuse, R44 ;  /* 0x000000b6ac2c723c */ /* 0x080ff0000000182c */
[----:B------:R-:W-:Y:S08]  /*ce30*/  HMMA.16816.F32 R48, R152, R182, R48 ;  /* 0x000000b69830723c */ /* 0x000ff00000001830 */
[-C--:B-1----:R-:W-:Y:S08]  /*ce40*/  HMMA.16816.F32 R4, R156, R184.reuse, R4 ;  /* 0x000000b89c04723c */ /* 0x082ff00000001804 */
        /* <DEDUP_REMOVED lines=29> */
[----:B------:R-:W-:Y:S01]  /*d020*/  IMAD R226, R153, c[0x0][0x2b8], R226 ;  /* 0x0000ae0099e27a24 */ /* 0x000fe200078e02e2 */
[----:B------:R-:W-:Y:S03]  /*d030*/  ISETP.GE.AND P1, PT, R238, 0x1, PT ;  /* 0x00000001ee00780c */ /* 0x000fe60003f26270 */
        /* <DEDUP_REMOVED lines=13> */
[----:B------:R-:W1:Y:S04]  /*d110*/  SHFL.IDX PT, R156, R153, RZ, 0x1c1f ;  /* 0x001c1fff999c7589 */ /* 0x000e6800000e0000 */
[----:B------:R-:W2:Y:S04]  /*d120*/  SHFL.IDX PT, R154, R152, RZ, 0x1c1f ;  /* 0x001c1fff989a7589 */ /* 0x000ea800000e0000 */
[----:B------:R-:W-:Y:S01]  /*d130*/  SHFL.IDX PT, R162, R152, 0x1, 0x1c1f ;  /* 0x003c1f0098a27f89 */ /* 0x000fe200000e0000 */
[-C--:B-1----:R-:W-:Y:S05]  /*d140*/  @P1 IADD3 R160, P0, R156, R200.reuse, RZ ;  /* 0x000000c89ca01210 */ /* 0x082fea0007f1e0ff */
[----:B--2---:R-:W-:Y:S01]  /*d150*/  @P1 IMAD.X R161, R154, 0x1, R245, P0 ;  /* 0x000000019aa11824 */ /* 0x004fe200000e06f5 */
[----:B------:R-:W-:Y:S04]  /*d160*/  @P1 IADD3 R158, P0, R156, R151, RZ ;  /* 0x000000979c9e1210 */ /* 0x000fe80007f1e0ff */
[----:B------:R1:W-:Y:S01]  /*d170*/  @P1 LDGSTS.E.BYPASS.LTC128B.128 [R220+0x2500], [R160.64], !P5 ;  /* 0x02500000a0dc1fae */ /* 0x0003e2000e901d4c */
[----:B------:R-:W-:Y:S01]  /*d180*/  @P1 IMAD.X R159, R154, 0x1, R201, P0 ;  /* 0x000000019a9f1824 */ /* 0x000fe200000e06c9 */
[----:B------:R-:W-:Y:S04]  /*d190*/  @P1 IADD3 R156, P0, R156, R3, RZ ;  /* 0x000000039c9c1210 */ /* 0x000fe80007f1e0ff */
[----:B------:R1:W-:Y:S01]  /*d1a0*/  @P1 LDGSTS.E.BYPASS.LTC128B.128 [R220+0x3100], [R158.64], !P4 ;  /* 0x031000009edc1fae */ /* 0x0003e2000e101d4c */
[----:B------:R-:W-:Y:S01]  /*d1b0*/  @P1 IMAD.X R157, R154, 0x1, R149, P0 ;  /* 0x000000019a9d1824 */ /* 0x000fe200000e0695 */
[----:B------:R-:W-:Y:S02]  /*d1c0*/  ISETP.GE.AND P0, PT, R238, 0x21, PT ;  /* 0x00000021ee00780c */ /* 0x000fe40003f06270 */
[----:B------:R-:W2:Y:S04]  /*d1d0*/  SHFL.IDX PT, R154, R153, 0x1, 0x1c1f ;  /* 0x003c1f00999a7f89 */ /* 0x000ea800000e0000 */
[----:B------:R1:W-:Y:S07]  /*d1e0*/  @P1 LDGSTS.E.BYPASS.LTC128B.128 [R220+0x3d00], [R156.64], !P3 ;  /* 0x03d000009cdc1fae */ /* 0x0003ee000d901d4c */
[----:B--2---:R-:W-:Y:S05]  /*d1f0*/  @P0 IADD3 R164, P2, R154, R151, RZ ;  /* 0x000000979aa40210 */ /* 0x004fea0007f5e0ff */
[----:B------:R-:W-:Y:S01]  /*d200*/  @P0 IMAD.X R165, R162, 0x1, R201, P2 ;  /* 0x00000001a2a50824 */ /* 0x000fe200010e06c9 */
[----:B------:R-:W-:Y:S05]  /*d210*/  @P0 IADD3 R166, P2, R154, R3, RZ ;  /* 0x000000039aa60210 */ /* 0x000fea0007f5e0ff */
[----:B------:R-:W-:Y:S01]  /*d220*/  @P0 IMAD.X R167, R162, 0x1, R149, P2 ;  /* 0x00000001a2a70824 */ /* 0x000fe200010e0695 */
[----:B------:R-:W-:Y:S05]  /*d230*/  @P0 IADD3 R154, P2, R154, R200, RZ ;  /* 0x000000c89a9a0210 */ /* 0x000fea0007f5e0ff */
[----:B------:R-:W-:Y:S05]  /*d240*/  @P0 IMAD.X R155, R162, 0x1, R245, P2 ;  /* 0x00000001a29b0824 */ /* 0x000fea00010e06f5 */
[----:B------:R1:W-:Y:S04]  /*d250*/  @P0 LDGSTS.E.BYPASS.LTC128B.128 [R220+0x2d00], [R154.64], !P5 ;  /* 0x02d000009adc0fae */ /* 0x0003e8000e901d4c */
[----:B------:R1:W-:Y:S04]  /*d260*/  @P0 LDGSTS.E.BYPASS.LTC128B.128 [R220+0x3900], [R164.64], !P4 ;  /* 0x03900000a4dc0fae */ /* 0x0003e8000e101d4c */
[----:B------:R1:W-:Y:S02]  /*d270*/  @P0 LDGSTS.E.BYPASS.LTC128B.128 [R220+0x4500], [R166.64], !P3 ;  /* 0x04500000a6dc0fae */ /* 0x0003e4000d901d4c */
.L_x_514:
[----:B-1----:R-:W-:Y:S01]  /*d280*/  IMAD.MOV.U32 R157, RZ, RZ, R231 ;  /* 0x000000ffff9d7224 */ /* 0x002fe200078e00e7 */
[----:B------:R-:W-:Y:S01]  /*d290*/  PLOP3.LUT P0, PT, PT, PT, UP2, 0x80, 0x0 ;  /* 0x000000000000781c */ /* 0x000fe20003f0f028 */
[----:B------:R-:W0:Y:S01]  /*d2a0*/  LDGDEPBAR ;  /* 0x00000000000079af */ /* 0x000e220000000000 */
[----:B------:R-:W-:Y:S02]  /*d2b0*/  IMAD R162, R236, -0x30, RZ ;  /* 0xffffffd0eca27824 */ /* 0x000fe400078e02ff */
[----:B------:R-:W-:Y:S03]  /*d2c0*/  IMAD.U32 R155, RZ, RZ, UR7 ;  /* 0x00000007ff9b7e24 */ /* 0x000fe6000f8e00ff */
[----:B------:R-:W-:Y:S04]  /*d2d0*/  IADD3 R154, -R235, 0x1, R162 ;  /* 0x00000001eb9a7810 */ /* 0x000fe80007ffe1a2 */
[----:B------:R-:W-:Y:S01]  /*d2e0*/  IADD3 R155, R154, -c[0x0][0x168], R155 ;  /* 0x80005a009a9b7a10 */ /* 0x000fe20007ffe09b */
[----:B------:R-:W-:Y:S02]  /*d2f0*/  IMAD.IADD R154, R162, 0x1, -R235 ;  /* 0x00000001a29a7824 */ /* 0x000fe400078e0aeb */
[----:B------:R-:W-:Y:S01]  /*d300*/  @P0 IMAD.HI.U32 R3, R231, c[0x0][0x2c8], RZ ;  /* 0x0000b200e7030a27 */ /* 0x000fe200078e00ff */
[----:B------:R-:W-:Y:S02]  /*d310*/  PLOP3.LUT P0, PT, PT, PT, UP2, 0x80, 0x0 ;  /* 0x000000000000781c */ /* 0x000fe40003f0f028 */
[C---:B------:R-:W-:Y:S02]  /*d320*/  IADD3 R156, R155.reuse, c[0x0][0x328], RZ ;  /* 0x0000ca009b9c7a10 */ /* 0x040fe40007ffe0ff */
[----:B------:R-:W-:Y:S09]  /*d330*/  IADD3 R155, R155, UR17, RZ ;  /* 0x000000119b9b7c10 */ /* 0x000ff2000fffe0ff */
[----:B------:R-:W-:Y:S02]  /*d340*/  @P0 SHF.R.U32.HI R157, RZ, c[0x0][0x2cc], R3 ;  /* 0x0000b300ff9d0a19 */ /* 0x000fe40000011603 */
[----:B------:R-:W-:Y:S03]  /*d350*/  PLOP3.LUT P0, PT, PT, PT, UP1, 0x40, 0x0 ;  /* 0x000000000000781c */ /* 0x000fe60003f0e818 */
[----:B------:R-:W1:Y:S02]  /*d360*/  SHFL.IDX PT, R152, R157, RZ, 0x1c1f ;  /* 0x001c1fff9d987589 */ /* 0x000e6400000e0000 */
[--C-:B-1----:R-:W-:Y:S02]  /*d370*/  IMAD.IADD R161, R156, 0x1, R152.reuse ;  /* 0x000000019ca17824 */ /* 0x102fe400078e0298 */
[----:B------:R-:W-:Y:S06]  /*d380*/  IMAD.IADD R160, R155, 0x1, R152 ;  /* 0x000000019ba07824 */ /* 0x000fec00078e0298 */
        /* <DEDUP_REMOVED lines=16> */
.L_x_517:
[----:B------:R-:W-:Y:S04]  /*d490*/  MOV R3, 0x1 ;  /* 0x0000000100037802 */ /* 0x000fe80000000f00 */
[----:B------:R-:W-:Y:S11]  /*d4a0*/  ISETP.NE.AND P0, PT, R3, c[0x0][0x32c], PT ;  /* 0x0000cb0003007a0c */ /* 0x000ff60003f05270 */
[----:B------:R-:W-:Y:S02]  /*d4b0*/  @!UPT UIADD3 URZ, URZ, URZ, URZ ;  /* 0x0000003f3f3ff290 */ /* 0x000fe4000fffe03f */
[----:B------:R-:W-:Y:S05]  /*d4c0*/  @P0 IMAD.HI.U32 R3, R149, c[0x0][0x330], RZ ;  /* 0x0000cc0095030a27 */ /* 0x000fea00078e00ff */
[----:B------:R-:W-:Y:S02]  /*d4d0*/  @P0 SHF.R.U32.HI R149, RZ, c[0x0][0x334], R3 ;  /* 0x0000cd00ff950a19 */ /* 0x000fe40000011603 */
.L_x_518:
[----:B------:R-:W-:Y:S05]  /*d4e0*/  BSYNC B0 ;  /* 0x0000000000007941 */ /* 0x000fea0003800000 */
.L_x_516:
[----:B------:R-:W-:Y:S05]  /*d4f0*/  IMAD R149, R149, c[0x0][0x32c], R154 ;  /* 0x0000cb0095957a24 */ /* 0x000fea00078e029a */
[----:B------:R-:W-:Y:S02]  /*d500*/  IADD3 R152, R149, c[0x0][0x32c], RZ ;  /* 0x0000cb0095987a10 */ /* 0x000fe40007ffe0ff */
[----:B------:R-:W-:Y:S02]  /*d510*/  IMNMX R160, R160, R149, !PT ;  /* 0x00000095a0a07217 */ /* 0x000fe40007800200 */
[----:B------:R-:W-:Y:S02]  /*d520*/  IMNMX R161, R161, R152, PT ;  /* 0x00000098a1a17217 */ /* 0x000fe40003800200 */
.L_x_515:
        /* <DEDUP_REMOVED lines=20> */
.L_x_521:
[----:B------:R-:W-:Y:S04]  /*d670*/  MOV R3, 0x1 ;  /* 0x0000000100037802 */ /* 0x000fe80000000f00 */
[----:B------:R-:W-:Y:S11]  /*d680*/  ISETP.NE.AND P0, PT, R3, c[0x0][0x32c], PT ;  /* 0x0000cb0003007a0c */ /* 0x000ff60003f05270 */
[----:B------:R-:W-:Y:S02]  /*d690*/  @!UPT UIADD3 URZ, URZ, URZ, URZ ;  /* 0x0000003f3f3ff290 */ /* 0x000fe4000fffe03f */
[----:B------:R-:W-:Y:S05]  /*d6a0*/  @P0 IMAD.HI.U32 R3, R149, c[0x0][0x330], RZ ;  /* 0x0000cc0095030a27 */ /* 0x000fea00078e00ff */
[----:B------:R-:W-:Y:S02]  /*d6b0*/  @P0 SHF.R.U32.HI R149, RZ, c[0x0][0x334], R3 ;  /* 0x0000cd00ff950a19 */ /* 0x000fe40000011603 */
.L_x_522:
[----:B------:R-:W-:Y:S05]  /*d6c0*/  BSYNC B0 ;  /* 0x0000000000007941 */ /* 0x000fea0003800000 */
.L_x_520:
[----:B------:R-:W-:Y:S05]  /*d6d0*/  IMAD R149, R149, c[0x0][0x32c], R154 ;  /* 0x0000cb0095957a24 */ /* 0x000fea00078e029a */
[----:B------:R-:W-:Y:S02]  /*d6e0*/  IADD3 R152, R149, c[0x0][0x32c], RZ ;  /* 0x0000cb0095987a10 */ /* 0x000fe40007ffe0ff */
[----:B------:R-:W-:Y:S02]  /*d6f0*/  IMNMX R158, R158, R149, !PT ;  /* 0x000000959e9e7217 */ /* 0x000fe40007800200 */
[----:B------:R-:W-:Y:S02]  /*d700*/  IMNMX R159, R159, R152, PT ;  /* 0x000000989f9f7217 */ /* 0x000fe40003800200 */
.L_x_519:
[C---:B------:R-:W-:Y:S02]  /*d710*/  ISETP.GE.AND P0, PT, R162.reuse, 0x2, PT ;  /* 0x00000002a200780c */ /* 0x040fe40003f06270 */
[----:B------:R-:W-:Y:S02]  /*d720*/  ISETP.GE.AND P1, PT, R162, 0x9, PT ;  /* 0x00000009a200780c */ /* 0x000fe40003f26270 */
[----:B------:R-:W-:Y:S02]  /*d730*/  P2R R153, PR, RZ, 0x1 ;  /* 0x00000001ff997803 */ /* 0x000fe40000000000 */
[----:B------:R-:W-:Y:S02]  /*d740*/  ISETP.GT.AND P0, PT, R160, 0x1, !P0 ;  /* 0x00000001a000780c */ /* 0x000fe40004704270 */
[----:B------:R-:W-:Y:S02]  /*d750*/  P2R R152, PR, RZ, 0x2 ;  /* 0x00000002ff987803 */ /* 0x000fe40000000000 */
[----:B------:R-:W-:Y:S02]  /*d760*/  ISETP.LT.OR P0, PT, R161, 0x2, P0 ;  /* 0x00000002a100780c */ /* 0x000fe40000701670 */
[----:B------:R-:W-:Y:S02]  /*d770*/  ISETP.GE.AND P6, PT, R162, 0x19, PT ;  /* 0x00000019a200780c */ /* 0x000fe40003fc6270 */
[----:B------:R-:W-:Y:S02]  /*d780*/  FSEL R5, R5, -INF , !P0 ;  /* 0xff80000005057808 */ /* 0x000fe40004000000 */
[----:B------:R-:W-:Y:S02]  /*d790*/  ISETP.GT.AND P0, PT, R160, 0x8, !P1 ;  /* 0x00000008a000780c */ /* 0x000fe40004f04270 */
[----:B------:R-:W-:Y:S02]  /*d7a0*/  ISETP.GE.AND P1, PT, R162, 0xa, PT ;  /* 0x0000000aa200780c */ /* 0x000fe40003f26270 */
[C---:B------:R-:W-:Y:S02]  /*d7b0*/  ISETP.LT.OR P0, PT, R161.reuse, 0x9, P0 ;  /* 0x00000009a100780c */ /* 0x040fe40000701670 */
[----:B------:R-:W-:Y:S02]  /*d7c0*/  P2R R151, PR, RZ, 0x2 ;  /* 0x00000002ff977803 */ /* 0x000fe40000000000 */
[----:B------:R-:W-:Y:S02]  /*d7d0*/  FSEL R3, R16, -INF , !P0 ;  /* 0xff80000010037808 */ /* 0x000fe40004000000 */
[----:B------:R-:W-:Y:S02]  /*d7e0*/  ISETP.GT.AND P0, PT, R160, 0x9, !P1 ;  /* 0x00000009a000780c */ /* 0x000fe40004f04270 */
[----:B------:R-:W-:Y:S02]  /*d7f0*/  ISETP.GE.AND P1, PT, R162, 0x11, PT ;  /* 0x00000011a200780c */ /* 0x000fe40003f26270 */
[----:B------:R-:W-:Y:S02]  /*d800*/  ISETP.LT.OR P0, PT, R161, 0xa, P0 ;  /* 0x0000000aa100780c */ /* 0x000fe40000701670 */
[----:B------:R-:W-:Y:S02]  /*d810*/  P2R R149, PR, RZ, 0x2 ;  /* 0x00000002ff957803 */ /* 0x000fe40000000000 */
[----:B------:R-:W-:Y:S02]  /*d820*/  FSEL R17, R17, -INF , !P0 ;  /* 0xff80000011117808 */ /* 0x000fe40004000000 */
[----:B------:R-:W-:Y:S02]  /*d830*/  ISETP.GT.AND P0, PT, R160, 0x10, !P1 ;  /* 0x00000010a000780c */ /* 0x000fe40004f04270 */
[C---:B------:R-:W-:Y:S02]  /*d840*/  ISETP.GE.AND P1, PT, R162.reuse, 0x12, PT ;  /* 0x00000012a200780c */ /* 0x040fe40003f26270 */
[C---:B------:R-:W-:Y:S02]  /*d850*/  ISETP.LT.OR P0, PT, R161.reuse, 0x11, P0 ;  /* 0x00000011a100780c */ /* 0x040fe40000701670 */
[----:B------:R-:W-:Y:S02]  /*d860*/  ISETP.GE.AND P5, PT, R162, 0x1a, PT ;  /* 0x0000001aa200780c */ /* 0x000fe40003fa6270 */
[----:B------:R-:W-:Y:S02]  /*d870*/  FSEL R197, R20, -INF , !P0 ;  /* 0xff80000014c57808 */ /* 0x000fe40004000000 */
[----:B------:R-:W-:Y:S02]  /*d880*/  ISETP.GT.AND P0, PT, R160, 0x11, !P1 ;  /* 0x00000011a000780c */ /* 0x000fe40004f04270 */
[C---:B------:R-:W-:Y:S02]  /*d890*/  ISETP.GE.AND P4, PT, R162.reuse, 0x21, PT ;  /* 0x00000021a200780c */ /* 0x040fe40003f86270 */
[----:B------:R-:W-:Y:S02]  /*d8a0*/  ISETP.LT.OR P0, PT, R161, 0x12, P0 ;  /* 0x00000012a100780c */ /* 0x000fe40000701670 */
[----:B------:R-:W-:Y:S02]  /*d8b0*/  ISETP.GE.AND P3, PT, R162, 0x22, PT ;  /* 0x00000022a200780c */ /* 0x000fe40003f66270 */
[----:B------:R-:W-:Y:S02]  /*d8c0*/  FSEL R169, R21, -INF , !P0 ;  /* 0xff80000015a97808 */ /* 0x000fe40004000000 */
[----:B------:R-:W-:Y:S01]  /*d8d0*/  ISETP.GT.AND P0, PT, R160, 0x18, !P6 ;  /* 0x00000018a000780c */ /* 0x000fe20007704270 */
[----:B------:R-:W1:Y:S01]  /*d8e0*/  SHFL.IDX PT, R21, R157, 0x2, 0x1c1f ;  /* 0x005c1f009d157f89 */ /* 0x000e6200000e0000 */
[----:B------:R-:W-:Y:S02]  /*d8f0*/  ISETP.GE.AND P2, PT, R162, 0x29, PT ;  /* 0x00000029a200780c */ /* 0x000fe40003f46270 */
[C---:B------:R-:W-:Y:S02]  /*d900*/  ISETP.LT.OR P0, PT, R161.reuse, 0x19, P0 ;  /* 0x00000019a100780c */ /* 0x040fe40000701670 */
[----:B------:R-:W-:Y:S02]  /*d910*/  P2R R20, PR, RZ, 0x2 ;  /* 0x00000002ff147803 */ /* 0x000fe40000000000 */
[----:B------:R-:W-:Y:S02]  /*d920*/  FSEL R175, R32, -INF , !P0 ;  /* 0xff80000020af7808 */ /* 0x000fe40004000000 */
[----:B------:R-:W-:Y:S02]  /*d930*/  ISETP.GT.AND P0, PT, R160, 0x19, !P5 ;  /* 0x00000019a000780c */ /* 0x000fe40006f04270 */
[----:B------:R-:W-:Y:S02]  /*d940*/  ISETP.GE.AND P1, PT, R162, 0x1, PT ;  /* 0x00000001a200780c */ /* 0x000fe40003f26270 */
[----:B------:R-:W-:Y:S04]  /*d950*/  ISETP.LT.OR P0, PT, R161, 0x1a, P0 ;  /* 0x0000001aa100780c */ /* 0x000fe80000701670 */
[----:B------:R-:W-:Y:S02]  /*d960*/  FSEL R187, R33, -INF , !P0 ;  /* 0xff80000021bb7808 */ /* 0x000fe40004000000 */
[----:B------:R-:W-:Y:S04]  /*d970*/  ISETP.GT.AND P0, PT, R160, 0x20, !P4 ;  /* 0x00000020a000780c */ /* 0x000fe80006704270 */
[----:B------:R-:W-:Y:S01]  /*d980*/  ISETP.LT.OR P0, PT, R161, 0x21, P0 ;  /* 0x00000021a100780c */ /* 0x000fe20000701670 */
[--C-:B-1----:R-:W-:Y:S03]  /*d990*/  IMAD.IADD R32, R155, 0x1, R21.reuse ;  /* 0x000000019b207824 */ /* 0x102fe600078e0215 */
[----:B------:R-:W-:Y:S01]  /*d9a0*/  FSEL R181, R36, -INF , !P0 ;  /* 0xff80000024b57808 */ /* 0x000fe20004000000 */
[----:B------:R-:W-:Y:S01]  /*d9b0*/  IMAD.IADD R36, R156, 0x1, R21 ;  /* 0x000000019c247824 */ /* 0x000fe200078e0215 */
[C---:B------:R-:W-:Y:S04]  /*d9c0*/  ISETP.GT.AND P0, PT, R160.reuse, 0x21, !P3 ;  /* 0x00000021a000780c */ /* 0x040fe80005f04270 */
[----:B------:R-:W-:Y:S04]  /*d9d0*/  ISETP.LT.OR P0, PT, R161, 0x22, P0 ;  /* 0x00000022a100780c */ /* 0x000fe80000701670 */
[----:B------:R-:W-:Y:S02]  /*d9e0*/  FSEL R177, R37, -INF , !P0 ;  /* 0xff80000025b17808 */ /* 0x000fe40004000000 */
[----:B------:R-:W-:Y:S04]  /*d9f0*/  ISETP.GT.AND P0, PT, R160, 0x28, !P2 ;  /* 0x00000028a000780c */ /* 0x000fe80005704270 */
[C---:B------:R-:W-:Y:S04]  /*da00*/  ISETP.LT.OR P0, PT, R161.reuse, 0x29, P0 ;  /* 0x00000029a100780c */ /* 0x040fe80000701670 */
[----:B------:R-:W-:Y:S02]  /*da10*/  FSEL R173, R48, -INF , !P0 ;  /* 0xff80000030ad7808 */ /* 0x000fe40004000000 */
[----:B------:R-:W-:Y:S04]  /*da20*/  ISETP.GT.AND P0, PT, R160, RZ, !P1 ;  /* 0x000000ffa000720c */ /* 0x000fe80004f04270 */
[C---:B------:R-:W-:Y:S04]  /*da30*/  ISETP.LT.OR P0, PT, R161.reuse, 0x1, P0 ;  /* 0x00000001a100780c */ /* 0x040fe80000701670 */
[----:B------:R-:W-:Y:S02]  /*da40*/  FSEL R33, R4, -INF , !P0 ;  /* 0xff80000004217808 */ /* 0x000fe40004000000 */
[----:B------:R-:W-:Y:S04]  /*da50*/  ISETP.GE.AND P0, PT, R162, 0x2a, PT ;  /* 0x0000002aa200780c */ /* 0x000fe80003f06270 */
[----:B------:R-:W-:Y:S02]  /*da60*/  P2R R4, PR, RZ, 0x1 ;  /* 0x00000001ff047803 */ /* 0x000fe40000000000 */
        /* <DEDUP_REMOVED lines=21> */
.L_x_525:
[----:B------:R-:W-:Y:S04]  /*dbc0*/  MOV R16, c[0x0][0x32c] ;  /* 0x0000cb0000107a02 */ /* 0x000fe80000000f00 */
[----:B------:R-:W-:Y:S11]  /*dbd0*/  ISETP.NE.AND P0, PT, R16, 0x1, PT ;  /* 0x000000011000780c */ /* 0x000ff60003f05270 */
[----:B------:R-:W-:Y:S02]  /*dbe0*/  @!UPT UIADD3 URZ, URZ, URZ, URZ ;  /* 0x0000003f3f3ff290 */ /* 0x000fe4000fffe03f */
[----:B------:R-:W-:Y:S05]  /*dbf0*/  @P0 IMAD.HI.U32 R16, R21, c[0x0][0x330], RZ ;  /* 0x0000cc0015100a27 */ /* 0x000fea00078e00ff */
[----:B------:R-:W-:Y:S02]  /*dc00*/  @P0 SHF.R.U32.HI R21, RZ, c[0x0][0x334], R16 ;  /* 0x0000cd00ff150a19 */ /* 0x000fe40000011610 */
.L_x_526:
[----:B------:R-:W-:Y:S05]  /*dc10*/  BSYNC B0 ;  /* 0x0000000000007941 */ /* 0x000fea0003800000 */
.L_x_524:
[----:B------:R-:W-:Y:S05]  /*dc20*/  IMAD R37, R21, c[0x0][0x32c], R154 ;  /* 0x0000cb0015257a24 */ /* 0x000fea00078e029a */
[----:B------:R-:W-:Y:S02]  /*dc30*/  IADD3 R21, R37, c[0x0][0x32c], RZ ;  /* 0x0000cb0025157a10 */ /* 0x000fe40007ffe0ff */
[----:B------:R-:W-:Y:S02]  /*dc40*/  IMNMX R32, R32, R37, !PT ;  /* 0x0000002520207217 */ /* 0x000fe40007800200 */
[----:B------:R-:W-:Y:S02]  /*dc50*/  IMNMX R36, R36, R21, PT ;  /* 0x0000001524247217 */ /* 0x000fe40003800200 */
.L_x_523:
[----:B------:R-:W-:Y:S04]  /*dc60*/  ISETP.NE.AND P0, PT, R152, RZ, PT ;  /* 0x000000ff9800720c */ /* 0x000fe80003f05270 */
[----:B------:R-:W-:Y:S04]  /*dc70*/  ISETP.GT.AND P0, PT, R158, 0x8, !P0 ;  /* 0x000000089e00780c */ /* 0x000fe80004704270 */
[----:B------:R-:W-:Y:S04]  /*dc80*/  ISETP.LT.OR P0, PT, R159, 0x9, P0 ;  /* 0x000000099f00780c */ /* 0x000fe80000701670 */
[----:B------:R-:W-:Y:S02]  /*dc90*/  FSEL R21, R18, -INF , !P0 ;  /* 0xff80000012157808 */ /* 0x000fe40004000000 */
[----:B------:R-:W-:Y:S04]  /*dca0*/  ISETP.NE.AND P0, PT, R151, RZ, PT ;  /* 0x000000ff9700720c */ /* 0x000fe80003f05270 */
[C---:B------:R-:W-:Y:S04]  /*dcb0*/  ISETP.GT.AND P0, PT, R158.reuse, 0x9, !P0 ;  /* 0x000000099e00780c */ /* 0x040fe80004704270 */
[----:B------:R-:W-:Y:S04]  /*dcc0*/  ISETP.LT.OR P0, PT, R159, 0xa, P0 ;  /* 0x0000000a9f00780c */ /* 0x000fe80000701670 */
[----:B------:R-:W-:Y:S02]  /*dcd0*/  FSEL R19, R19, -INF , !P0 ;  /* 0xff80000013137808 */ /* 0x000fe40004000000 */
[----:B------:R-:W-:Y:S04]  /*dce0*/  ISETP.NE.AND P0, PT, R149, RZ, PT ;  /* 0x000000ff9500720c */ /* 0x000fe80003f05270 */
[----:B------:R-:W-:Y:S04]  /*dcf0*/  ISETP.GT.AND P0, PT, R158, 0x10, !P0 ;  /* 0x000000109e00780c */ /* 0x000fe80004704270 */
[C---:B------:R-:W-:Y:S04]  /*dd00*/  ISETP.LT.OR P0, PT, R159.reuse, 0x11, P0 ;  /* 0x000000119f00780c */ /* 0x040fe80000701670 */
[----:B------:R-:W-:Y:S02]  /*dd10*/  FSEL R171, R22, -INF , !P0 ;  /* 0xff80000016ab7808 */ /* 0x000fe40004000000 */
[----:B------:R-:W-:Y:S04]  /*dd20*/  ISETP.NE.AND P0, PT, R20, RZ, PT ;  /* 0x000000ff1400720c */ /* 0x000fe80003f05270 */
        /* <DEDUP_REMOVED lines=15> */
[----:B------:R-:W-:Y:S04]  /*de20*/  ISETP.NE.AND P0, PT, R153, RZ, PT ;  /* 0x000000ff9900720c */ /* 0x000fe80003f05270 */
[C---:B------:R-:W-:Y:S04]  /*de30*/  ISETP.GT.AND P0, PT, R158.reuse, 0x1, !P0 ;  /* 0x000000019e00780c */ /* 0x040fe80004704270 */
[----:B------:R-:W-:Y:S04]  /*de40*/  ISETP.LT.OR P0, PT, R159, 0x2, P0 ;  /* 0x000000029f00780c */ /* 0x000fe80000701670 */
[----:B------:R-:W-:Y:S02]  /*de50*/  FSEL R7, R7, -INF , !P0 ;  /* 0xff80000007077808 */ /* 0x000fe40004000000 */
[----:B------:R-:W-:Y:S04]  /*de60*/  ISETP.GT.AND P0, PT, R158, RZ, !P1 ;  /* 0x000000ff9e00720c */ /* 0x000fe80004f04270 */
[C---:B------:R-:W-:Y:S04]  /*de70*/  ISETP.LT.OR P0, PT, R159.reuse, 0x1, P0 ;  /* 0x000000019f00780c */ /* 0x040fe80000701670 */
[----:B------:R-:W-:Y:S02]  /*de80*/  FSEL R35, R6, -INF , !P0 ;  /* 0xff80000006237808 */ /* 0x000fe40004000000 */
[----:B------:R-:W-:Y:S04]  /*de90*/  ISETP.GT.AND P0, PT, R158, 0x28, !P2 ;  /* 0x000000289e00780c */ /* 0x000fe80005704270 */
[C---:B------:R-:W-:Y:S04]  /*dea0*/  ISETP.LT.OR P0, PT, R159.reuse, 0x29, P0 ;  /* 0x000000299f00780c */ /* 0x040fe80000701670 */
[----:B------:R-:W-:Y:S02]  /*deb0*/  FSEL R168, R50, -INF , !P0 ;  /* 0xff80000032a87808 */ /* 0x000fe40004000000 */
[----:B------:R-:W-:Y:S04]  /*dec0*/  ISETP.NE.AND P0, PT, R4, RZ, PT ;  /* 0x000000ff0400720c */ /* 0x000fe80003f05270 */
[----:B------:R-:W-:Y:S04]  /*ded0*/  ISETP.GT.AND P0, PT, R158, 0x29, !P0 ;  /* 0x000000299e00780c */ /* 0x000fe80004704270 */
[----:B------:R-:W-:Y:S04]  /*dee0*/  ISETP.LT.OR P0, PT, R159, 0x2a, P0 ;  /* 0x0000002a9f00780c */ /* 0x000fe80000701670 */
[----:B------:R-:W-:Y:S02]  /*def0*/  FSEL R167, R51, -INF , !P0 ;  /* 0xff80000033a77808 */ /* 0x000fe40004000000 */
[----:B------:R-:W-:Y:S04]  /*df00*/  ISETP.GT.AND P0, PT, R32, RZ, !P1 ;  /* 0x000000ff2000720c */ /* 0x000fe80004f04270 */
[----:B------:R-:W-:Y:S04]  /*df10*/  ISETP.LT.OR P0, PT, R36, 0x1, P0 ;  /* 0x000000012400780c */ /* 0x000fe80000701670 */
[----:B------:R-:W-:Y:S02]  /*df20*/  FSEL R16, R8, -INF , !P0 ;  /* 0xff80000008107808 */ /* 0x000fe40004000000 */
[----:B------:R-:W-:Y:S04]  /*df30*/  ISETP.NE.AND P0, PT, R153, RZ, PT ;  /* 0x000000ff9900720c */ /* 0x000fe80003f05270 */
[----:B------:R-:W-:Y:S04]  /*df40*/  ISETP.GT.AND P0, PT, R32, 0x1, !P0 ;  /* 0x000000012000780c */ /* 0x000fe80004704270 */
[----:B------:R-:W-:Y:S04]  /*df50*/  ISETP.LT.OR P0, PT, R36, 0x2, P0 ;  /* 0x000000022400780c */ /* 0x000fe80000701670 */
[----:B------:R-:W-:Y:S02]  /*df60*/  FSEL R8, R9, -INF , !P0 ;  /* 0xff80000009087808 */ /* 0x000fe40004000000 */
[----:B------:R-:W-:Y:S01]  /*df70*/  ISETP.NE.AND P0, PT, R152, RZ, PT ;  /* 0x000000ff9800720c */ /* 0x000fe20003f05270 */
[----:B------:R-:W1:Y:S03]  /*df80*/  SHFL.IDX PT, R9, R157, 0x3, 0x1c1f ;  /* 0x007c1f009d097f89 */ /* 0x000e6600000e0000 */
[----:B------:R-:W-:Y:S04]  /*df90*/  ISETP.GT.AND P0, PT, R32, 0x8, !P0 ;  /* 0x000000082000780c */ /* 0x000fe80004704270 */
[----:B------:R-:W-:Y:S04]  /*dfa0*/  ISETP.LT.OR P0, PT, R36, 0x9, P0 ;  /* 0x000000092400780c */ /* 0x000fe80000701670 */
[----:B------:R-:W-:Y:S02]  /*dfb0*/  FSEL R12, R12, -INF , !P0 ;  /* 0xff8000000c0c7808 */ /* 0x000fe40004000000 */
[----:B------:R-:W-:Y:S04]  /*dfc0*/  ISETP.NE.AND P0, PT, R151, RZ, PT ;  /* 0x000000ff9700720c */ /* 0x000fe80003f05270 */
[----:B------:R-:W-:Y:S04]  /*dfd0*/  ISETP.GT.AND P0, PT, R32, 0x9, !P0 ;  /* 0x000000092000780c */ /* 0x000fe80004704270 */
[----:B------:R-:W-:Y:S01]  /*dfe0*/  ISETP.LT.OR P0, PT, R36, 0xa, P0 ;  /* 0x0000000a2400780c */ /* 0x000fe20000701670 */
[--C-:B-1----:R-:W-:Y:S03]  /*dff0*/  IMAD.IADD R156, R156, 0x1, R9.reuse ;  /* 0x000000019c9c7824 */ /* 0x102fe600078e0209 */
[----:B------:R-:W-:Y:S01]  /*e000*/  FSEL R6, R13, -INF , !P0 ;  /* 0xff8000000d067808 */ /* 0x000fe20004000000 */
[----:B------:R-:W-:Y:S01]  /*e010*/  IMAD.IADD R155, R155, 0x1, R9 ;  /* 0x000000019b9b7824 */ /* 0x000fe200078e0209 */
        /* <DEDUP_REMOVED lines=45> */
.L_x_529:
[----:B------:R-:W-:Y:S04]  /*e2f0*/  MOV R9, c[0x0][0x32c] ;  /* 0x0000cb0000097a02 */ /* 0x000fe80000000f00 */
[----:B------:R-:W-:Y:S11]  /*e300*/  ISETP.NE.AND P0, PT, R9, 0x1, PT ;  /* 0x000000010900780c */ /* 0x000ff60003f05270 */
[----:B------:R-:W-:Y:S02]  /*e310*/  @!UPT UIADD3 URZ, URZ, URZ, URZ ;  /* 0x0000003f3f3ff290 */ /* 0x000fe4000fffe03f */
[----:B------:R-:W-:Y:S05]  /*e320*/  @P0 IMAD.HI.U32 R9, R13, c[0x0][0x330], RZ ;  /* 0x0000cc000d090a27 */ /* 0x000fea00078e00ff */
[----:B------:R-:W-:Y:S02]  /*e330*/  @P0 SHF.R.U32.HI R13, RZ, c[0x0][0x334], R9 ;  /* 0x0000cd00ff0d0a19 */ /* 0x000fe40000011609 */
.L_x_530:
[----:B------:R-:W-:Y:S05]  /*e340*/  BSYNC B0 ;  /* 0x0000000000007941 */ /* 0x000fea0003800000 */
.L_x_528:
[----:B------:R-:W-:Y:S05]  /*e350*/  IMAD R154, R13, c[0x0][0x32c], R154 ;  /* 0x0000cb000d9a7a24 */ /* 0x000fea00078e029a */
[----:B------:R-:W-:Y:S02]  /*e360*/  IADD3 R9, R154, c[0x0][0x32c], RZ ;  /* 0x0000cb009a097a10 */ /* 0x000fe40007ffe0ff */
[----:B------:R-:W-:Y:S02]  /*e370*/  IMNMX R155, R155, R154, !PT ;  /* 0x0000009a9b9b7217 */ /* 0x000fe40007800200 */
[----:B------:R-:W-:Y:S02]  /*e380*/  IMNMX R156, R156, R9, PT ;  /* 0x000000099c9c7217 */ /* 0x000fe40003800200 */
.L_x_527:
[----:B------:R-:W-:Y:S01]  /*e390*/  ISETP.GT.AND P0, PT, R155, RZ, !P1 ;  /* 0x000000ff9b00720c */ /* 0x000fe20004f04270 */
[----:B------:R-:W-:Y:S01]  /*e3a0*/  LDSM.16.MT88.4 R36, [R214+0xd00] ;  /* 0x000d0000d624783b */ /* 0x000fe20000004200 */
[----:B------:R-:W-:Y:S02]  /*e3b0*/  ISETP.NE.AND P1, PT, R20, RZ, PT ;  /* 0x000000ff1400720c */ /* 0x000fe40003f25270 */
[----:B------:R-:W-:Y:S02]  /*e3c0*/  ISETP.LT.OR P0, PT, R156, 0x1, P0 ;  /* 0x000000019c00780c */ /* 0x000fe40000701670 */
        /* <DEDUP_REMOVED lines=19> */
[----:B------:R-:W-:Y:S02]  /*e500*/  ISETP.GT.AND P0, PT, R155, 0x9, !P0 ;  /* 0x000000099b00780c */ /* 0x000fe40004704270 */
[----:B------:R-:W-:Y:S02]  /*e510*/  FMNMX.FTZ R14, R3, R14, !PT ;  /* 0x0000000e030e7209 */ /* 0x000fe40007810000 */
[C---:B------:R-:W-:Y:S02]  /*e520*/  ISETP.LT.OR P0, PT, R156.reuse, 0xa, P0 ;  /* 0x0000000a9c00780c */ /* 0x040fe40000701670 */
[----:B------:R-:W-:Y:S02]  /*e530*/  FMNMX.FTZ R14, R17, R14, !PT ;  /* 0x0000000e110e7209 */ /* 0x000fe40007810000 */
[----:B------:R-:W-:Y:S02]  /*e540*/  FSEL R15, R15, -INF , !P0 ;  /* 0xff8000000f0f7808 */ /* 0x000fe40004000000 */
[----:B------:R-:W-:Y:S02]  /*e550*/  FMNMX.FTZ R14, R197, R14, !PT ;  /* 0x0000000ec50e7209 */ /* 0x000fe40007810000 */
        /* <DEDUP_REMOVED lines=8> */
[----:B------:R-:W-:Y:S02]  /*e5e0*/  ISETP.GT.AND P0, PT, R155, 0x11, !P1 ;  /* 0x000000119b00780c */ /* 0x000fe40004f04270 */
[----:B------:R-:W-:Y:S02]  /*e5f0*/  FMNMX.FTZ R14, R177, R14, !PT ;  /* 0x0000000eb10e7209 */ /* 0x000fe40007810000 */
[----:B------:R-:W-:Y:S02]  /*e600*/  ISETP.NE.AND P1, PT, R4, RZ, PT ;  /* 0x000000ff0400720c */ /* 0x000fe40003f25270 */
[----:B------:R-:W-:Y:S02]  /*e610*/  FMNMX.FTZ R9, R173, R14, !PT ;  /* 0x0000000ead097209 */ /* 0x000fe40007810000 */
[----:B------:R-:W-:Y:S02]  /*e620*/  FMNMX.FTZ R10, R185, R10, !PT ;  /* 0x0000000ab90a7209 */ /* 0x000fe40007810000 */
[----:B------:R-:W-:Y:S02]  /*e630*/  FMNMX.FTZ R4, R170, R9, !PT ;  /* 0x00000009aa047209 */ /* 0x000fe40007810000 */
[----:B------:R-:W-:Y:S02]  /*e640*/  ISETP.LT.OR P0, PT, R156, 0x12, P0 ;  /* 0x000000129c00780c */ /* 0x000fe40000701670 */
[----:B------:R-:W-:Y:S01]  /*e650*/  FMNMX.FTZ R10, R183, R10, !PT ;  /* 0x0000000ab70a7209 */ /* 0x000fe20007810000 */
[----:B------:R-:W1:Y:S01]  /*e660*/  SHFL.BFLY PT, R9, R4, 0x2, 0x1f ;  /* 0x0c401f0004097f89 */ /* 0x000e6200000e0000 */
[----:B------:R-:W-:Y:S02]  /*e670*/  FSEL R193, R27, -INF , !P0 ;  /* 0xff8000001bc17808 */ /* 0x000fe40004000000 */
[----:B------:R-:W-:Y:S02]  /*e680*/  FMNMX.FTZ R27, R179, R10, !PT ;  /* 0x0000000ab31b7209 */ /* 0x000fe40007810000 */
[----:B------:R-:W-:Y:S02]  /*e690*/  FMNMX.FTZ R23, R8, R23, !PT ;  /* 0x0000001708177209 */ /* 0x000fe40007810000 */
[----:B------:R-:W-:Y:S02]  /*e6a0*/  FMNMX.FTZ R27, R176, R27, !PT ;  /* 0x0000001bb01b7209 */ /* 0x000fe40007810000 */
[----:B------:R-:W-:Y:S02]  /*e6b0*/  FMNMX.FTZ R23, R12, R23, !PT ;  /* 0x000000170c177209 */ /* 0x000fe40007810000 */
[----:B------:R-:W-:Y:S02]  /*e6c0*/  FMNMX.FTZ R10, R168, R27, !PT ;  /* 0x0000001ba80a7209 */ /* 0x000fe40007810000 */
[----:B------:R-:W-:Y:S02]  /*e6d0*/  FMNMX.FTZ R23, R6, R23, !PT ;  /* 0x0000001706177209 */ /* 0x000fe40007810000 */
[----:B------:R-:W-:Y:S02]  /*e6e0*/  ISETP.GT.AND P0, PT, R155, 0x18, !P6 ;  /* 0x000000189b00780c */ /* 0x000fe40007704270 */
[----:B------:R-:W-:Y:S02]  /*e6f0*/  FMNMX.FTZ R23, R184, R23, !PT ;  /* 0x00000017b8177209 */ /* 0x000fe40007810000 */
[----:B------:R-:W-:Y:S02]  /*e700*/  ISETP.LT.OR P0, PT, R156, 0x19, P0 ;  /* 0x000000199c00780c */ /* 0x000fe40000701670 */
[----:B------:R-:W-:Y:S02]  /*e710*/  FMNMX.FTZ R23, R192, R23, !PT ;  /* 0x00000017c0177209 */ /* 0x000fe40007810000 */
[----:B------:R-:W-:Y:S02]  /*e720*/  FSEL R191, R30, -INF , !P0 ;  /* 0xff8000001ebf7808 */ /* 0x000fe40004000000 */
[----:B-1----:R-:W-:Y:S02]  /*e730*/  FMNMX.FTZ R9, R4, R9, !PT ;  /* 0x0000000904097209 */ /* 0x002fe40007810000 */
[----:B------:R-:W-:Y:S02]  /*e740*/  FMNMX.FTZ R4, R167, R10, !PT ;  /* 0x0000000aa7047209 */ /* 0x000fe40007810000 */
[----:B------:R-:W-:Y:S01]  /*e750*/  ISETP.GT.AND P0, PT, R155, 0x19, !P5 ;  /* 0x000000199b00780c */ /* 0x000fe20006f04270 */
[----:B------:R-:W1:Y:S01]  /*e760*/  SHFL.BFLY PT, R10, R9, 0x1, 0x1f ;  /* 0x0c201f00090a7f89 */ /* 0x000e6200000e0000 */
[----:B------:R-:W-:Y:S02]  /*e770*/  FMNMX.FTZ R23, R190, R23, !PT ;  /* 0x00000017be177209 */ /* 0x000fe40007810000 */
[----:B------:R-:W-:Y:S02]  /*e780*/  ISETP.LT.OR P0, PT, R156, 0x1a, P0 ;  /* 0x0000001a9c00780c */ /* 0x000fe40000701670 */
[----:B------:R-:W-:Y:S02]  /*e790*/  FMNMX.FTZ R23, R188, R23, !PT ;  /* 0x00000017bc177209 */ /* 0x000fe40007810000 */
[----:B------:R-:W-:Y:S01]  /*e7a0*/  FSEL R41, R31, -INF , !P0 ;  /* 0xff8000001f297808 */ /* 0x000fe20004000000 */
[----:B------:R-:W2:Y:S01]  /*e7b0*/  SHFL.BFLY PT, R149, R4, 0x2, 0x1f ;  /* 0x0c401f0004957f89 */ /* 0x000ea200000e0000 */
[----:B------:R-:W-:Y:S02]  /*e7c0*/  FMNMX.FTZ R23, R172, R23, !PT ;  /* 0x00000017ac177209 */ /* 0x000fe40007810000 */
[----:B------:R-:W-:Y:S02]  /*e7d0*/  ISETP.GT.AND P0, PT, R155, 0x20, !P4 ;  /* 0x000000209b00780c */ /* 0x000fe40006704270 */
[----:B------:R-:W-:Y:S02]  /*e7e0*/  FMNMX.FTZ R23, R50, R23, !PT ;  /* 0x0000001732177209 */ /* 0x000fe40007810000 */
[----:B------:R-:W-:Y:S02]  /*e7f0*/  ISETP.LT.OR P0, PT, R156, 0x21, P0 ;  /* 0x000000219c00780c */ /* 0x000fe40000701670 */
[----:B------:R-:W-:Y:S02]  /*e800*/  FMNMX.FTZ R14, R25, R0, !PT ;  /* 0x00000000190e7209 */ /* 0x000fe40007810000 */
[----:B------:R-:W-:Y:S02]  /*e810*/  FSEL R51, R42, -INF , !P0 ;  /* 0xff8000002a337808 */ /* 0x000fe40004000000 */
[----:B------:R-:W-:Y:S02]  /*e820*/  ISETP.GT.AND P0, PT, R155, 0x21, !P3 ;  /* 0x000000219b00780c */ /* 0x000fe40005f04270 */
[----:B------:R-:W-:Y:S02]  /*e830*/  FMNMX.FTZ R14, R13, R14, !PT ;  /* 0x0000000e0d0e7209 */ /* 0x000fe40007810000 */
[----:B-1----:R-:W-:Y:S02]  /*e840*/  FMNMX.FTZ R151, R9, R10, !PT ;  /* 0x0000000a09977209 */ /* 0x002fe40007810000 */
[----:B------:R-:W-:Y:S02]  /*e850*/  FMNMX.FTZ R10, R48, R23, !PT ;  /* 0x00000017300a7209 */ /* 0x000fe40007810000 */
[----:B------:R-:W-:Y:S01]  /*e860*/  ISETP.LT.OR P0, PT, R156, 0x22, P0 ;  /* 0x000000229c00780c */ /* 0x000fe20000701670 */
[----:B------:R-:W-:Y:S01]  /*e870*/  FMUL.FTZ R186, R151, c[0x0][0x2d0] ;  /* 0x0000b40097ba7a20 */ /* 0x000fe20000410000 */
[----:B------:R-:W-:Y:S02]  /*e880*/  FMNMX.FTZ R14, R11, R14, !PT ;  /* 0x0000000e0b0e7209 */ /* 0x000fe40007810000 */
[----:B--2---:R-:W-:Y:S02]  /*e890*/  FMNMX.FTZ R149, R4, R149, !PT ;  /* 0x0000009504957209 */ /* 0x004fe40007810000 */
[----:B------:R-:W-:Y:S02]  /*e8a0*/  FMNMX.FTZ R4, R45, R10, !PT ;  /* 0x0000000a2d047209 */ /* 0x000fe40007810000 */
[----:B------:R-:W-:Y:S01]  /*e8b0*/  FSEL R49, R43, -INF , !P0 ;  /* 0xff8000002b317808 */ /* 0x000fe20004000000 */
[----:B------:R-:W1:Y:S01]  /*e8c0*/  SHFL.BFLY PT, R10, R149, 0x1, 0x1f ;  /* 0x0c201f00950a7f89 */ /* 0x000e6200000e0000 */
[----:B------:R-:W-:Y:S02]  /*e8d0*/  ISETP.GT.AND P0, PT, R155, 0x28, !P2 ;  /* 0x000000289b00780c */ /* 0x000fe40005704270 */
[----:B------:R-:W-:Y:S02]  /*e8e0*/  FMNMX.FTZ R14, R15, R14, !PT ;  /* 0x0000000e0f0e7209 */ /* 0x000fe40007810000 */
[----:B------:R-:W-:Y:S03]  /*e8f0*/  ISETP.LT.OR P0, PT, R156, 0x29, P0 ;  /* 0x000000299c00780c */ /* 0x000fe60000701670 */
[----:B------:R-:W2:Y:S01]  /*e900*/  SHFL.BFLY PT, R9, R4, 0x2, 0x1f ;  /* 0x0c401f0004097f89 */ /* 0x000ea200000e0000 */
[----:B------:R-:W-:Y:S02]  /*e910*/  FSEL R46, R46, -INF , !P0 ;  /* 0xff8000002e2e7808 */ /* 0x000fe40004000000 */
[----:B------:R-:W-:Y:S04]  /*e920*/  ISETP.GT.AND P0, PT, R155, 0x29, !P1 ;  /* 0x000000299b00780c */ /* 0x000fe80004f04270 */
[----:B------:R-:W-:Y:S04]  /*e930*/  ISETP.LT.OR P0, PT, R156, 0x2a, P0 ;  /* 0x0000002a9c00780c */ /* 0x000fe80000701670 */
[----:B------:R-:W-:Y:S02]  /*e940*/  FSEL R23, R47, -INF , !P0 ;  /* 0xff8000002f177808 */ /* 0x000fe40004000000 */
[----:B------:R-:W-:Y:S02]  /*e950*/  FSETP.NEU.FTZ.AND P0, PT, R151, -INF , PT ;  /* 0xff8000009700780b */ /* 0x000fe40003f1d000 */
[----:B-1----:R-:W-:Y:S02]  /*e960*/  FMNMX.FTZ R149, R149, R10, !PT ;  /* 0x0000000a95957209 */ /* 0x002fe40007810000 */
[----:B------:R-:W-:Y:S03]  /*e970*/  FSEL R186, R186, RZ, P0 ;  /* 0x000000ffbaba7208 */ /* 0x000fe60000000000 */
[----:B------:R-:W-:Y:S02]  /*e980*/  FMUL.FTZ R180, R149, c[0x0][0x2d0] ;  /* 0x0000b40095b47a20 */ /* 0x000fe40000410000 */
[--C-:B------:R-:W-:Y:S01]  /*e990*/  FFMA.FTZ R155, R3, c[0x0][0x2d0], -R186.reuse ;  /* 0x0000b400039b7a23 */ /* 0x100fe200000108ba */
[----:B--2---:R-:W-:Y:S01]  /*e9a0*/  FMNMX.FTZ R3, R4, R9, !PT ;  /* 0x0000000904037209 */ /* 0x004fe20007810000 */
[--C-:B------:R-:W-:Y:S01]  /*e9b0*/  FFMA.FTZ R156, R5, c[0x0][0x2d0], -R186.reuse ;  /* 0x0000b400059c7a23 */ /* 0x100fe200000108ba */
[----:B------:R-:W-:Y:S01]  /*e9c0*/  FMNMX.FTZ R4, R189, R14, !PT ;  /* 0x0000000ebd047209 */ /* 0x000fe20007810000 */
[--C-:B------:R-:W-:Y:S01]  /*e9d0*/  FFMA.FTZ R154, R17, c[0x0][0x2d0], -R186.reuse ;  /* 0x0000b400119a7a23 */ /* 0x100fe200000108ba */
[----:B------:R-:W-:Y:S01]  /*e9e0*/  FSEL R9, R151, RZ, P0 ;  /* 0x000000ff97097208 */ /* 0x000fe20000000000 */
[----:B------:R-:W1:Y:S01]  /*e9f0*/  SHFL.BFLY PT, R10, R3, 0x1, 0x1f ;  /* 0x0c201f00030a7f89 */ /* 0x000e6200000e0000 */
[----:B------:R-:W-:Y:S01]  /*ea00*/  FMNMX.FTZ R4, R193, R4, !PT ;  /* 0x00000004c1047209 */ /* 0x000fe20007810000 */
[----:B------:R-:W-:Y:S01]  /*ea10*/  FFMA.FTZ R158, R33, c[0x0][0x2d0], -R186 ;  /* 0x0000b400219e7a23 */ /* 0x000fe200000108ba */
[----:B------:R-:W-:Y:S01]  /*ea20*/  FSETP.NEU.FTZ.AND P0, PT, R149, -INF , PT ;  /* 0xff8000009500780b */ /* 0x000fe20003f1d000 */
[----:B------:R-:W-:Y:S01]  /*ea30*/  FADD.FTZ R9, -R9, R150 ;  /* 0x0000009609097221 */ /* 0x000fe20000010100 */
[----:B------:R-:W-:Y:S01]  /*ea40*/  FMNMX.FTZ R4, R191, R4, !PT ;  /* 0x00000004bf047209 */ /* 0x000fe20007810000 */
[----:B------:R-:W-:Y:S01]  /*ea50*/  MUFU.EX2 R156, R156 ;  /* 0x0000009c009c7308 */ /* 0x000fe20000000800 */
[----:B------:R-:W-:Y:S01]  /*ea60*/  FSEL R180, R180, RZ, P0 ;  /* 0x000000ffb4b47208 */ /* 0x000fe20000000000 */
[--C-:B------:R-:W-:Y:S01]  /*ea70*/  FFMA.FTZ R178, R187, c[0x0][0x2d0], -R186.reuse ;  /* 0x0000b400bbb27a23 */ /* 0x100fe200000108ba */
[----:B------:R-:W-:Y:S01]  /*ea80*/  FMNMX.FTZ R4, R41, R4, !PT ;  /* 0x0000000429047209 */ /* 0x000fe20007810000 */
[----:B------:R-:W-:Y:S02]  /*ea90*/  FFMA.FTZ R194, R177, c[0x0][0x2d0], -R186 ;  /* 0x0000b400b1c27a23 */ /* 0x000fe400000108ba */
[--C-:B------:R-:W-:Y:S01]  /*eaa0*/  FFMA.FTZ R152, R7, c[0x0][0x2d0], -R180.reuse ;  /* 0x0000b40007987a23 */ /* 0x100fe200000108b4 */
[----:B------:R-:W-:Y:S01]  /*eab0*/  FMNMX.FTZ R4, R51, R4, !PT ;  /* 0x0000000433047209 */ /* 0x000fe20007810000 */
[--C-:B------:R-:W-:Y:S02]  /*eac0*/  FFMA.FTZ R159, R19, c[0x0][0x2d0], -R180.reuse ;  /* 0x0000b400139f7a23 */ /* 0x100fe400000108b4 */
[--C-:B------:R-:W-:Y:S01]  /*ead0*/  FFMA.FTZ R153, R35, c[0x0][0x2d0], -R180.reuse ;  /* 0x0000b40023997a23 */ /* 0x100fe200000108b4 */
[----:B------:R-:W-:Y:S01]  /*eae0*/  FMNMX.FTZ R7, R49, R4, !PT ;  /* 0x0000000431077209 */ /* 0x000fe20007810000 */
[--C-:B------:R-:W-:Y:S01]  /*eaf0*/  FFMA.FTZ R162, R21, c[0x0][0x2d0], -R180.reuse ;  /* 0x0000b40015a27a23 */ /* 0x100fe200000108b4 */
[----:B------:R-:W2:Y:S01]  /*eb00*/  MUFU.EX2 R158, R158 ;  /* 0x0000009e009e7308 */ /* 0x000ea20000000800 */
[----:B------:R-:W-:Y:S01]  /*eb10*/  FMUL.FTZ R21, R9, c[0x0][0x2d0] ;  /* 0x0000b40009157a20 */ /* 0x000fe20000410000 */
[----:B------:R-:W-:Y:S01]  /*eb20*/  FMNMX.FTZ R4, R46, R7, !PT ;  /* 0x000000072e047209 */ /* 0x000fe20007810000 */
[----:B------:R-:W-:Y:S01]  /*eb30*/  LDSM.16.MT88.4 R32, [R212+0x100] ;  /* 0x00010000d420783b */ /* 0x000fe20000004200 */
[----:B------:R-:W-:Y:S01]  /*eb40*/  FSEL R7, R149, RZ, P0 ;  /* 0x000000ff95077208 */ /* 0x000fe20000000000 */
[--C-:B------:R-:W-:Y:S01]  /*eb50*/  FFMA.FTZ R174, R195, c[0x0][0x2d0], -R180.reuse ;  /* 0x0000b400c3ae7a23 */ /* 0x100fe200000108b4 */
[----:B------:R-:W-:Y:S01]  /*eb60*/  FMNMX.FTZ R5, R23, R4, !PT ;  /* 0x0000000417057209 */ /* 0x000fe20007810000 */
[--C-:B------:R-:W-:Y:S01]  /*eb70*/  FFMA.FTZ R177, R179, c[0x0][0x2d0], -R180.reuse ;  /* 0x0000b400b3b17a23 */ /* 0x100fe200000108b4 */
[----:B-1----:R-:W-:Y:S01]  /*eb80*/  FMNMX.FTZ R3, R3, R10, !PT ;  /* 0x0000000a03037209 */ /* 0x002fe20007810000 */
[--C-:B------:R-:W-:Y:S01]  /*eb90*/  FFMA.FTZ R171, R171, c[0x0][0x2d0], -R180.reuse ;  /* 0x0000b400abab7a23 */ /* 0x100fe200000108b4 */
[----:B------:R-:W-:Y:S01]  /*eba0*/  MUFU.EX2 R155, R155 ;  /* 0x0000009b009b7308 */ /* 0x000fe20000000800 */
[----:B------:R-:W1:Y:S01]  /*ebb0*/  SHFL.BFLY PT, R4, R5, 0x2, 0x1f ;  /* 0x0c401f0005047f89 */ /* 0x000e6200000e0000 */
[C---:B------:R-:W-:Y:S01]  /*ebc0*/  FSETP.NEU.FTZ.AND P0, PT, R3.reuse, -INF , PT ;  /* 0xff8000000300780b */ /* 0x040fe20003f1d000 */
[----:B------:R-:W-:Y:S02]  /*ebd0*/  FMUL.FTZ R47, R3, c[0x0][0x2d0] ;  /* 0x0000b400032f7a20 */ /* 0x000fe40000410000 */
[--C-:B------:R-:W-:Y:S02]  /*ebe0*/  FFMA.FTZ R182, R185, c[0x0][0x2d0], -R180.reuse ;  /* 0x0000b400b9b67a23 */ /* 0x100fe400000108b4 */
[--C-:B------:R-:W-:Y:S01]  /*ebf0*/  FFMA.FTZ R183, R183, c[0x0][0x2d0], -R180.reuse ;  /* 0x0000b400b7b77a23 */ /* 0x100fe200000108b4 */
[----:B------:R-:W-:Y:S01]  /*ec00*/  FSEL R47, R47, RZ, P0 ;  /* 0x000000ff2f2f7208 */ /* 0x000fe20000000000 */
[--C-:B------:R-:W-:Y:S01]  /*ec10*/  FFMA.FTZ R176, R176, c[0x0][0x2d0], -R180.reuse ;  /* 0x0000b400b0b07a23 */ /* 0x100fe200000108b4 */
[----:B------:R-:W3:Y:S01]  /*ec20*/  MUFU.EX2 R154, R154 ;  /* 0x0000009a009a7308 */ /* 0x000ee20000000800 */
[----:B------:R-:W-:Y:S02]  /*ec30*/  FFMA.FTZ R168, R168, c[0x0][0x2d0], -R180 ;  /* 0x0000b400a8a87a23 */ /* 0x000fe400000108b4 */
[--C-:B------:R-:W-:Y:S01]  /*ec40*/  FFMA.FTZ R160, R16, c[0x0][0x2d0], -R47.reuse ;  /* 0x0000b40010a07a23 */ /* 0x100fe2000001082f */
[----:B--2---:R-:W-:Y:S01]  /*ec50*/  F2FP.PACK_AB R24, R156, R158 ;  /* 0x0000009e9c18723e */ /* 0x004fe200000000ff */
[----:B------:R-:W-:Y:S01]  /*ec60*/  LDSM.16.MT88.4 R16, [R214+0x100] ;  /* 0x00010000d610783b */ /* 0x000fe20000004200 */
[--C-:B------:R-:W-:Y:S02]  /*ec70*/  FFMA.FTZ R161, R6, c[0x0][0x2d0], -R47.reuse ;  /* 0x0000b40006a17a23 */ /* 0x100fe4000001082f */
[--C-:B------:R-:W-:Y:S02]  /*ec80*/  FFMA.FTZ R157, R8, c[0x0][0x2d0], -R47.reuse ;  /* 0x0000b400089d7a23 */ /* 0x100fe4000001082f */
[----:B------:R-:W-:Y:S01]  /*ec90*/  MUFU.EX2 R153, R153 ;  /* 0x0000009900997308 */ /* 0x000fe20000000800 */
[--C-:B------:R-:W-:Y:S02]  /*eca0*/  FFMA.FTZ R164, R12, c[0x0][0x2d0], -R47.reuse ;  /* 0x0000b4000ca47a23 */ /* 0x100fe4000001082f */
[--C-:B------:R-:W-:Y:S01]  /*ecb0*/  FFMA.FTZ R179, R50, c[0x0][0x2d0], -R47.reuse ;  /* 0x0000b40032b37a23 */ /* 0x100fe2000001082f */
[----:B-1----:R-:W-:Y:S01]  /*ecc0*/  FMNMX.FTZ R5, R5, R4, !PT ;  /* 0x0000000405057209 */ /* 0x002fe20007810000 */
[----:B------:R-:W-:Y:S01]  /*ecd0*/  FADD.FTZ R4, -R7, R148 ;  /* 0x0000009407047221 */ /* 0x000fe20000010100 */
[----:B------:R-:W-:Y:S01]  /*ece0*/  FSEL R7, R3, RZ, P0 ;  /* 0x000000ff03077208 */ /* 0x000fe20000000000 */
[--C-:B------:R-:W-:Y:S02]  /*ecf0*/  FFMA.FTZ R184, R184, c[0x0][0x2d0], -R47.reuse ;  /* 0x0000b400b8b87a23 */ /* 0x100fe4000001082f */
[----:B------:R-:W1:Y:S01]  /*ed00*/  SHFL.BFLY PT, R22, R5, 0x1, 0x1f ;  /* 0x0c201f0005167f89 */ /* 0x000e6200000e0000 */
[----:B------:R-:W-:Y:S01]  /*ed10*/  FMUL.FTZ R20, R4, c[0x0][0x2d0] ;  /* 0x0000b40004147a20 */ /* 0x000fe20000410000 */
[----:B------:R-:W2:Y:S01]  /*ed20*/  MUFU.EX2 R152, R152 ;  /* 0x0000009800987308 */ /* 0x000ea20000000800 */
[----:B------:R-:W-:Y:S01]  /*ed30*/  FADD.FTZ R2, -R7, R2 ;  /* 0x0000000207027221 */ /* 0x000fe20000010100 */
[----:B---3--:R-:W-:Y:S01]  /*ed40*/  F2FP.PACK_AB R26, R154, R155 ;  /* 0x0000009b9a1a723e */ /* 0x008fe200000000ff */
[--C-:B------:R-:W-:Y:S02]  /*ed50*/  FFMA.FTZ R185, R192, c[0x0][0x2d0], -R47.reuse ;  /* 0x0000b400c0b97a23 */ /* 0x100fe4000001082f */
[----:B------:R-:W-:Y:S02]  /*ed60*/  FMUL.FTZ R6, R2, c[0x0][0x2d0] ;  /* 0x0000b40002067a20 */ /* 0x000fe40000410000 */
[--C-:B------:R-:W-:Y:S02]  /*ed70*/  FFMA.FTZ R187, R190, c[0x0][0x2d0], -R47.reuse ;  /* 0x0000b400bebb7a23 */ /* 0x100fe4000001082f */
[--C-:B------:R-:W-:Y:S01]  /*ed80*/  FFMA.FTZ R188, R188, c[0x0][0x2d0], -R47.reuse ;  /* 0x0000b400bcbc7a23 */ /* 0x100fe2000001082f */
[----:B------:R-:W-:Y:S01]  /*ed90*/  MUFU.EX2 R162, R162 ;  /* 0x000000a200a27308 */ /* 0x000fe20000000800 */
[----:B------:R-:W-:Y:S02]  /*eda0*/  FFMA.FTZ R180, R167, c[0x0][0x2d0], -R180 ;  /* 0x0000b400a7b47a23 */ /* 0x000fe400000108b4 */
[--C-:B------:R-:W-:Y:S02]  /*edb0*/  FFMA.FTZ R166, R197, c[0x0][0x2d0], -R186.reuse ;  /* 0x0000b400c5a67a23 */ /* 0x100fe400000108ba */
[--C-:B------:R-:W-:Y:S02]  /*edc0*/  FFMA.FTZ R169, R169, c[0x0][0x2d0], -R186.reuse ;  /* 0x0000b400a9a97a23 */ /* 0x100fe400000108ba */
[--C-:B------:R-:W-:Y:S02]  /*edd0*/  FFMA.FTZ R175, R175, c[0x0][0x2d0], -R186.reuse ;  /* 0x0000b400afaf7a23 */ /* 0x100fe400000108ba */
[--C-:B------:R-:W-:Y:S01]  /*ede0*/  FFMA.FTZ R181, R181, c[0x0][0x2d0], -R186.reuse ;  /* 0x0000b400b5b57a23 */ /* 0x100fe200000108ba */
[----:B------:R-:W3:Y:S01]  /*edf0*/  MUFU.EX2 R159, R159 ;  /* 0x0000009f009f7308 */ /* 0x000ee20000000800 */
[--C-:B------:R-:W-:Y:S01]  /*ee00*/  FFMA.FTZ R173, R173, c[0x0][0x2d0], -R186.reuse ;  /* 0x0000b400adad7a23 */ /* 0x100fe200000108ba */
[----:B-1----:R-:W-:Y:S01]  /*ee10*/  FMNMX.FTZ R22, R22, R5, !PT ;  /* 0x0000000516167209 */ /* 0x002fe20007810000 */
[----:B------:R-:W-:Y:S02]  /*ee20*/  FFMA.FTZ R186, R170, c[0x0][0x2d0], -R186 ;  /* 0x0000b400aaba7a23 */ /* 0x000fe400000108ba */
[--C-:B------:R-:W-:Y:S01]  /*ee30*/  FFMA.FTZ R170, R172, c[0x0][0x2d0], -R47.reuse ;  /* 0x0000b400acaa7a23 */ /* 0x100fe2000001082f */
[C---:B------:R-:W-:Y:S01]  /*ee40*/  FSETP.NEU.FTZ.AND P0, PT, R22.reuse, -INF , PT ;  /* 0xff8000001600780b */ /* 0x040fe20003f1d000 */
[----:B------:R-:W-:Y:S02]  /*ee50*/  FMUL.FTZ R44, R22, c[0x0][0x2d0] ;  /* 0x0000b400162c7a20 */ /* 0x000fe40000410000 */
[--C-:B------:R-:W-:Y:S01]  /*ee60*/  FFMA.FTZ R172, R48, c[0x0][0x2d0], -R47.reuse ;  /* 0x0000b40030ac7a23 */ /* 0x100fe2000001082f */
[----:B------:R-:W-:Y:S01]  /*ee70*/  FSEL R5, R22, RZ, P0 ;  /* 0x000000ff16057208 */ /* 0x000fe20000000000 */
[----:B------:R-:W1:Y:S01]  /*ee80*/  MUFU.EX2 R21, R21 ;  /* 0x0000001500157308 */ /* 0x000e620000000800 */
[----:B------:R-:W-:Y:S01]  /*ee90*/  FSEL R44, R44, RZ, P0 ;  /* 0x000000ff2c2c7208 */ /* 0x000fe20000000000 */
[----:B------:R-:W-:Y:S01]  /*eea0*/  FFMA.FTZ R47, R45, c[0x0][0x2d0], -R47 ;  /* 0x0000b4002d2f7a23 */ /* 0x000fe2000001082f */
[C---:B------:R-:W-:Y:S01]  /*eeb0*/  ISETP.GT.AND P0, PT, R236.reuse, R221, PT ;  /* 0x000000ddec00720c */ /* 0x040fe20003f04270 */
[----:B------:R-:W-:Y:S01]  /*eec0*/  FADD.FTZ R5, -R5, R0 ;  /* 0x0000000005057221 */ /* 0x000fe20000010100 */
[----:B------:R-:W-:Y:S01]  /*eed0*/  IADD3 R236, R236, -0x1, RZ ;  /* 0xffffffffecec7810 */ /* 0x000fe20007ffe0ff */
[--C-:B------:R-:W-:Y:S01]  /*eee0*/  FFMA.FTZ R165, R25, c[0x0][0x2d0], -R44.reuse ;  /* 0x0000b40019a57a23 */ /* 0x100fe2000001082c */
[----:B--2---:R-:W-:Y:S01]  /*eef0*/  F2FP.PACK_AB R25, R152, R153 ;  /* 0x000000999819723e */ /* 0x004fe200000000ff */
[--C-:B------:R-:W-:Y:S02]  /*ef00*/  FFMA.FTZ R150, R13, c[0x0][0x2d0], -R44.reuse ;  /* 0x0000b4000d967a23 */ /* 0x100fe4000001082c */
[----:B------:R-:W2:Y:S01]  /*ef10*/  MUFU.EX2 R20, R20 ;  /* 0x0000001400147308 */ /* 0x000ea20000000800 */
[--C-:B------:R-:W-:Y:S02]  /*ef20*/  FFMA.FTZ R163, R11, c[0x0][0x2d0], -R44.reuse ;  /* 0x0000b4000ba37a23 */ /* 0x100fe4000001082c */
[--C-:B------:R-:W-:Y:S01]  /*ef30*/  FFMA.FTZ R148, R15, c[0x0][0x2d0], -R44.reuse ;  /* 0x0000b4000f947a23 */ /* 0x100fe2000001082c */
[----:B---3--:R-:W-:Y:S01]  /*ef40*/  F2FP.PACK_AB R27, R159, R162 ;  /* 0x000000a29f1b723e */ /* 0x008fe200000000ff */
[----:B------:R-:W-:Y:S02]  /*ef50*/  FMUL.FTZ R0, R5, c[0x0][0x2d0] ;  /* 0x0000b40005007a20 */ /* 0x000fe40000410000 */
[--C-:B------:R-:W-:Y:S02]  /*ef60*/  FFMA.FTZ R195, R49, c[0x0][0x2d0], -R44.reuse ;  /* 0x0000b40031c37a23 */ /* 0x100fe4000001082c */
[--C-:B------:R-:W-:Y:S01]  /*ef70*/  FFMA.FTZ R196, R46, c[0x0][0x2d0], -R44.reuse ;  /* 0x0000b4002ec47a23 */ /* 0x100fe2000001082c */
[----:B------:R3:W4:Y:S01]  /*ef80*/  MUFU.EX2 R2, R6 ;  /* 0x0000000600027308 */ /* 0x0007220000000800 */
[--C-:B------:R-:W-:Y:S02]  /*ef90*/  FFMA.FTZ R189, R189, c[0x0][0x2d0], -R44.reuse ;  /* 0x0000b400bdbd7a23 */ /* 0x100fe4000001082c */
[--C-:B------:R-:W-:Y:S02]  /*efa0*/  FFMA.FTZ R190, R193, c[0x0][0x2d0], -R44.reuse ;  /* 0x0000b400c1be7a23 */ /* 0x100fe4000001082c */
[C---:B-1----:R-:W-:Y:S02]  /*efb0*/  FMUL.FTZ R4, R21.reuse, R144 ;  /* 0x0000009015047220 */ /* 0x042fe40000410000 */
[C---:B------:R-:W-:Y:S02]  /*efc0*/  FMUL.FTZ R5, R21.reuse, R145 ;  /* 0x0000009115057220 */ /* 0x040fe40000410000 */
[C---:B------:R-:W-:Y:S01]  /*efd0*/  FMUL.FTZ R100, R21.reuse, R100 ;  /* 0x0000006415647220 */ /* 0x040fe20000410000 */
[----:B------:R-:W-:Y:S01]  /*efe0*/  MUFU.EX2 R160, R160 ;  /* 0x000000a000a07308 */ /* 0x000fe20000000800 */
[C---:B------:R-:W-:Y:S02]  /*eff0*/  FMUL.FTZ R101, R21.reuse, R101 ;  /* 0x0000006515657220 */ /* 0x040fe40000410000 */
[C---:B------:R-:W-:Y:S02]  /*f000*/  FMUL.FTZ R104, R21.reuse, R104 ;  /* 0x0000006815687220 */ /* 0x040fe40000410000 */
[C---:B--2---:R-:W-:Y:S02]  /*f010*/  FMUL.FTZ R7, R20.reuse, R147 ;  /* 0x0000009314077220 */ /* 0x044fe40000410000 */
[C---:B------:R-:W-:Y:S02]  /*f020*/  FMUL.FTZ R102, R20.reuse, R102 ;  /* 0x0000006614667220 */ /* 0x040fe40000410000 */
[C---:B------:R-:W-:Y:S01]  /*f030*/  FMUL.FTZ R103, R20.reuse, R103 ;  /* 0x0000006714677220 */ /* 0x040fe20000410000 */
[----:B------:R-:W1:Y:S01]  /*f040*/  MUFU.EX2 R157, R157 ;  /* 0x0000009d009d7308 */ /* 0x000e620000000800 */
[----:B------:R-:W-:Y:S02]  /*f050*/  FMUL.FTZ R105, R21, R105 ;  /* 0x0000006915697220 */ /* 0x000fe40000410000 */
[C---:B------:R-:W-:Y:S02]  /*f060*/  FMUL.FTZ R106, R20.reuse, R106 ;  /* 0x0000006a146a7220 */ /* 0x040fe40000410000 */
[C---:B---3--:R-:W-:Y:S02]  /*f070*/  FMUL.FTZ R6, R20.reuse, R146 ;  /* 0x0000009214067220 */ /* 0x048fe40000410000 */
[----:B------:R-:W-:Y:S02]  /*f080*/  FMUL.FTZ R107, R20, R107 ;  /* 0x0000006b146b7220 */ /* 0x000fe40000410000 */
[C---:B----4-:R-:W-:Y:S01]  /*f090*/  FMUL.FTZ R108, R2.reuse, R108 ;  /* 0x0000006c026c7220 */ /* 0x050fe20000410000 */
[----:B------:R-:W-:Y:S01]  /*f0a0*/  MUFU.EX2 R164, R164 ;  /* 0x000000a400a47308 */ /* 0x000fe20000000800 */
[C---:B------:R-:W-:Y:S01]  /*f0b0*/  FMUL.FTZ R109, R2.reuse, R109 ;  /* 0x0000006d026d7220 */ /* 0x040fe20000410000 */
[-C--:B------:R-:W-:Y:S01]  /*f0c0*/  HMMA.16816.F32 R4, R24, R16.reuse, R4 ;  /* 0x000000101804723c */ /* 0x080fe20000001804 */
[C---:B------:R-:W-:Y:S02]  /*f0d0*/  FMUL.FTZ R8, R2.reuse, R140 ;  /* 0x0000008c02087220 */ /* 0x040fe40000410000 */
[C---:B------:R-:W-:Y:S02]  /*f0e0*/  FMUL.FTZ R9, R2.reuse, R141 ;  /* 0x0000008d02097220 */ /* 0x040fe40000410000 */
[C---:B------:R-:W-:Y:S02]  /*f0f0*/  FMUL.FTZ R12, R2.reuse, R136 ;  /* 0x00000088020c7220 */ /* 0x040fe40000410000 */
[C---:B------:R-:W-:Y:S01]  /*f100*/  FMUL.FTZ R13, R2.reuse, R137 ;  /* 0x00000089020d7220 */ /* 0x040fe20000410000 */
[----:B------:R-:W2:Y:S01]  /*f110*/  MUFU.EX2 R161, R161 ;  /* 0x000000a100a17308 */ /* 0x000ea20000000800 */
[C---:B------:R-:W-:Y:S03]  /*f120*/  FMUL.FTZ R112, R2.reuse, R112 ;  /* 0x0000007002707220 */ /* 0x040fe60000410000 */
[----:B-1----:R-:W-:Y:S01]  /*f130*/  F2FP.PACK_AB R28, R157, R160 ;  /* 0x000000a09d1c723e */ /* 0x002fe200000000ff */
[----:B------:R-:W-:Y:S02]  /*f140*/  FMUL.FTZ R113, R2, R113 ;  /* 0x0000007102717220 */ /* 0x000fe40000410000 */
[C---:B------:R-:W-:Y:S02]  /*f150*/  FMUL.FTZ R116, R21.reuse, R116 ;  /* 0x0000007415747220 */ /* 0x040fe40000410000 */
[C---:B------:R-:W-:Y:S01]  /*f160*/  FMUL.FTZ R117, R21.reuse, R117 ;  /* 0x0000007515757220 */ /* 0x040fe20000410000 */
[----:B------:R-:W-:Y:S01]  /*f170*/  MUFU.EX2 R165, R165 ;  /* 0x000000a500a57308 */ /* 0x000fe20000000800 */
[C---:B------:R-:W-:Y:S02]  /*f180*/  FMUL.FTZ R118, R20.reuse, R118 ;  /* 0x0000007614767220 */ /* 0x040fe40000410000 */
[C---:B------:R-:W-:Y:S02]  /*f190*/  FMUL.FTZ R119, R20.reuse, R119 ;  /* 0x0000007714777220 */ /* 0x040fe40000410000 */
[C---:B------:R-:W-:Y:S02]  /*f1a0*/  FMUL.FTZ R120, R21.reuse, R120 ;  /* 0x0000007815787220 */ /* 0x040fe40000410000 */
[----:B------:R-:W-:Y:S02]  /*f1b0*/  FMUL.FTZ R121, R21, R121 ;  /* 0x0000007915797220 */ /* 0x000fe40000410000 */
[C---:B------:R-:W-:Y:S01]  /*f1c0*/  FMUL.FTZ R122, R20.reuse, R122 ;  /* 0x0000007a147a7220 */ /* 0x040fe20000410000 */
[----:B------:R-:W1:Y:S01]  /*f1d0*/  MUFU.EX2 R150, R150 ;  /* 0x0000009600967308 */ /* 0x000e620000000800 */
[----:B------:R-:W-:Y:S02]  /*f1e0*/  FMUL.FTZ R123, R20, R123 ;  /* 0x0000007b147b7220 */ /* 0x000fe40000410000 */
[C---:B------:R-:W-:Y:S01]  /*f1f0*/  FMUL.FTZ R124, R2.reuse, R124 ;  /* 0x0000007c027c7220 */ /* 0x040fe20000410000 */
[----:B--2---:R-:W-:Y:S01]  /*f200*/  F2FP.PACK_AB R30, R161, R164 ;  /* 0x000000a4a11e723e */ /* 0x004fe200000000ff */
[----:B------:R-:W-:Y:S02]  /*f210*/  FMUL.FTZ R125, R2, R125 ;  /* 0x0000007d027d7220 */ /* 0x000fe40000410000 */
        /* <DEDUP_REMOVED lines=9> */
[----:B------:R-:W-:Y:S02]  /*f2b0*/  FMUL.FTZ R55, R20, R55 ;  /* 0x0000003714377220 */ /* 0x000fe40000410000 */
[----:B------:R-:W-:Y:S01]  /*f2c0*/  FMUL.FTZ R56, R2, R56 ;  /* 0x0000003802387220 */ /* 0x000fe20000410000 */
[----:B-1----:R-:W-:Y:S01]  /*f2d0*/  F2FP.PACK_AB R29, R150, R165 ;  /* 0x000000a5961d723e */ /* 0x002fe200000000ff */
[C---:B------:R-:W-:Y:S02]  /*f2e0*/  FMUL.FTZ R57, R2.reuse, R57 ;  /* 0x0000003902397220 */ /* 0x040fe40000410000 */
[C---:B------:R-:W-:Y:S02]  /*f2f0*/  FMUL.FTZ R60, R2.reuse, R60 ;  /* 0x0000003c023c7220 */ /* 0x040fe40000410000 */
[----:B------:R-:W-:Y:S01]  /*f300*/  FMUL.FTZ R61, R2, R61 ;  /* 0x0000003d023d7220 */ /* 0x000fe20000410000 */
[----:B------:R-:W1:Y:S01]  /*f310*/  MUFU.EX2 R0, R0 ;  /* 0x0000000000007308 */ /* 0x000e620000000800 */
[C---:B------:R-:W-:Y:S02]  /*f320*/  FMUL.FTZ R64, R21.reuse, R64 ;  /* 0x0000004015407220 */ /* 0x040fe40000410000 */
[C---:B------:R-:W-:Y:S02]  /*f330*/  FMUL.FTZ R65, R21.reuse, R65 ;  /* 0x0000004115417220 */ /* 0x040fe40000410000 */
[C---:B------:R-:W-:Y:S02]  /*f340*/  FMUL.FTZ R66, R20.reuse, R66 ;  /* 0x0000004214427220 */ /* 0x040fe40000410000 */
[C---:B------:R-:W-:Y:S02]  /*f350*/  FMUL.FTZ R67, R20.reuse, R67 ;  /* 0x0000004314437220 */ /* 0x040fe40000410000 */
[C---:B------:R-:W-:Y:S01]  /*f360*/  FMUL.FTZ R68, R21.reuse, R68 ;  /* 0x0000004415447220 */ /* 0x040fe20000410000 */
[----:B------:R-:W-:Y:S01]  /*f370*/  MUFU.EX2 R193, R47 ;  /* 0x0000002f00c17308 */ /* 0x000fe20000000800 */
[----:B------:R-:W-:Y:S02]  /*f380*/  FMUL.FTZ R69, R21, R69 ;  /* 0x0000004515457220 */ /* 0x000fe40000410000 */
[----:B------:R-:W-:Y:S01]  /*f390*/  FMUL.FTZ R70, R20, R70 ;  /* 0x0000004614467220 */ /* 0x000fe20000410000 */
[----:B--2---:R-:W-:Y:S01]  /*f3a0*/  F2FP.PACK_AB R31, R148, R163 ;  /* 0x000000a3941f723e */ /* 0x004fe200000000ff */
[----:B------:R-:W-:Y:S02]  /*f3b0*/  FMUL.FTZ R71, R20, R71 ;  /* 0x0000004714477220 */ /* 0x000fe40000410000 */
[C---:B------:R-:W-:Y:S02]  /*f3c0*/  FMUL.FTZ R72, R2.reuse, R72 ;  /* 0x0000004802487220 */ /* 0x040fe40000410000 */
[C---:B------:R-:W-:Y:S01]  /*f3d0*/  FMUL.FTZ R73, R2.reuse, R73 ;  /* 0x0000004902497220 */ /* 0x040fe20000410000 */
[----:B------:R2:W-:Y:S01]  /*f3e0*/  MUFU.EX2 R167, R180 ;  /* 0x000000b400a77308 */ /* 0x0005e20000000800 */
[C---:B------:R-:W-:Y:S02]  /*f3f0*/  FMUL.FTZ R76, R2.reuse, R76 ;  /* 0x0000004c024c7220 */ /* 0x040fe40000410000 */
[----:B------:R-:W-:Y:S02]  /*f400*/  FMUL.FTZ R77, R2, R77 ;  /* 0x0000004d024d7220 */ /* 0x000fe40000410000 */
[C---:B-1----:R-:W-:Y:S02]  /*f410*/  FMUL.FTZ R10, R0.reuse, R142 ;  /* 0x0000008e000a7220 */ /* 0x042fe40000410000 */
[C---:B------:R-:W-:Y:S02]  /*f420*/  FMUL.FTZ R11, R0.reuse, R143 ;  /* 0x0000008f000b7220 */ /* 0x040fe40000410000 */
[C---:B------:R-:W-:Y:S01]  /*f430*/  FMUL.FTZ R110, R0.reuse, R110 ;  /* 0x0000006e006e7220 */ /* 0x040fe20000410000 */
[----:B------:R-:W-:Y:S01]  /*f440*/  MUFU.EX2 R166, R166 ;  /* 0x000000a600a67308 */ /* 0x000fe20000000800 */
[C---:B------:R-:W-:Y:S02]  /*f450*/  FMUL.FTZ R111, R0.reuse, R111 ;  /* 0x0000006f006f7220 */ /* 0x040fe40000410000 */
[C---:B------:R-:W-:Y:S01]  /*f460*/  FMUL.FTZ R114, R0.reuse, R114 ;  /* 0x0000007200727220 */ /* 0x040fe20000410000 */
[C---:B------:R-:W-:Y:S01]  /*f470*/  HMMA.16816.F32 R8, R28.reuse, R16, R8 ;  /* 0x000000101c08723c */ /* 0x040fe20000001808 */
[C---:B------:R-:W-:Y:S02]  /*f480*/  FMUL.FTZ R14, R0.reuse, R138 ;  /* 0x0000008a000e7220 */ /* 0x040fe40000410000 */
[C---:B------:R-:W-:Y:S02]  /*f490*/  FMUL.FTZ R15, R0.reuse, R139 ;  /* 0x0000008b000f7220 */ /* 0x040fe40000410000 */
[C---:B------:R-:W-:Y:S01]  /*f4a0*/  FMUL.FTZ R115, R0.reuse, R115 ;  /* 0x0000007300737220 */ /* 0x040fe20000410000 */
[----:B------:R-:W-:Y:S01]  /*f4b0*/  MUFU.EX2 R169, R169 ;  /* 0x000000a900a97308 */ /* 0x000fe20000000800 */
[C---:B------:R-:W-:Y:S02]  /*f4c0*/  FMUL.FTZ R126, R0.reuse, R126 ;  /* 0x0000007e007e7220 */ /* 0x040fe40000410000 */
[----:B------:R-:W-:Y:S01]  /*f4d0*/  FMUL.FTZ R127, R0, R127 ;  /* 0x0000007f007f7220 */ /* 0x000fe20000410000 */
[-C--:B------:R-:W-:Y:S02]  /*f4e0*/  HMMA.16816.F32 R12, R28, R18.reuse, R12 ;  /* 0x000000121c0c723c */ /* 0x080fe4000000180c */
[--C-:B--2---:R-:W-:Y:S02]  /*f4f0*/  FFMA.FTZ R180, R51, c[0x0][0x2d0], -R44.reuse ;  /* 0x0000b40033b47a23 */ /* 0x104fe4000001082c */
[----:B------:R-:W-:Y:S01]  /*f500*/  LDSM.16.MT88.4 R48, [R212+0x1500] ;  /* 0x00150000d430783b */ /* 0x000fe20000004200 */
[C---:B------:R-:W-:Y:S01]  /*f510*/  FMUL.FTZ R16, R2.reuse, R132 ;  /* 0x0000008402107220 */ /* 0x040fe20000410000 */
[----:B------:R-:W-:Y:S01]  /*f520*/  MUFU.EX2 R171, R171 ;  /* 0x000000ab00ab7308 */ /* 0x000fe20000000800 */
[----:B------:R-:W-:Y:S01]  /*f530*/  FMUL.FTZ R17, R2, R133 ;  /* 0x0000008502117220 */ /* 0x000fe20000410000 */
[C---:B------:R-:W-:Y:S01]  /*f540*/  HMMA.16816.F32 R100, R24.reuse, R18, R100 ;  /* 0x000000121864723c */ /* 0x040fe20000001864 */
[C---:B------:R-:W-:Y:S03]  /*f550*/  FMUL.FTZ R58, R0.reuse, R58 ;  /* 0x0000003a003a7220 */ /* 0x040fe60000410000 */
[C---:B------:R-:W-:Y:S02]  /*f560*/  FMUL.FTZ R59, R0.reuse, R59 ;  /* 0x0000003b003b7220 */ /* 0x040fe40000410000 */
[C---:B------:R-:W-:Y:S02]  /*f570*/  FMUL.FTZ R62, R0.reuse, R62 ;  /* 0x0000003e003e7220 */ /* 0x040fe40000410000 */
[-C--:B------:R-:W-:Y:S01]  /*f580*/  HMMA.16816.F32 R104, R24, R32.reuse, R104 ;  /* 0x000000201868723c */ /* 0x080fe20000001868 */
[C---:B------:R-:W-:Y:S01]  /*f590*/  FMUL.FTZ R18, R0.reuse, R134 ;  /* 0x0000008600127220 */ /* 0x040fe20000410000 */
[----:B------:R-:W-:Y:S02]  /*f5a0*/  MUFU.EX2 R174, R174 ;  /* 0x000000ae00ae7308 */ /* 0x000fe40000000800 */
[C---:B------:R-:W-:Y:S02]  /*f5b0*/  FMUL.FTZ R19, R0.reuse, R135 ;  /* 0x0000008700137220 */ /* 0x040fe40000410000 */
[C---:B------:R-:W-:Y:S02]  /*f5c0*/  FMUL.FTZ R63, R0.reuse, R63 ;  /* 0x0000003f003f7220 */ /* 0x040fe40000410000 */
[C---:B------:R-:W-:Y:S01]  /*f5d0*/  HMMA.16816.F32 R108, R28.reuse, R32, R108 ;  /* 0x000000201c6c723c */ /* 0x040fe2000000186c */
[C---:B------:R-:W-:Y:S03]  /*f5e0*/  FMUL.FTZ R74, R0.reuse, R74 ;  /* 0x0000004a004a7220 */ /* 0x040fe60000410000 */
[C---:B------:R-:W-:Y:S01]  /*f5f0*/  FMUL.FTZ R75, R0.reuse, R75 ;  /* 0x0000004b004b7220 */ /* 0x040fe20000410000 */
[----:B------:R-:W-:Y:S01]  /*f600*/  MUFU.EX2 R175, R175 ;  /* 0x000000af00af7308 */ /* 0x000fe20000000800 */
[C---:B------:R-:W-:Y:S02]  /*f610*/  FMUL.FTZ R78, R0.reuse, R78 ;  /* 0x0000004e004e7220 */ /* 0x040fe40000410000 */
[-C--:B------:R-:W-:Y:S01]  /*f620*/  HMMA.16816.F32 R112, R28, R34.reuse, R112 ;  /* 0x000000221c70723c */ /* 0x080fe20000001870 */
[----:B------:R-:W-:Y:S03]  /*f630*/  FMUL.FTZ R79, R0, R79 ;  /* 0x0000004f004f7220 */ /* 0x000fe60000410000 */
[C---:B------:R-:W-:Y:S02]  /*f640*/  FMUL.FTZ R80, R21.reuse, R80 ;  /* 0x0000005015507220 */ /* 0x040fe40000410000 */
[C---:B------:R-:W-:Y:S01]  /*f650*/  FMUL.FTZ R81, R21.reuse, R81 ;  /* 0x0000005115517220 */ /* 0x040fe20000410000 */
[----:B------:R-:W-:Y:S01]  /*f660*/  MUFU.EX2 R178, R178 ;  /* 0x000000b200b27308 */ /* 0x000fe20000000800 */
[C---:B------:R-:W-:Y:S01]  /*f670*/  HMMA.16816.F32 R116, R24.reuse, R34, R116 ;  /* 0x000000221874723c */ /* 0x040fe20000001874 */
[----:B------:R-:W1:Y:S03]  /*f680*/  LDSM.16.MT88.4 R32, [R212+0xd00] ;  /* 0x000d0000d420783b */ /* 0x000e660000004200 */
[C---:B------:R-:W-:Y:S02]  /*f690*/  FMUL.FTZ R82, R20.reuse, R82 ;  /* 0x0000005214527220 */ /* 0x040fe40000410000 */
[C---:B------:R-:W-:Y:S02]  /*f6a0*/  FMUL.FTZ R83, R20.reuse, R83 ;  /* 0x0000005314537220 */ /* 0x040fe40000410000 */
[-C--:B------:R-:W-:Y:S01]  /*f6b0*/  HMMA.16816.F32 R120, R24, R36.reuse, R120 ;  /* 0x000000241878723c */ /* 0x080fe20000001878 */
[C---:B------:R-:W-:Y:S01]  /*f6c0*/  FMUL.FTZ R84, R21.reuse, R84 ;  /* 0x0000005415547220 */ /* 0x040fe20000410000 */
[----:B------:R-:W-:Y:S02]  /*f6d0*/  MUFU.EX2 R182, R182 ;  /* 0x000000b600b67308 */ /* 0x000fe40000000800 */
[----:B------:R-:W-:Y:S02]  /*f6e0*/  FMUL.FTZ R85, R21, R85 ;  /* 0x0000005515557220 */ /* 0x000fe40000410000 */
[C---:B------:R-:W-:Y:S02]  /*f6f0*/  FMUL.FTZ R86, R20.reuse, R86 ;  /* 0x0000005614567220 */ /* 0x040fe40000410000 */
[C---:B------:R-:W-:Y:S01]  /*f700*/  HMMA.16816.F32 R124, R28.reuse, R36, R124 ;  /* 0x000000241c7c723c */ /* 0x040fe2000000187c */
[----:B------:R-:W-:Y:S03]  /*f710*/  FMUL.FTZ R87, R20, R87 ;  /* 0x0000005714577220 */ /* 0x000fe60000410000 */
[C---:B------:R-:W-:Y:S01]  /*f720*/  FMUL.FTZ R88, R2.reuse, R88 ;  /* 0x0000005802587220 */ /* 0x040fe20000410000 */
[----:B------:R-:W-:Y:S01]  /*f730*/  MUFU.EX2 R183, R183 ;  /* 0x000000b700b77308 */ /* 0x000fe20000000800 */
[----:B------:R-:W-:Y:S02]  /*f740*/  FMUL.FTZ R89, R2, R89 ;  /* 0x0000005902597220 */ /* 0x000fe40000410000 */
[-C--:B------:R-:W-:Y:S01]  /*f750*/  HMMA.16816.F32 R16, R28, R38.reuse, R16 ;  /* 0x000000261c10723c */ /* 0x080fe20000001810 */
[C---:B------:R-:W-:Y:S03]  /*f760*/  FMUL.FTZ R90, R0.reuse, R90 ;  /* 0x0000005a005a7220 */ /* 0x040fe60000410000 */
[----:B------:R-:W-:Y:S02]  /*f770*/  FMUL.FTZ R91, R0, R91 ;  /* 0x0000005b005b7220 */ /* 0x000fe40000410000 */
[--C-:B------:R-:W-:Y:S01]  /*f780*/  FFMA.FTZ R192, R191, c[0x0][0x2d0], -R44.reuse ;  /* 0x0000b400bfc07a23 */ /* 0x100fe2000001082c */
[----:B------:R-:W-:Y:S01]  /*f790*/  MUFU.EX2 R184, R184 ;  /* 0x000000b800b87308 */ /* 0x000fe20000000800 */
[C---:B------:R-:W-:Y:S01]  /*f7a0*/  HMMA.16816.F32 R128, R24.reuse, R38, R128 ;  /* 0x000000261880723c */ /* 0x040fe20000001880 */
[----:B------:R-:W2:Y:S03]  /*f7b0*/  LDSM.16.MT88.4 R36, [R214+0x1900] ;  /* 0x00190000d624783b */ /* 0x000ea60000004200 */
[--C-:B------:R-:W-:Y:S02]  /*f7c0*/  FFMA.FTZ R191, R41, c[0x0][0x2d0], -R44.reuse ;  /* 0x0000b40029bf7a23 */ /* 0x100fe4000001082c */
[----:B------:R-:W-:Y:S02]  /*f7d0*/  FFMA.FTZ R44, R23, c[0x0][0x2d0], -R44 ;  /* 0x0000b400172c7a23 */ /* 0x000fe4000001082c */
[C---:B------:R-:W-:Y:S01]  /*f7e0*/  FMUL.FTZ R92, R2.reuse, R92 ;  /* 0x0000005c025c7220 */ /* 0x040fe20000410000 */
[-C--:B-1----:R-:W-:Y:S01]  /*f7f0*/  HMMA.16816.F32 R52, R24, R32.reuse, R52 ;  /* 0x000000201834723c */ /* 0x082fe20000001834 */
[----:B------:R-:W-:Y:S01]  /*f800*/  LDSM.16.MT88.4 R40, [R212+0x500] ;  /* 0x00050000d428783b */ /* 0x000fe20000004200 */
[----:B------:R1:W-:Y:S01]  /*f810*/  MUFU.EX2 R23, R44 ;  /* 0x0000002c00177308 */ /* 0x0003e20000000800 */
[----:B------:R-:W-:Y:S02]  /*f820*/  FMUL.FTZ R93, R2, R93 ;  /* 0x0000005d025d7220 */ /* 0x000fe40000410000 */
[C---:B------:R-:W-:Y:S02]  /*f830*/  FMUL.FTZ R94, R0.reuse, R94 ;  /* 0x0000005e005e7220 */ /* 0x040fe40000410000 */
[----:B------:R-:W-:Y:S01]  /*f840*/  FMUL.FTZ R95, R0, R95 ;  /* 0x0000005f005f7220 */ /* 0x000fe20000410000 */
[C---:B------:R-:W-:Y:S01]  /*f850*/  HMMA.16816.F32 R56, R28.reuse, R32, R56 ;  /* 0x000000201c38723c */ /* 0x040fe20000001838 */
[C---:B------:R-:W-:Y:S03]  /*f860*/  FMUL.FTZ R96, R21.reuse, R96 ;  /* 0x0000006015607220 */ /* 0x040fe60000410000 */
[C---:B------:R-:W-:Y:S01]  /*f870*/  FMUL.FTZ R97, R21.reuse, R97 ;  /* 0x0000006115617220 */ /* 0x040fe20000410000 */
[----:B------:R-:W3:Y:S01]  /*f880*/  MUFU.EX2 R185, R185 ;  /* 0x000000b900b97308 */ /* 0x000ee20000000800 */
[C---:B------:R-:W-:Y:S02]  /*f890*/  FMUL.FTZ R98, R20.reuse, R98 ;  /* 0x0000006214627220 */ /* 0x040fe40000410000 */
[-C--:B------:R-:W-:Y:S01]  /*f8a0*/  HMMA.16816.F32 R60, R28, R34.reuse, R60 ;  /* 0x000000221c3c723c */ /* 0x080fe2000000183c */
[C---:B------:R-:W-:Y:S03]  /*f8b0*/  FMUL.FTZ R99, R20.reuse, R99 ;  /* 0x0000006314637220 */ /* 0x040fe60000410000 */
[----:B------:R-:W-:Y:S02]  /*f8c0*/  FFMA.FTZ R158, R21, R243, R158 ;  /* 0x000000f3159e7223 */ /* 0x000fe4000001009e */
[----:B------:R-:W-:Y:S01]  /*f8d0*/  FFMA.FTZ R153, R20, R241, R153 ;  /* 0x000000f114997223 */ /* 0x000fe20000010099 */
[----:B------:R-:W-:Y:S01]  /*f8e0*/  MUFU.EX2 R187, R187 ;  /* 0x000000bb00bb7308 */ /* 0x000fe20000000800 */
[C---:B------:R-:W-:Y:S01]  /*f8f0*/  HMMA.16816.F32 R64, R24.reuse, R34, R64 ;  /* 0x000000221840723c */ /* 0x040fe20000001840 */
[----:B------:R-:W4:Y:S03]  /*f900*/  LDSM.16.MT88.4 R32, [R212+0x1900] ;  /* 0x00190000d420783b */ /* 0x000f260000004200 */
[----:B------:R-:W-:Y:S01]  /*f910*/  FFMA.FTZ R160, R2, R239, R160 ;  /* 0x000000ef02a07223 */ /* 0x000fe200000100a0 */
[----:B------:R-:W-:Y:S01]  /*f920*/  MOV R2, R3 ;  /* 0x0000000300027202 */ /* 0x000fe20000000f00 */
[----:B------:R-:W-:Y:S01]  /*f930*/  FFMA.FTZ R165, R0, R237, R165 ;  /* 0x000000ed00a57223 */ /* 0x000fe200000100a5 */
[-C--:B------:R-:W-:Y:S01]  /*f940*/  MOV R0, R22.reuse ;  /* 0x0000001600007202 */ /* 0x080fe20000000f00 */
[-C--:B--2---:R-:W-:Y:S01]  /*f950*/  HMMA.16816.F32 R68, R24, R36.reuse, R68 ;  /* 0x000000241844723c */ /* 0x084fe20000001844 */
[----:B-1----:R-:W-:Y:S01]  /*f960*/  LDSM.16.MT88.4 R44, [R214+0x1500] ;  /* 0x00150000d62c783b */ /* 0x002fe20000004200 */
[----:B------:R-:W1:Y:S02]  /*f970*/  MUFU.EX2 R188, R188 ;  /* 0x000000bc00bc7308 */ /* 0x000e640000000800 */
[----:B------:R-:W-:Y:S02]  /*f980*/  FADD.FTZ R158, R156, R158 ;  /* 0x0000009e9c9e7221 */ /* 0x000fe40000010000 */
[----:B------:R-:W-:Y:S01]  /*f990*/  FADD.FTZ R153, R152, R153 ;  /* 0x0000009998997221 */ /* 0x000fe20000010000 */
[----:B------:R-:W-:Y:S01]  /*f9a0*/  MOV R152, R22 ;  /* 0x0000001600987202 */ /* 0x000fe20000000f00 */
[C---:B------:R-:W-:Y:S01]  /*f9b0*/  HMMA.16816.F32 R72, R28.reuse, R36, R72 ;  /* 0x000000241c48723c */ /* 0x040fe20000001848 */
[----:B------:R-:W-:Y:S03]  /*f9c0*/  FADD.FTZ R157, R157, R160 ;  /* 0x000000a09d9d7221 */ /* 0x000fe60000010000 */
[----:B------:R-:W-:Y:S01]  /*f9d0*/  MUFU.EX2 R189, R189 ;  /* 0x000000bd00bd7308 */ /* 0x000fe20000000800 */
[----:B------:R-:W-:Y:S02]  /*f9e0*/  FADD.FTZ R150, R150, R165 ;  /* 0x000000a596967221 */ /* 0x000fe40000010000 */
[----:B------:R-:W-:Y:S01]  /*f9f0*/  FADD.FTZ R155, R155, R158 ;  /* 0x0000009e9b9b7221 */ /* 0x000fe20000010000 */
[-C--:B------:R-:W-:Y:S01]  /*fa00*/  HMMA.16816.F32 R76, R28, R38.reuse, R76 ;  /* 0x000000261c4c723c */ /* 0x080fe2000000184c */
[----:B------:R-:W-:Y:S03]  /*fa10*/  FADD.FTZ R162, R162, R153 ;  /* 0x00000099a2a27221 */ /* 0x000fe60000010000 */
[----:B------:R-:W-:Y:S02]  /*fa20*/  FADD.FTZ R164, R164, R157 ;  /* 0x0000009da4a47221 */ /* 0x000fe40000010000 */
[----:B------:R-:W2:Y:S01]  /*fa30*/  MUFU.EX2 R190, R190 ;  /* 0x000000be00be7308 */ /* 0x000ea20000000800 */
[----:B------:R-:W-:Y:S01]  /*fa40*/  FADD.FTZ R163, R163, R150 ;  /* 0x00000096a3a37221 */ /* 0x000fe20000010000 */
[C---:B------:R-:W-:Y:S01]  /*fa50*/  HMMA.16816.F32 R80, R24.reuse, R38, R80 ;  /* 0x000000261850723c */ /* 0x040fe20000001850 */
[----:B------:R-:W5:Y:S03]  /*fa60*/  LDSM.16.MT88.4 R36, [R214+0x500] ;  /* 0x00050000d624783b */ /* 0x000f660000004200 */
[----:B------:R-:W-:Y:S01]  /*fa70*/  FADD.FTZ R155, R154, R155 ;  /* 0x0000009b9a9b7221 */ /* 0x000fe20000010000 */
[----:B------:R-:W-:Y:S01]  /*fa80*/  MOV R150, R151 ;  /* 0x0000009700967202 */ /* 0x000fe20000000f00 */
[----:B------:R-:W-:Y:S02]  /*fa90*/  FADD.FTZ R162, R159, R162 ;  /* 0x000000a29fa27221 */ /* 0x000fe40000010000 */
[----:B------:R-:W-:Y:S01]  /*faa0*/  MUFU.EX2 R192, R192 ;  /* 0x000000c000c07308 */ /* 0x000fe20000000800 */
[-C--:B----4-:R-:W-:Y:S03]  /*fab0*/  HMMA.16816.F32 R84, R24, R32.reuse, R84 ;  /* 0x000000201854723c */ /* 0x090fe60000001854 */
[----:B------:R-:W-:Y:S02]  /*fac0*/  FADD.FTZ R161, R161, R164 ;  /* 0x000000a4a1a17221 */ /* 0x000fe40000010000 */
[----:B------:R-:W-:Y:S03]  /*fad0*/  FADD.FTZ R148, R148, R163 ;  /* 0x000000a394947221 */ /* 0x000fe60000010000 */
[C---:B------:R-:W-:Y:S01]  /*fae0*/  HMMA.16816.F32 R88, R28.reuse, R32, R88 ;  /* 0x000000201c58723c */ /* 0x040fe20000001858 */
[----:B------:R-:W4:Y:S07]  /*faf0*/  MUFU.EX2 R191, R191 ;  /* 0x000000bf00bf7308 */ /* 0x000f2e0000000800 */
[-C--:B------:R-:W-:Y:S03]  /*fb00*/  HMMA.16816.F32 R92, R28, R34.reuse, R92 ;  /* 0x000000221c5c723c */ /* 0x080fe6000000185c */
[----:B------:R-:W-:Y:S04]  /*fb10*/  MUFU.EX2 R181, R181 ;  /* 0x000000b500b57308 */ /* 0x000fe80000000800 */
[----:B---3--:R-:W-:Y:S01]  /*fb20*/  F2FP.PACK_AB R28, R185, R184 ;  /* 0x000000b8b91c723e */ /* 0x008fe200000000ff */
[----:B------:R-:W-:Y:S01]  /*fb30*/  HMMA.16816.F32 R96, R24, R34, R96 ;  /* 0x000000221860723c */ /* 0x000fe20000001860 */
[----:B-1----:R-:W-:Y:S01]  /*fb40*/  F2FP.PACK_AB R30, R188, R187 ;  /* 0x000000bbbc1e723e */ /* 0x002fe200000000ff */
[----:B------:R-:W1:Y:S02]  /*fb50*/  LDSM.16.MT88.4 R32, [R214+0x1100] ;  /* 0x00110000d620783b */ /* 0x000e640000004200 */
[----:B--2---:R-:W-:Y:S01]  /*fb60*/  F2FP.PACK_AB R29, R190, R189 ;  /* 0x000000bdbe1d723e */ /* 0x004fe200000000ff */
[----:B------:R-:W-:Y:S01]  /*fb70*/  MUFU.EX2 R194, R194 ;  /* 0x000000c200c27308 */ /* 0x000fe20000000800 */
[----:B------:R-:W-:Y:S01]  /*fb80*/  FADD.FTZ R184, R184, R161 ;  /* 0x000000a1b8b87221 */ /* 0x000fe20000010000 */
[----:B------:R-:W-:Y:S01]  /*fb90*/  F2FP.PACK_AB R24, R169, R166 ;  /* 0x000000a6a918723e */ /* 0x000fe200000000ff */
[----:B------:R-:W-:Y:S01]  /*fba0*/  FADD.FTZ R166, R166, R155 ;  /* 0x0000009ba6a67221 */ /* 0x000fe20000010000 */
[----:B------:R-:W-:Y:S03]  /*fbb0*/  F2FP.PACK_AB R25, R174, R171 ;  /* 0x000000abae19723e */ /* 0x000fe600000000ff */
[----:B------:R-:W-:Y:S01]  /*fbc0*/  F2FP.PACK_AB R26, R178, R175 ;  /* 0x000000afb21a723e */ /* 0x000fe200000000ff */
[----:B------:R-:W-:Y:S01]  /*fbd0*/  FADD.FTZ R171, R171, R162 ;  /* 0x000000a2abab7221 */ /* 0x000fe20000010000 */
[----:B------:R-:W-:Y:S01]  /*fbe0*/  F2FP.PACK_AB R27, R183, R182 ;  /* 0x000000b6b71b723e */ /* 0x000fe200000000ff */
[----:B------:R-:W-:Y:S01]  /*fbf0*/  MUFU.EX2 R177, R177 ;  /* 0x000000b100b17308 */ /* 0x000fe20000000800 */
[----:B----4-:R-:W-:Y:S01]  /*fc00*/  F2FP.PACK_AB R31, R191, R192 ;  /* 0x000000c0bf1f723e */ /* 0x010fe200000000ff */
[----:B------:R-:W-:Y:S01]  /*fc10*/  FADD.FTZ R189, R189, R148 ;  /* 0x00000094bdbd7221 */ /* 0x000fe20000010000 */
[----:B------:R-:W-:Y:S01]  /*fc20*/  MOV R148, R149 ;  /* 0x0000009500947202 */ /* 0x000fe20000000f00 */
[----:B------:R-:W-:Y:S02]  /*fc30*/  FADD.FTZ R166, R169, R166 ;  /* 0x000000a6a9a67221 */ /* 0x000fe40000010000 */
[-C--:B-----5:R-:W-:Y:S01]  /*fc40*/  HMMA.16816.F32 R4, R24, R36.reuse, R4 ;  /* 0x000000241804723c */ /* 0x0a0fe20000001804 */
[----:B------:R-:W-:Y:S02]  /*fc50*/  FADD.FTZ R171, R174, R171 ;  /* 0x000000abaeab7221 */ /* 0x000fe40000010000 */
[----:B------:R-:W-:Y:S01]  /*fc60*/  FADD.FTZ R184, R185, R184 ;  /* 0x000000b8b9b87221 */ /* 0x000fe20000010000 */
[----:B------:R-:W-:Y:S01]  /*fc70*/  MUFU.EX2 R176, R176 ;  /* 0x000000b000b07308 */ /* 0x000fe20000000800 */
[----:B------:R-:W-:Y:S02]  /*fc80*/  FADD.FTZ R189, R190, R189 ;  /* 0x000000bdbebd7221 */ /* 0x000fe40000010000 */
[----:B------:R-:W-:Y:S01]  /*fc90*/  FADD.FTZ R175, R175, R166 ;  /* 0x000000a6afaf7221 */ /* 0x000fe20000010000 */
[C---:B------:R-:W-:Y:S01]  /*fca0*/  HMMA.16816.F32 R8, R28.reuse, R36, R8 ;  /* 0x000000241c08723c */ /* 0x040fe20000001808 */
[----:B------:R-:W-:Y:S03]  /*fcb0*/  FADD.FTZ R182, R182, R171 ;  /* 0x000000abb6b67221 */ /* 0x000fe60000010000 */
[----:B------:R-:W-:Y:S02]  /*fcc0*/  FADD.FTZ R187, R187, R184 ;  /* 0x000000b8bbbb7221 */ /* 0x000fe40000010000 */
[----:B------:R-:W-:Y:S01]  /*fcd0*/  MUFU.EX2 R173, R173 ;  /* 0x000000ad00ad7308 */ /* 0x000fe20000000800 */
[----:B------:R-:W-:Y:S01]  /*fce0*/  FADD.FTZ R192, R192, R189 ;  /* 0x000000bdc0c07221 */ /* 0x000fe20000010000 */
[-C--:B------:R-:W-:Y:S01]  /*fcf0*/  HMMA.16816.F32 R12, R28, R38.reuse, R12 ;  /* 0x000000261c0c723c */ /* 0x080fe2000000180c */
[----:B------:R-:W-:Y:S03]  /*fd00*/  FADD.FTZ R178, R178, R175 ;  /* 0x000000afb2b27221 */ /* 0x000fe60000010000 */
[----:B------:R-:W-:Y:S02]  /*fd10*/  FADD.FTZ R182, R183, R182 ;  /* 0x000000b6b7b67221 */ /* 0x000fe40000010000 */
[----:B------:R-:W-:Y:S02]  /*fd20*/  FADD.FTZ R187, R188, R187 ;  /* 0x000000bbbcbb7221 */ /* 0x000fe40000010000 */
[C---:B------:R-:W-:Y:S01]  /*fd30*/  HMMA.16816.F32 R100, R24.reuse, R38, R100 ;  /* 0x000000261864723c */ /* 0x040fe20000001864 */
[----:B------:R-:W2:Y:S01]  /*fd40*/  LDSM.16.MT88.4 R36, [R212+0x1100] ;  /* 0x00110000d424783b */ /* 0x000ea20000004200 */
[----:B------:R-:W-:Y:S02]  /*fd50*/  MUFU.EX2 R186, R186 ;  /* 0x000000ba00ba7308 */ /* 0x000fe40000000800 */
[----:B------:R-:W-:Y:S04]  /*fd60*/  FADD.FTZ R191, R191, R192 ;  /* 0x000000c0bfbf7221 */ /* 0x000fe80000010000 */
[-C--:B------:R-:W-:Y:S04]  /*fd70*/  HMMA.16816.F32 R104, R24, R40.reuse, R104 ;  /* 0x000000281868723c */ /* 0x080fe80000001868 */
[----:B------:R-:W-:Y:S04]  /*fd80*/  MUFU.EX2 R168, R168 ;  /* 0x000000a800a87308 */ /* 0x000fe80000000800 */
[C---:B------:R-:W-:Y:S06]  /*fd90*/  HMMA.16816.F32 R108, R28.reuse, R40, R108 ;  /* 0x000000281c6c723c */ /* 0x040fec000000186c */
[----:B------:R-:W-:Y:S02]  /*fda0*/  MUFU.EX2 R170, R170 ;  /* 0x000000aa00aa7308 */ /* 0x000fe40000000800 */
[-C--:B------:R-:W-:Y:S08]  /*fdb0*/  HMMA.16816.F32 R112, R28, R42.reuse, R112 ;  /* 0x0000002a1c70723c */ /* 0x080ff00000001870 */
[C---:B------:R-:W-:Y:S01]  /*fdc0*/  HMMA.16816.F32 R116, R24.reuse, R42, R116 ;  /* 0x0000002a1874723c */ /* 0x040fe20000001874 */
[----:B------:R-:W3:Y:S01]  /*fdd0*/  LDSM.16.MT88.4 R40, [R214+0x1d00] ;  /* 0x001d0000d628783b */ /* 0x000ee20000004200 */
[----:B------:R-:W4:Y:S06]  /*fde0*/  MUFU.EX2 R179, R179 ;  /* 0x000000b300b37308 */ /* 0x000f2c0000000800 */
[-C--:B-1----:R-:W-:Y:S04]  /*fdf0*/  HMMA.16816.F32 R120, R24, R32.reuse, R120 ;  /* 0x000000201878723c */ /* 0x082fe80000001878 */
[----:B------:R-:W1:Y:S04]  /*fe00*/  MUFU.EX2 R172, R172 ;  /* 0x000000ac00ac7308 */ /* 0x000e680000000800 */
[C---:B------:R-:W-:Y:S06]  /*fe10*/  HMMA.16816.F32 R124, R28.reuse, R32, R124 ;  /* 0x000000201c7c723c */ /* 0x040fec000000187c */
[----:B------:R-:W-:Y:S02]  /*fe20*/  MUFU.EX2 R180, R180 ;  /* 0x000000b400b47308 */ /* 0x000fe40000000800 */
[-C--:B------:R-:W-:Y:S08]  /*fe30*/  HMMA.16816.F32 R16, R28, R34.reuse, R16 ;  /* 0x000000221c10723c */ /* 0x080ff00000001810 */
[C---:B------:R-:W-:Y:S01]  /*fe40*/  HMMA.16816.F32 R128, R24.reuse, R34, R128 ;  /* 0x000000221880723c */ /* 0x040fe20000001880 */
[----:B------:R-:W5:Y:S01]  /*fe50*/  LDSM.16.MT88.4 R32, [R212+0x1d00] ;  /* 0x001d0000d420783b */ /* 0x000f620000004200 */
[----:B------:R-:W1:Y:S06]  /*fe60*/  MUFU.EX2 R195, R195 ;  /* 0x000000c300c37308 */ /* 0x000e6c0000000800 */
[-C--:B--2---:R-:W-:Y:S04]  /*fe70*/  HMMA.16816.F32 R52, R24, R36.reuse, R52 ;  /* 0x000000241834723c */ /* 0x084fe80000001834 */
[----:B------:R-:W2:Y:S04]  /*fe80*/  MUFU.EX2 R196, R196 ;  /* 0x000000c400c47308 */ /* 0x000ea80000000800 */
[C---:B------:R-:W-:Y:S08]  /*fe90*/  HMMA.16816.F32 R56, R28.reuse, R36, R56 ;  /* 0x000000241c38723c */ /* 0x040ff00000001838 */
[-C--:B------:R-:W-:Y:S08]  /*fea0*/  HMMA.16816.F32 R60, R28, R38.reuse, R60 ;  /* 0x000000261c3c723c */ /* 0x080ff0000000183c */
[C---:B------:R-:W-:Y:S01]  /*feb0*/  HMMA.16816.F32 R64, R24.reuse, R38, R64 ;  /* 0x000000261840723c */ /* 0x040fe20000001840 */
[----:B------:R-:W1:Y:S07]  /*fec0*/  LDSM.16.MT88.4 R36, [R214+0x900] ;  /* 0x00090000d624783b */ /* 0x000e6e0000004200 */
[-C--:B---3--:R-:W-:Y:S08]  /*fed0*/  HMMA.16816.F32 R68, R24, R40.reuse, R68 ;  /* 0x000000281844723c */ /* 0x088ff00000001844 */
[C---:B------:R-:W-:Y:S08]  /*fee0*/  HMMA.16816.F32 R72, R28.reuse, R40, R72 ;  /* 0x000000281c48723c */ /* 0x040ff00000001848 */
[-C--:B------:R-:W-:Y:S08]  /*fef0*/  HMMA.16816.F32 R76, R28, R42.reuse, R76 ;  /* 0x0000002a1c4c723c */ /* 0x080ff0000000184c */
[C---:B------:R-:W-:Y:S01]  /*ff00*/  HMMA.16816.F32 R80, R24.reuse, R42, R80 ;  /* 0x0000002a1850723c */ /* 0x040fe20000001850 */
[----:B------:R-:W3:Y:S07]  /*ff10*/  LDSM.16.MT88.4 R40, [R212+0x900] ;  /* 0x00090000d428783b */ /* 0x000eee0000004200 */
[-C--:B-----5:R-:W-:Y:S08]  /*ff20*/  HMMA.16816.F32 R84, R24, R32.reuse, R84 ;  /* 0x000000201854723c */ /* 0x0a0ff00000001854 */
[C---:B------:R-:W-:Y:S08]  /*ff30*/  HMMA.16816.F32 R88, R28.reuse, R32, R88 ;  /* 0x000000201c58723c */ /* 0x040ff00000001858 */
[-C--:B------:R-:W-:Y:S07]  /*ff40*/  HMMA.16816.F32 R92, R28, R34.reuse, R92 ;  /* 0x000000221c5c723c */ /* 0x080fee000000185c */
[----:B----4-:R-:W-:Y:S01]  /*ff50*/  F2FP.PACK_AB R28, R179, R170 ;  /* 0x000000aab31c723e */ /* 0x010fe200000000ff */
[----:B------:R-:W-:Y:S01]  /*ff60*/  HMMA.16816.F32 R96, R24, R34, R96 ;  /* 0x000000221860723c */ /* 0x000fe20000001860 */
[----:B-1----:R-:W-:Y:S01]  /*ff70*/  F2FP.PACK_AB R30, R193, R172 ;  /* 0x000000acc11e723e */ /* 0x002fe200000000ff */
[----:B------:R-:W1:Y:S02]  /*ff80*/  LDSM.16.MT88.4 R32, [R214+0x2100] ;  /* 0x00210000d620783b */ /* 0x000e640000004200 */
[----:B------:R-:W-:Y:S01]  /*ff90*/  F2FP.PACK_AB R29, R195, R180 ;  /* 0x000000b4c31d723e */ /* 0x000fe200000000ff */
[----:B------:R-:W-:Y:S01]  /*ffa0*/  FADD.FTZ R170, R170, R187 ;  /* 0x000000bbaaaa7221 */ /* 0x000fe20000010000 */
[----:B--2---:R-:W-:Y:S01]  /*ffb0*/  F2FP.PACK_AB R31, R23, R196 ;  /* 0x000000c4171f723e */ /* 0x004fe200000000ff */
        /* <DEDUP_REMOVED lines=8> */
[----:B------:R-:W-:Y:S02]  /*10040*/  FADD.FTZ R177, R176, R177 ;  /* 0x000000b1b0b17221 */ /* 0x000fe40000010000 */
[----:B------:R-:W-:Y:S02]  /*10050*/  FADD.FTZ R179, R179, R170 ;  /* 0x000000aab3b37221 */ /* 0x000fe40000010000 */
[----:B------:R-:W-:Y:S02]  /*10060*/  FADD.FTZ R195, R195, R180 ;  /* 0x000000b4c3c37221 */ /* 0x000fe40000010000 */
[-C--:B------:R-:W-:Y:S01]  /*10070*/  HMMA.16816.F32 R144, R24, R36.reuse, R4 ;  /* 0x000000241890723c */ /* 0x080fe20000001804 */
[----:B------:R-:W2:Y:S01]  /*10080*/  LDSM.16.MT88.4 R4, [R212+0x2100] ;  /* 0x00210000d404783b */ /* 0x000ea20000004200 */
[----:B------:R-:W-:Y:S02]  /*10090*/  FADD.FTZ R173, R173, R194 ;  /* 0x000000c2adad7221 */ /* 0x000fe40000010000 */
        /* <DEDUP_REMOVED lines=8> */
[----:B------:R-:W-:Y:S04]  /*10120*/  FADD.FTZ R237, R23, R196 ;  /* 0x000000c417ed7221 */ /* 0x000fe80000010000 */
        /* <DEDUP_REMOVED lines=22> */
.L_x_510:
[----:B------:R-:W1:Y:S01]  /*10290*/  SHFL.BFLY PT, R2, R243, 0x2, 0x1f ;  /* 0x0c401f00f3027f89 */ /* 0x000e6200000e0000 */
[----:B------:R-:W-:-:S02]  /*102a0*/  MOV R6, RZ ;  /* 0x000000ff00067202 */ /* 0x000fc40000000f00 */
[----:B------:R-:W-:Y:S01]  /*102b0*/  PLOP3.LUT P4, PT, PT, PT, PT, 0x8, 0x0 ;  /* 0x000000000000781c */ /* 0x000fe20003f8e170 */
        /* <DEDUP_REMOVED lines=10> */
[----:B------:R-:W4:Y:S01]  /*10360*/  SHFL.BFLY PT, R11, R8, 0x1, 0x1f ;  /* 0x0c201f00080b7f89 */ /* 0x000f2200000e0000 */
[----:B-1----:R-:W-:Y:S02]  /*10370*/  FADD.FTZ R5, R2, R5 ;  /* 0x0000000502057221 */ /* 0x002fe40000010000 */
[----:B--2---:R-:W-:-:S03]  /*10380*/  FADD.FTZ R4, R7, R4 ;  /* 0x0000000407047221 */ /* 0x004fc60000010000 */
[----:B------:R-:W-:Y:S02]  /*10390*/  FSETP.NE.FTZ.AND P3, PT, R5, RZ, PT ;  /* 0x000000ff0500720b */ /* 0x000fe40003f75000 */
[----:B------:R-:W-:Y:S01]  /*103a0*/  MOV R7, RZ ;  /* 0x000000ff00077202 */ /* 0x000fe20000000f00 */
[----:B---3--:R-:W-:Y:S01]  /*103b0*/  FADD.FTZ R0, R0, R9 ;  /* 0x0000000900007221 */ /* 0x008fe20000010000 */
[----:B------:R-:W-:Y:S01]  /*103c0*/  FSETP.NE.FTZ.AND P2, PT, R4, RZ, PT ;  /* 0x000000ff0400720b */ /* 0x000fe20003f55000 */
[----:B----4-:R-:W-:-:S03]  /*103d0*/  FADD.FTZ R2, R8, R11 ;  /* 0x0000000b08027221 */ /* 0x010fc60000010000 */
[----:B------:R-:W-:Y:S02]  /*103e0*/  FSETP.NE.FTZ.AND P0, PT, R0, RZ, PT ;  /* 0x000000ff0000720b */ /* 0x000fe40003f15000 */
[----:B------:R-:W-:Y:S02]  /*103f0*/  MOV R8, RZ ;  /* 0x000000ff00087202 */ /* 0x000fe40000000f00 */
[----:B------:R-:W-:Y:S01]  /*10400*/  FSETP.NE.FTZ.AND P1, PT, R2, RZ, PT ;  /* 0x000000ff0200720b */ /* 0x000fe20003f35000 */
[----:B------:R-:W1:Y:S01]  /*10410*/  @P3 MUFU.RCP R6, R5 ;  /* 0x0000000500063308 */ /* 0x000e620000001000 */
[----:B------:R-:W-:-:S03]  /*10420*/  @P3 MOV R13, 0x3f317218 ;  /* 0x3f317218000d3802 */ /* 0x000fc60000000f00 */
[----:B------:R-:W-:Y:S02]  /*10430*/  @P2 MOV R12, 0x3f317218 ;  /* 0x3f317218000c2802 */ /* 0x000fe40000000f00 */
[----:B------:R-:W-:Y:S02]  /*10440*/  @P3 FMUL.FTZ R13, R13, c[0x0][0x2d0] ;  /* 0x0000b4000d0d3a20 */ /* 0x000fe40000410000 */
[----:B------:R-:W-:Y:S01]  /*10450*/  @P2 MUFU.RCP R7, R4 ;  /* 0x0000000400072308 */ /* 0x000fe20000001000 */
[----:B------:R-:W-:Y:S01]  /*10460*/  @P0 MOV R10, 0x3f317218 ;  /* 0x3f317218000a0802 */ /* 0x000fe20000000f00 */
[----:B------:R-:W-:Y:S02]  /*10470*/  @P2 FMUL.FTZ R12, R12, c[0x0][0x2d0] ;  /* 0x0000b4000c0c2a20 */ /* 0x000fe40000410000 */
[----:B------:R-:W-:Y:S02]  /*10480*/  @P1 MOV R11, 0x3f317218 ;  /* 0x3f317218000b1802 */ /* 0x000fe40000000f00 */
[----:B------:R-:W-:-:S02]  /*10490*/  @P0 FMUL.FTZ R10, R10, c[0x0][0x2d0] ;  /* 0x0000b4000a0a0a20 */ /* 0x000fc40000410000 */
[C---:B-1----:R-:W-:Y:S01]  /*104a0*/  FMUL.FTZ R144, R6.reuse, R144 ;  /* 0x0000009006907220 */ /* 0x042fe20000410000 */
[----:B------:R-:W1:Y:S01]  /*104b0*/  @P3 MUFU.LG2 R5, R5 ;  /* 0x0000000500053308 */ /* 0x000e620000000c00 */
[C---:B------:R-:W-:Y:S02]  /*104c0*/  FMUL.FTZ R145, R6.reuse, R145 ;  /* 0x0000009106917220 */ /* 0x040fe40000410000 */
[C---:B------:R-:W-:Y:S02]  /*104d0*/  FMUL.FTZ R100, R6.reuse, R100 ;  /* 0x0000006406647220 */ /* 0x040fe40000410000 */
[C---:B------:R-:W-:Y:S02]  /*104e0*/  FMUL.FTZ R101, R6.reuse, R101 ;  /* 0x0000006506657220 */ /* 0x040fe40000410000 */
[C---:B------:R-:W-:Y:S01]  /*104f0*/  FMUL.FTZ R104, R6.reuse, R104 ;  /* 0x0000006806687220 */ /* 0x040fe20000410000 */
[----:B------:R-:W2:Y:S01]  /*10500*/  @P2 MUFU.LG2 R4, R4 ;  /* 0x0000000400042308 */ /* 0x000ea20000000c00 */
[----:B------:R-:W-:-:S02]  /*10510*/  FMUL.FTZ R105, R6, R105 ;  /* 0x0000006906697220 */ /* 0x000fc40000410000 */
[C---:B------:R-:W-:Y:S02]  /*10520*/  FMUL.FTZ R116, R6.reuse, R116 ;  /* 0x0000007406747220 */ /* 0x040fe40000410000 */
[C---:B------:R-:W-:Y:S02]  /*10530*/  FMUL.FTZ R117, R6.reuse, R117 ;  /* 0x0000007506757220 */ /* 0x040fe40000410000 */
[C---:B------:R-:W-:Y:S01]  /*10540*/  FMUL.FTZ R120, R6.reuse, R120 ;  /* 0x0000007806787220 */ /* 0x040fe20000410000 */
[----:B------:R-:W3:Y:S01]  /*10550*/  @P1 MUFU.LG2 R9, R2 ;  /* 0x0000000200091308 */ /* 0x000ee20000000c00 */
[C---:B------:R-:W-:Y:S02]  /*10560*/  FMUL.FTZ R121, R6.reuse, R121 ;  /* 0x0000007906797220 */ /* 0x040fe40000410000 */
[C---:B------:R-:W-:Y:S02]  /*10570*/  FMUL.FTZ R128, R6.reuse, R128 ;  /* 0x0000008006807220 */ /* 0x040fe40000410000 */
[----:B------:R-:W-:-:S02]  /*10580*/  FMUL.FTZ R129, R6, R129 ;  /* 0x0000008106817220 */ /* 0x000fc40000410000 */
[C---:B------:R-:W-:Y:S01]  /*10590*/  FMUL.FTZ R52, R6.reuse, R52 ;  /* 0x0000003406347220 */ /* 0x040fe20000410000 */
[----:B------:R4:W-:Y:S01]  /*105a0*/  @P1 MUFU.RCP R8, R2 ;  /* 0x0000000200081308 */ /* 0x0009e20000001000 */
[C---:B------:R-:W-:Y:S02]  /*105b0*/  FMUL.FTZ R53, R6.reuse, R53 ;  /* 0x0000003506357220 */ /* 0x040fe40000410000 */
[C---:B------:R-:W-:Y:S02]  /*105c0*/  FMUL.FTZ R64, R6.reuse, R64 ;  /* 0x0000004006407220 */ /* 0x040fe40000410000 */
[C---:B------:R-:W-:Y:S02]  /*105d0*/  FMUL.FTZ R65, R6.reuse, R65 ;  /* 0x0000004106417220 */ /* 0x040fe40000410000 */
[C---:B------:R-:W-:Y:S02]  /*105e0*/  FMUL.FTZ R68, R6.reuse, R68 ;  /* 0x0000004406447220 */ /* 0x040fe40000410000 */
[----:B------:R-:W-:-:S02]  /*105f0*/  FMUL.FTZ R69, R6, R69 ;  /* 0x0000004506457220 */ /* 0x000fc40000410000 */
[C---:B------:R-:W-:Y:S02]  /*10600*/  FMUL.FTZ R80, R6.reuse, R80 ;  /* 0x0000005006507220 */ /* 0x040fe40000410000 */
[C---:B------:R-:W-:Y:S02]  /*10610*/  FMUL.FTZ R81, R6.reuse, R81 ;  /* 0x0000005106517220 */ /* 0x040fe40000410000 */
[C---:B------:R-:W-:Y:S01]  /*10620*/  FMUL.FTZ R84, R6.reuse, R84 ;  /* 0x0000005406547220 */ /* 0x040fe20000410000 */
[----:B----4-:R-:W-:Y:S01]  /*10630*/  MOV R2, 0xff800000 ;  /* 0xff80000000027802 */ /* 0x010fe20000000f00 */
[C---:B------:R-:W-:Y:S02]  /*10640*/  FMUL.FTZ R85, R6.reuse, R85 ;  /* 0x0000005506557220 */ /* 0x040fe40000410000 */
[C---:B------:R-:W-:Y:S02]  /*10650*/  FMUL.FTZ R96, R6.reuse, R96 ;  /* 0x0000006006607220 */ /* 0x040fe40000410000 */
[----:B------:R-:W-:Y:S01]  /*10660*/  FMUL.FTZ R97, R6, R97 ;  /* 0x0000006106617220 */ /* 0x000fe20000410000 */
[----:B------:R-:W-:Y:S01]  /*10670*/  MOV R6, RZ ;  /* 0x000000ff00067202 */ /* 0x000fe20000000f00 */
[----:B-1----:R-:W-:-:S02]  /*10680*/  @P3 FMUL.FTZ R14, R5, 0.69314718246459960938 ;  /* 0x3f317218050e3820 */ /* 0x002fc40000410000 */
[----:B--2---:R-:W-:Y:S02]  /*10690*/  @P2 FMUL.FTZ R4, R4, 0.69314718246459960938 ;  /* 0x3f31721804042820 */ /* 0x004fe40000410000 */
[----:B---3--:R-:W-:Y:S01]  /*106a0*/  @P1 FMUL.FTZ R16, R9, 0.69314718246459960938 ;  /* 0x3f31721809101820 */ /* 0x008fe20000410000 */
[----:B------:R-:W-:Y:S01]  /*106b0*/  @P0 MUFU.RCP R6, R0 ;  /* 0x0000000000060308 */ /* 0x000fe20000001000 */
[----:B------:R-:W-:Y:S02]  /*106c0*/  @P1 FMUL.FTZ R11, R11, c[0x0][0x2d0] ;  /* 0x0000b4000b0b1a20 */ /* 0x000fe40000410000 */
[C---:B------:R-:W-:Y:S02]  /*106d0*/  FMUL.FTZ R146, R7.reuse, R146 ;  /* 0x0000009207927220 */ /* 0x040fe40000410000 */
[C---:B------:R-:W-:Y:S02]  /*106e0*/  FMUL.FTZ R147, R7.reuse, R147 ;  /* 0x0000009307937220 */ /* 0x040fe40000410000 */
[C---:B------:R-:W-:Y:S01]  /*106f0*/  FMUL.FTZ R102, R7.reuse, R102 ;  /* 0x0000006607667220 */ /* 0x040fe20000410000 */
[----:B------:R-:W1:Y:S01]  /*10700*/  @P0 MUFU.LG2 R0, R0 ;  /* 0x0000000000000308 */ /* 0x000e620000000c00 */
        /* <DEDUP_REMOVED lines=8> */
[----:B-1----:R-:W-:Y:S02]  /*10790*/  @P0 FMUL.FTZ R5, R0, 0.69314718246459960938 ;  /* 0x3f31721800050820 */ /* 0x002fe40000410000 */
        /* <DEDUP_REMOVED lines=13> */
[----:B------:R-:W-:Y:S01]  /*10870*/  MOV R7, 0xff800000 ;  /* 0xff80000000077802 */ /* 0x000fe20000000f00 */
        /* <DEDUP_REMOVED lines=50> */
[----:B------:R-:W-:Y:S02]  /*10ba0*/  @P3 FFMA.FTZ R2, R13, R151, R14 ;  /* 0x000000970d023223 */ /* 0x000fe4000001000e */
[----:B------:R-:W-:Y:S02]  /*10bb0*/  @P2 FFMA.FTZ R6, R12, R149, R4 ;  /* 0x000000950c062223 */ /* 0x000fe40000010004 */
[----:B------:R-:W-:-:S02]  /*10bc0*/  @P1 FFMA.FTZ R7, R11, R3, R16 ;  /* 0x000000030b071223 */ /* 0x000fc40000010010 */
[----:B------:R-:W-:Y:S02]  /*10bd0*/  @P0 FFMA.FTZ R8, R10, R152, R5 ;  /* 0x000000980a080223 */ /* 0x000fe40000010005 */
.L_x_446:
[----:B------:R-:W-:Y:S05]  /*10be0*/  @P4 BRA `(.L_x_532) ;  /* 0x00001ab000004947 */ /* 0x000fea0003800000 */
[----:B------:R-:W1:Y:S01]  /*10bf0*/  S2R R10, SR_TID.X ;  /* 0x00000000000a7919 */ /* 0x000e620000002100 */
[----:B------:R-:W-:Y:S01]  /*10c00*/  USHF.R.S32.HI UR6, URZ, 0x1f, UR8 ;  /* 0x0000001f3f067899 */ /* 0x000fe20008011408 */
[----:B------:R-:W-:Y:S01]  /*10c10*/  IMAD R16, RZ, RZ, -UR8 ;  /* 0x80000008ff107e24 */ /* 0x000fe2000f8e02ff */
[----:B------:R-:W-:Y:S01]  /*10c20*/  ULDC.64 UR4, c[0x0][0x4d0] ;  /* 0x0001340000047ab9 */ /* 0x000fe20000000a00 */
[----:B------:R-:W2:Y:S01]  /*10c30*/  S2R R9, SR_CTAID.Y ;  /* 0x0000000000097919 */ /* 0x000ea20000002600 */
[----:B------:R-:W-:Y:S01]  /*10c40*/  UIMAD UR7, UR6, UR4, URZ ;  /* 0x00000004060772a4 */ /* 0x000fe2000f8e023f */
[----:B------:R-:W-:Y:S01]  /*10c50*/  IMAD.MOV.U32 R12, RZ, RZ, c[0x0][0x4e8] ;  /* 0x00013a00ff0c7624 */ /* 0x000fe200078e00ff */
[----:B------:R-:W-:Y:S01]  /*10c60*/  UIMAD.WIDE.U32 UR10, UR8, UR4, URZ ;  /* 0x00000004080a72a5 */ /* 0x000fe2000f8e003f */
[----:B------:R-:W3:Y:S01]  /*10c70*/  S2R R22, SR_CTAID.Z ;  /* 0x0000000000167919 */ /* 0x000ee20000002700 */
[----:B------:R-:W-:Y:S01]  /*10c80*/  UIMAD UR5, UR8, UR5, UR7 ;  /* 0x00000005080572a4 */ /* 0x000fe2000f8e0207 */
[----:B------:R-:W-:Y:S02]  /*10c90*/  BSSY B0, `(.L_x_533) ;  /* 0x00000c1000007945 */ /* 0x000fe40003800000 */
[----:B------:R-:W-:Y:S01]  /*10ca0*/  BAR.SYNC.DEFER_BLOCKING 0x1, 0x80 ;  /* 0x0042000000007b1d */ /* 0x000fe20000010000 */
[----:B------:R-:W-:Y:S01]  /*10cb0*/  UIADD3 UR5, UR11, UR5, URZ ;  /* 0x000000050b057290 */ /* 0x000fe2000fffe03f */
[----:B------:R-:W-:Y:S01]  /*10cc0*/  IMAD.U32 R21, RZ, RZ, UR11 ;  /* 0x0000000bff157e24 */ /* 0x000fe2000f8e00ff */
[----:B------:R-:W-:Y:S01]  /*10cd0*/  ISETP.NE.AND P0, PT, R12, 0x1, PT ;  /* 0x000000010c00780c */ /* 0x000fe20003f05270 */
[----:B------:R-:W-:-:S02]  /*10ce0*/  IMAD.U32 R20, RZ, RZ, UR10 ;  /* 0x0000000aff147e24 */ /* 0x000fc4000f8e00ff */
[----:B------:R-:W4:Y:S01]  /*10cf0*/  S2R R13, SR_CTAID.X ;  /* 0x00000000000d7919 */ /* 0x000f220000002500 */
[----:B------:R-:W-:Y:S01]  /*10d00*/  IMAD.U32 R21, RZ, RZ, UR5 ;  /* 0x00000005ff157e24 */ /* 0x000fe2000f8e00ff */
[----:B------:R-:W-:Y:S01]  /*10d10*/  ULDC.64 UR4, c[0x0][0x438] ;  /* 0x00010e0000047ab9 */ /* 0x000fe20000000a00 */
[----:B------:R-:W-:Y:S01]  /*10d20*/  IMAD R12, R12, c[0x0][0x388], RZ ;  /* 0x0000e2000c0c7a24 */ /* 0x000fe200078e02ff */
[----:B------:R-:W-:Y:S01]  /*10d30*/  UIMAD UR6, UR6, UR4, URZ ;  /* 0x00000004060672a4 */ /* 0x000fe2000f8e023f */
[----:B-1----:R-:W-:Y:S01]  /*10d40*/  SHF.R.S32.HI R5, RZ, 0x1f, R10 ;  /* 0x0000001fff057819 */ /* 0x002fe2000001140a */
[----:B------:R-:W-:Y:S02]  /*10d50*/  UIMAD.WIDE.U32 UR10, UR8, UR4, URZ ;  /* 0x00000004080a72a5 */ /* 0x000fe4000f8e003f */
[----:B------:R-:W-:Y:S01]  /*10d60*/  UIMAD UR4, UR8, UR5, UR6 ;  /* 0x00000005080472a4 */ /* 0x000fe2000f8e0206 */
[CC--:B------:R-:W-:Y:S01]  /*10d70*/  LEA.HI R11, R5.reuse, R10.reuse, RZ, 0x2 ;  /* 0x0000000a050b7211 */ /* 0x0c0fe200078f10ff */
[----:B--2---:R-:W-:Y:S01]  /*10d80*/  IMAD R16, R16, c[0x0][0x550], R9 ;  /* 0x0001540010107a24 */ /* 0x004fe200078e0209 */
[-C--:B------:R-:W-:Y:S01]  /*10d90*/  LEA.HI R5, R5, R10.reuse, RZ, 0x5 ;  /* 0x0000000a05057211 */ /* 0x080fe200078f28ff */
[----:B------:R-:W-:Y:S01]  /*10da0*/  UIADD3 UR4, UR11, UR4, URZ ;  /* 0x000000040b047290 */ /* 0x000fe2000fffe03f */
[----:B------:R-:W-:Y:S01]  /*10db0*/  LOP3.LUT R11, R11, 0xfffffffc, RZ, 0xc0, !PT ;  /* 0xfffffffc0b0b7812 */ /* 0x000fe200078ec0ff */
[----:B------:R-:W-:Y:S01]  /*10dc0*/  IMAD.U32 R15, RZ, RZ, UR11 ;  /* 0x0000000bff0f7e24 */ /* 0x000fe2000f8e00ff */
[----:B------:R-:W-:Y:S01]  /*10dd0*/  LOP3.LUT R3, R5, 0xffffffe0, RZ, 0xc0, !PT ;  /* 0xffffffe005037812 */ /* 0x000fe200078ec0ff */
[----:B---3--:R-:W-:Y:S01]  /*10de0*/  IMAD.WIDE.U32 R20, R22, c[0x0][0x4d8], R20 ;  /* 0x0001360016147a25 */ /* 0x008fe200078e0014 */
[----:B------:R-:W-:-:S02]  /*10df0*/  IADD3 R4, -R11, R10, RZ ;  /* 0x0000000a0b047210 */ /* 0x000fc40007ffe1ff */
[----:B------:R-:W-:Y:S01]  /*10e00*/  SHF.R.S32.HI R17, RZ, 0x5, R5 ;  /* 0x00000005ff117819 */ /* 0x000fe20000011405 */
[----:B------:R-:W-:Y:S01]  /*10e10*/  IMAD.IADD R3, R10, 0x1, -R3 ;  /* 0x000000010a037824 */ /* 0x000fe200078e0a03 */
[----:B------:R-:W-:Y:S01]  /*10e20*/  LEA.HI R0, R4, R4, RZ, 0x1 ;  /* 0x0000000404007211 */ /* 0x000fe200078f08ff */
[----:B------:R-:W-:Y:S01]  /*10e30*/  IMAD.U32 R15, RZ, RZ, UR4 ;  /* 0x00000004ff0f7e24 */ /* 0x000fe2000f8e00ff */
[----:B------:R-:W-:Y:S02]  /*10e40*/  SHF.R.S32.HI R10, RZ, 0x1f, R5 ;  /* 0x0000001fff0a7819 */ /* 0x000fe40000011405 */
[----:B------:R-:W-:Y:S02]  /*10e50*/  LOP3.LUT R9, R0, 0x1ffffffe, RZ, 0xc0, !PT ;  /* 0x1ffffffe00097812 */ /* 0x000fe400078ec0ff */
[----:B------:R-:W-:Y:S02]  /*10e60*/  LEA.HI R10, R10, R17, RZ, 0x2 ;  /* 0x000000110a0a7211 */ /* 0x000fe400078f10ff */
[----:B------:R-:W-:Y:S01]  /*10e70*/  SHF.R.S32.HI R5, RZ, 0x1f, R22 ;  /* 0x0000001fff057819 */ /* 0x000fe20000011416 */
[----:B------:R-:W-:Y:S01]  /*10e80*/  IMAD.IADD R4, R4, 0x1, -R9 ;  /* 0x0000000104047824 */ /* 0x000fe200078e0a09 */
[----:B------:R-:W-:-:S02]  /*10e90*/  SHF.L.U32 R9, R0, 0x5, RZ ;  /* 0x0000000500097819 */ /* 0x000fc400000006ff */
[----:B------:R-:W-:Y:S01]  /*10ea0*/  SHF.R.S32.HI R0, RZ, 0x1f, R3 ;  /* 0x0000001fff007819 */ /* 0x000fe20000011403 */
[C---:B------:R-:W-:Y:S01]  /*10eb0*/  IMAD R11, R5.reuse, c[0x0][0x4d8], RZ ;  /* 0x00013600050b7a24 */ /* 0x040fe200078e02ff */
[----:B------:R-:W-:Y:S01]  /*10ec0*/  LOP3.LUT R10, R10, 0xffffffc, RZ, 0xc0, !PT ;  /* 0x0ffffffc0a0a7812 */ /* 0x000fe200078ec0ff */
[----:B------:R-:W-:Y:S01]  /*10ed0*/  IMAD R5, R5, c[0x0][0x440], RZ ;  /* 0x0001100005057a24 */ /* 0x000fe200078e02ff */
[----:B------:R-:W-:Y:S01]  /*10ee0*/  LEA.HI R0, R0, R3, RZ, 0x2 ;  /* 0x0000000300007211 */ /* 0x000fe200078f10ff */
[C---:B------:R-:W-:Y:S01]  /*10ef0*/  IMAD R11, R22.reuse, c[0x0][0x4dc], R11 ;  /* 0x00013700160b7a24 */ /* 0x040fe200078e020b */
[----:B------:R-:W-:Y:S01]  /*10f00*/  LOP3.LUT R9, R9, 0xffffffc0, RZ, 0xc0, !PT ;  /* 0xffffffc009097812 */ /* 0x000fe200078ec0ff */
[----:B------:R-:W-:Y:S01]  /*10f10*/  IMAD.IADD R17, R17, 0x1, -R10 ;  /* 0x0000000111117824 */ /* 0x000fe200078e0a0a */
[----:B------:R-:W-:Y:S01]  /*10f20*/  SHF.R.S32.HI R10, RZ, 0x2, R0 ;  /* 0x00000002ff0a7819 */ /* 0x000fe20000011400 */
[----:B------:R-:W-:Y:S01]  /*10f30*/  IMAD R5, R22, c[0x0][0x444], R5 ;  /* 0x0001110016057a24 */ /* 0x000fe200078e0205 */
[----:B------:R-:W-:Y:S01]  /*10f40*/  MOV R14, UR10 ;  /* 0x0000000a000e7c02 */ /* 0x000fe20008000f00 */
[----:B------:R-:W-:Y:S01]  /*10f50*/  IMAD R9, R4, 0x8, R9 ;  /* 0x0000000804097824 */ /* 0x000fe200078e0209 */
[----:B------:R-:W-:Y:S01]  /*10f60*/  IADD3 R21, R21, R11, RZ ;  /* 0x0000000b15157210 */ /* 0x000fe20007ffe0ff */
[----:B------:R-:W-:Y:S01]  /*10f70*/  IMAD R10, R17, 0x10, R10 ;  /* 0x00000010110a7824 */ /* 0x000fe200078e020a */
[----:B------:R-:W-:Y:S01]  /*10f80*/  SHF.R.S32.HI R11, RZ, 0x1f, R16 ;  /* 0x0000001fff0b7819 */ /* 0x000fe20000011410 */
[----:B------:R-:W-:Y:S01]  /*10f90*/  IMAD.WIDE.U32 R22, R22, c[0x0][0x440], R14 ;  /* 0x0001100016167a25 */ /* 0x000fe200078e000e */
[----:B------:R-:W-:-:S03]  /*10fa0*/  LOP3.LUT R0, R0, 0x7ffffffc, RZ, 0xc0, !PT ;  /* 0x7ffffffc00007812 */ /* 0x000fc600078ec0ff */
[----:B------:R-:W-:Y:S02]  /*10fb0*/  IMAD.IADD R18, R10, 0x1, R9 ;  /* 0x000000010a127824 */ /* 0x000fe400078e0209 */
[----:B------:R-:W-:Y:S02]  /*10fc0*/  IMAD.IADD R23, R23, 0x1, R5 ;  /* 0x0000000117177824 */ /* 0x000fe400078e0205 */
[C---:B----4-:R-:W-:Y:S01]  /*10fd0*/  IMAD R18, R13.reuse, 0x80, R18 ;  /* 0x000000800d127824 */ /* 0x050fe200078e0212 */
[----:B------:R-:W-:Y:S01]  /*10fe0*/  LEA R13, R13, R10, 0x7 ;  /* 0x0000000a0d0d7211 */ /* 0x000fe200078e38ff */
[----:B------:R-:W-:Y:S02]  /*10ff0*/  IMAD R15, R11, c[0x0][0x448], RZ ;  /* 0x000112000b0f7a24 */ /* 0x000fe400078e02ff */
[----:B------:R-:W-:Y:S01]  /*11000*/  @P0 IMAD.HI.U32 R14, R18, c[0x0][0x4ec], RZ ;  /* 0x00013b00120e0a27 */ /* 0x000fe200078e00ff */
[----:B------:R-:W-:-:S03]  /*11010*/  MOV R4, R18 ;  /* 0x0000001200047202 */ /* 0x000fc60000000f00 */
[----:B------:R-:W-:Y:S01]  /*11020*/  @P0 IMAD.HI.U32 R9, R18, c[0x0][0x4ec], RZ ;  /* 0x00013b0012090a27 */ /* 0x000fe200078e00ff */
[----:B------:R-:W-:-:S03]  /*11030*/  @P0 SHF.R.U32.HI R4, RZ, c[0x0][0x4f0], R14 ;  /* 0x00013c00ff040a19 */ /* 0x000fc6000001160e */
[----:B------:R-:W-:Y:S01]  /*11040*/  IMAD.MOV.U32 R5, RZ, RZ, R18 ;  /* 0x000000ffff057224 */ /* 0x000fe200078e0012 */
[----:B------:R-:W-:Y:S01]  /*11050*/  @P0 SHF.R.U32.HI R5, RZ, c[0x0][0x4f0], R9 ;  /* 0x00013c00ff050a19 */ /* 0x000fe20000011609 */
[----:B------:R-:W-:Y:S01]  /*11060*/  IMAD R11, R11, c[0x0][0x4e0], RZ ;  /* 0x000138000b0b7a24 */ /* 0x000fe200078e02ff */
[--C-:B------:R-:W-:Y:S01]  /*11070*/  SHF.R.S32.HI R14, RZ, 0x1f, R4.reuse ;  /* 0x0000001fff0e7819 */ /* 0x100fe20000011404 */
[----:B------:R-:W-:Y:S02]  /*11080*/  IMAD.MOV R9, RZ, RZ, -R4 ;  /* 0x000000ffff097224 */ /* 0x000fe400078e0a04 */
[C---:B------:R-:W-:Y:S02]  /*11090*/  IMAD R15, R16.reuse, c[0x0][0x44c], R15 ;  /* 0x00011300100f7a24 */ /* 0x040fe400078e020f */
[----:B------:R-:W-:-:S04]  /*110a0*/  IMAD.WIDE.U32 R22, R16, c[0x0][0x448], R22 ;  /* 0x0001120010167a25 */ /* 0x000fc800078e0016 */
[C---:B------:R-:W-:Y:S02]  /*110b0*/  IMAD R11, R16.reuse, c[0x0][0x4e4], R11 ;  /* 0x00013900100b7a24 */ /* 0x040fe400078e020b */
[----:B------:R-:W-:Y:S01]  /*110c0*/  IMAD.WIDE.U32 R16, R16, c[0x0][0x4e0], R20 ;  /* 0x0001380010107a25 */ /* 0x000fe200078e0014 */
[----:B------:R-:W-:-:S03]  /*110d0*/  SHF.R.S32.HI R20, RZ, 0x1f, R5 ;  /* 0x0000001fff147819 */ /* 0x000fc60000011405 */
[----:B------:R-:W-:Y:S01]  /*110e0*/  IMAD R9, R9, c[0x0][0x4e8], R18 ;  /* 0x00013a0009097a24 */ /* 0x000fe200078e0212 */
[----:B------:R-:W-:Y:S01]  /*110f0*/  IADD3 R16, P0, R4, R16, RZ ;  /* 0x0000001004107210 */ /* 0x000fe20007f1e0ff */
[----:B------:R-:W-:Y:S02]  /*11100*/  IMAD.IADD R23, R23, 0x1, R15 ;  /* 0x0000000117177824 */ /* 0x000fe400078e020f */
[----:B------:R-:W-:Y:S01]  /*11110*/  IMAD R20, R20, c[0x0][0x430], RZ ;  /* 0x00010c0014147a24 */ /* 0x000fe200078e02ff */
[----:B------:R-:W-:Y:S02]  /*11120*/  SHF.R.S32.HI R4, RZ, 0x1f, R9 ;  /* 0x0000001fff047819 */ /* 0x000fe40000011409 */
[----:B------:R-:W-:Y:S01]  /*11130*/  IADD3.X R17, R14, R17, R11, P0, !PT ;  /* 0x000000110e117210 */ /* 0x000fe200007fe40b */
[----:B------:R-:W-:-:S04]  /*11140*/  IMAD.WIDE.U32 R14, R5, c[0x0][0x430], R22 ;  /* 0x00010c00050e7a25 */ /* 0x000fc800078e0016 */
[----:B------:R-:W-:Y:S02]  /*11150*/  IMAD R4, R4, c[0x0][0x4c8], RZ ;  /* 0x0001320004047a24 */ /* 0x000fe400078e02ff */
[----:B------:R-:W-:-:S04]  /*11160*/  IMAD.WIDE.U32 R16, R9, c[0x0][0x4c8], R16 ;  /* 0x0001320009107a25 */ /* 0x000fc800078e0010 */
[----:B------:R-:W-:Y:S01]  /*11170*/  IMAD R4, R9, c[0x0][0x4cc], R4 ;  /* 0x0001330009047a24 */ /* 0x000fe200078e0204 */
[C---:B------:R-:W-:Y:S01]  /*11180*/  LEA R23, P0, R16.reuse, c[0x0][0x4a8], 0x2 ;  /* 0x00012a0010177a11 */ /* 0x040fe200078010ff */
[C---:B------:R-:W-:Y:S01]  /*11190*/  IMAD R11, R5.reuse, c[0x0][0x434], R20 ;  /* 0x00010d00050b7a24 */ /* 0x040fe200078e0214 */
[----:B------:R-:W-:Y:S01]  /*111a0*/  IADD3 R5, -R5, RZ, RZ ;  /* 0x000000ff05057210 */ /* 0x000fe20007ffe1ff */
[----:B------:R-:W-:Y:S02]  /*111b0*/  IMAD.IADD R9, R17, 0x1, R4 ;  /* 0x0000000111097824 */ /* 0x000fe400078e0204 */
[----:B------:R-:W-:Y:S01]  /*111c0*/  SHFL.IDX PT, R20, R23, RZ, 0x1c1f ;  /* 0x001c1fff17147589 */ /* 0x000fe200000e0000 */
[----:B------:R-:W-:Y:S02]  /*111d0*/  IMAD.IADD R11, R15, 0x1, R11 ;  /* 0x000000010f0b7824 */ /* 0x000fe400078e020b */
[----:B------:R-:W-:Y:S01]  /*111e0*/  LEA.HI.X R22, R16, c[0x0][0x4ac], R9, 0x2, P0 ;  /* 0x00012b0010167a11 */ /* 0x000fe200000f1409 */
[----:B------:R-:W-:Y:S01]  /*111f0*/  IMAD R5, R5, c[0x0][0x4e8], R18 ;  /* 0x00013a0005057a24 */ /* 0x000fe200078e0212 */
[----:B------:R-:W-:Y:S01]  /*11200*/  SHFL.IDX PT, R16, R23, 0x2, 0x1c1f ;  /* 0x005c1f0017107f89 */ /* 0x000fe200000e0000 */
[----:B------:R-:W-:Y:S01]  /*11210*/  IMAD.MOV.U32 R10, RZ, RZ, R14 ;  /* 0x000000ffff0a7224 */ /* 0x000fe200078e000e */
[----:B------:R-:W-:-:S02]  /*11220*/  LOP3.LUT P0, RZ, R3, 0x3, RZ, 0xc0, !PT ;  /* 0x0000000303ff7812 */ /* 0x000fc4000780c0ff */
[----:B------:R-:W1:Y:S01]  /*11230*/  SHFL.IDX PT, R21, R22, RZ, 0x1c1f ;  /* 0x001c1fff16157589 */ /* 0x000e6200000e0000 */
[----:B------:R-:W-:Y:S01]  /*11240*/  IMAD.WIDE.U32 R24, R5, c[0x0][0x428], R10 ;  /* 0x00010a0005187a25 */ /* 0x000fe200078e000a */
[C---:B------:R-:W-:Y:S02]  /*11250*/  IADD3 R11, R13.reuse, 0x8, RZ ;  /* 0x000000080d0b7810 */ /* 0x040fe40007ffe0ff */
[----:B------:R-:W-:Y:S01]  /*11260*/  SHFL.IDX PT, R18, R23, 0x1, 0x1c1f ;  /* 0x003c1f0017127f89 */ /* 0x000fe200000e0000 */
[C---:B------:R-:W-:Y:S02]  /*11270*/  IADD3 R10, R13.reuse, 0x40, RZ ;  /* 0x000000400d0a7810 */ /* 0x040fe40007ffe0ff */
[C---:B------:R-:W-:Y:S01]  /*11280*/  IADD3 R9, R13.reuse, 0x48, RZ ;  /* 0x000000480d097810 */ /* 0x040fe20007ffe0ff */
[----:B------:R-:W2:Y:S01]  /*11290*/  SHFL.IDX PT, R19, R22, 0x1, 0x1c1f ;  /* 0x003c1f0016137f89 */ /* 0x000ea200000e0000 */
[-C--:B------:R-:W-:Y:S02]  /*112a0*/  ISETP.GE.OR P4, PT, R13, R12.reuse, P0 ;  /* 0x0000000c0d00720c */ /* 0x080fe40000786670 */
[-C--:B------:R-:W-:Y:S01]  /*112b0*/  ISETP.GE.OR P3, PT, R11, R12.reuse, P0 ;  /* 0x0000000c0b00720c */ /* 0x080fe20000766670 */
[----:B------:R-:W3:Y:S01]  /*112c0*/  SHFL.IDX PT, R17, R22, 0x2, 0x1c1f ;  /* 0x005c1f0016117f89 */ /* 0x000ee200000e0000 */
[----:B------:R-:W-:-:S02]  /*112d0*/  ISETP.GE.OR P2, PT, R10, R12, P0 ;  /* 0x0000000c0a00720c */ /* 0x000fc40000746670 */
[----:B------:R-:W-:Y:S01]  /*112e0*/  ISETP.GE.OR P0, PT, R9, R12, P0 ;  /* 0x0000000c0900720c */ /* 0x000fe20000706670 */
[----:B------:R-:W-:Y:S01]  /*112f0*/  SHFL.IDX PT, R14, R23, 0x3, 0x1c1f ;  /* 0x007c1f00170e7f89 */ /* 0x000fe200000e0000 */
[----:B------:R-:W-:Y:S02]  /*11300*/  SHF.R.S32.HI R4, RZ, 0x1f, R5 ;  /* 0x0000001fff047819 */ /* 0x000fe40000011405 */
[----:B------:R-:W-:Y:S01]  /*11310*/  IADD3 R3, R3, -R0, RZ ;  /* 0x8000000003037210 */ /* 0x000fe20007ffe0ff */
[----:B------:R-:W4:Y:S01]  /*11320*/  SHFL.IDX PT, R15, R22, 0x3, 0x1c1f ;  /* 0x007c1f00160f7f89 */ /* 0x000f2200000e0000 */
[-C--:B------:R-:W-:Y:S01]  /*11330*/  ISETP.GE.AND P5, PT, R11, R12.reuse, PT ;  /* 0x0000000c0b00720c */ /* 0x080fe20003fa6270 */
[----:B------:R-:W-:Y:S01]  /*11340*/  IMAD R4, R4, c[0x0][0x428], RZ ;  /* 0x00010a0004047a24 */ /* 0x000fe200078e02ff */
[----:B------:R-:W-:Y:S01]  /*11350*/  ISETP.GE.AND P6, PT, R10, R12, PT ;  /* 0x0000000c0a00720c */ /* 0x000fe20003fc6270 */
[----:B-1----:R1:W-:Y:S01]  /*11360*/  @!P4 ST.E [R20.64], R2 ;  /* 0x000000021400c985 */ /* 0x0023e2000c10190c */
[----:B------:R-:W-:-:S02]  /*11370*/  IMAD.SHL.U32 R3, R3, 0x2, RZ ;  /* 0x0000000203037824 */ /* 0x000fc400078e00ff */
[----:B------:R-:W-:Y:S01]  /*11380*/  IMAD R4, R5, c[0x0][0x42c], R4 ;  /* 0x00010b0005047a24 */ /* 0x000fe200078e0204 */
[----:B------:R-:W-:-:S03]  /*11390*/  LEA R5, P1, R24, c[0x0][0x400], 0x2 ;  /* 0x0001000018057a11 */ /* 0x000fc600078210ff */
[----:B------:R-:W-:Y:S01]  /*113a0*/  IMAD.IADD R4, R25, 0x1, R4 ;  /* 0x0000000119047824 */ /* 0x000fe200078e0204 */
[----:B--2---:R2:W-:Y:S04]  /*113b0*/  @!P3 ST.E [R18.64], R6 ;  /* 0x000000061200b985 */ /* 0x0045e8000c10190c */
[----:B---3--:R2:W-:Y:S01]  /*113c0*/  @!P2 ST.E [R16.64], R7 ;  /* 0x000000071000a985 */ /* 0x0085e2000c10190c */
[----:B------:R-:W-:Y:S02]  /*113d0*/  LEA.HI.X R4, R24, c[0x0][0x404], R4, 0x2, P1 ;  /* 0x0001010018047a11 */ /* 0x000fe400008f1404 */
[-C--:B------:R-:W-:Y:S01]  /*113e0*/  ISETP.GE.AND P1, PT, R9, R12.reuse, PT ;  /* 0x0000000c0900720c */ /* 0x080fe20003f26270 */
[----:B------:R2:W3:Y:S04]  /*113f0*/  SHFL.IDX PT, R22, R5, RZ, 0x1c1f ;  /* 0x001c1fff05167589 */ /* 0x0004e800000e0000 */
[----:B----4-:R2:W-:Y:S01]  /*11400*/  @!P0 ST.E [R14.64], R8 ;  /* 0x000000080e008985 */ /* 0x0105e2000c10190c */
[----:B------:R-:W-:-:S03]  /*11410*/  ISETP.GE.AND P0, PT, R13, R12, PT ;  /* 0x0000000c0d00720c */ /* 0x000fc60003f06270 */
[----:B------:R2:W4:Y:S01]  /*11420*/  SHFL.IDX PT, R23, R4, RZ, 0x1c1f ;  /* 0x001c1fff04177589 */ /* 0x00052200000e0000 */
[----:B-1----:R-:W-:-:S09]  /*11430*/  P2R R2, PR, RZ, 0x2 ;  /* 0x00000002ff027803 */ /* 0x002fd20000000000 */
[----:B------:R-:W-:Y:S05]  /*11440*/  @P0 BRA `(.L_x_534) ;  /* 0x0000045000000947 */ /* 0x000fea0003800000 */
[C---:B------:R-:W-:Y:S02]  /*11450*/  IADD3 R9, R3.reuse, 0x8, RZ ;  /* 0x0000000803097810 */ /* 0x040fe40007ffe0ff */
[C---:B--2---:R-:W-:Y:S02]  /*11460*/  IADD3 R7, R3.reuse, 0x10, RZ ;  /* 0x0000001003077810 */ /* 0x044fe40007ffe0ff */
[----:B------:R-:W-:Y:S02]  /*11470*/  IADD3 R0, R3, 0x18, RZ ;  /* 0x0000001803007810 */ /* 0x000fe40007ffe0ff */
[----:B------:R-:W-:Y:S02]  /*11480*/  ISETP.GE.AND P1, PT, R9, c[0x0][0x3c8], PT ;  /* 0x0000f20009007a0c */ /* 0x000fe40003f26270 */
[----:B------:R-:W-:Y:S02]  /*11490*/  ISETP.GE.AND P0, PT, R7, c[0x0][0x3c8], PT ;  /* 0x0000f20007007a0c */ /* 0x000fe40003f06270 */
[----:B------:R-:W-:-:S02]  /*114a0*/  ISETP.GE.AND P4, PT, R0, c[0x0][0x3c8], PT ;  /* 0x0000f20000007a0c */ /* 0x000fc40003f86270 */
[C---:B------:R-:W-:Y:S02]  /*114b0*/  ISETP.GE.AND P2, PT, R3.reuse, c[0x0][0x3c8], PT ;  /* 0x0000f20003007a0c */ /* 0x040fe40003f46270 */
[C---:B------:R-:W-:Y:S02]  /*114c0*/  IADD3 R14, R3.reuse, 0x28, RZ ;  /* 0x00000028030e7810 */ /* 0x040fe40007ffe0ff */
[C---:B------:R-:W-:Y:S02]  /*114d0*/  IADD3 R12, R3.reuse, 0x30, RZ ;  /* 0x00000030030c7810 */ /* 0x040fe40007ffe0ff */
[----:B------:R-:W-:Y:S02]  /*114e0*/  IADD3 R15, R3, 0x58, RZ ;  /* 0x00000058030f7810 */ /* 0x000fe40007ffe0ff */
[----:B------:R-:W-:Y:S02]  /*114f0*/  @!P1 LEA.HI R9, R9, R9, RZ, 0x1 ;  /* 0x0000000909099211 */ /* 0x000fe400078f08ff */
[----:B------:R-:W-:-:S02]  /*11500*/  @!P0 LEA.HI R7, R7, R7, RZ, 0x1 ;  /* 0x0000000707078211 */ /* 0x000fc400078f08ff */
[----:B------:R-:W-:Y:S01]  /*11510*/  @!P4 LEA.HI R0, R0, R0, RZ, 0x1 ;  /* 0x000000000000c211 */ /* 0x000fe200078f08ff */
[--C-:B---34-:R-:W-:Y:S01]  /*11520*/  @!P2 IMAD.WIDE R10, R3, 0x4, R22.reuse ;  /* 0x00000004030aa825 */ /* 0x118fe200078e0216 */
[----:B------:R-:W-:Y:S02]  /*11530*/  @!P1 LOP3.LUT R9, R9, 0xfffffffe, RZ, 0xc0, !PT ;  /* 0xfffffffe09099812 */ /* 0x000fe400078ec0ff */
[----:B------:R-:W-:Y:S02]  /*11540*/  @!P0 LOP3.LUT R7, R7, 0xfffffffe, RZ, 0xc0, !PT ;  /* 0xfffffffe07078812 */ /* 0x000fe400078ec0ff */
[----:B------:R-:W-:Y:S01]  /*11550*/  @!P4 LOP3.LUT R13, R0, 0xfffffffe, RZ, 0xc0, !PT ;  /* 0xfffffffe000dc812 */ /* 0x000fe200078ec0ff */
[--C-:B------:R-:W-:Y:S01]  /*11560*/  @!P1 IMAD.WIDE R8, R9, 0x4, R22.reuse ;  /* 0x0000000409089825 */ /* 0x100fe200078e0216 */
[----:B------:R-:W-:Y:S01]  /*11570*/  IADD3 R0, R3, 0x20, RZ ;  /* 0x0000002003007810 */ /* 0x000fe20007ffe0ff */
[----:B------:R1:W-:Y:S01]  /*11580*/  @!P2 ST.E.64 [R10.64], R144 ;  /* 0x000000900a00a985 */ /* 0x0003e2000c101b0c */
[----:B------:R-:W-:Y:S01]  /*11590*/  ISETP.GE.AND P2, PT, R14, c[0x0][0x3c8], PT ;  /* 0x0000f2000e007a0c */ /* 0x000fe20003f46270 */
[--C-:B------:R-:W-:Y:S01]  /*115a0*/  @!P0 IMAD.WIDE R6, R7, 0x4, R22.reuse ;  /* 0x0000000407068825 */ /* 0x100fe200078e0216 */
[----:B------:R-:W-:Y:S01]  /*115b0*/  ISETP.GE.AND P3, PT, R0, c[0x0][0x3c8], PT ;  /* 0x0000f20000007a0c */ /* 0x000fe20003f66270 */
[----:B------:R2:W-:Y:S01]  /*115c0*/  @!P1 ST.E.64 [R8.64], R100 ;  /* 0x0000006408009985 */ /* 0x0005e2000c101b0c */
[----:B------:R-:W-:Y:S01]  /*115d0*/  ISETP.GE.AND P1, PT, R12, c[0x0][0x3c8], PT ;  /* 0x0000f2000c007a0c */ /* 0x000fe20003f26270 */
[----:B------:R-:W-:Y:S01]  /*115e0*/  @!P4 IMAD.WIDE R16, R13, 0x4, R22 ;  /* 0x000000040d10c825 */ /* 0x000fe200078e0216 */
[----:B------:R-:W-:Y:S01]  /*115f0*/  IADD3 R13, R3, 0x38, RZ ;  /* 0x00000038030d7810 */ /* 0x000fe20007ffe0ff */
[----:B------:R3:W-:Y:S03]  /*11600*/  @!P0 ST.E.64 [R6.64], R104 ;  /* 0x0000006806008985 */ /* 0x0007e6000c101b0c */
[----:B------:R-:W-:Y:S01]  /*11610*/  ISETP.GE.AND P0, PT, R13, c[0x0][0x3c8], PT ;  /* 0x0000f2000d007a0c */ /* 0x000fe20003f06270 */
[----:B------:R4:W-:Y:S02]  /*11620*/  @!P4 ST.E.64 [R16.64], R116 ;  /* 0x000000741000c985 */ /* 0x0009e4000c101b0c */
[----:B------:R-:W-:-:S02]  /*11630*/  @!P2 LEA.HI R14, R14, R14, RZ, 0x1 ;  /* 0x0000000e0e0ea211 */ /* 0x000fc400078f08ff */
[----:B------:R-:W-:Y:S02]  /*11640*/  @!P3 LEA.HI R0, R0, R0, RZ, 0x1 ;  /* 0x000000000000b211 */ /* 0x000fe400078f08ff */
[----:B------:R-:W-:-:S06]  /*11650*/  @!P1 LEA.HI R12, R12, R12, RZ, 0x1 ;  /* 0x0000000c0c0c9211 */ /* 0x000fcc00078f08ff */
[----:B------:R-:W-:-:S04]  /*11660*/  @!P0 LEA.HI R13, R13, R13, RZ, 0x1 ;  /* 0x0000000d0d0d8211 */ /* 0x000fc800078f08ff */
[----:B------:R-:W-:Y:S02]  /*11670*/  @!P0 LOP3.LUT R13, R13, 0xfffffffe, RZ, 0xc0, !PT ;  /* 0xfffffffe0d0d8812 */ /* 0x000fe400078ec0ff */
[----:B-1----:R-:W-:Y:S02]  /*11680*/  @!P1 LOP3.LUT R11, R12, 0xfffffffe, RZ, 0xc0, !PT ;  /* 0xfffffffe0c0b9812 */ /* 0x002fe400078ec0ff */
[----:B--2---:R-:W-:Y:S01]  /*11690*/  @!P2 LOP3.LUT R9, R14, 0xfffffffe, RZ, 0xc0, !PT ;  /* 0xfffffffe0e09a812 */ /* 0x004fe200078ec0ff */
[--C-:B------:R-:W-:Y:S01]  /*116a0*/  @!P0 IMAD.WIDE R12, R13, 0x4, R22.reuse ;  /* 0x000000040d0c8825 */ /* 0x100fe200078e0216 */
[----:B------:R-:W-:Y:S02]  /*116b0*/  IADD3 R14, R3, 0x48, RZ ;  /* 0x00000048030e7810 */ /* 0x000fe40007ffe0ff */
[----:B---3--:R-:W-:Y:S01]  /*116c0*/  @!P3 LOP3.LUT R7, R0, 0xfffffffe, RZ, 0xc0, !PT ;  /* 0xfffffffe0007b812 */ /* 0x008fe200078ec0ff */
[----:B------:R-:W-:Y:S01]  /*116d0*/  @!P2 IMAD.WIDE R8, R9, 0x4, R22 ;  /* 0x000000040908a825 */ /* 0x000fe200078e0216 */
[----:B------:R-:W-:-:S02]  /*116e0*/  IADD3 R0, R3, 0x40, RZ ;  /* 0x0000004003007810 */ /* 0x000fc40007ffe0ff */
[----:B----4-:R-:W-:Y:S01]  /*116f0*/  IADD3 R16, R3, 0x50, RZ ;  /* 0x0000005003107810 */ /* 0x010fe20007ffe0ff */
[----:B------:R-:W-:-:S04]  /*11700*/  @!P3 IMAD.WIDE R6, R7, 0x4, R22 ;  /* 0x000000040706b825 */ /* 0x000fc800078e0216 */
[----:B------:R-:W-:Y:S01]  /*11710*/  @!P1 IMAD.WIDE R10, R11, 0x4, R22 ;  /* 0x000000040b0a9825 */ /* 0x000fe200078e0216 */
[----:B------:R1:W-:Y:S01]  /*11720*/  @!P3 ST.E.64 [R6.64], R120 ;  /* 0x000000780600b985 */ /* 0x0003e2000c101b0c */
[----:B------:R-:W-:-:S03]  /*11730*/  ISETP.GE.AND P3, PT, R0, c[0x0][0x3c8], PT ;  /* 0x0000f20000007a0c */ /* 0x000fc60003f66270 */
[----:B------:R2:W-:Y:S01]  /*11740*/  @!P2 ST.E.64 [R8.64], R128 ;  /* 0x000000800800a985 */ /* 0x0005e2000c101b0c */
[----:B------:R-:W-:-:S03]  /*11750*/  ISETP.GE.AND P2, PT, R14, c[0x0][0x3c8], PT ;  /* 0x0000f2000e007a0c */ /* 0x000fc60003f46270 */
[----:B------:R3:W-:Y:S01]  /*11760*/  @!P1 ST.E.64 [R10.64], R52 ;  /* 0x000000340a009985 */ /* 0x0007e2000c101b0c */
[----:B------:R-:W-:-:S03]  /*11770*/  ISETP.GE.AND P1, PT, R16, c[0x0][0x3c8], PT ;  /* 0x0000f20010007a0c */ /* 0x000fc60003f26270 */
[----:B------:R4:W-:Y:S01]  /*11780*/  @!P0 ST.E.64 [R12.64], R64 ;  /* 0x000000400c008985 */ /* 0x0009e2000c101b0c */
[----:B------:R-:W-:Y:S02]  /*11790*/  ISETP.GE.AND P0, PT, R15, c[0x0][0x3c8], PT ;  /* 0x0000f2000f007a0c */ /* 0x000fe40003f06270 */
[----:B------:R-:W-:-:S03]  /*117a0*/  @!P3 LEA.HI R0, R0, R0, RZ, 0x1 ;  /* 0x000000000000b211 */ /* 0x000fc600078f08ff */
[----:B------:R-:W-:-:S04]  /*117b0*/  @!P2 LEA.HI R14, R14, R14, RZ, 0x1 ;  /* 0x0000000e0e0ea211 */ /* 0x000fc800078f08ff */
[----:B------:R-:W-:-:S04]  /*117c0*/  @!P1 LEA.HI R16, R16, R16, RZ, 0x1 ;  /* 0x0000001010109211 */ /* 0x000fc800078f08ff */
[----:B------:R-:W-:Y:S02]  /*117d0*/  @!P0 LEA.HI R15, R15, R15, RZ, 0x1 ;  /* 0x0000000f0f0f8211 */ /* 0x000fe400078f08ff */
[----:B-1----:R-:W-:Y:S02]  /*117e0*/  @!P3 LOP3.LUT R7, R0, 0xfffffffe, RZ, 0xc0, !PT ;  /* 0xfffffffe0007b812 */ /* 0x002fe400078ec0ff */
[----:B------:R-:W-:Y:S02]  /*117f0*/  @!P0 LOP3.LUT R15, R15, 0xfffffffe, RZ, 0xc0, !PT ;  /* 0xfffffffe0f0f8812 */ /* 0x000fe400078ec0ff */
[----:B--2---:R-:W-:Y:S01]  /*11800*/  @!P2 LOP3.LUT R9, R14, 0xfffffffe, RZ, 0xc0, !PT ;  /* 0xfffffffe0e09a812 */ /* 0x004fe200078ec0ff */
[----:B------:R-:W-:Y:S01]  /*11810*/  @!P3 IMAD.WIDE R6, R7, 0x4, R22 ;  /* 0x000000040706b825 */ /* 0x000fe200078e0216 */
[----:B---3--:R-:W-:-:S03]  /*11820*/  @!P1 LOP3.LUT R11, R16, 0xfffffffe, RZ, 0xc0, !PT ;  /* 0xfffffffe100b9812 */ /* 0x008fc600078ec0ff */
[--C-:B------:R-:W-:Y:S01]  /*11830*/  @!P2 IMAD.WIDE R8, R9, 0x4, R22.reuse ;  /* 0x000000040908a825 */ /* 0x100fe200078e0216 */
[----:B------:R4:W-:Y:S03]  /*11840*/  @!P3 ST.E.64 [R6.64], R68 ;  /* 0x000000440600b985 */ /* 0x0009e6000c101b0c */
[--C-:B------:R-:W-:Y:S01]  /*11850*/  @!P1 IMAD.WIDE R10, R11, 0x4, R22.reuse ;  /* 0x000000040b0a9825 */ /* 0x100fe200078e0216 */
[----:B------:R4:W-:Y:S03]  /*11860*/  @!P2 ST.E.64 [R8.64], R80 ;  /* 0x000000500800a985 */ /* 0x0009e6000c101b0c */
[----:B------:R-:W-:Y:S01]  /*11870*/  @!P0 IMAD.WIDE R22, R15, 0x4, R22 ;  /* 0x000000040f168825 */ /* 0x000fe200078e0216 */
[----:B------:R4:W-:Y:S04]  /*11880*/  @!P1 ST.E.64 [R10.64], R84 ;  /* 0x000000540a009985 */ /* 0x0009e8000c101b0c */
[----:B------:R4:W-:Y:S02]  /*11890*/  @!P0 ST.E.64 [R22.64], R96 ;  /* 0x0000006016008985 */ /* 0x0009e4000c101b0c */
.L_x_534:
[----:B------:R-:W-:Y:S05]  /*118a0*/  BSYNC B0 ;  /* 0x0000000000007941 */ /* 0x000fea0003800000 */
.L_x_533:
[----:B----4-:R1:W4:Y:S01]  /*118b0*/  SHFL.IDX PT, R13, R4, 0x1, 0x1c1f ;  /* 0x003c1f00040d7f89 */ /* 0x01032200000e0000 */
[----:B------:R-:W-:Y:S03]  /*118c0*/  BSSY B0, `(.L_x_535) ;  /* 0x0000048000007945 */ /* 0x000fe60003800000 */
[----:B------:R1:W2:Y:S01]  /*118d0*/  SHFL.IDX PT, R12, R5, 0x1, 0x1c1f ;  /* 0x003c1f00050c7f89 */ /* 0x0002a200000e0000 */
[----:B------:R-:W-:Y:S05]  /*118e0*/  @P5 BRA `(.L_x_536) ;  /* 0x0000045000005947 */ /* 0x000fea0003800000 */
[C---:B------:R-:W-:Y:S02]  /*118f0*/  IADD3 R10, R3.reuse, 0x8, RZ ;  /* 0x00000008030a7810 */ /* 0x040fe40007ffe0ff */
[----:B------:R-:W-:-:S02]  /*11900*/  ISETP.GE.AND P1, PT, R3, c[0x0][0x3c8], PT ;  /* 0x0000f20003007a0c */ /* 0x000fc40003f26270 */
[----:B------:R-:W-:Y:S02]  /*11910*/  ISETP.GE.AND P0, PT, R10, c[0x0][0x3c8], PT ;  /* 0x0000f2000a007a0c */ /* 0x000fe40003f06270 */
[C---:B------:R-:W-:Y:S02]  /*11920*/  IADD3 R9, R3.reuse, 0x10, RZ ;  /* 0x0000001003097810 */ /* 0x040fe40007ffe0ff */
[----:B--2---:R-:W-:Y:S02]  /*11930*/  IADD3 R8, R3, 0x18, RZ ;  /* 0x0000001803087810 */ /* 0x004fe40007ffe0ff */
[----:B------:R-:W-:Y:S02]  /*11940*/  ISETP.GE.AND P4, PT, R9, c[0x0][0x3c8], PT ;  /* 0x0000f20009007a0c */ /* 0x000fe40003f86270 */
[C---:B------:R-:W-:Y:S02]  /*11950*/  IADD3 R7, R3.reuse, 0x20, RZ ;  /* 0x0000002003077810 */ /* 0x040fe40007ffe0ff */
[C---:B------:R-:W-:Y:S01]  /*11960*/  IADD3 R6, R3.reuse, 0x28, RZ ;  /* 0x0000002803067810 */ /* 0x040fe20007ffe0ff */
[C---:B----4-:R-:W-:Y:S01]  /*11970*/  @!P1 IMAD.WIDE R14, R3.reuse, 0x4, R12 ;  /* 0x00000004030e9825 */ /* 0x050fe200078e020c */
[----:B------:R-:W-:-:S02]  /*11980*/  IADD3 R0, R3, 0x30, RZ ;  /* 0x0000003003007810 */ /* 0x000fc40007ffe0ff */
[----:B------:R-:W-:Y:S02]  /*11990*/  @!P0 LEA.HI R10, R10, R10, RZ, 0x1 ;  /* 0x0000000a0a0a8211 */ /* 0x000fe400078f08ff */
[----:B------:R-:W-:Y:S01]  /*119a0*/  ISETP.GE.AND P3, PT, R8, c[0x0][0x3c8], PT ;  /* 0x0000f20008007a0c */ /* 0x000fe20003f66270 */
[----:B------:R2:W-:Y:S01]  /*119b0*/  @!P1 ST.E.64 [R14.64], R146 ;  /* 0x000000920e009985 */ /* 0x0005e2000c101b0c */
[----:B------:R-:W-:Y:S02]  /*119c0*/  @!P0 LOP3.LUT R10, R10, 0xfffffffe, RZ, 0xc0, !PT ;  /* 0xfffffffe0a0a8812 */ /* 0x000fe400078ec0ff */
[----:B------:R-:W-:Y:S02]  /*119d0*/  ISETP.GE.AND P2, PT, R7, c[0x0][0x3c8], PT ;  /* 0x0000f20007007a0c */ /* 0x000fe40003f46270 */
[----:B------:R-:W-:Y:S01]  /*119e0*/  ISETP.GE.AND P1, PT, R6, c[0x0][0x3c8], PT ;  /* 0x0000f20006007a0c */ /* 0x000fe20003f26270 */
[----:B------:R-:W-:Y:S01]  /*119f0*/  @!P0 IMAD.WIDE R10, R10, 0x4, R12 ;  /* 0x000000040a0a8825 */ /* 0x000fe200078e020c */
[----:B------:R-:W-:-:S02]  /*11a00*/  @!P4 LEA.HI R9, R9, R9, RZ, 0x1 ;  /* 0x000000090909c211 */ /* 0x000fc400078f08ff */
[----:B------:R-:W-:Y:S02]  /*11a10*/  IADD3 R18, R3, 0x40, RZ ;  /* 0x0000004003127810 */ /* 0x000fe40007ffe0ff */
[----:B------:R4:W-:Y:S01]  /*11a20*/  @!P0 ST.E.64 [R10.64], R102 ;  /* 0x000000660a008985 */ /* 0x0009e2000c101b0c */
[----:B------:R-:W-:Y:S02]  /*11a30*/  ISETP.GE.AND P0, PT, R0, c[0x0][0x3c8], PT ;  /* 0x0000f20000007a0c */ /* 0x000fe40003f06270 */
[----:B------:R-:W-:Y:S02]  /*11a40*/  @!P3 LEA.HI R8, R8, R8, RZ, 0x1 ;  /* 0x000000080808b211 */ /* 0x000fe400078f08ff */
[----:B------:R-:W-:Y:S02]  /*11a50*/  @!P4 LOP3.LUT R9, R9, 0xfffffffe, RZ, 0xc0, !PT ;  /* 0xfffffffe0909c812 */ /* 0x000fe400078ec0ff */
[----:B------:R-:W-:Y:S02]  /*11a60*/  @!P2 LEA.HI R7, R7, R7, RZ, 0x1 ;  /* 0x000000070707a211 */ /* 0x000fe400078f08ff */
[----:B------:R-:W-:-:S02]  /*11a70*/  @!P1 LEA.HI R6, R6, R6, RZ, 0x1 ;  /* 0x0000000606069211 */ /* 0x000fc400078f08ff */
[----:B------:R-:W-:Y:S02]  /*11a80*/  @!P3 LOP3.LUT R17, R8, 0xfffffffe, RZ, 0xc0, !PT ;  /* 0xfffffffe0811b812 */ /* 0x000fe400078ec0ff */
[----:B------:R-:W-:Y:S02]  /*11a90*/  @!P2 LOP3.LUT R7, R7, 0xfffffffe, RZ, 0xc0, !PT ;  /* 0xfffffffe0707a812 */ /* 0x000fe400078ec0ff */
[----:B------:R-:W-:Y:S01]  /*11aa0*/  @!P0 LEA.HI R0, R0, R0, RZ, 0x1 ;  /* 0x0000000000008211 */ /* 0x000fe200078f08ff */
[--C-:B------:R-:W-:Y:S01]  /*11ab0*/  @!P3 IMAD.WIDE R16, R17, 0x4, R12.reuse ;  /* 0x000000041110b825 */ /* 0x100fe200078e020c */
[C---:B------:R-:W-:Y:S02]  /*11ac0*/  IADD3 R20, R3.reuse, 0x48, RZ ;  /* 0x0000004803147810 */ /* 0x040fe40007ffe0ff */
[----:B------:R-:W-:Y:S01]  /*11ad0*/  IADD3 R19, R3, 0x50, RZ ;  /* 0x0000005003137810 */ /* 0x000fe20007ffe0ff */
[----:B--2---:R-:W-:Y:S01]  /*11ae0*/  @!P4 IMAD.WIDE R14, R9, 0x4, R12 ;  /* 0x00000004090ec825 */ /* 0x004fe200078e020c */
[----:B------:R-:W-:-:S03]  /*11af0*/  @!P1 LOP3.LUT R9, R6, 0xfffffffe, RZ, 0xc0, !PT ;  /* 0xfffffffe06099812 */ /* 0x000fc600078ec0ff */
[--C-:B------:R-:W-:Y:S01]  /*11b00*/  @!P2 IMAD.WIDE R6, R7, 0x4, R12.reuse ;  /* 0x000000040706a825 */ /* 0x100fe200078e020c */
[----:B------:R2:W-:Y:S03]  /*11b10*/  @!P4 ST.E.64 [R14.64], R106 ;  /* 0x0000006a0e00c985 */ /* 0x0005e6000c101b0c */
[--C-:B------:R-:W-:Y:S01]  /*11b20*/  @!P1 IMAD.WIDE R8, R9, 0x4, R12.reuse ;  /* 0x0000000409089825 */ /* 0x100fe200078e020c */
[----:B----4-:R-:W-:Y:S01]  /*11b30*/  @!P0 LOP3.LUT R11, R0, 0xfffffffe, RZ, 0xc0, !PT ;  /* 0xfffffffe000b8812 */ /* 0x010fe200078ec0ff */
[----:B------:R-:W-:Y:S01]  /*11b40*/  @!P3 ST.E.64 [R16.64], R118 ;  /* 0x000000761000b985 */ /* 0x000fe2000c101b0c */
[----:B------:R-:W-:Y:S02]  /*11b50*/  IADD3 R0, R3, 0x38, RZ ;  /* 0x0000003803007810 */ /* 0x000fe40007ffe0ff */
[----:B------:R-:W-:Y:S01]  /*11b60*/  ISETP.GE.AND P3, PT, R18, c[0x0][0x3c8], PT ;  /* 0x0000f20012007a0c */ /* 0x000fe20003f66270 */
[----:B------:R-:W-:Y:S01]  /*11b70*/  @!P0 IMAD.WIDE R10, R11, 0x4, R12 ;  /* 0x000000040b0a8825 */ /* 0x000fe200078e020c */
[----:B------:R-:W-:Y:S01]  /*11b80*/  ISETP.GE.AND P4, PT, R0, c[0x0][0x3c8], PT ;  /* 0x0000f20000007a0c */ /* 0x000fe20003f86270 */
[----:B------:R4:W-:Y:S01]  /*11b90*/  @!P2 ST.E.64 [R6.64], R122 ;  /* 0x0000007a0600a985 */ /* 0x0009e2000c101b0c */
[----:B------:R-:W-:-:S03]  /*11ba0*/  ISETP.GE.AND P2, PT, R20, c[0x0][0x3c8], PT ;  /* 0x0000f20014007a0c */ /* 0x000fc60003f46270 */
[----:B------:R1:W-:Y:S01]  /*11bb0*/  @!P1 ST.E.64 [R8.64], R130 ;  /* 0x0000008208009985 */ /* 0x0003e2000c101b0c */
[----:B------:R-:W-:-:S03]  /*11bc0*/  ISETP.GE.AND P1, PT, R19, c[0x0][0x3c8], PT ;  /* 0x0000f20013007a0c */ /* 0x000fc60003f26270 */
[----:B------:R3:W-:Y:S02]  /*11bd0*/  @!P0 ST.E.64 [R10.64], R54 ;  /* 0x000000360a008985 */ /* 0x0007e4000c101b0c */
[----:B------:R-:W-:Y:S02]  /*11be0*/  @!P3 LEA.HI R18, R18, R18, RZ, 0x1 ;  /* 0x000000121212b211 */ /* 0x000fe400078f08ff */
[----:B------:R-:W-:Y:S02]  /*11bf0*/  @!P4 LEA.HI R0, R0, R0, RZ, 0x1 ;  /* 0x000000000000c211 */ /* 0x000fe400078f08ff */
[----:B------:R-:W-:Y:S02]  /*11c00*/  @!P2 LEA.HI R20, R20, R20, RZ, 0x1 ;  /* 0x000000141414a211 */ /* 0x000fe400078f08ff */
[----:B--2---:R-:W-:Y:S02]  /*11c10*/  IADD3 R14, R3, 0x58, RZ ;  /* 0x00000058030e7810 */ /* 0x004fe40007ffe0ff */
[----:B------:R-:W-:-:S02]  /*11c20*/  @!P1 LEA.HI R19, R19, R19, RZ, 0x1 ;  /* 0x0000001313139211 */ /* 0x000fc400078f08ff */
[----:B------:R-:W-:Y:S02]  /*11c30*/  ISETP.GE.AND P0, PT, R14, c[0x0][0x3c8], PT ;  /* 0x0000f2000e007a0c */ /* 0x000fe40003f06270 */
[----:B------:R-:W-:Y:S02]  /*11c40*/  @!P1 LOP3.LUT R19, R19, 0xfffffffe, RZ, 0xc0, !PT ;  /* 0xfffffffe13139812 */ /* 0x000fe400078ec0ff */
[----:B----4-:R-:W-:-:S03]  /*11c50*/  @!P4 LOP3.LUT R7, R0, 0xfffffffe, RZ, 0xc0, !PT ;  /* 0xfffffffe0007c812 */ /* 0x010fc600078ec0ff */
[----:B------:R-:W-:Y:S01]  /*11c60*/  @!P1 IMAD.WIDE R16, R19, 0x4, R12 ;  /* 0x0000000413109825 */ /* 0x000fe200078e020c */
[----:B-1----:R-:W-:-:S03]  /*11c70*/  @!P3 LOP3.LUT R9, R18, 0xfffffffe, RZ, 0xc0, !PT ;  /* 0xfffffffe1209b812 */ /* 0x002fc600078ec0ff */
[--C-:B------:R-:W-:Y:S02]  /*11c80*/  @!P4 IMAD.WIDE R6, R7, 0x4, R12.reuse ;  /* 0x000000040706c825 */ /* 0x100fe400078e020c */
[----:B------:R-:W-:Y:S02]  /*11c90*/  @!P0 LEA.HI R14, R14, R14, RZ, 0x1 ;  /* 0x0000000e0e0e8211 */ /* 0x000fe400078f08ff */
[----:B---3--:R-:W-:Y:S01]  /*11ca0*/  @!P2 LOP3.LUT R11, R20, 0xfffffffe, RZ, 0xc0, !PT ;  /* 0xfffffffe140ba812 */ /* 0x008fe200078ec0ff */
[--C-:B------:R-:W-:Y:S01]  /*11cb0*/  @!P3 IMAD.WIDE R8, R9, 0x4, R12.reuse ;  /* 0x000000040908b825 */ /* 0x100fe200078e020c */
[----:B------:R-:W-:Y:S01]  /*11cc0*/  @!P0 LOP3.LUT R15, R14, 0xfffffffe, RZ, 0xc0, !PT ;  /* 0xfffffffe0e0f8812 */ /* 0x000fe200078ec0ff */
[----:B------:R1:W-:Y:S02]  /*11cd0*/  @!P4 ST.E.64 [R6.64], R66 ;  /* 0x000000420600c985 */ /* 0x0003e4000c101b0c */
[--C-:B------:R-:W-:Y:S02]  /*11ce0*/  @!P2 IMAD.WIDE R10, R11, 0x4, R12.reuse ;  /* 0x000000040b0aa825 */ /* 0x100fe400078e020c */
[----:B------:R1:W-:Y:S02]  /*11cf0*/  @!P3 ST.E.64 [R8.64], R70 ;  /* 0x000000460800b985 */ /* 0x0003e4000c101b0c */
[----:B------:R-:W-:-:S02]  /*11d00*/  @!P0 IMAD.WIDE R12, R15, 0x4, R12 ;  /* 0x000000040f0c8825 */ /* 0x000fc400078e020c */
[----:B------:R1:W-:Y:S04]  /*11d10*/  @!P2 ST.E.64 [R10.64], R82 ;  /* 0x000000520a00a985 */ /* 0x0003e8000c101b0c */
[----:B------:R1:W-:Y:S04]  /*11d20*/  @!P1 ST.E.64 [R16.64], R86 ;  /* 0x0000005610009985 */ /* 0x0003e8000c101b0c */
[----:B------:R1:W-:Y:S02]  /*11d30*/  @!P0 ST.E.64 [R12.64], R98 ;  /* 0x000000620c008985 */ /* 0x0003e4000c101b0c */
.L_x_536:
[----:B------:R-:W-:Y:S05]  /*11d40*/  BSYNC B0 ;  /* 0x0000000000007941 */ /* 0x000fea0003800000 */
.L_x_535:
[----:B-1----:R1:W4:Y:S01]  /*11d50*/  SHFL.IDX PT, R11, R4, 0x2, 0x1c1f ;  /* 0x005c1f00040b7f89 */ /* 0x00232200000e0000 */
[----:B------:R-:W-:Y:S03]  /*11d60*/  BSSY B0, `(.L_x_537) ;  /* 0x0000048000007945 */ /* 0x000fe60003800000 */
[----:B------:R1:W3:Y:S01]  /*11d70*/  SHFL.IDX PT, R10, R5, 0x2, 0x1c1f ;  /* 0x005c1f00050a7f89 */ /* 0x0002e200000e0000 */
[----:B------:R-:W-:Y:S05]  /*11d80*/  @P6 BRA `(.L_x_538) ;  /* 0x0000045000006947 */ /* 0x000fea0003800000 */
[C---:B------:R-:W-:Y:S02]  /*11d90*/  IADD3 R9, R3.reuse, 0x8, RZ ;  /* 0x0000000803097810 */ /* 0x040fe40007ffe0ff */
[----:B--2---:R-:W-:-:S02]  /*11da0*/  IADD3 R8, R3, 0x10, RZ ;  /* 0x0000001003087810 */ /* 0x004fc40007ffe0ff */
[----:B------:R-:W-:Y:S02]  /*11db0*/  ISETP.GE.AND P4, PT, R9, c[0x0][0x3c8], PT ;  /* 0x0000f20009007a0c */ /* 0x000fe40003f86270 */
[C---:B------:R-:W-:Y:S02]  /*11dc0*/  IADD3 R7, R3.reuse, 0x18, RZ ;  /* 0x0000001803077810 */ /* 0x040fe40007ffe0ff */
[C---:B------:R-:W-:Y:S02]  /*11dd0*/  IADD3 R6, R3.reuse, 0x20, RZ ;  /* 0x0000002003067810 */ /* 0x040fe40007ffe0ff */
[C---:B------:R-:W-:Y:S02]  /*11de0*/  IADD3 R0, R3.reuse, 0x28, RZ ;  /* 0x0000002803007810 */ /* 0x040fe40007ffe0ff */
[----:B------:R-:W-:Y:S02]  /*11df0*/  ISETP.GE.AND P3, PT, R8, c[0x0][0x3c8], PT ;  /* 0x0000f20008007a0c */ /* 0x000fe40003f66270 */
[----:B------:R-:W-:-:S02]  /*11e00*/  ISETP.GE.AND P5, PT, R3, c[0x0][0x3c8], PT ;  /* 0x0000f20003007a0c */ /* 0x000fc40003fa6270 */
[----:B------:R-:W-:Y:S02]  /*11e10*/  ISETP.GE.AND P2, PT, R7, c[0x0][0x3c8], PT ;  /* 0x0000f20007007a0c */ /* 0x000fe40003f46270 */
[----:B------:R-:W-:Y:S02]  /*11e20*/  ISETP.GE.AND P1, PT, R6, c[0x0][0x3c8], PT ;  /* 0x0000f20006007a0c */ /* 0x000fe40003f26270 */
[----:B------:R-:W-:Y:S02]  /*11e30*/  ISETP.GE.AND P0, PT, R0, c[0x0][0x3c8], PT ;  /* 0x0000f20000007a0c */ /* 0x000fe40003f06270 */
[----:B------:R-:W-:Y:S02]  /*11e40*/  @!P4 LEA.HI R9, R9, R9, RZ, 0x1 ;  /* 0x000000090909c211 */ /* 0x000fe400078f08ff */
[C---:B------:R-:W-:Y:S02]  /*11e50*/  IADD3 R18, R3.reuse, 0x38, RZ ;  /* 0x0000003803127810 */ /* 0x040fe40007ffe0ff */
[----:B------:R-:W-:Y:S01]  /*11e60*/  @!P3 LEA.HI R8, R8, R8, RZ, 0x1 ;  /* 0x000000080808b211 */ /* 0x000fe200078f08ff */
[----:B---34-:R-:W-:Y:S01]  /*11e70*/  @!P5 IMAD.WIDE R12, R3, 0x4, R10 ;  /* 0x00000004030cd825 */ /* 0x018fe200078e020a */
[----:B------:R-:W-:-:S02]  /*11e80*/  @!P4 LOP3.LUT R9, R9, 0xfffffffe, RZ, 0xc0, !PT ;  /* 0xfffffffe0909c812 */ /* 0x000fc400078ec0ff */
[----:B------:R-:W-:Y:S02]  /*11e90*/  @!P2 LEA.HI R7, R7, R7, RZ, 0x1 ;  /* 0x000000070707a211 */ /* 0x000fe400078f08ff */
[----:B------:R-:W-:Y:S01]  /*11ea0*/  @!P1 LEA.HI R6, R6, R6, RZ, 0x1 ;  /* 0x0000000606069211 */ /* 0x000fe200078f08ff */
[--C-:B------:R-:W-:Y:S01]  /*11eb0*/  @!P4 IMAD.WIDE R16, R9, 0x4, R10.reuse ;  /* 0x000000040910c825 */ /* 0x100fe200078e020a */
[----:B------:R-:W-:Y:S01]  /*11ec0*/  @!P0 LEA.HI R0, R0, R0, RZ, 0x1 ;  /* 0x0000000000008211 */ /* 0x000fe200078f08ff */
[----:B------:R2:W-:Y:S01]  /*11ed0*/  @!P5 ST.E.64 [R12.64], R140 ;  /* 0x0000008c0c00d985 */ /* 0x0005e2000c101b0c */
[----:B------:R-:W-:Y:S02]  /*11ee0*/  @!P3 LOP3.LUT R15, R8, 0xfffffffe, RZ, 0xc0, !PT ;  /* 0xfffffffe080fb812 */ /* 0x000fe400078ec0ff */
[----:B------:R-:W-:Y:S01]  /*11ef0*/  @!P2 LOP3.LUT R7, R7, 0xfffffffe, RZ, 0xc0, !PT ;  /* 0xfffffffe0707a812 */ /* 0x000fe200078ec0ff */
[----:B------:R3:W-:Y:S01]  /*11f00*/  @!P4 ST.E.64 [R16.64], R136 ;  /* 0x000000881000c985 */ /* 0x0007e2000c101b0c */
[----:B------:R-:W-:Y:S01]  /*11f10*/  @!P1 LOP3.LUT R9, R6, 0xfffffffe, RZ, 0xc0, !PT ;  /* 0xfffffffe06099812 */ /* 0x000fe200078ec0ff */
[----:B------:R-:W-:Y:S01]  /*11f20*/  @!P3 IMAD.WIDE R14, R15, 0x4, R10 ;  /* 0x000000040f0eb825 */ /* 0x000fe200078e020a */
[----:B------:R-:W-:-:S02]  /*11f30*/  IADD3 R20, R3, 0x40, RZ ;  /* 0x0000004003147810 */ /* 0x000fc40007ffe0ff */
[----:B------:R-:W-:Y:S01]  /*11f40*/  IADD3 R19, R3, 0x48, RZ ;  /* 0x0000004803137810 */ /* 0x000fe20007ffe0ff */
[--C-:B------:R-:W-:Y:S01]  /*11f50*/  @!P2 IMAD.WIDE R6, R7, 0x4, R10.reuse ;  /* 0x000000040706a825 */ /* 0x100fe200078e020a */
[----:B------:R-:W-:Y:S01]  /*11f60*/  @!P3 ST.E.64 [R14.64], R108 ;  /* 0x0000006c0e00b985 */ /* 0x000fe2000c101b0c */
[----:B------:R-:W-:Y:S02]  /*11f70*/  ISETP.GE.AND P4, PT, R18, c[0x0][0x3c8], PT ;  /* 0x0000f20012007a0c */ /* 0x000fe40003f86270 */
[----:B------:R-:W-:Y:S01]  /*11f80*/  @!P1 IMAD.WIDE R8, R9, 0x4, R10 ;  /* 0x0000000409089825 */ /* 0x000fe200078e020a */
[----:B------:R-:W-:Y:S01]  /*11f90*/  @!P2 ST.E.64 [R6.64], R112 ;  /* 0x000000700600a985 */ /* 0x000fe2000c101b0c */
[----:B------:R-:W-:Y:S02]  /*11fa0*/  ISETP.GE.AND P3, PT, R20, c[0x0][0x3c8], PT ;  /* 0x0000f20014007a0c */ /* 0x000fe40003f66270 */
[----:B------:R-:W-:Y:S01]  /*11fb0*/  ISETP.GE.AND P2, PT, R19, c[0x0][0x3c8], PT ;  /* 0x0000f20013007a0c */ /* 0x000fe20003f46270 */
[----:B------:R4:W-:Y:S06]  /*11fc0*/  @!P1 ST.E.64 [R8.64], R124 ;  /* 0x0000007c08009985 */ /* 0x0009ec000c101b0c */
[----:B------:R-:W-:-:S02]  /*11fd0*/  @!P4 LEA.HI R18, R18, R18, RZ, 0x1 ;  /* 0x000000121212c211 */ /* 0x000fc400078f08ff */
[----:B--2---:R-:W-:Y:S02]  /*11fe0*/  @!P0 LOP3.LUT R13, R0, 0xfffffffe, RZ, 0xc0, !PT ;  /* 0xfffffffe000d8812 */ /* 0x004fe400078ec0ff */
[C---:B------:R-:W-:Y:S02]  /*11ff0*/  IADD3 R0, R3.reuse, 0x30, RZ ;  /* 0x0000003003007810 */ /* 0x040fe40007ffe0ff */
[----:B---3--:R-:W-:Y:S01]  /*12000*/  IADD3 R17, R3, 0x50, RZ ;  /* 0x0000005003117810 */ /* 0x008fe20007ffe0ff */
[----:B------:R-:W-:Y:S01]  /*12010*/  @!P0 IMAD.WIDE R12, R13, 0x4, R10 ;  /* 0x000000040d0c8825 */ /* 0x000fe200078e020a */
[----:B------:R-:W-:Y:S02]  /*12020*/  ISETP.GE.AND P5, PT, R0, c[0x0][0x3c8], PT ;  /* 0x0000f20000007a0c */ /* 0x000fe40003fa6270 */
[----:B------:R-:W-:Y:S02]  /*12030*/  IADD3 R16, R3, 0x58, RZ ;  /* 0x0000005803107810 */ /* 0x000fe40007ffe0ff */
[----:B------:R2:W-:Y:S01]  /*12040*/  @!P0 ST.E.64 [R12.64], R132 ;  /* 0x000000840c008985 */ /* 0x0005e2000c101b0c */
[----:B------:R-:W-:-:S02]  /*12050*/  ISETP.GE.AND P1, PT, R17, c[0x0][0x3c8], PT ;  /* 0x0000f20011007a0c */ /* 0x000fc40003f26270 */
[----:B------:R-:W-:Y:S02]  /*12060*/  ISETP.GE.AND P0, PT, R16, c[0x0][0x3c8], PT ;  /* 0x0000f20010007a0c */ /* 0x000fe40003f06270 */
[----:B------:R-:W-:Y:S02]  /*12070*/  @!P3 LEA.HI R20, R20, R20, RZ, 0x1 ;  /* 0x000000141414b211 */ /* 0x000fe400078f08ff */
[----:B------:R-:W-:Y:S02]  /*12080*/  @!P2 LEA.HI R19, R19, R19, RZ, 0x1 ;  /* 0x000000131313a211 */ /* 0x000fe400078f08ff */
[----:B------:R-:W-:Y:S02]  /*12090*/  @!P5 LEA.HI R0, R0, R0, RZ, 0x1 ;  /* 0x000000000000d211 */ /* 0x000fe400078f08ff */
[----:B----4-:R-:W-:Y:S02]  /*120a0*/  @!P4 LOP3.LUT R9, R18, 0xfffffffe, RZ, 0xc0, !PT ;  /* 0xfffffffe1209c812 */ /* 0x010fe400078ec0ff */
[----:B------:R-:W-:-:S02]  /*120b0*/  @!P5 LOP3.LUT R7, R0, 0xfffffffe, RZ, 0xc0, !PT ;  /* 0xfffffffe0007d812 */ /* 0x000fc400078ec0ff */
[----:B------:R-:W-:Y:S01]  /*120c0*/  @!P1 LEA.HI R17, R17, R17, RZ, 0x1 ;  /* 0x0000001111119211 */ /* 0x000fe200078f08ff */
[--C-:B------:R-:W-:Y:S01]  /*120d0*/  @!P4 IMAD.WIDE R8, R9, 0x4, R10.reuse ;  /* 0x000000040908c825 */ /* 0x100fe200078e020a */
[----:B------:R-:W-:Y:S02]  /*120e0*/  @!P0 LEA.HI R16, R16, R16, RZ, 0x1 ;  /* 0x0000001010108211 */ /* 0x000fe400078f08ff */
[----:B------:R-:W-:Y:S01]  /*120f0*/  @!P2 LOP3.LUT R19, R19, 0xfffffffe, RZ, 0xc0, !PT ;  /* 0xfffffffe1313a812 */ /* 0x000fe200078ec0ff */
[--C-:B------:R-:W-:Y:S01]  /*12100*/  @!P5 IMAD.WIDE R6, R7, 0x4, R10.reuse ;  /* 0x000000040706d825 */ /* 0x100fe200078e020a */
[----:B------:R-:W-:Y:S02]  /*12110*/  @!P1 LOP3.LUT R17, R17, 0xfffffffe, RZ, 0xc0, !PT ;  /* 0xfffffffe11119812 */ /* 0x000fe400078ec0ff */
[----:B------:R-:W-:Y:S01]  /*12120*/  @!P0 LOP3.LUT R15, R16, 0xfffffffe, RZ, 0xc0, !PT ;  /* 0xfffffffe100f8812 */ /* 0x000fe200078ec0ff */
[--C-:B------:R-:W-:Y:S01]  /*12130*/  @!P2 IMAD.WIDE R18, R19, 0x4, R10.reuse ;  /* 0x000000041312a825 */ /* 0x100fe200078e020a */
[----:B------:R3:W-:Y:S03]  /*12140*/  @!P5 ST.E.64 [R6.64], R56 ;  /* 0x000000380600d985 */ /* 0x0007e6000c101b0c */
[--C-:B------:R-:W-:Y:S01]  /*12150*/  @!P1 IMAD.WIDE R16, R17, 0x4, R10.reuse ;  /* 0x0000000411109825 */ /* 0x100fe200078e020a */
[----:B--2---:R-:W-:Y:S01]  /*12160*/  @!P3 LOP3.LUT R13, R20, 0xfffffffe, RZ, 0xc0, !PT ;  /* 0xfffffffe140db812 */ /* 0x004fe200078ec0ff */
[----:B------:R3:W-:Y:S04]  /*12170*/  @!P4 ST.E.64 [R8.64], R60 ;  /* 0x0000003c0800c985 */ /* 0x0007e8000c101b0c */
[----:B------:R-:W-:-:S04]  /*12180*/  @!P3 IMAD.WIDE R12, R13, 0x4, R10 ;  /* 0x000000040d0cb825 */ /* 0x000fc800078e020a */
[----:B------:R-:W-:Y:S01]  /*12190*/  @!P0 IMAD.WIDE R10, R15, 0x4, R10 ;  /* 0x000000040f0a8825 */ /* 0x000fe200078e020a */
[----:B------:R3:W-:Y:S04]  /*121a0*/  @!P3 ST.E.64 [R12.64], R72 ;  /* 0x000000480c00b985 */ /* 0x0007e8000c101b0c */
[----:B------:R3:W-:Y:S04]  /*121b0*/  @!P2 ST.E.64 [R18.64], R76 ;  /* 0x0000004c1200a985 */ /* 0x0007e8000c101b0c */
[----:B------:R3:W-:Y:S04]  /*121c0*/  @!P1 ST.E.64 [R16.64], R88 ;  /* 0x0000005810009985 */ /* 0x0007e8000c101b0c */
[----:B------:R3:W-:Y:S02]  /*121d0*/  @!P0 ST.E.64 [R10.64], R92 ;  /* 0x0000005c0a008985 */ /* 0x0007e4000c101b0c */
.L_x_538:
[----:B------:R-:W-:Y:S05]  /*121e0*/  BSYNC B0 ;  /* 0x0000000000007941 */ /* 0x000fea0003800000 */
.L_x_537:
[----:B------:R-:W-:Y:S01]  /*121f0*/  ISETP.NE.AND P0, PT, R2, RZ, PT ;  /* 0x000000ff0200720c */ /* 0x000fe20003f05270 */
[----:B---3--:R3:W1:Y:S04]  /*12200*/  SHFL.IDX PT, R9, R4, 0x3, 0x1c1f ;  /* 0x007c1f0004097f89 */ /* 0x00866800000e0000 */
[----:B--2---:R3:W2:Y:S08]  /*12210*/  SHFL.IDX PT, R8, R5, 0x3, 0x1c1f ;  /* 0x007c1f0005087f89 */ /* 0x0046b000000e0000 */
[----:B------:R-:W-:Y:S05]  /*12220*/  @P0 EXIT ;  /* 0x000000000000094d */ /* 0x000fea0003800000 */
[C---:B------:R-:W-:Y:S02]  /*12230*/  IADD3 R6, R3.reuse, 0x8, RZ ;  /* 0x0000000803067810 */ /* 0x040fe40007ffe0ff */
[----:B-1-3--:R-:W-:-:S02]  /*12240*/  IADD3 R5, R3, 0x10, RZ ;  /* 0x0000001003057810 */ /* 0x00afc40007ffe0ff */
        /* <DEDUP_REMOVED lines=11> */
[----:B--2-4-:R-:W-:Y:S01]  /*12300*/  @!P3 IMAD.WIDE R10, R3, 0x4, R8 ;  /* 0x00000004030ab825 */ /* 0x014fe200078e0208 */
[----:B------:R-:W-:-:S02]  /*12310*/  @!P2 LOP3.LUT R6, R6, 0xfffffffe, RZ, 0xc0, !PT ;  /* 0xfffffffe0606a812 */ /* 0x000fc400078ec0ff */
[----:B------:R-:W-:Y:S02]  /*12320*/  @!P1 LOP3.LUT R5, R5, 0xfffffffe, RZ, 0xc0, !PT ;  /* 0xfffffffe05059812 */ /* 0x000fe400078ec0ff */
[----:B------:R-:W-:Y:S01]  /*12330*/  @!P0 LOP3.LUT R4, R4, 0xfffffffe, RZ, 0xc0, !PT ;  /* 0xfffffffe04048812 */ /* 0x000fe200078ec0ff */
[--C-:B------:R-:W-:Y:S01]  /*12340*/  @!P2 IMAD.WIDE R6, R6, 0x4, R8.reuse ;  /* 0x000000040606a825 */ /* 0x100fe200078e0208 */
[----:B------:R-:W-:Y:S01]  /*12350*/  ISETP.GE.AND P5, PT, R0, c[0x0][0x3c8], PT ;  /* 0x0000f20000007a0c */ /* 0x000fe20003fa6270 */
[----:B------:R-:W-:Y:S01]  /*12360*/  @!P3 ST.E.64 [R10.64], R142 ;  /* 0x0000008e0a00b985 */ /* 0x000fe2000c101b0c */
[----:B------:R-:W-:Y:S01]  /*12370*/  IADD3 R18, R3, 0x30, RZ ;  /* 0x0000003003127810 */ /* 0x000fe20007ffe0ff */
[--C-:B------:R-:W-:Y:S01]  /*12380*/  @!P1 IMAD.WIDE R12, R5, 0x4, R8.reuse ;  /* 0x00000004050c9825 */ /* 0x100fe200078e0208 */
[C---:B------:R-:W-:Y:S01]  /*12390*/  IADD3 R17, R3.reuse, 0x38, RZ ;  /* 0x0000003803117810 */ /* 0x040fe20007ffe0ff */
[----:B------:R1:W-:Y:S01]  /*123a0*/  @!P2 ST.E.64 [R6.64], R138 ;  /* 0x0000008a0600a985 */ /* 0x0003e2000c101b0c */
[C---:B------:R-:W-:Y:S01]  /*123b0*/  IADD3 R16, R3.reuse, 0x40, RZ ;  /* 0x0000004003107810 */ /* 0x040fe20007ffe0ff */
[----:B------:R-:W-:Y:S01]  /*123c0*/  @!P0 IMAD.WIDE R4, R4, 0x4, R8 ;  /* 0x0000000404048825 */ /* 0x000fe200078e0208 */
[C---:B------:R-:W-:Y:S01]  /*123d0*/  IADD3 R15, R3.reuse, 0x48, RZ ;  /* 0x00000048030f7810 */ /* 0x040fe20007ffe0ff */
[----:B------:R-:W-:Y:S01]  /*123e0*/  @!P1 ST.E.64 [R12.64], R110 ;  /* 0x0000006e0c009985 */ /* 0x000fe2000c101b0c */
[----:B------:R-:W-:-:S02]  /*123f0*/  IADD3 R14, R3, 0x50, RZ ;  /* 0x00000050030e7810 */ /* 0x000fc40007ffe0ff */
[----:B------:R-:W-:Y:S01]  /*12400*/  ISETP.GE.AND P4, PT, R18, c[0x0][0x3c8], PT ;  /* 0x0000f20012007a0c */ /* 0x000fe20003f86270 */
[----:B------:R2:W-:Y:S01]  /*12410*/  @!P0 ST.E.64 [R4.64], R114 ;  /* 0x0000007204008985 */ /* 0x0005e2000c101b0c */
[----:B------:R-:W-:Y:S02]  /*12420*/  ISETP.GE.AND P3, PT, R17, c[0x0][0x3c8], PT ;  /* 0x0000f20011007a0c */ /* 0x000fe40003f66270 */
[----:B------:R-:W-:Y:S02]  /*12430*/  ISETP.GE.AND P2, PT, R16, c[0x0][0x3c8], PT ;  /* 0x0000f20010007a0c */ /* 0x000fe40003f46270 */
[----:B------:R-:W-:Y:S02]  /*12440*/  ISETP.GE.AND P1, PT, R15, c[0x0][0x3c8], PT ;  /* 0x0000f2000f007a0c */ /* 0x000fe40003f26270 */
[----:B------:R-:W-:Y:S02]  /*12450*/  ISETP.GE.AND P0, PT, R14, c[0x0][0x3c8], PT ;  /* 0x0000f2000e007a0c */ /* 0x000fe40003f06270 */
[----:B------:R-:W-:-:S02]  /*12460*/  @!P6 LEA.HI R2, R2, R2, RZ, 0x1 ;  /* 0x000000020202e211 */ /* 0x000fc400078f08ff */
[----:B------:R-:W-:Y:S02]  /*12470*/  @!P5 LEA.HI R0, R0, R0, RZ, 0x1 ;  /* 0x000000000000d211 */ /* 0x000fe400078f08ff */
[----:B------:R-:W-:Y:S02]  /*12480*/  @!P4 LEA.HI R18, R18, R18, RZ, 0x1 ;  /* 0x000000121212c211 */ /* 0x000fe400078f08ff */
[----:B------:R-:W-:Y:S02]  /*12490*/  @!P3 LEA.HI R17, R17, R17, RZ, 0x1 ;  /* 0x000000111111b211 */ /* 0x000fe400078f08ff */
[----:B------:R-:W-:Y:S02]  /*124a0*/  @!P2 LEA.HI R16, R16, R16, RZ, 0x1 ;  /* 0x000000101010a211 */ /* 0x000fe400078f08ff */
[----:B------:R-:W-:Y:S02]  /*124b0*/  @!P1 LEA.HI R15, R15, R15, RZ, 0x1 ;  /* 0x0000000f0f0f9211 */ /* 0x000fe400078f08ff */
[----:B-1----:R-:W-:-:S02]  /*124c0*/  @!P5 LOP3.LUT R7, R0, 0xfffffffe, RZ, 0xc0, !PT ;  /* 0xfffffffe0007d812 */ /* 0x002fc400078ec0ff */
[----:B------:R-:W-:Y:S02]  /*124d0*/  @!P0 LEA.HI R14, R14, R14, RZ, 0x1 ;  /* 0x0000000e0e0e8211 */ /* 0x000fe400078f08ff */
[----:B------:R-:W-:Y:S01]  /*124e0*/  @!P4 LOP3.LUT R11, R18, 0xfffffffe, RZ, 0xc0, !PT ;  /* 0xfffffffe120bc812 */ /* 0x000fe200078ec0ff */
[--C-:B------:R-:W-:Y:S01]  /*124f0*/  @!P5 IMAD.WIDE R6, R7, 0x4, R8.reuse ;  /* 0x000000040706d825 */ /* 0x100fe200078e0208 */
[----:B------:R-:W-:Y:S02]  /*12500*/  @!P3 LOP3.LUT R17, R17, 0xfffffffe, RZ, 0xc0, !PT ;  /* 0xfffffffe1111b812 */ /* 0x000fe400078ec0ff */
[----:B--2---:R-:W-:Y:S02]  /*12510*/  @!P6 LOP3.LUT R5, R2, 0xfffffffe, RZ, 0xc0, !PT ;  /* 0xfffffffe0205e812 */ /* 0x004fe400078ec0ff */
[----:B------:R-:W-:Y:S02]  /*12520*/  @!P2 LOP3.LUT R13, R16, 0xfffffffe, RZ, 0xc0, !PT ;  /* 0xfffffffe100da812 */ /* 0x000fe400078ec0ff */
[----:B------:R-:W-:Y:S01]  /*12530*/  @!P1 LOP3.LUT R15, R15, 0xfffffffe, RZ, 0xc0, !PT ;  /* 0xfffffffe0f0f9812 */ /* 0x000fe200078ec0ff */
[----:B------:R-:W-:Y:S01]  /*12540*/  @!P6 IMAD.WIDE R4, R5, 0x4, R8 ;  /* 0x000000040504e825 */ /* 0x000fe200078e0208 */
[----:B------:R-:W-:-:S03]  /*12550*/  IADD3 R3, R3, 0x58, RZ ;  /* 0x0000005803037810 */ /* 0x000fc60007ffe0ff */
[--C-:B------:R-:W-:Y:S01]  /*12560*/  @!P2 IMAD.WIDE R12, R13, 0x4, R8.reuse ;  /* 0x000000040d0ca825 */ /* 0x100fe200078e0208 */
[----:B------:R1:W-:Y:S04]  /*12570*/  @!P6 ST.E.64 [R4.64], R126 ;  /* 0x0000007e0400e985 */ /* 0x0003e8000c101b0c */
[----:B------:R2:W-:Y:S01]  /*12580*/  @!P5 ST.E.64 [R6.64], R134 ;  /* 0x000000860600d985 */ /* 0x0005e2000c101b0c */
[----:B-1----:R-:W-:Y:S01]  /*12590*/  @!P0 LOP3.LUT R5, R14, 0xfffffffe, RZ, 0xc0, !PT ;  /* 0xfffffffe0e058812 */ /* 0x002fe200078ec0ff */
[----:B------:R-:W-:-:S04]  /*125a0*/  @!P1 IMAD.WIDE R14, R15, 0x4, R8 ;  /* 0x000000040f0e9825 */ /* 0x000fc800078e0208 */
[----:B--2---:R-:W-:-:S04]  /*125b0*/  @!P4 IMAD.WIDE R6, R11, 0x4, R8 ;  /* 0x000000040b06c825 */ /* 0x004fc800078e0208 */
[--C-:B------:R-:W-:Y:S01]  /*125c0*/  @!P3 IMAD.WIDE R10, R17, 0x4, R8.reuse ;  /* 0x00000004110ab825 */ /* 0x100fe200078e0208 */
[----:B------:R1:W-:Y:S03]  /*125d0*/  @!P4 ST.E.64 [R6.64], R58 ;  /* 0x0000003a0600c985 */ /* 0x0003e6000c101b0c */
[----:B------:R-:W-:Y:S01]  /*125e0*/  @!P0 IMAD.WIDE R4, R5, 0x4, R8 ;  /* 0x0000000405048825 */ /* 0x000fe200078e0208 */
[----:B------:R1:W-:Y:S04]  /*125f0*/  @!P3 ST.E.64 [R10.64], R62 ;  /* 0x0000003e0a00b985 */ /* 0x0003e8000c101b0c */
[----:B------:R1:W-:Y:S04]  /*12600*/  @!P2 ST.E.64 [R12.64], R74 ;  /* 0x0000004a0c00a985 */ /* 0x0003e8000c101b0c */
        /* <DEDUP_REMOVED lines=9> */
.L_x_532:
        /* <DEDUP_REMOVED lines=10> */
[----:B------:R-:W-:Y:S01]  /*12740*/  USHF.R.S32.HI UR6, URZ, 0x1f, UR8 ;  /* 0x0000001f3f067899 */ /* 0x000fe20008011408 */
[----:B------:R-:W-:Y:S01]  /*12750*/  ISETP.NE.AND P0, PT, R0, 0x1, PT ;  /* 0x000000010000780c */ /* 0x000fe20003f05270 */
[----:B------:R-:W-:Y:S01]  /*12760*/  ULDC.64 UR4, c[0x0][0x4d0] ;  /* 0x0001340000047ab9 */ /* 0x000fe20000000a00 */
[----:B------:R-:W2:Y:S01]  /*12770*/  S2R R3, SR_CTAID.Y ;  /* 0x0000000000037919 */ /* 0x000ea20000002600 */
[----:B------:R-:W-:Y:S01]  /*12780*/  UIMAD UR6, UR6, UR4, URZ ;  /* 0x00000004060672a4 */ /* 0x000fe2000f8e023f */
[----:B------:R-:W-:Y:S01]  /*12790*/  IADD3 R2, RZ, -UR8, RZ ;  /* 0x80000008ff027c10 */ /* 0x000fe2000fffe0ff */
[----:B------:R-:W-:Y:S01]  /*127a0*/  UIMAD.WIDE.U32 UR10, UR8, UR4, URZ ;  /* 0x00000004080a72a5 */ /* 0x000fe2000f8e003f */
[----:B------:R-:W-:Y:S01]  /*127b0*/  MOV R6, R7 ;  /* 0x0000000700067202 */ /* 0x000fe20000000f00 */
[----:B------:R-:W-:-:S04]  /*127c0*/  UIMAD UR4, UR8, UR5, UR6 ;  /* 0x00000005080472a4 */ /* 0x000fc8000f8e0206 */
[----:B------:R-:W-:Y:S01]  /*127d0*/  UIADD3 UR4, UR11, UR4, URZ ;  /* 0x000000040b047290 */ /* 0x000fe2000fffe03f */
[----:B------:R-:W-:Y:S01]  /*127e0*/  MOV R9, UR11 ;  /* 0x0000000b00097c02 */ /* 0x000fe20008000f00 */
[----:B------:R-:W-:-:S04]  /*127f0*/  @P0 IMAD.HI.U32 R4, R7, c[0x0][0x4ec], RZ ;  /* 0x00013b0007040a27 */ /* 0x000fc800078e00ff */
[----:B------:R-:W-:Y:S01]  /*12800*/  IMAD.U32 R8, RZ, RZ, UR10 ;  /* 0x0000000aff087e24 */ /* 0x000fe2000f8e00ff */
[----:B------:R-:W-:Y:S01]  /*12810*/  @P0 SHF.R.U32.HI R6, RZ, c[0x0][0x4f0], R4 ;  /* 0x00013c00ff060a19 */ /* 0x000fe20000011604 */
[----:B------:R-:W-:Y:S01]  /*12820*/  IMAD.U32 R9, RZ, RZ, UR4 ;  /* 0x00000004ff097e24 */ /* 0x000fe2000f8e00ff */
[----:B-1----:R-:W-:-:S03]  /*12830*/  SHF.R.S32.HI R0, RZ, 0x1f, R5 ;  /* 0x0000001fff007819 */ /* 0x002fc60000011405 */
[----:B------:R-:W-:Y:S01]  /*12840*/  IMAD.WIDE.U32 R8, R5, c[0x0][0x4d8], R8 ;  /* 0x0001360005087a25 */ /* 0x000fe200078e0008 */
[----:B------:R-:W-:-:S03]  /*12850*/  IADD3 R4, -R6, RZ, RZ ;  /* 0x000000ff06047210 */ /* 0x000fc60007ffe1ff */
[----:B------:R-:W-:Y:S02]  /*12860*/  IMAD R0, R0, c[0x0][0x4d8], RZ ;  /* 0x0001360000007a24 */ /* 0x000fe400078e02ff */
[----:B--2---:R-:W-:Y:S02]  /*12870*/  IMAD R2, R2, c[0x0][0x550], R3 ;  /* 0x0001540002027a24 */ /* 0x004fe400078e0203 */
[----:B------:R-:W-:Y:S02]  /*12880*/  IMAD R0, R5, c[0x0][0x4dc], R0 ;  /* 0x0001370005007a24 */ /* 0x000fe400078e0200 */
[----:B------:R-:W-:Y:S01]  /*12890*/  IMAD R4, R4, c[0x0][0x4e8], R7 ;  /* 0x00013a0004047a24 */ /* 0x000fe200078e0207 */
[----:B------:R-:W-:Y:S01]  /*128a0*/  SHF.R.S32.HI R3, RZ, 0x1f, R2 ;  /* 0x0000001fff037819 */ /* 0x000fe20000011402 */
[----:B------:R-:W-:Y:S01]  /*128b0*/  IMAD.IADD R9, R0, 0x1, R9 ;  /* 0x0000000100097824 */ /* 0x000fe200078e0209 */
[----:B------:R-:W-:-:S03]  /*128c0*/  SHF.R.S32.HI R0, RZ, 0x1f, R6 ;  /* 0x0000001fff007819 */ /* 0x000fc60000011406 */
[----:B------:R-:W-:Y:S02]  /*128d0*/  IMAD R3, R3, c[0x0][0x4e0], RZ ;  /* 0x0001380003037a24 */ /* 0x000fe400078e02ff */
[----:B------:R-:W-:-:S04]  /*128e0*/  IMAD.WIDE.U32 R8, R2, c[0x0][0x4e0], R8 ;  /* 0x0001380002087a25 */ /* 0x000fc800078e0008 */
[----:B------:R-:W-:Y:S01]  /*128f0*/  IMAD R3, R2, c[0x0][0x4e4], R3 ;  /* 0x0001390002037a24 */ /* 0x000fe200078e0203 */
[----:B------:R-:W-:Y:S02]  /*12900*/  SHF.R.S32.HI R2, RZ, 0x1f, R4 ;  /* 0x0000001fff027819 */ /* 0x000fe40000011404 */
[----:B------:R-:W-:-:S03]  /*12910*/  IADD3 R6, P0, R6, R8, RZ ;  /* 0x0000000806067210 */ /* 0x000fc60007f1e0ff */
[----:B------:R-:W-:Y:S01]  /*12920*/  IMAD R5, R2, c[0x0][0x4c8], RZ ;  /* 0x0001320002057a24 */ /* 0x000fe200078e02ff */
[----:B------:R-:W-:-:S03]  /*12930*/  IADD3.X R7, R0, R9, R3, P0, !PT ;  /* 0x0000000900077210 */ /* 0x000fc600007fe403 */
[C---:B------:R-:W-:Y:S02]  /*12940*/  IMAD R5, R4.reuse, c[0x0][0x4cc], R5 ;  /* 0x0001330004057a24 */ /* 0x040fe400078e0205 */
[----:B------:R-:W-:-:S05]  /*12950*/  IMAD.WIDE.U32 R6, R4, c[0x0][0x4c8], R6 ;  /* 0x0001320004067a25 */ /* 0x000fca00078e0006 */
[----:B------:R-:W-:Y:S02]  /*12960*/  IADD3 R5, R7, R5, RZ ;  /* 0x0000000507057210 */ /* 0x000fe40007ffe0ff */
[----:B------:R-:W-:-:S04]  /*12970*/  LEA R2, P0, R6, c[0x0][0x4a8], 0x2 ;  /* 0x00012a0006027a11 */ /* 0x000fc800078010ff */
[----:B------:R-:W-:Y:S02]  /*12980*/  LEA.HI.X R3, R6, c[0x0][0x4ac], R5, 0x2, P0 ;  /* 0x00012b0006037a11 */ /* 0x000fe400000f1405 */
[----:B------:R-:W-:-:S05]  /*12990*/  MOV R5, 0xff800000 ;  /* 0xff80000000057802 */ /* 0x000fca0000000f00 */
[----:B------:R-:W-:Y:S01]  /*129a0*/  STG.E [R2.64], R5 ;  /* 0x0000000502007986 */ /* 0x000fe2000c10190c */
[----:B------:R-:W-:Y:S05]  /*129b0*/  EXIT ;  /* 0x000000000000794d */ /* 0x000fea0003800000 */
.L_x_455:
[----:B------:R-:W-:Y:S01]  /*129c0*/  IMAD.MOV.U32 R5, RZ, RZ, 0x1 ;  /* 0x00000001ff057424 */ /* 0x000fe200078e00ff */
[----:B-1----:R-:W-:Y:S02]  /*129d0*/  MOV R6, 0x1c1f ;  /* 0x00001c1f00067802 */ /* 0x002fe40000000f00 */
[----:B------:R-:W-:Y:S02]  /*129e0*/  MOV R4, 0x12a00 ;  /* 0x00012a0000047802 */ /* 0x000fe40000000f00 */
[----:B------:R-:W-:Y:S05]  /*129f0*/  CALL.REL.NOINC `($__internal_8_$__cuda_sm70_shflsync_idx_p) ;  /* 0x0000028000007944 */ /* 0x000fea0003c00000 */
[----:B--2---:R-:W-:Y:S01]  /*12a00*/  IMAD.MOV.U32 R13, RZ, RZ, R5 ;  /* 0x000000ffff0d7224 */ /* 0x004fe200078e0005 */
[----:B------:R-:W-:Y:S01]  /*12a10*/  MOV R5, 0x1 ;  /* 0x0000000100057802 */ /* 0x000fe20000000f00 */
[----:B-1----:R-:W-:Y:S01]  /*12a20*/  IMAD.MOV.U32 R8, RZ, RZ, R9 ;  /* 0x000000ffff087224 */ /* 0x002fe200078e0009 */
[----:B------:R-:W-:Y:S02]  /*12a30*/  MOV R6, 0x1c1f ;  /* 0x00001c1f00067802 */ /* 0x000fe40000000f00 */
[----:B------:R-:W-:Y:S02]  /*12a40*/  MOV R4, 0x12a60 ;  /* 0x00012a6000047802 */ /* 0x000fe40000000f00 */
[----:B------:R-:W-:Y:S05]  /*12a50*/  CALL.REL.NOINC `($__internal_8_$__cuda_sm70_shflsync_idx_p) ;  /* 0x0000022000007944 */ /* 0x000fea0003c00000 */
[----:B-12---:R-:W-:Y:S05]  /*12a60*/  BRA `(.L_x_539) ;  /* 0xfffef8c000007947 */ /* 0x006fea000383ffff */
.L_x_482:
[----:B----4-:R-:W-:Y:S01]  /*12a70*/  MOV R6, 0x1c1f ;  /* 0x00001c1f00067802 */ /* 0x010fe20000000f00 */
[----:B------:R-:W-:Y:S01]  /*12a80*/  IMAD.MOV.U32 R5, RZ, RZ, 0x1 ;  /* 0x00000001ff057424 */ /* 0x000fe200078e00ff */
[----:B------:R-:W-:Y:S02]  /*12a90*/  MOV R4, 0x12ab0 ;  /* 0x00012ab000047802 */ /* 0x000fe40000000f00 */
[----:B-123--:R-:W-:Y:S05]  /*12aa0*/  CALL.REL.NOINC `($__internal_8_$__cuda_sm70_shflsync_idx_p) ;  /* 0x000001d000007944 */ /* 0x00efea0003c00000 */
[----:B-1----:R-:W-:Y:S01]  /*12ab0*/  MOV R6, 0x1c1f ;  /* 0x00001c1f00067802 */ /* 0x002fe20000000f00 */
[----:B--2---:R-:W-:Y:S01]  /*12ac0*/  IMAD.MOV.U32 R14, RZ, RZ, R5 ;  /* 0x000000ffff0e7224 */ /* 0x004fe200078e0005 */
[----:B------:R-:W-:Y:S01]  /*12ad0*/  MOV R5, 0x1 ;  /* 0x0000000100057802 */ /* 0x000fe20000000f00 */
[----:B------:R-:W-:Y:S01]  /*12ae0*/  IMAD.MOV.U32 R8, RZ, RZ, R3 ;  /* 0x000000ffff087224 */ /* 0x000fe200078e0003 */
[----:B------:R-:W-:Y:S02]  /*12af0*/  MOV R4, 0x12b10 ;  /* 0x00012b1000047802 */ /* 0x000fe40000000f00 */
[----:B------:R-:W-:Y:S05]  /*12b00*/  CALL.REL.NOINC `($__internal_8_$__cuda_sm70_shflsync_idx_p) ;  /* 0x0000017000007944 */ /* 0x000fea0003c00000 */
[----:B-12---:R-:W-:-:S05]  /*12b10*/  BRA `(.L_x_540) ;  /* 0xffff324000007947 */ /* 0x006fca000383ffff */
.L_x_507:
[----:B------:R-:W-:Y:S01]  /*12b20*/  MOV R6, 0x1c1f ;  /* 0x00001c1f00067802 */ /* 0x000fe20000000f00 */
[----:B----4-:R-:W-:Y:S01]  /*12b30*/  IMAD.MOV.U32 R5, RZ, RZ, 0x1 ;  /* 0x00000001ff057424 */ /* 0x010fe200078e00ff */
        /* <DEDUP_REMOVED lines=9> */
.L_x_513:
[----:B------:R-:W-:Y:S01]  /*12bd0*/  MOV R6, 0x1c1f ;  /* 0x00001c1f00067802 */ /* 0x000fe20000000f00 */
[----:B--2---:R-:W-:Y:S01]  /*12be0*/  IMAD.MOV.U32 R5, RZ, RZ, 0x1 ;  /* 0x00000001ff057424 */ /* 0x004fe200078e00ff */
[----:B------:R-:W-:Y:S02]  /*12bf0*/  MOV R4, 0x12c10 ;  /* 0x00012c1000047802 */ /* 0x000fe40000000f00 */
[----:B-1-3--:R-:W-:Y:S05]  /*12c00*/  CALL.REL.NOINC `($__internal_8_$__cuda_sm70_shflsync_idx_p) ;  /* 0x0000007000007944 */ /* 0x00afea0003c00000 */
[----:B-1----:R-:W-:Y:S01]  /*12c10*/  MOV R6, 0x1c1f ;  /* 0x00001c1f00067802 */ /* 0x002fe20000000f00 */
[----:B--2---:R-:W-:Y:S01]  /*12c20*/  IMAD.MOV.U32 R12, RZ, RZ, R5 ;  /* 0x000000ffff0c7224 */ /* 0x004fe200078e0005 */
[----:B------:R-:W-:Y:S01]  /*12c30*/  MOV R5, 0x1 ;  /* 0x0000000100057802 */ /* 0x000fe20000000f00 */
[----:B------:R-:W-:Y:S01]  /*12c40*/  IMAD.MOV.U32 R8, RZ, RZ, R9 ;  /* 0x000000ffff087224 */ /* 0x000fe200078e0009 */
[----:B------:R-:W-:Y:S02]  /*12c50*/  MOV R4, 0x12c70 ;  /* 0x00012c7000047802 */ /* 0x000fe40000000f00 */
[----:B------:R-:W-:Y:S05]  /*12c60*/  CALL.REL.NOINC `($__internal_8_$__cuda_sm70_shflsync_idx_p) ;  /* 0x0000001000007944 */ /* 0x000fea0003c00000 */
[----:B-12---:R-:W-:-:S05]  /*12c70*/  BRA `(.L_x_542) ;  /* 0xffff9b7000007947 */ /* 0x006fca000383ffff */
        .weak           $__internal_8_$__cuda_sm70_shflsync_idx_p
        .type           $__internal_8_$__cuda_sm70_shflsync_idx_p,@function
        .size           $__internal_8_$__cuda_sm70_shflsync_idx_p,(.L_x_1825 - $__internal_8_$__cuda_sm70_shflsync_idx_p)
$__internal_8_$__cuda_sm70_shflsync_idx_p:
[----:B------:R-:W-:Y:S01]  /*12c80*/  MOV R10, R4 ;  /* 0x00000004000a7202 */ /* 0x000fe20000000f00 */
[----:B------:R-:W-:Y:S04]  /*12c90*/  WARPSYNC R223 ;  /* 0x000000df00007348 */ /* 0x000fe80003800000 */
[----:B------:R-:W-:Y:S01]  /*12ca0*/  MOV R11, 0x0 ;  /* 0x00000000000b7802 */ /* 0x000fe20000000f00 */
[----:B------:R1:W2:Y:S03]  /*12cb0*/  SHFL.IDX PT, R5, R8, R5, R6 ;  /* 0x0000000508057389 */ /* 0x0002a600000e0006 */
[----:B------:R-:W-:Y:S05]  /*12cc0*/  RET.REL.NODEC R10 `(_ZN7cutlass13device_kernelIN5flash19enable_sm80_to_sm89INS1_16FlashAttnFwdSm80INS1_25CollectiveMainloopFwdSm80ILi4ELi1ELb0EN4cute5tupleIJNS5_1CILi128EEENS7_ILi48EEENS7_ILi96EEEEEELi96ENS_6half_tEfNS_4arch4Sm80ELb0ELb1ELb0ELb0ELb1ELb0ELb1ELb1EEENS1_21CollectiveEpilogueFwdINS6_IJS8_SA_S9_EEENS6_IJNS7_ILi1EEESI_SI_EEESC_SE_Li128ELb0ELb1ELb1ELb0EEENS1_19SingleTileSchedulerILb0ELb1ELb1ELi128EEEEEEEEEvNT_6ParamsE) ;  /* 0xfffed3300a007950 */ /* 0x000fea0003c3ffff */
.L_x_543:
        /* <DEDUP_REMOVED lines=11> */
.L_x_1825:


//--------------------- .text._ZN7cutlass13device_kernelIN5flash19enable_sm80_to_sm89INS1_16FlashAttnFwdSm80INS1_25CollectiveMainloopFwdSm80ILi4ELi1ELb0EN4cute5tupleIJNS5_1CILi128EEENS7_ILi48EEENS7_ILi96EEEEEELi96ENS_6half_tEfNS_4arch4Sm80ELb0ELb1ELb0ELb1ELb1ELb0ELb1ELb1EEENS1_21CollectiveEpilogueFwdINS6_IJS8_SA_S9_EEENS6_IJNS7_ILi1EEESI_SI_EEESC_SE_Li128ELb1ELb1ELb1ELb0EEENS1_36VarlenDynamicPersistentTileSchedulerILi128ELi48ELi128ELi128ELb1ELb1ELb0ELb1ELb0ELb1EEEEEEEEEvNT_6ParamsE --------------------------
	.section	.text._ZN7cutlass13device_kernelIN5flash19enable_sm80_to_sm89INS1_16FlashAttnFwdSm80INS1_25CollectiveMainloopFwdSm80ILi4ELi1ELb0EN4cute5tupleIJNS5_1CILi128EEENS7_ILi48EEENS7_ILi96EEEEEELi96ENS_6half_tEfNS_4arch4Sm80ELb0ELb1ELb0ELb1ELb1ELb0ELb1ELb1EEENS1_21CollectiveEpilogueFwdINS6_IJS8_SA_S9_EEENS6_IJNS7_ILi1EEESI_SI_EEESC_SE_Li128ELb1ELb1ELb1ELb0EEENS1_36VarlenDynamicPersistentTileSchedulerILi128ELi48ELi128ELi128ELb1ELb1ELb0ELb1ELb0ELb1EEEEEEEEEvNT_6ParamsE,"ax",@progbits
	.sectioninfo	@"SHI_REGISTERS=255"
	.align	128
.text._ZN7cutlass13device_kernelIN5flash19enable_sm80_to_sm89INS1_16FlashAttnFwdSm80INS1_25CollectiveMainloopFwdSm80ILi4ELi1ELb0EN4cute5tupleIJNS5_1CILi128EEENS7_ILi48EEENS7_ILi96EEEEEELi96ENS_6half_tEfNS_4arch4Sm80ELb0ELb1ELb0ELb1ELb1ELb0ELb1ELb1EEENS1_21CollectiveEpilogueFwdINS6_IJS8_SA_S9_EEENS6_IJNS7_ILi1EEESI_SI_EEESC_SE_Li128ELb1ELb1ELb1ELb0EEENS1_36VarlenDynamicPersistentTileSchedulerILi128ELi48ELi128ELi128ELb1ELb1ELb0ELb1ELb0ELb1EEEEEEEEEvNT_6ParamsE:
        .type           _ZN7cutlass13device_kernelIN5flash19enable_sm80_to_sm89INS1_16FlashAttnFwdSm80INS1_25CollectiveMainloopFwdSm80ILi4ELi1ELb0EN4cute5tupleIJNS5_1CILi128EEENS7_ILi48EEENS7_ILi96EEEEEELi96ENS_6half_tEfNS_4arch4Sm80ELb0ELb1ELb0ELb1ELb1ELb0ELb1ELb1EEENS1_21CollectiveEpilogueFwdINS6_IJS8_SA_S9_EEENS6_IJNS7_ILi1EEESI_SI_EEESC_SE_Li128ELb1ELb1ELb1ELb0EEENS1_36VarlenDynamicPersistentTileSchedulerILi128ELi48ELi128ELi128ELb1ELb1ELb0ELb1ELb0ELb1EEEEEEEEEvNT_6ParamsE,@function
        .size           _ZN7cutlass13device_kernelIN5flash19enable_sm80_to_sm89INS1_16FlashAttnFwdSm80INS1_25CollectiveMainloopFwdSm80ILi4ELi1ELb0EN4cute5tupleIJNS5_1CILi128EEENS7_ILi48EEENS7_ILi96EEEEEELi96ENS_6half_tEfNS_4arch4Sm80ELb0ELb1ELb0ELb1ELb1ELb0ELb1ELb1EEENS1_21CollectiveEpilogueFwdINS6_IJS8_SA_S9_EEENS6_IJNS7_ILi1EEESI_SI_EEESC_SE_Li128ELb1ELb1ELb1ELb0EEENS1_36VarlenDynamicPersistentTileSchedulerILi128ELi48ELi128ELi128ELb1ELb1ELb0ELb1ELb0ELb1EEEEEEEEEvNT_6ParamsE,(.L_x_1827 - _ZN7cutlass13device_kernelIN5flash19enable_sm80_to_sm89INS1_16FlashAttnFwdSm80INS1_25CollectiveMainloopFwdSm80ILi4ELi1ELb0EN4cute5tupleIJNS5_1CILi128EEENS7_ILi48EEENS7_ILi96EEEEEELi96ENS_6half_tEfNS_4arch4Sm80ELb0ELb1ELb0ELb1ELb1ELb0ELb1ELb1EEENS1_21CollectiveEpilogueFwdINS6_IJS8_SA_S9_EEENS6_IJNS7_ILi1EEESI_SI_EEESC_SE_Li128ELb1ELb1ELb1ELb0EEENS1_36VarlenDynamicPersistentTileSchedulerILi128ELi48ELi128ELi128ELb1ELb1ELb0ELb1ELb0ELb1EEEEEEEEEvNT_6ParamsE)
        .other          _ZN7cutlass13device_kernelIN5flash19enable_sm80_to_sm89INS1_16FlashAttnFwdSm80INS1_25CollectiveMainloopFwdSm80ILi4ELi1ELb0EN4cute5tupleIJNS5_1CILi128EEENS7_ILi48EEENS7_ILi96EEEEEELi96ENS_6half_tEfNS_4arch4Sm80ELb0ELb1ELb0ELb1ELb1ELb0ELb1ELb1EEENS1_21CollectiveEpilogueFwdINS6_IJS8_SA_S9_EEENS6_IJNS7_ILi1EEESI_SI_EEESC_SE_Li128ELb1ELb1ELb1ELb0EEENS1_36VarlenDynamicPersistentTileSchedulerILi128ELi48ELi128ELi128ELb1ELb1ELb0ELb1ELb0ELb1EEEEEEEEEvNT_6ParamsE,@"STO_CUDA_ENTRY STV_DEFAULT"
_ZN7cutlass13device_kernelIN5flash19enable_sm80_to_sm89INS1_16FlashAttnFwdSm80INS1_25CollectiveMainloopFwdSm80ILi4ELi1ELb0EN4cute5tupleIJNS5_1CILi128EEENS7_ILi48EEENS7_ILi96EEEEEELi96ENS_6half_tEfNS_4arch4Sm80ELb0ELb1ELb0ELb1ELb1ELb0ELb1ELb1EEENS1_21CollectiveEpilogueFwdINS6_IJS8_SA_S9_EEENS6_IJNS7_ILi1EEESI_SI_EEESC_SE_Li128ELb1ELb1ELb1ELb0EEENS1_36VarlenDynamicPersistentTileSchedulerILi128ELi48ELi128ELi128ELb1ELb1ELb0ELb1ELb0ELb1EEEEEEEEEvNT_6ParamsE:
        /* <DEDUP_REMOVED lines=10> */
[----:B-1----:R1:W-:Y:S04]  /*00a0*/  @P0 STL.64 [R1], R4 ;  /* 0x0000000401000387 */ /* 0x0023e80000100a00 */
[----:B------:R1:W-:Y:S04]  /*00b0*/  @P0 STL.64 [R1+0x8], R6 ;  /* 0x0000080601000387 */ /* 0x0003e80000100a00 */
[----:B------:R-:W-:Y:S06]  /*00c0*/  @P0 BAR.ARV 0x4, 0x80 ;  /* 0x0102000000000b1d */ /* 0x000fec0000002000 */
[----:B------:R-:W-:Y:S05]  /*00d0*/  @P0 BRA `(.L_x_544) ;  /* 0x00000fd000000947 */ /* 0x000fea0003800000 */
[----:B------:R-:W-:Y:S01]  /*00e0*/  LOP3.LUT R13, R2, 0x1f, RZ, 0xc0, !PT ;  /* 0x0000001f020d7812 */ /* 0x000fe200078ec0ff */
[----:B------:R-:W-:-:S03]  /*00f0*/  CS2R R8, SRZ ;  /* 0x0000000000087805 */ /* 0x000fc6000001ff00 */
[----:B------:R-:W-:-:S04]  /*0100*/  ISETP.NE.AND P6, PT, R13, 0x1f, PT ;  /* 0x0000001f0d00780c */ /* 0x000fc80003fc5270 */
[----:B------:R-:W-:-:S13]  /*0110*/  ISETP.GE.OR P0, PT, R13, c[0x0][0x53c], !P6 ;  /* 0x00014f000d007a0c */ /* 0x000fda0007706670 */
[----:B-1----:R-:W-:Y:S02]  /*0120*/  @!P0 IMAD.MOV.U32 R4, RZ, RZ, 0x4 ;  /* 0x00000004ff048424 */ /* 0x002fe400078e00ff */
[----:B------:R-:W-:Y:S02]  /*0130*/  @!P0 IMAD.MOV.U32 R2, RZ, RZ, 0x4 ;  /* 0x00000004ff028424 */ /* 0x000fe400078e00ff */
[----:B------:R-:W-:-:S04]  /*0140*/  @!P0 IMAD.WIDE.U32 R4, R13, R4, c[0x0][0x580] ;  /* 0x000160000d048625 */ /* 0x000fc800078e0004 */
[C---:B------:R-:W-:Y:S01]  /*0150*/  @!P0 IMAD.WIDE.U32 R2, R13.reuse, R2, c[0x0][0x578] ;  /* 0x00015e000d028625 */ /* 0x040fe200078e0002 */
[----:B------:R-:W2:Y:S04]  /*0160*/  @!P0 LDG.E R9, [R4.64] ;  /* 0x0000000604098981 */ /* 0x000ea8000c1e1900 */
[----:B------:R-:W2:Y:S01]  /*0170*/  @!P0 LDG.E R8, [R2.64] ;  /* 0x0000000602088981 */ /* 0x000ea2000c1e1900 */
[C---:B------:R-:W-:Y:S01]  /*0180*/  ISETP.NE.AND P5, PT, R13.reuse, RZ, PT ;  /* 0x000000ff0d00720c */ /* 0x040fe20003fa5270 */
[----:B------:R-:W1:Y:S01]  /*0190*/  S2UR UR4, SR_CTAID.X ;  /* 0x00000000000479c3 */ /* 0x000e620000002500 */
[C---:B------:R-:W-:Y:S01]  /*01a0*/  ISETP.GE.U32.AND P4, PT, R13.reuse, 0x2, PT ;  /* 0x000000020d00780c */ /* 0x040fe20003f86070 */
[----:B------:R-:W-:Y:S01]  /*01b0*/  IMAD.MOV.U32 R6, RZ, RZ, RZ ;  /* 0x000000ffff067224 */ /* 0x000fe200078e00ff */
        /* <DEDUP_REMOVED lines=26> */
.L_x_549:
        /* <DEDUP_REMOVED lines=9> */
[----:B------:R-:W-:-:S04]  /*03f0*/  @!P0 IMAD.WIDE R4, R0, R2, c[0x0][0x580] ;  /* 0x0001600000048625 */ /* 0x000fc800078e0202 */
[----:B------:R-:W-:Y:S01]  /*0400*/  @!P0 IMAD.WIDE R2, R0, R3, c[0x0][0x578] ;  /* 0x00015e0000028625 */ /* 0x000fe200078e0203 */
[----:B------:R-:W2:Y:S04]  /*0410*/  @!P0 LDG.E R9, [R4.64] ;  /* 0x0000000604098981 */ /* 0x000ea8000c1e1900 */
[----:B------:R-:W2:Y:S02]  /*0420*/  @!P0 LDG.E R8, [R2.64] ;  /* 0x0000000602088981 */ /* 0x000ea4000c1e1900 */
[----:B--2---:R-:W-:Y:S01]  /*0430*/  IMAD R5, R9, R8, RZ ;  /* 0x0000000809057224 */ /* 0x004fe200078e02ff */
[----:B------:R-:W-:Y:S05]  /*0440*/  BRA.DIV ~URZ, `(.L_x_547) ;  /* 0x000179227f007947 */ /* 0x000fea000b800000 */
[----:B------:R1:W2:Y:S02]  /*0450*/  SHFL.UP PT, R0, R5, 0x1, RZ ;  /* 0x0420000005007989 */ /* 0x0002a400000e00ff */
.L_x_776:
        /* <DEDUP_REMOVED lines=16> */
.L_x_777:
[----:B--2---:R-:W-:-:S05]  /*0560*/  IMAD R0, R0, c[0x0][0x538], RZ ;  /* 0x00014e0000007a24 */ /* 0x004fca00078e02ff */
[----:B------:R-:W-:-:S04]  /*0570*/  IADD3 R7, R0, R7, RZ ;  /* 0x0000000700077210 */ /* 0x000fc80007ffe0ff */
[----:B------:R-:W-:-:S13]  /*0580*/  ISETP.GT.AND P0, PT, R7, UR4, PT ;  /* 0x0000000407007c0c */ /* 0x000fda000bf04270 */
[----:B-1----:R-:W-:Y:S05]  /*0590*/  @!P0 BRA `(.L_x_549) ;  /* 0xfffffdc000008947 */ /* 0x002fea000383ffff */
.L_x_545:
[----:B------:R-:W-:-:S05]  /*05a0*/  IADD3 R10, -R0, R7, RZ ;  /* 0x00000007000a7210 */ /* 0x000fca0007ffe1ff */
[----:B------:R-:W-:-:S05]  /*05b0*/  IMAD R0, R4, c[0x0][0x538], R10 ;  /* 0x00014e0004007a24 */ /* 0x000fca00078e020a */
[----:B------:R-:W-:Y:S01]  /*05c0*/  ISETP.GT.AND P0, PT, R0, UR4, PT ;  /* 0x0000000400007c0c */ /* 0x000fe2000bf04270 */
[----:B------:R-:W-:-:S12]  /*05d0*/  BRA.DIV ~URZ, `(.L_x_550) ;  /* 0x000179b27f007947 */ /* 0x000fd8000b800000 */
[----:B------:R-:W-:-:S04]  /*05e0*/  VOTE.ANY R7, PT, !P0 ;  /* 0x0000000000077806 */ /* 0x000fc800040e0100 */
.L_x_778:
[----:B------:R-:W1:Y:S02]  /*05f0*/  POPC R0, R7 ;  /* 0x0000000700007309 */ /* 0x000e640000000000 */
[----:B-1----:R-:W-:-:S05]  /*0600*/  IADD3 R2, R0, R6, RZ ;  /* 0x0000000600027210 */ /* 0x002fca0007ffe0ff */
[----:B------:R1:W-:Y:S01]  /*0610*/  STL [R1+0xc], R2 ;  /* 0x00000c0201007387 */ /* 0x0003e20000100800 */
[----:B------:R-:W-:Y:S05]  /*0620*/  BRA.DIV ~URZ, `(.L_x_551) ;  /* 0x000179b27f007947 */ /* 0x000fea000b800000 */
[----:B------:R2:W3:Y:S01]  /*0630*/  SHFL.IDX PT, R12, R9, R0, 0x1f ;  /* 0x00001f00090c7589 */ /* 0x0004e200000e0000 */
[----:B------:R-:W-:-:S03]  /*0640*/  MOV R5, RZ ;  /* 0x000000ff00057202 */ /* 0x000fc60000000f00 */
[----:B------:R2:W4:Y:S04]  /*0650*/  SHFL.IDX PT, R9, R8, R0, 0x1f ;  /* 0x00001f0008097589 */ /* 0x00052800000e0000 */
.L_x_779:
[----:B------:R-:W-:Y:S01]  /*0660*/  ISETP.NE.AND P0, PT, R7, RZ, PT ;  /* 0x000000ff0700720c */ /* 0x000fe20003f05270 */
[----:B------:R-:W-:-:S12]  /*0670*/  BSSY B0, `(.L_x_552) ;  /* 0x0000005000007945 */ /* 0x000fd80003800000 */
[----:B------:R-:W-:Y:S05]  /*0680*/  @!P0 BRA `(.L_x_553) ;  /* 0x0000003000008947 */ /* 0x000fea0003800000 */
[----:B--2---:R-:W-:Y:S01]  /*0690*/  IADD3 R0, R0, -0x1, RZ ;  /* 0xffffffff00007810 */ /* 0x004fe20007ffe0ff */
[----:B------:R-:W-:Y:S05]  /*06a0*/  BRA.DIV ~URZ, `(.L_x_554) ;  /* 0x00017a127f007947 */ /* 0x000fea000b800000 */
[----:B------:R2:W1:Y:S02]  /*06b0*/  SHFL.IDX PT, R5, R4, R0, 0x1f ;  /* 0x00001f0004057589 */ /* 0x00046400000e0000 */
.L_x_553:
[----:B------:R-:W-:Y:S05]  /*06c0*/  BSYNC B0 ;  /* 0x0000000000007941 */ /* 0x000fea0003800000 */
.L_x_552:
[----:B-12---:R-:W-:Y:S01]  /*06d0*/  IMAD R0, R5, c[0x0][0x538], R10 ;  /* 0x00014e0005007a24 */ /* 0x006fe200078e020a */
[----:B----4-:R-:W-:Y:S01]  /*06e0*/  ISETP.NE.AND P0, PT, R9, 0x1, PT ;  /* 0x000000010900780c */ /* 0x010fe20003f05270 */
[----:B------:R-:W-:Y:S03]  /*06f0*/  BSSY B0, `(.L_x_555) ;  /* 0x0000089000007945 */ /* 0x000fe60003800000 */
[----:B------:R1:W-:Y:S01]  /*0700*/  STL [R1], R0 ;  /* 0x0000000001007387 */ /* 0x0003e20000100800 */
[----:B------:R-:W-:-:S08]  /*0710*/  IADD3 R11, -R0, UR4, RZ ;  /* 0x00000004000b7c10 */ /* 0x000fd0000fffe1ff */
[----:B------:R-:W-:Y:S05]  /*0720*/  @!P0 BRA `(.L_x_556) ;  /* 0x000003f000008947 */ /* 0x000fea0003800000 */
[-C--:B-1-3--:R-:W-:Y:S02]  /*0730*/  IABS R0, R12.reuse ;  /* 0x0000000c00007213 */ /* 0x08afe40000000000 */
[----:B------:R-:W-:-:S03]  /*0740*/  IABS R6, R12 ;  /* 0x0000000c00067213 */ /* 0x000fc60000000000 */
[----:B------:R-:W-:Y:S01]  /*0750*/  IMAD.MOV.U32 R5, RZ, RZ, R0 ;  /* 0x000000ffff057224 */ /* 0x000fe200078e0000 */
[----:B------:R-:W-:-:S03]  /*0760*/  IABS R0, R9 ;  /* 0x0000000900007213 */ /* 0x000fc60000000000 */
[----:B------:R-:W1:Y:S02]  /*0770*/  I2F.RP R2, R5 ;  /* 0x0000000500027306 */ /* 0x000e640000209400 */
[----:B------:R-:W-:Y:S01]  /*0780*/  IMAD.MOV.U32 R8, RZ, RZ, R0 ;  /* 0x000000ffff087224 */ /* 0x000fe200078e0000 */
[----:B------:R-:W-:-:S05]  /*0790*/  IABS R0, R11 ;  /* 0x0000000b00007213 */ /* 0x000fca0000000000 */
[----:B------:R-:W-:Y:S08]  /*07a0*/  I2F.RP R7, R8 ;  /* 0x0000000800077306 */ /* 0x000ff00000209400 */
[----:B-1----:R-:W1:Y:S02]  /*07b0*/  MUFU.RCP R2, R2 ;  /* 0x0000000200027308 */ /* 0x002e640000001000 */
[----:B-1----:R-:W-:-:S06]  /*07c0*/  IADD3 R2, R2, 0xffffffe, RZ ;  /* 0x0ffffffe02027810 */ /* 0x002fcc0007ffe0ff */
[----:B------:R-:W1:Y:S02]  /*07d0*/  F2I.FTZ.U32.TRUNC.NTZ R3, R2 ;  /* 0x0000000200037305 */ /* 0x000e64000021f000 */
[----:B-1----:R-:W-:-:S04]  /*07e0*/  IMAD.MOV R2, RZ, RZ, -R3 ;  /* 0x000000ffff027224 */ /* 0x002fc800078e0a03 */
[----:B------:R-:W-:Y:S02]  /*07f0*/  IMAD R4, R2, R5, RZ ;  /* 0x0000000502047224 */ /* 0x000fe400078e02ff */
[----:B------:R-:W-:-:S04]  /*0800*/  IMAD.MOV.U32 R2, RZ, RZ, RZ ;  /* 0x000000ffff027224 */ /* 0x000fc800078e00ff */
[----:B------:R-:W-:Y:S01]  /*0810*/  IMAD.HI.U32 R2, R3, R4, R2 ;  /* 0x0000000403027227 */ /* 0x000fe200078e0002 */
[----:B------:R-:W-:-:S03]  /*0820*/  MOV R3, R0 ;  /* 0x0000000000037202 */ /* 0x000fc60000000f00 */
[----:B------:R-:W-:Y:S02]  /*0830*/  IMAD.MOV R0, RZ, RZ, -R6 ;  /* 0x000000ffff007224 */ /* 0x000fe400078e0a06 */
        /* <DEDUP_REMOVED lines=28> */
[----:B------:R-:W-:-:S03]  /*0a00*/  IMAD.MOV R5, RZ, RZ, -R4 ;  /* 0x000000ffff057224 */ /* 0x000fc600078e0a04 */
        /* <DEDUP_REMOVED lines=10> */
[----:B------:R-:W-:-:S04]  /*0ab0*/  IMAD.MOV R2, RZ, RZ, -R0 ;  /* 0x000000ffff027224 */ /* 0x000fc800078e0a00 */
[C---:B------:R-:W-:Y:S01]  /*0ac0*/  IMAD R3, R9.reuse, R2, R4 ;  /* 0x0000000209037224 */ /* 0x040fe200078e0204 */
[----:B------:R-:W-:Y:S01]  /*0ad0*/  LEA R2, R9, R0, 0x18 ;  /* 0x0000000009027211 */ /* 0x000fe200078ec0ff */
[----:B------:R-:W-:-:S04]  /*0ae0*/  IMAD R0, R12, R5, R11 ;  /* 0x000000050c007224 */ /* 0x000fc800078e020b */
[----:B------:R-:W-:-:S05]  /*0af0*/  IMAD R2, R3, 0x10000, R2 ;  /* 0x0001000003027824 */ /* 0x000fca00078e0202 */
[----:B------:R1:W-:Y:S01]  /*0b00*/  STL [R1+0x8], R2 ;  /* 0x0000080201007387 */ /* 0x0003e20000100800 */
[----:B------:R-:W-:Y:S05]  /*0b10*/  BRA `(.L_x_557) ;  /* 0x0000046000007947 */ /* 0x000fea0003800000 */
.L_x_556:
[----:B------:R-:W2:Y:S01]  /*0b20*/  LDL R3, [R1+0xc] ;  /* 0x00000c0001037983 */ /* 0x000ea20000100800 */
[----:B------:R-:W-:-:S04]  /*0b30*/  IMAD.MOV.U32 R2, RZ, RZ, 0x4 ;  /* 0x00000004ff027424 */ /* 0x000fc800078e00ff */
[----:B--2---:R-:W-:-:S05]  /*0b40*/  IMAD.WIDE R2, R3, R2, c[0x0][0x590] ;  /* 0x0001640003027625 */ /* 0x004fca00078e0202 */
[----:B------:R-:W2:Y:S02]  /*0b50*/  LDG.E R7, [R2.64] ;  /* 0x0000000602077981 */ /* 0x000ea4000c1e1900 */
[----:B--23--:R-:W-:-:S05]  /*0b60*/  IMAD R9, R7, R12, RZ ;  /* 0x0000000c07097224 */ /* 0x00cfca00078e02ff */
[-C--:B-1----:R-:W-:Y:S02]  /*0b70*/  IABS R0, R9.reuse ;  /* 0x0000000900007213 */ /* 0x082fe40000000000 */
[----:B------:R-:W-:-:S03]  /*0b80*/  IABS R8, R9 ;  /* 0x0000000900087213 */ /* 0x000fc60000000000 */
[----:B------:R-:W-:-:S04]  /*0b90*/  IMAD.MOV.U32 R6, RZ, RZ, R0 ;  /* 0x000000ffff067224 */ /* 0x000fc800078e0000 */
[----:B------:R-:W1:Y:S08]  /*0ba0*/  I2F.RP R2, R6 ;  /* 0x0000000600027306 */ /* 0x000e700000209400 */
[----:B-1----:R-:W1:Y:S02]  /*0bb0*/  MUFU.RCP R2, R2 ;  /* 0x0000000200027308 */ /* 0x002e640000001000 */
[----:B-1----:R-:W-:-:S06]  /*0bc0*/  IADD3 R2, R2, 0xffffffe, RZ ;  /* 0x0ffffffe02027810 */ /* 0x002fcc0007ffe0ff */
[----:B------:R-:W1:Y:S02]  /*0bd0*/  F2I.FTZ.U32.TRUNC.NTZ R3, R2 ;  /* 0x0000000200037305 */ /* 0x000e64000021f000 */
[----:B-1----:R-:W-:-:S04]  /*0be0*/  IMAD.MOV R0, RZ, RZ, -R3 ;  /* 0x000000ffff007224 */ /* 0x002fc800078e0a03 */
[----:B------:R-:W-:Y:S01]  /*0bf0*/  IMAD.MOV.U32 R2, RZ, RZ, R0 ;  /* 0x000000ffff027224 */ /* 0x000fe200078e0000 */
[----:B------:R-:W-:-:S03]  /*0c00*/  IABS R0, R11 ;  /* 0x0000000b00007213 */ /* 0x000fc60000000000 */
[----:B------:R-:W-:Y:S01]  /*0c10*/  IMAD R4, R2, R6, RZ ;  /* 0x0000000602047224 */ /* 0x000fe200078e02ff */
[----:B------:R-:W-:Y:S01]  /*0c20*/  MOV R5, R0 ;  /* 0x0000000000057202 */ /* 0x000fe20000000f00 */
[----:B------:R-:W-:-:S04]  /*0c30*/  IMAD.MOV.U32 R2, RZ, RZ, RZ ;  /* 0x000000ffff027224 */ /* 0x000fc800078e00ff */
[----:B------:R-:W-:-:S04]  /*0c40*/  IMAD.HI.U32 R0, R3, R4, R2 ;  /* 0x0000000403007227 */ /* 0x000fc800078e0002 */
[----:B------:R-:W-:Y:S02]  /*0c50*/  IMAD.MOV R2, RZ, RZ, -R8 ;  /* 0x000000ffff027224 */ /* 0x000fe400078e0a08 */
        /* <DEDUP_REMOVED lines=9> */
[----:B------:R-:W-:-:S04]  /*0cf0*/  @P2 IADD3 R0, R0, 0x1, RZ ;  /* 0x0000000100002810 */ /* 0x000fc80007ffe0ff */
[----:B------:R-:W-:-:S05]  /*0d00*/  MOV R4, R0 ;  /* 0x0000000000047202 */ /* 0x000fca0000000f00 */
[----:B------:R-:W-:Y:S01]  /*0d10*/  @!P1 IMAD.MOV R4, RZ, RZ, -R4 ;  /* 0x000000ffff049224 */ /* 0x000fe200078e0a04 */
[----:B------:R-:W-:-:S05]  /*0d20*/  @!P0 LOP3.LUT R4, RZ, R9, RZ, 0x33, !PT ;  /* 0x00000009ff048212 */ /* 0x000fca00078e33ff */
[----:B------:R-:W-:-:S05]  /*0d30*/  IMAD R10, R7, R4, RZ ;  /* 0x00000004070a7224 */ /* 0x000fca00078e02ff */
[----:B------:R-:W-:-:S04]  /*0d40*/  IADD3 R0, -R10, c[0x0][0x538], RZ ;  /* 0x00014e000a007a10 */ /* 0x000fc80007ffe1ff */
[----:B------:R-:W-:-:S04]  /*0d50*/  IMNMX R6, R7, R0, PT ;  /* 0x0000000007067217 */ /* 0x000fc80003800200 */
[----:B------:R-:W-:-:S05]  /*0d60*/  IABS R0, R6 ;  /* 0x0000000600007213 */ /* 0x000fca0000000000 */
[----:B------:R-:W-:-:S04]  /*0d70*/  IMAD.MOV.U32 R5, RZ, RZ, R0 ;  /* 0x000000ffff057224 */ /* 0x000fc800078e0000 */
[----:B------:R-:W1:Y:S08]  /*0d80*/  I2F.RP R2, R5 ;  /* 0x0000000500027306 */ /* 0x000e700000209400 */
[----:B-1----:R-:W1:Y:S02]  /*0d90*/  MUFU.RCP R2, R2 ;  /* 0x0000000200027308 */ /* 0x002e640000001000 */
[----:B-1----:R-:W-:-:S06]  /*0da0*/  IADD3 R2, R2, 0xffffffe, RZ ;  /* 0x0ffffffe02027810 */ /* 0x002fcc0007ffe0ff */
[----:B------:R1:W2:Y:S02]  /*0db0*/  F2I.FTZ.U32.TRUNC.NTZ R3, R2 ;  /* 0x0000000200037305 */ /* 0x0002a4000021f000 */
[----:B-1----:R-:W-:Y:S01]  /*0dc0*/  IMAD.MOV R2, RZ, RZ, -R4 ;  /* 0x000000ffff027224 */ /* 0x002fe200078e0a04 */
[----:B--2---:R-:W-:-:S03]  /*0dd0*/  IADD3 R0, RZ, -R3, RZ ;  /* 0x80000003ff007210 */ /* 0x004fc60007ffe0ff */
[----:B------:R-:W-:Y:S01]  /*0de0*/  IMAD R8, R9, R2, R11 ;  /* 0x0000000209087224 */ /* 0x000fe200078e020b */
[----:B------:R-:W-:Y:S01]  /*0df0*/  IABS R9, R6 ;  /* 0x0000000600097213 */ /* 0x000fe20000000000 */
[----:B------:R-:W-:-:S03]  /*0e00*/  IMAD.MOV.U32 R2, RZ, RZ, R0 ;  /* 0x000000ffff027224 */ /* 0x000fc600078e0000 */
[----:B------:R-:W-:Y:S01]  /*0e10*/  IABS R0, R8 ;  /* 0x0000000800007213 */ /* 0x000fe20000000000 */
[----:B------:R-:W-:Y:S02]  /*0e20*/  IMAD R7, R2, R5, RZ ;  /* 0x0000000502077224 */ /* 0x000fe400078e02ff */
[----:B------:R-:W-:Y:S02]  /*0e30*/  IMAD.MOV.U32 R2, RZ, RZ, RZ ;  /* 0x000000ffff027224 */ /* 0x000fe400078e00ff */
[----:B------:R-:W-:Y:S01]  /*0e40*/  IMAD.MOV.U32 R4, RZ, RZ, R0 ;  /* 0x000000ffff047224 */ /* 0x000fe200078e0000 */
[----:B------:R-:W-:Y:S01]  /*0e50*/  IADD3 R0, RZ, -R9, RZ ;  /* 0x80000009ff007210 */ /* 0x000fe20007ffe0ff */
[----:B------:R-:W-:-:S04]  /*0e60*/  IMAD.HI.U32 R3, R3, R7, R2 ;  /* 0x0000000703037227 */ /* 0x000fc800078e0002 */
[----:B------:R-:W-:Y:S02]  /*0e70*/  IMAD.MOV.U32 R2, RZ, RZ, R0 ;  /* 0x000000ffff027224 */ /* 0x000fe400078e0000 */
[----:B------:R-:W-:Y:S01]  /*0e80*/  IMAD.HI.U32 R0, R3, R4, RZ ;  /* 0x0000000403007227 */ /* 0x000fe200078e00ff */
[----:B------:R-:W-:-:S03]  /*0e90*/  IADD3 R3, R10, 0x1000000, R8 ;  /* 0x010000000a037810 */ /* 0x000fc60007ffe008 */
[----:B------:R-:W-:-:S05]  /*0ea0*/  IMAD R2, R0, R2, R4 ;  /* 0x0000000200027224 */ /* 0x000fca00078e0204 */
[----:B------:R-:W-:-:S13]  /*0eb0*/  ISETP.GT.U32.AND P0, PT, R5, R2, PT ;  /* 0x000000020500720c */ /* 0x000fda0003f04070 */
[----:B------:R-:W-:Y:S01]  /*0ec0*/  @!P0 IMAD.IADD R2, R2, 0x1, -R5 ;  /* 0x0000000102028824 */ /* 0x000fe200078e0a05 */
[----:B------:R-:W-:Y:S02]  /*0ed0*/  @!P0 IADD3 R0, R0, 0x1, RZ ;  /* 0x0000000100008810 */ /* 0x000fe40007ffe0ff */
[----:B------:R-:W-:Y:S02]  /*0ee0*/  ISETP.NE.AND P0, PT, R6, RZ, PT ;  /* 0x000000ff0600720c */ /* 0x000fe40003f05270 */
[----:B------:R-:W-:Y:S02]  /*0ef0*/  ISETP.GE.U32.AND P2, PT, R2, R5, PT ;  /* 0x000000050200720c */ /* 0x000fe40003f46070 */
[----:B------:R-:W-:-:S04]  /*0f00*/  LOP3.LUT R2, R8, R6, RZ, 0x3c, !PT ;  /* 0x0000000608027212 */ /* 0x000fc800078e3cff */
[----:B------:R-:W-:Y:S01]  /*0f10*/  ISETP.GE.AND P1, PT, R2, RZ, PT ;  /* 0x000000ff0200720c */ /* 0x000fe20003f26270 */
[----:B------:R-:W-:-:S06]  /*0f20*/  IMAD.MOV R2, RZ, RZ, -R6 ;  /* 0x000000ffff027224 */ /* 0x000fcc00078e0a06 */
[----:B------:R-:W-:-:S06]  /*0f30*/  @P2 IADD3 R0, R0, 0x1, RZ ;  /* 0x0000000100002810 */ /* 0x000fcc0007ffe0ff */
[----:B------:R-:W-:Y:S02]  /*0f40*/  @!P1 IADD3 R0, -R0, RZ, RZ ;  /* 0x000000ff00009210 */ /* 0x000fe40007ffe1ff */
[----:B------:R-:W-:-:S05]  /*0f50*/  @!P0 LOP3.LUT R0, RZ, R6, RZ, 0x33, !PT ;  /* 0x00000006ff008212 */ /* 0x000fca00078e33ff */
[----:B------:R-:W-:-:S05]  /*0f60*/  IMAD R2, R0, R2, R3 ;  /* 0x0000000200027224 */ /* 0x000fca00078e0203 */
[----:B------:R1:W-:Y:S02]  /*0f70*/  STL [R1+0x8], R2 ;  /* 0x0000080201007387 */ /* 0x0003e40000100800 */
.L_x_557:
[----:B------:R-:W-:Y:S05]  /*0f80*/  BSYNC B0 ;  /* 0x0000000000007941 */ /* 0x000fea0003800000 */
.L_x_555:
[----:B------:R-:W-:-:S04]  /*0f90*/  LOP3.LUT R0, RZ, R0, RZ, 0x33, !PT ;  /* 0x00000000ff007212 */ /* 0x000fc800078e33ff */
[----:B------:R-:W-:-:S05]  /*0fa0*/  IADD3 R0, R0, R12, RZ ;  /* 0x0000000c00007210 */ /* 0x000fca0007ffe0ff */
[----:B------:R2:W-:Y:S01]  /*0fb0*/  STL [R1+0x4], R0 ;  /* 0x0000040001007387 */ /* 0x0005e20000100800 */
[----:B------:R-:W-:Y:S05]  /*0fc0*/  BRA `(.L_x_558) ;  /* 0x0000006000007947 */ /* 0x000fea0003800000 */
.L_x_546:
[----:B------:R-:W-:Y:S01]  /*0fd0*/  MOV R0, UR4 ;  /* 0x0000000400007c02 */ /* 0x000fe20008000f00 */
[----:B------:R-:W-:Y:S04]  /*0fe0*/  STL [R1+0x4], RZ ;  /* 0x000004ff01007387 */ /* 0x000fe80000100800 */
[----:B------:R1:W-:Y:S04]  /*0ff0*/  STL [R1], R0 ;  /* 0x0000000001007387 */ /* 0x0003e80000100800 */
[----:B------:R2:W-:Y:S01]  /*1000*/  STL [R1+0x8], RZ ;  /* 0x000008ff01007387 */ /* 0x0005e20000100800 */
[----:B-1----:R-:W-:-:S05]  /*1010*/  MOV R0, c[0x0][0x53c] ;  /* 0x00014f0000007a02 */ /* 0x002fca0000000f00 */
[----:B------:R2:W-:Y:S02]  /*1020*/  STL [R1+0xc], R0 ;  /* 0x00000c0001007387 */ /* 0x0005e40000100800 */
.L_x_558:
[----:B------:R-:W3:Y:S04]  /*1030*/  LDL R4, [R1] ;  /* 0x0000000001047983 */ /* 0x000ee80000100800 */
[----:B------:R-:W3:Y:S04]  /*1040*/  LDL R5, [R1+0x4] ;  /* 0x0000040001057983 */ /* 0x000ee80000100800 */
[----:B------:R-:W3:Y:S04]  /*1050*/  LDL R6, [R1+0x8] ;  /* 0x0000080001067983 */ /* 0x000ee80000100800 */
[----:B------:R-:W3:Y:S01]  /*1060*/  LDL R7, [R1+0xc] ;  /* 0x00000c0001077983 */ /* 0x000ee20000100800 */
[----:B------:R-:W-:Y:S01]  /*1070*/  ISETP.NE.AND P0, PT, R13, RZ, PT ;  /* 0x000000ff0d00720c */ /* 0x000fe20003f05270 */
[----:B------:R-:W-:-:S12]  /*1080*/  WARPSYNC 0xffffffff ;  /* 0xffffffff00007948 */ /* 0x000fd80003800000 */
[----:B---3--:R3:W-:Y:S04]  /*1090*/  @!P0 STS.128 [0xc080], R4 ;  /* 0x00c08004ff008388 */ /* 0x0087e80000000c00 */
[----:B------:R-:W-:Y:S06]  /*10a0*/  BAR.ARV 0x5, 0x80 ;  /* 0x0142000000007b1d */ /* 0x000fec0000002000 */
.L_x_544:
[----:B--2---:R-:W2:Y:S02]  /*10b0*/  LDL R0, [R1+0xc] ;  /* 0x00000c0001007983 */ /* 0x004ea40000100800 */
[----:B--2---:R-:W-:-:S13]  /*10c0*/  ISETP.GE.AND P0, PT, R0, c[0x0][0x53c], PT ;  /* 0x00014f0000007a0c */ /* 0x004fda0003f06270 */
[----:B------:R-:W-:Y:S05]  /*10d0*/  @P0 EXIT ;  /* 0x000000000000094d */ /* 0x000fea0003800000 */
[----:B------:R-:W2:Y:S01]  /*10e0*/  S2R R16, SR_TID.X ;  /* 0x0000000000107919 */ /* 0x000ea20000002100 */
[----:B------:R-:W-:Y:S02]  /*10f0*/  ULDC UR5, c[0x0][0x2ac] ;  /* 0x0000ab0000057ab9 */ /* 0x000fe40000000800 */
[----:B------:R-:W-:Y:S02]  /*1100*/  ULDC UR4, c[0x0][0x1d0] ;  /* 0x0000740000047ab9 */ /* 0x000fe40000000800 */
[----:B------:R-:W-:Y:S01]  /*1110*/  UIMAD UR5, UR5, UR4, URZ ;  /* 0x00000004050572a4 */ /* 0x000fe2000f8e023f */
[----:B-123--:R-:W-:-:S04]  /*1120*/  SHF.R.S32.HI R6, RZ, 0x1f, R16 ;  /* 0x0000001fff067819 */ /* 0x00efc80000011410 */
[CC--:B------:R-:W-:Y:S02]  /*1130*/  LEA.HI R17, R6.reuse, R16.reuse, RZ, 0x3 ;  /* 0x0000001006117211 */ /* 0x0c0fe400078f18ff */
[-C--:B------:R-:W-:Y:S02]  /*1140*/  LEA.HI R8, R6, R16.reuse, RZ, 0x2 ;  /* 0x0000001006087211 */ /* 0x080fe400078f10ff */
[----:B------:R-:W-:Y:S02]  /*1150*/  SHF.R.S32.HI R0, RZ, 0x3, R17 ;  /* 0x00000003ff007819 */ /* 0x000fe40000011411 */
[----:B------:R-:W-:Y:S02]  /*1160*/  LOP3.LUT R2, R8, 0xfffffffc, RZ, 0xc0, !PT ;  /* 0xfffffffc08027812 */ /* 0x000fe400078ec0ff */
[----:B------:R-:W-:Y:S01]  /*1170*/  LEA.HI R4, R6, R16, RZ, 0x4 ;  /* 0x0000001006047211 */ /* 0x000fe200078f20ff */
[----:B------:R-:W-:Y:S01]  /*1180*/  IMAD.SHL.U32 R0, R0, 0x40, RZ ;  /* 0x0000004000007824 */ /* 0x000fe200078e00ff */
[----:B------:R-:W-:Y:S01]  /*1190*/  SHF.R.S32.HI R241, RZ, 0x2, R8 ;  /* 0x00000002fff17819 */ /* 0x000fe20000011408 */
[----:B------:R-:W-:Y:S01]  /*11a0*/  IMAD.IADD R240, R16, 0x1, -R2 ;  /* 0x0000000110f07824 */ /* 0x000fe200078e0a02 */
[----:B------:R-:W-:-:S02]  /*11b0*/  SHF.R.S32.HI R5, RZ, 0x4, R4 ;  /* 0x00000004ff057819 */ /* 0x000fc40000011404 */
[----:B------:R-:W-:Y:S01]  /*11c0*/  LOP3.LUT R0, R0, 0xc0, RZ, 0xc0, !PT ;  /* 0x000000c000007812 */ /* 0x000fe200078ec0ff */
[----:B------:R-:W-:Y:S01]  /*11d0*/  IMAD.SHL.U32 R203, R240, 0x8, RZ ;  /* 0x00000008f0cb7824 */ /* 0x000fe200078e00ff */
[----:B------:R-:W-:Y:S02]  /*11e0*/  LEA.HI R3, R4, R5, RZ, 0x1 ;  /* 0x0000000504037211 */ /* 0x000fe400078f08ff */
[----:B------:R-:W-:Y:S02]  /*11f0*/  SHF.R.U32.HI R2, RZ, 0x3, R0 ;  /* 0x00000003ff027819 */ /* 0x000fe40000011600 */
[----:B------:R-:W-:Y:S02]  /*1200*/  LOP3.LUT R0, R0, 0x18, R203, 0xf8, !PT ;  /* 0x0000001800007812 */ /* 0x000fe400078ef8cb */
[----:B------:R-:W-:Y:S02]  /*1210*/  LOP3.LUT R3, R3, 0xfffffffe, RZ, 0xc0, !PT ;  /* 0xfffffffe03037812 */ /* 0x000fe400078ec0ff */
[----:B------:R-:W-:-:S02]  /*1220*/  LOP3.LUT R7, R0, R2, RZ, 0x3c, !PT ;  /* 0x0000000200077212 */ /* 0x000fc400078e3cff */
[----:B------:R-:W-:Y:S01]  /*1230*/  LOP3.LUT R0, R4, 0xfffffff0, RZ, 0xc0, !PT ;  /* 0xfffffff004007812 */ /* 0x000fe200078ec0ff */
[----:B------:R-:W-:Y:S01]  /*1240*/  IMAD.IADD R12, R5, 0x1, -R3 ;  /* 0x00000001050c7824 */ /* 0x000fe200078e0a03 */
[----:B------:R-:W-:Y:S02]  /*1250*/  LOP3.LUT R3, R17, 0xfffffff8, RZ, 0xc0, !PT ;  /* 0xfffffff811037812 */ /* 0x000fe400078ec0ff */
[----:B------:R-:W-:Y:S01]  /*1260*/  LEA.HI R2, R8, R241, RZ, 0x1 ;  /* 0x000000f108027211 */ /* 0x000fe200078f08ff */
[----:B------:R-:W-:Y:S01]  /*1270*/  IMAD.IADD R0, R16, 0x1, -R0 ;  /* 0x0000000110007824 */ /* 0x000fe200078e0a00 */
[----:B------:R-:W-:Y:S01]  /*1280*/  LEA.HI R11, R6, R16, RZ, 0x5 ;  /* 0x00000010060b7211 */ /* 0x000fe200078f28ff */
[----:B------:R-:W-:Y:S01]  /*1290*/  IMAD.IADD R3, R16, 0x1, -R3 ;  /* 0x0000000110037824 */ /* 0x000fe200078e0a03 */
[----:B------:R-:W-:Y:S02]  /*12a0*/  LOP3.LUT R2, R2, 0x7fffffe, RZ, 0xc0, !PT ;  /* 0x07fffffe02027812 */ /* 0x000fe400078ec0ff */
[----:B------:R-:W-:-:S02]  /*12b0*/  LEA.HI R6, R0, R0, RZ, 0x1 ;  /* 0x0000000000067211 */ /* 0x000fc400078f08ff */
[----:B------:R-:W-:Y:S01]  /*12c0*/  SHF.R.S32.HI R5, RZ, 0x1f, R0 ;  /* 0x0000001fff057819 */ /* 0x000fe20000011400 */
[----:B------:R-:W-:Y:S01]  /*12d0*/  IMAD.IADD R2, R241, 0x1, -R2 ;  /* 0x00000001f1027824 */ /* 0x000fe200078e0a02 */
[----:B------:R-:W-:Y:S02]  /*12e0*/  LEA.HI R10, R3, R3, RZ, 0x1 ;  /* 0x00000003030a7211 */ /* 0x000fe400078f08ff */
[----:B------:R-:W-:Y:S02]  /*12f0*/  SHF.R.S32.HI R9, RZ, 0x5, R11 ;  /* 0x00000005ff097819 */ /* 0x000fe4000001140b */
[----:B------:R-:W-:Y:S02]  /*1300*/  LOP3.LUT R4, R6, 0x7fffffe, RZ, 0xc0, !PT ;  /* 0x07fffffe06047812 */ /* 0x000fe400078ec0ff */
[----:B------:R-:W-:Y:S01]  /*1310*/  LEA.HI R15, R5, R0, RZ, 0x3 ;  /* 0x00000000050f7211 */ /* 0x000fe200078f18ff */
[----:B------:R-:W-:Y:S01]  /*1320*/  IMAD R2, R9, 0x8, R2 ;  /* 0x0000000809027824 */ /* 0x000fe200078e0202 */
[----:B------:R-:W-:Y:S01]  /*1330*/  LOP3.LUT R5, R10, 0x3fffffe, RZ, 0xc0, !PT ;  /* 0x03fffffe0a057812 */ /* 0x000fe200078ec0ff */
[----:B------:R-:W-:Y:S01]  /*1340*/  IMAD.IADD R13, R0, 0x1, -R4 ;  /* 0x00000001000d7824 */ /* 0x000fe200078e0a04 */
[----:B------:R-:W-:-:S02]  /*1350*/  LEA.HI R0, R240, R240, RZ, 0x1 ;  /* 0x000000f0f0007211 */ /* 0x000fc400078f08ff */
[----:B------:R-:W-:Y:S01]  /*1360*/  SHF.R.S32.HI R4, RZ, 0x1f, R11 ;  /* 0x0000001fff047819 */ /* 0x000fe2000001140b */
[----:B------:R-:W-:Y:S01]  /*1370*/  IMAD.IADD R14, R3, 0x1, -R5 ;  /* 0x00000001030e7824 */ /* 0x000fe200078e0a05 */
[----:B------:R-:W-:Y:S01]  /*1380*/  SHF.R.S32.HI R5, RZ, 0x1f, R8 ;  /* 0x0000001fff057819 */ /* 0x000fe20000011408 */
[----:B------:R-:W-:Y:S01]  /*1390*/  IMAD.U32 R3, R2, 0x20, R7 ;  /* 0x0000002002037824 */ /* 0x000fe200078e0007 */
[C---:B------:R-:W-:Y:S01]  /*13a0*/  LOP3.LUT R2, R0.reuse, 0x1ffffffe, RZ, 0xc0, !PT ;  /* 0x1ffffffe00027812 */ /* 0x040fe200078ec0ff */
[----:B------:R-:W-:Y:S01]  /*13b0*/  IMAD.SHL.U32 R0, R0, 0x20, RZ ;  /* 0x0000002000007824 */ /* 0x000fe200078e00ff */
[----:B------:R-:W-:Y:S02]  /*13c0*/  LOP3.LUT R7, R11, 0xffffffe0, RZ, 0xc0, !PT ;  /* 0xffffffe00b077812 */ /* 0x000fe400078ec0ff */
[----:B------:R1:W-:Y:S01]  /*13d0*/  STL [R1+0x2c], R3 ;  /* 0x00002c0301007387 */ /* 0x0003e20000100800 */
[----:B------:R-:W-:Y:S02]  /*13e0*/  LEA.HI R4, R4, R9, RZ, 0x2 ;  /* 0x0000000904047211 */ /* 0x000fe400078f10ff */
[----:B------:R-:W-:Y:S01]  /*13f0*/  LOP3.LUT R0, R0, 0xffffffc0, RZ, 0xc0, !PT ;  /* 0xffffffc000007812 */ /* 0x000fe200078ec0ff */
[----:B------:R-:W-:Y:S01]  /*1400*/  IMAD.IADD R21, R16, 0x1, -R7 ;  /* 0x0000000110157824 */ /* 0x000fe200078e0a07 */
[----:B------:R-:W-:-:S02]  /*1410*/  SHF.R.S32.HI R8, RZ, 0x1, R6 ;  /* 0x00000001ff087819 */ /* 0x000fc40000011406 */
[----:B------:R-:W-:Y:S02]  /*1420*/  SHF.R.S32.HI R7, RZ, 0x1f, R6 ;  /* 0x0000001fff077819 */ /* 0x000fe40000011406 */
[C---:B------:R-:W-:Y:S02]  /*1430*/  IADD3 R237, R203.reuse, 0x20, RZ ;  /* 0x00000020cbed7810 */ /* 0x040fe40007ffe0ff */
[----:B------:R-:W-:Y:S01]  /*1440*/  IADD3 R238, R203, 0x40, RZ ;  /* 0x00000040cbee7810 */ /* 0x000fe20007ffe0ff */
[----:B-1----:R-:W-:Y:S01]  /*1450*/  IMAD.IADD R3, R240, 0x1, -R2 ;  /* 0x00000001f0037824 */ /* 0x002fe200078e0a02 */
[----:B------:R-:W-:-:S03]  /*1460*/  LEA.HI R2, R5, R241, RZ, 0x3 ;  /* 0x000000f105027211 */ /* 0x000fc600078f18ff */
[----:B------:R-:W-:Y:S01]  /*1470*/  IMAD R16, R3, 0x8, R0 ;  /* 0x0000000803107824 */ /* 0x000fe200078e0200 */
[----:B------:R-:W-:Y:S02]  /*1480*/  LOP3.LUT R0, R2, 0xfffffff8, RZ, 0xc0, !PT ;  /* 0xfffffff802007812 */ /* 0x000fe400078ec0ff */
[----:B------:R-:W-:Y:S02]  /*1490*/  LOP3.LUT R3, R4, 0xffffffc, RZ, 0xc0, !PT ;  /* 0x0ffffffc04037812 */ /* 0x000fe400078ec0ff */
[----:B------:R-:W-:Y:S01]  /*14a0*/  SHF.R.S32.HI R2, RZ, 0x1f, R21 ;  /* 0x0000001fff027819 */ /* 0x000fe20000011415 */
[----:B------:R-:W-:Y:S01]  /*14b0*/  IMAD.IADD R4, R241, 0x1, -R0 ;  /* 0x00000001f1047824 */ /* 0x000fe200078e0a00 */
[----:B------:R-:W-:Y:S01]  /*14c0*/  SHF.R.S32.HI R0, RZ, 0x1, R10 ;  /* 0x00000001ff007819 */ /* 0x000fe2000001140a */
[----:B------:R-:W-:Y:S01]  /*14d0*/  IMAD.IADD R3, R9, 0x1, -R3 ;  /* 0x0000000109037824 */ /* 0x000fe200078e0a03 */
[----:B------:R-:W-:Y:S02]  /*14e0*/  LEA.HI R11, R2, R21, RZ, 0x2 ;  /* 0x00000015020b7211 */ /* 0x000fe400078f10ff */
[----:B------:R-:W-:-:S02]  /*14f0*/  LEA.HI R6, R4, R4, RZ, 0x1 ;  /* 0x0000000404067211 */ /* 0x000fc400078f08ff */
[C---:B------:R-:W-:Y:S01]  /*1500*/  LOP3.LUT P2, RZ, R0.reuse, 0x2, RZ, 0xc0, !PT ;  /* 0x0000000200ff7812 */ /* 0x040fe2000784c0ff */
[----:B------:R-:W-:Y:S01]  /*1510*/  IMAD.SHL.U32 R0, R0, 0x40, RZ ;  /* 0x0000004000007824 */ /* 0x000fe200078e00ff */
[----:B------:R-:W-:Y:S02]  /*1520*/  SHF.R.S32.HI R2, RZ, 0x2, R11 ;  /* 0x00000002ff027819 */ /* 0x000fe4000001140b */
[----:B------:R-:W-:Y:S02]  /*1530*/  LOP3.LUT R5, R6, 0x3fffffe, RZ, 0xc0, !PT ;  /* 0x03fffffe06057812 */ /* 0x000fe400078ec0ff */
[----:B------:R-:W-:Y:S01]  /*1540*/  LOP3.LUT R0, R0, 0xc0, RZ, 0xc0, !PT ;  /* 0x000000c000007812 */ /* 0x000fe200078ec0ff */
[----:B------:R-:W-:Y:S01]  /*1550*/  IMAD R20, R3, 0x10, R2 ;  /* 0x0000001003147824 */ /* 0x000fe200078e0202 */
[----:B------:R-:W-:Y:S01]  /*1560*/  LEA.HI R2, R7, R8, RZ, 0x2 ;  /* 0x0000000807027211 */ /* 0x000fe200078f10ff */
[----:B------:R-:W-:Y:S01]  /*1570*/  IMAD.IADD R5, R4, 0x1, -R5 ;  /* 0x0000000104057824 */ /* 0x000fe200078e0a05 */
[----:B------:R-:W-:Y:S01]  /*1580*/  LOP3.LUT R4, R0, 0x8, R17, 0xf8, !PT ;  /* 0x0000000800047812 */ /* 0x000fe200078ef811 */
[----:B------:R-:W-:Y:S01]  /*1590*/  IMAD.SHL.U32 R7, R9, 0x200, RZ ;  /* 0x0000020009077824 */ /* 0x000fe200078e00ff */
[----:B------:R-:W-:Y:S01]  /*15a0*/  SHF.R.U32.HI R3, RZ, 0x3, R0 ;  /* 0x00000003ff037819 */ /* 0x000fe20000011600 */
[----:B------:R-:W-:Y:S01]  /*15b0*/  STL [R1+0x38], R20 ;  /* 0x0000381401007387 */ /* 0x000fe20000100800 */
[----:B------:R-:W-:Y:S01]  /*15c0*/  SHF.R.S32.HI R0, RZ, 0x1, R6 ;  /* 0x00000001ff007819 */ /* 0x000fe20000011406 */
[----:B------:R-:W-:Y:S01]  /*15d0*/  IMAD R9, R240, 0x2, R7 ;  /* 0x00000002f0097824 */ /* 0x000fe200078e0207 */
[----:B------:R-:W-:Y:S01]  /*15e0*/  LOP3.LUT R10, R4, R3, RZ, 0x3c, !PT ;  /* 0x00000003040a7212 */ /* 0x000fe200078e3cff */
[----:B------:R-:W-:Y:S01]  /*15f0*/  IMAD R240, R240, 0x20, R241 ;  /* 0x00000020f0f07824 */ /* 0x000fe200078e02f1 */
[----:B------:R-:W-:Y:S01]  /*1600*/  LOP3.LUT R2, R2, 0xfffffffc, RZ, 0xc0, !PT ;  /* 0xfffffffc02027812 */ /* 0x000fe200078ec0ff */
[C---:B------:R-:W-:Y:S01]  /*1610*/  IMAD.SHL.U32 R3, R0.reuse, 0x40, RZ ;  /* 0x0000004000037824 */ /* 0x040fe200078e00ff */
[C---:B------:R-:W-:Y:S01]  /*1620*/  LOP3.LUT R4, R0.reuse, 0x1, RZ, 0xc0, !PT ;  /* 0x0000000100047812 */ /* 0x040fe200078ec0ff */
[----:B------:R-:W-:Y:S01]  /*1630*/  IMAD R6, R5, 0x20, R9 ;  /* 0x0000002005067824 */ /* 0x000fe200078e0209 */
[----:B------:R-:W-:Y:S01]  /*1640*/  LOP3.LUT P0, RZ, R0, 0x2, RZ, 0xc0, !PT ;  /* 0x0000000200ff7812 */ /* 0x000fe2000780c0ff */
[----:B------:R-:W-:Y:S01]  /*1650*/  IMAD.IADD R2, R8, 0x1, -R2 ;  /* 0x0000000108027824 */ /* 0x000fe200078e0a02 */
[----:B------:R-:W-:Y:S01]  /*1660*/  LOP3.LUT R3, R3, 0xc0, RZ, 0xc0, !PT ;  /* 0x000000c003037812 */ /* 0x000fe200078ec0ff */
[----:B------:R-:W-:Y:S01]  /*1670*/  IMAD.SHL.U32 R5, R15, 0x20, RZ ;  /* 0x000000200f057824 */ /* 0x000fe200078e00ff */
[----:B------:R-:W-:Y:S01]  /*1680*/  ISETP.NE.U32.AND P1, PT, R4, 0x1, PT ;  /* 0x000000010400780c */ /* 0x000fe20003f25070 */
[C---:B------:R-:W-:Y:S01]  /*1690*/  IMAD.SHL.U32 R8, R12.reuse, 0x8, RZ ;  /* 0x000000080c087824 */ /* 0x040fe200078e00ff */
[----:B------:R-:W-:Y:S01]  /*16a0*/  LEA.HI R3, R3, R3, RZ, 0x1d ;  /* 0x0000000303037211 */ /* 0x000fe200078fe8ff */
[----:B------:R-:W-:Y:S01]  /*16b0*/  IMAD R9, R12, 0x8, R14 ;  /* 0x000000080c097824 */ /* 0x000fe200078e020e */
[C---:B------:R-:W-:Y:S01]  /*16c0*/  LOP3.LUT P3, RZ, R2.reuse, 0x2, RZ, 0xc0, !PT ;  /* 0x0000000202ff7812 */ /* 0x040fe2000786c0ff */
[----:B------:R-:W-:Y:S01]  /*16d0*/  IMAD.SHL.U32 R2, R2, 0x40, RZ ;  /* 0x0000004002027824 */ /* 0x000fe200078e00ff */
[----:B------:R-:W-:Y:S01]  /*16e0*/  LOP3.LUT R0, R5, 0xffffff00, RZ, 0xc0, !PT ;  /* 0xffffff0005007812 */ /* 0x000fe200078ec0ff */
[----:B------:R-:W-:-:S03]  /*16f0*/  IMAD.IADD R3, R3, 0x1, R6 ;  /* 0x0000000103037824 */ /* 0x000fc600078e0206 */
[----:B------:R-:W-:Y:S01]  /*1700*/  LOP3.LUT R2, R2, 0xc0, RZ, 0xc0, !PT ;  /* 0x000000c002027812 */ /* 0x000fe200078ec0ff */
[----:B------:R-:W-:Y:S02]  /*1710*/  IMAD.IADD R4, R0, 0x1, R7 ;  /* 0x0000000100047824 */ /* 0x000fe400078e0207 */
[----:B------:R-:W-:Y:S01]  /*1720*/  IMAD.SHL.U32 R19, R3, 0x2, RZ ;  /* 0x0000000203137824 */ /* 0x000fe200078e00ff */
[----:B------:R-:W-:Y:S01]  /*1730*/  LOP3.LUT R6, R2, 0x8, R8, 0xf8, !PT ;  /* 0x0000000802067812 */ /* 0x000fe200078ef808 */
[C---:B------:R-:W-:Y:S01]  /*1740*/  IMAD R7, R13.reuse, 0x20, R0 ;  /* 0x000000200d077824 */ /* 0x040fe200078e0200 */
[----:B------:R-:W-:Y:S01]  /*1750*/  SHF.R.U32.HI R5, RZ, 0x3, R2 ;  /* 0x00000003ff057819 */ /* 0x000fe20000011602 */
[----:B------:R-:W-:Y:S01]  /*1760*/  IMAD R2, R13, 0x20, R4 ;  /* 0x000000200d027824 */ /* 0x000fe200078e0204 */
[----:B------:R-:W-:Y:S01]  /*1770*/  IADD3 R4, R19, 0x80, RZ ;  /* 0x0000008013047810 */ /* 0x000fe20007ffe0ff */
[----:B------:R-:W-:Y:S01]  /*1780*/  IMAD.U32 R0, R9, 0x20, R10 ;  /* 0x0000002009007824 */ /* 0x000fe200078e000a */
[----:B------:R-:W-:Y:S01]  /*1790*/  IADD3 R18, R19, 0x70, RZ ;  /* 0x0000007013127810 */ /* 0x000fe20007ffe0ff */
[----:B------:R-:W-:Y:S01]  /*17a0*/  STL [R1+0x14], R19 ;  /* 0x0000141301007387 */ /* 0x000fe20000100800 */
[----:B------:R-:W-:-:S02]  /*17b0*/  @P1 IADD3 R18, R4, 0x10, RZ ;  /* 0x0000001004121810 */ /* 0x000fc40007ffe0ff */
[----:B------:R-:W-:Y:S02]  /*17c0*/  LOP3.LUT R4, R11, 0x7ffffffc, RZ, 0xc0, !PT ;  /* 0x7ffffffc0b047812 */ /* 0x000fe400078ec0ff */
[----:B------:R-:W-:Y:S01]  /*17d0*/  LOP3.LUT R3, R6, R5, RZ, 0x3c, !PT ;  /* 0x0000000506037212 */ /* 0x000fe200078e3cff */
[----:B------:R-:W-:Y:S01]  /*17e0*/  IMAD.MOV.U32 R6, RZ, RZ, 0x20 ;  /* 0x00000020ff067424 */ /* 0x000fe200078e00ff */
[----:B------:R-:W-:Y:S01]  /*17f0*/  SHF.R.S32.HI R5, RZ, 0x1f, R237 ;  /* 0x0000001fff057819 */ /* 0x000fe200000114ed */
[----:B------:R-:W-:Y:S01]  /*1800*/  IMAD.IADD R4, R21, 0x1, -R4 ;  /* 0x0000000115047824 */ /* 0x000fe200078e0a04 */
[----:B------:R-:W-:Y:S01]  /*1810*/  LEA R184, R0, 0x3c80, 0x1 ;  /* 0x00003c8000b87811 */ /* 0x000fe200078e08ff */
[C---:B------:R-:W-:Y:S01]  /*1820*/  IMAD.IADD R2, R3.reuse, 0x1, R2 ;  /* 0x0000000103027824 */ /* 0x040fe200078e0202 */
[----:B------:R-:W-:Y:S01]  /*1830*/  SEL R5, R6, 0xffffffe0, !P0 ;  /* 0xffffffe006057807 */ /* 0x000fe20004000000 */
[----:B------:R-:W-:Y:S01]  /*1840*/  IMAD.SHL.U32 R236, R4, 0x2, RZ ;  /* 0x0000000204ec7824 */ /* 0x000fe200078e00ff */
[----:B------:R-:W-:Y:S01]  /*1850*/  STL [R1+0x18], R18 ;  /* 0x0000181201007387 */ /* 0x000fe20000100800 */
[----:B------:R-:W-:Y:S01]  /*1860*/  IMAD.IADD R3, R3, 0x1, R7 ;  /* 0x0000000103037824 */ /* 0x000fe200078e0207 */
[----:B------:R-:W-:Y:S01]  /*1870*/  SHF.R.S32.HI R7, RZ, 0x1f, R203 ;  /* 0x0000001fff077819 */ /* 0x000fe200000114cb */
[----:B------:R-:W-:Y:S01]  /*1880*/  IMAD.IADD R7, R20, 0x1, R16 ;  /* 0x0000000114077824 */ /* 0x000fe200078e0210 */
[----:B------:R-:W-:-:S02]  /*1890*/  IADD3 R10, R236, 0x40, RZ ;  /* 0x00000040ec0a7810 */ /* 0x000fc40007ffe0ff */
[C---:B------:R-:W-:Y:S02]  /*18a0*/  IADD3 R8, R236.reuse, 0x50, RZ ;  /* 0x00000050ec087810 */ /* 0x040fe40007ffe0ff */
[----:B------:R-:W-:Y:S01]  /*18b0*/  SHF.R.S32.HI R0, RZ, 0x1f, R10 ;  /* 0x0000001fff007819 */ /* 0x000fe2000001140a */
[----:B------:R-:W-:Y:S01]  /*18c0*/  STL [R1+0x10], R7 ;  /* 0x0000100701007387 */ /* 0x000fe20000100800 */
[----:B------:R-:W-:Y:S01]  /*18d0*/  SHF.R.S32.HI R0, RZ, 0x1f, R8 ;  /* 0x0000001fff007819 */ /* 0x000fe20000011408 */
[----:B------:R-:W-:Y:S01]  /*18e0*/  IMAD.IADD R0, R19, 0x1, R5 ;  /* 0x0000000113007824 */ /* 0x000fe200078e0205 */
[----:B------:R-:W-:Y:S02]  /*18f0*/  SHF.R.S32.HI R4, RZ, 0x1f, R238 ;  /* 0x0000001fff047819 */ /* 0x000fe400000114ee */
[----:B------:R-:W-:Y:S02]  /*1900*/  IADD3 R16, R236, 0x10, RZ ;  /* 0x00000010ec107810 */ /* 0x000fe40007ffe0ff */
[----:B------:R1:W-:Y:S01]  /*1910*/  STL [R1+0x20], R0 ;  /* 0x0000200001007387 */ /* 0x0003e20000100800 */
[----:B------:R-:W-:-:S02]  /*1920*/  SHF.R.S32.HI R4, RZ, 0x1f, R236 ;  /* 0x0000001fff047819 */ /* 0x000fc400000114ec */
[C---:B------:R-:W-:Y:S02]  /*1930*/  IADD3 R13, R236.reuse, 0x28, RZ ;  /* 0x00000028ec0d7810 */ /* 0x040fe40007ffe0ff */
[----:B------:R-:W-:Y:S02]  /*1940*/  IADD3 R11, R236, 0x38, RZ ;  /* 0x00000038ec0b7810 */ /* 0x000fe40007ffe0ff */
[----:B------:R-:W-:Y:S02]  /*1950*/  SEL R4, R6, 0xffffffe0, !P3 ;  /* 0xffffffe006047807 */ /* 0x000fe40005800000 */
[----:B------:R-:W-:Y:S02]  /*1960*/  IADD3 R189, R184, 0x20, RZ ;  /* 0x00000020b8bd7810 */ /* 0x000fe40007ffe0ff */
[----:B------:R-:W-:Y:S02]  /*1970*/  LEA R187, R2, 0x6080, 0x1 ;  /* 0x0000608002bb7811 */ /* 0x000fe400078e08ff */
[----:B------:R-:W-:-:S02]  /*1980*/  LEA R185, R3, 0x1880, 0x1 ;  /* 0x0000188003b97811 */ /* 0x000fc400078e08ff */
[C---:B------:R-:W-:Y:S01]  /*1990*/  IADD3 R17, R236.reuse, 0x8, RZ ;  /* 0x00000008ec117810 */ /* 0x040fe20007ffe0ff */
[----:B------:R-:W-:Y:S01]  /*19a0*/  IMAD.IADD R188, R187, 0x1, R4 ;  /* 0x00000001bbbc7824 */ /* 0x000fe200078e0204 */
[----:B------:R-:W-:Y:S01]  /*19b0*/  IADD3 R15, R236, 0x18, RZ ;  /* 0x00000018ec0f7810 */ /* 0x000fe20007ffe0ff */
[----:B------:R-:W-:Y:S01]  /*19c0*/  IMAD.IADD R186, R4, 0x1, R185 ;  /* 0x0000000104ba7824 */ /* 0x000fe200078e02b9 */
[C---:B------:R-:W-:Y:S02]  /*19d0*/  IADD3 R14, R236.reuse, 0x20, RZ ;  /* 0x00000020ec0e7810 */ /* 0x040fe40007ffe0ff */
[C---:B------:R-:W-:Y:S02]  /*19e0*/  IADD3 R12, R236.reuse, 0x30, RZ ;  /* 0x00000030ec0c7810 */ /* 0x040fe40007ffe0ff */
[C---:B------:R-:W-:Y:S01]  /*19f0*/  IADD3 R9, R236.reuse, 0x48, RZ ;  /* 0x00000048ec097810 */ /* 0x040fe20007ffe0ff */
[----:B-1----:R-:W-:Y:S01]  /*1a00*/  IMAD.IADD R0, R5, 0x1, R18 ;  /* 0x0000000105007824 */ /* 0x002fe200078e0212 */
[----:B------:R-:W-:-:S02]  /*1a10*/  IADD3 R7, R236, 0x58, RZ ;  /* 0x00000058ec077810 */ /* 0x000fc40007ffe0ff */
[----:B------:R-:W-:Y:S02]  /*1a20*/  @P2 IADD3 R189, R184, -0x20, RZ ;  /* 0xffffffe0b8bd2810 */ /* 0x000fe40007ffe0ff */
[----:B------:R1:W-:Y:S01]  /*1a30*/  STL [R1+0x1c], R0 ;  /* 0x00001c0001007387 */ /* 0x0003e20000100800 */
[----:B------:R-:W-:Y:S02]  /*1a40*/  SHF.R.S32.HI R6, RZ, 0x1f, R16 ;  /* 0x0000001fff067819 */ /* 0x000fe40000011410 */
[----:B------:R-:W-:Y:S02]  /*1a50*/  SHF.R.S32.HI R6, RZ, 0x1f, R13 ;  /* 0x0000001fff067819 */ /* 0x000fe4000001140d */
[----:B------:R-:W-:Y:S02]  /*1a60*/  SHF.R.S32.HI R6, RZ, 0x1f, R11 ;  /* 0x0000001fff067819 */ /* 0x000fe4000001140b */
[----:B------:R-:W-:Y:S02]  /*1a70*/  SHF.R.S32.HI R17, RZ, 0x1f, R17 ;  /* 0x0000001fff117819 */ /* 0x000fe40000011411 */
[----:B------:R-:W-:-:S02]  /*1a80*/  SHF.R.S32.HI R15, RZ, 0x1f, R15 ;  /* 0x0000001fff0f7819 */ /* 0x000fc4000001140f */
[----:B------:R-:W-:Y:S02]  /*1a90*/  SHF.R.S32.HI R14, RZ, 0x1f, R14 ;  /* 0x0000001fff0e7819 */ /* 0x000fe4000001140e */
[----:B------:R-:W-:Y:S02]  /*1aa0*/  SHF.R.S32.HI R12, RZ, 0x1f, R12 ;  /* 0x0000001fff0c7819 */ /* 0x000fe4000001140c */
[----:B------:R-:W-:Y:S02]  /*1ab0*/  SHF.R.S32.HI R9, RZ, 0x1f, R9 ;  /* 0x0000001fff097819 */ /* 0x000fe40000011409 */
[----:B------:R-:W-:Y:S02]  /*1ac0*/  SHF.R.S32.HI R6, RZ, 0x1f, R7 ;  /* 0x0000001fff067819 */ /* 0x000fe40000011407 */
[C---:B------:R-:W-:Y:S02]  /*1ad0*/  IADD3 R197, R189.reuse, 0x400, RZ ;  /* 0x00000400bdc57810 */ /* 0x040fe40007ffe0ff */
[----:B------:R-:W-:-:S02]  /*1ae0*/  IADD3 R196, R189, 0x800, RZ ;  /* 0x00000800bdc47810 */ /* 0x000fc40007ffe0ff */
[C---:B------:R-:W-:Y:S02]  /*1af0*/  IADD3 R195, R189.reuse, 0xc00, RZ ;  /* 0x00000c00bdc37810 */ /* 0x040fe40007ffe0ff */
[C---:B------:R-:W-:Y:S02]  /*1b00*/  IADD3 R194, R189.reuse, 0x1000, RZ ;  /* 0x00001000bdc27810 */ /* 0x040fe40007ffe0ff */
[C---:B------:R-:W-:Y:S02]  /*1b10*/  IADD3 R193, R189.reuse, 0x1400, RZ ;  /* 0x00001400bdc17810 */ /* 0x040fe40007ffe0ff */
[C---:B------:R-:W-:Y:S02]  /*1b20*/  IADD3 R192, R189.reuse, 0x1800, RZ ;  /* 0x00001800bdc07810 */ /* 0x040fe40007ffe0ff */
[C---:B------:R-:W-:Y:S02]  /*1b30*/  IADD3 R191, R189.reuse, 0x1c00, RZ ;  /* 0x00001c00bdbf7810 */ /* 0x040fe40007ffe0ff */
[----:B-1----:R-:W-:-:S02]  /*1b40*/  IADD3 R190, R189, 0x2000, RZ ;  /* 0x00002000bdbe7810 */ /* 0x002fc40007ffe0ff */
.L_x_775:
[----:B------:R-:W2:Y:S01]  /*1b50*/  LDL R15, [R1+0xc] ;  /* 0x00000c00010f7983 */ /* 0x000ea20000100800 */
[----:B------:R-:W-:Y:S01]  /*1b60*/  ISETP.NE.U32.AND P0, PT, RZ, c[0x0][0x370], PT ;  /* 0x0000dc00ff007a0c */ /* 0x000fe20003f05070 */
[----:B------:R-:W-:Y:S01]  /*1b70*/  IMAD.MOV.U32 R13, RZ, RZ, 0x4 ;  /* 0x00000004ff0d7424 */ /* 0x000fe200078e00ff */
[----:B------:R-:W-:Y:S01]  /*1b80*/  ISETP.NE.U32.AND P2, PT, RZ, c[0x0][0x360], PT ;  /* 0x0000d800ff007a0c */ /* 0x000fe20003f45070 */
[----:B------:R-:W-:Y:S01]  /*1b90*/  IMAD.MOV.U32 R242, RZ, RZ, RZ ;  /* 0x000000fffff27224 */ /* 0x000fe200078e00ff */
[----:B------:R-:W-:Y:S01]  /*1ba0*/  ISETP.NE.AND.EX P1, PT, RZ, c[0x0][0x374], PT, P0 ;  /* 0x0000dd00ff007a0c */ /* 0x000fe20003f25300 */
[----:B------:R-:W-:Y:S01]  /*1bb0*/  IMAD.MOV.U32 R12, RZ, RZ, RZ ;  /* 0x000000ffff0c7224 */ /* 0x000fe200078e00ff */
[----:B------:R-:W-:-:S02]  /*1bc0*/  ISETP.NE.AND.EX P0, PT, RZ, c[0x0][0x364], PT, P2 ;  /* 0x0000d900ff007a0c */ /* 0x000fc40003f05320 */
[----:B------:R-:W-:-:S04]  /*1bd0*/  ISETP.NE.U32.AND P3, PT, RZ, c[0x0][0x348], PT ;  /* 0x0000d200ff007a0c */ /* 0x000fc80003f65070 */
[----:B------:R-:W-:Y:S01]  /*1be0*/  ISETP.NE.AND.EX P3, PT, RZ, c[0x0][0x34c], PT, P3 ;  /* 0x0000d300ff007a0c */ /* 0x000fe20003f65330 */
[----:B--2---:R-:W-:-:S04]  /*1bf0*/  IMAD.WIDE R2, R15, R13, c[0x0][0x348] ;  /* 0x0000d2000f027625 */ /* 0x004fc800078e020d */
[----:B------:R-:W-:-:S08]  /*1c00*/  @P1 IMAD.WIDE R6, R15, R13, c[0x0][0x370] ;  /* 0x0000dc000f061625 */ /* 0x000fd000078e020d */
[----:B------:R1:W5:Y:S01]  /*1c10*/  @P3 LDG.E R12, [R2.64] ;  /* 0x00000006020c3981 */ /* 0x000362000c1e1900 */
[----:B------:R-:W-:-:S03]  /*1c20*/  @P0 IMAD.WIDE R4, R15, R13, c[0x0][0x360] ;  /* 0x0000d8000f040625 */ /* 0x000fc600078e020d */
[----:B------:R1:W5:Y:S04]  /*1c30*/  @P1 LDG.E R242, [R6.64] ;  /* 0x0000000606f21981 */ /* 0x000368000c1e1900 */
[----:B------:R1:W5:Y:S01]  /*1c40*/  @P0 LDG.E R230, [R4.64] ;  /* 0x0000000604e60981 */ /* 0x000362000c1e1900 */
[----:B------:R-:W-:Y:S01]  /*1c50*/  YIELD ;  /* 0x0000000000007946 */ /* 0x000fe20003800000 */
[----:B------:R-:W-:Y:S05]  /*1c60*/  @P0 BRA `(.L_x_559) ;  /* 0x0000005000000947 */ /* 0x000fea0003800000 */
[----:B-----5:R-:W-:Y:S01]  /*1c70*/  MOV R230, c[0x0][0x168] ;  /* 0x00005a0000e67a02 */ /* 0x020fe20000000f00 */
[----:B------:R-:W-:Y:S05]  /*1c80*/  @!P3 BRA `(.L_x_559) ;  /* 0x000000300000b947 */ /* 0x000fea0003800000 */
[----:B------:R2:W3:Y:S04]  /*1c90*/  LDG.E R0, [R2.64] ;  /* 0x0000000602007981 */ /* 0x0004e8000c1e1900 */
[----:B-12---:R-:W3:Y:S02]  /*1ca0*/  LDG.E R2, [R2.64+0x4] ;  /* 0x0000040602027981 */ /* 0x006ee4000c1e1900 */
[----:B---3--:R-:W-:-:S02]  /*1cb0*/  IADD3 R230, -R0, R2, RZ ;  /* 0x0000000200e67210 */ /* 0x008fc40007ffe1ff */
.L_x_559:
[----:B------:R-:W-:-:S04]  /*1cc0*/  ISETP.NE.U32.AND P0, PT, RZ, c[0x0][0x368], PT ;  /* 0x0000da00ff007a0c */ /* 0x000fc80003f05070 */
[----:B------:R-:W-:-:S13]  /*1cd0*/  ISETP.NE.AND.EX P0, PT, RZ, c[0x0][0x36c], PT, P0 ;  /* 0x0000db00ff007a0c */ /* 0x000fda0003f05300 */
[----:B------:R-:W-:Y:S05]  /*1ce0*/  @!P0 BRA `(.L_x_560) ;  /* 0x0000003000008947 */ /* 0x000fea0003800000 */
[----:B-1----:R-:W-:-:S05]  /*1cf0*/  IMAD.WIDE R2, R15, R13, c[0x0][0x368] ;  /* 0x0000da000f027625 */ /* 0x002fca00078e020d */
[----:B------:R1:W5:Y:S01]  /*1d00*/  LDG.E R0, [R2.64] ;  /* 0x0000000602007981 */ /* 0x000362000c1e1900 */
[----:B------:R-:W-:Y:S05]  /*1d10*/  BRA `(.L_x_561) ;  /* 0x0000008000007947 */ /* 0x000fea0003800000 */
.L_x_560:
[----:B------:R-:W-:Y:S01]  /*1d20*/  ISETP.NE.U32.AND P0, PT, RZ, c[0x0][0x350], PT ;  /* 0x0000d400ff007a0c */ /* 0x000fe20003f05070 */
[----:B------:R-:W-:-:S03]  /*1d30*/  IMAD.U32 R0, RZ, RZ, UR5 ;  /* 0x00000005ff007e24 */ /* 0x000fc6000f8e00ff */
[----:B------:R-:W-:-:S13]  /*1d40*/  ISETP.NE.AND.EX P0, PT, RZ, c[0x0][0x354], PT, P0 ;  /* 0x0000d500ff007a0c */ /* 0x000fda0003f05300 */
[----:B------:R-:W-:Y:S05]  /*1d50*/  @!P0 BRA `(.L_x_561) ;  /* 0x0000004000008947 */ /* 0x000fea0003800000 */
[----:B-1----:R-:W-:-:S05]  /*1d60*/  IMAD.WIDE R2, R15, R13, c[0x0][0x350] ;  /* 0x0000d4000f027625 */ /* 0x002fca00078e020d */
[----:B------:R-:W2:Y:S04]  /*1d70*/  LDG.E R4, [R2.64] ;  /* 0x0000000602047981 */ /* 0x000ea8000c1e1900 */
[----:B------:R-:W2:Y:S02]  /*1d80*/  LDG.E R0, [R2.64+0x4] ;  /* 0x0000040602007981 */ /* 0x000ea4000c1e1900 */
[----:B--2---:R-:W-:Y:S02]  /*1d90*/  IADD3 R0, -R4, R0, RZ ;  /* 0x0000000004007210 */ /* 0x004fe40007ffe1ff */
.L_x_561:
[----:B-1----:R-:W2:Y:S01]  /*1da0*/  LDL.LU R2, [R1+0x4] ;  /* 0x0000040001027983 */ /* 0x002ea20000300800 */
[----:B------:R-:W-:Y:S01]  /*1db0*/  IMAD.MOV.U32 R3, RZ, RZ, c[0x0][0x2c4] ;  /* 0x0000b100ff037624 */ /* 0x000fe200078e00ff */
[----:B------:R-:W-:Y:S01]  /*1dc0*/  LOP3.LUT R198, R198, 0xfff7ffff, RZ, 0xc0, !PT ;  /* 0xfff7ffffc6c67812 */ /* 0x000fe200078ec0ff */
[----:B------:R-:W-:Y:S02]  /*1dd0*/  IMAD.MOV.U32 R6, RZ, RZ, c[0x0][0x32c] ;  /* 0x0000cb00ff067624 */ /* 0x000fe400078e00ff */
[----:B-----5:R-:W-:Y:S01]  /*1de0*/  IMAD.IADD R232, R0, 0x1, -R242 ;  /* 0x0000000100e87824 */ /* 0x020fe200078e0af2 */
[----:B------:R-:W-:-:S02]  /*1df0*/  ISETP.NE.AND P4, PT, R3, 0x1, PT ;  /* 0x000000010300780c */ /* 0x000fc40003f85270 */
[----:B------:R-:W-:-:S11]  /*1e00*/  ISETP.GE.AND P1, PT, R6, 0x1, PT ;  /* 0x000000010600780c */ /* 0x000fd60003f26270 */
[----:B------:R-:W-:-:S04]  /*1e10*/  @P4 LOP3.LUT R198, R198, 0x80000, RZ, 0xfc, !PT ;  /* 0x00080000c6c64812 */ /* 0x000fc800078efcff */
[----:B------:R-:W-:-:S04]  /*1e20*/  LOP3.LUT R198, R198, 0xfffdffff, RZ, 0xc0, !PT ;  /* 0xfffdffffc6c67812 */ /* 0x000fc800078ec0ff */
[----:B------:R-:W-:Y:S01]  /*1e30*/  @P1 LOP3.LUT R198, R198, 0x20000, RZ, 0xfc, !PT ;  /* 0x00020000c6c61812 */ /* 0x000fe200078efcff */
[----:B--2---:R-:W-:-:S05]  /*1e40*/  IMAD.SHL.U32 R252, R2, 0x80, RZ ;  /* 0x0000008002fc7824 */ /* 0x004fca00078e00ff */
[----:B------:R-:W-:-:S05]  /*1e50*/  IADD3 R2, R252, 0x7f, RZ ;  /* 0x0000007ffc027810 */ /* 0x000fca0007ffe0ff */
[----:B------:R-:W-:-:S04]  /*1e60*/  @P4 IMAD.HI.U32 R3, R2, c[0x0][0x2c8], RZ ;  /* 0x0000b20002034a27 */ /* 0x000fc800078e00ff */
[----:B------:R-:W-:Y:S01]  /*1e70*/  IMAD.MOV.U32 R0, RZ, RZ, R2 ;  /* 0x000000ffff007224 */ /* 0x000fe200078e0002 */
[----:B------:R-:W-:Y:S02]  /*1e80*/  IADD3 R2, R232, 0x1, -R230 ;  /* 0x00000001e8027810 */ /* 0x000fe40007ffe8e6 */
[----:B------:R-:W-:-:S05]  /*1e90*/  @P4 SHF.R.U32.HI R0, RZ, c[0x0][0x2cc], R3 ;  /* 0x0000b300ff004a19 */ /* 0x000fca0000011603 */
[----:B------:R-:W-:-:S05]  /*1ea0*/  IMAD.IADD R0, R2, 0x1, R0 ;  /* 0x0000000102007824 */ /* 0x000fca00078e0200 */
[----:B------:R-:W-:Y:S01]  /*1eb0*/  IADD3 R3, R0, c[0x0][0x328], RZ ;  /* 0x0000ca0000037a10 */ /* 0x000fe20007ffe0ff */
[----:B------:R-:W-:Y:S05]  /*1ec0*/  @!P1 BRA `(.L_x_562) ;  /* 0x0000010000009947 */ /* 0x000fea0003800000 */
[C---:B------:R-:W-:Y:S01]  /*1ed0*/  ISETP.GT.AND P0, PT, R0.reuse, RZ, PT ;  /* 0x000000ff0000720c */ /* 0x040fe20003f04270 */
[----:B------:R-:W-:Y:S01]  /*1ee0*/  BSSY B0, `(.L_x_563) ;  /* 0x000000c000007945 */ /* 0x000fe20003800000 */
[----:B------:R-:W-:-:S11]  /*1ef0*/  IADD3 R2, R0, -0x1, RZ ;  /* 0xffffffff00027810 */ /* 0x000fd60007ffe0ff */
[----:B------:R-:W-:Y:S05]  /*1f00*/  @P0 BRA `(.L_x_564) ;  /* 0x0000006000000947 */ /* 0x000fea0003800000 */
[----:B------:R-:W-:Y:S01]  /*1f10*/  ISETP.NE.AND P0, PT, R6, 0x1, PT ;  /* 0x000000010600780c */ /* 0x000fe20003f05270 */
[----:B------:R-:W-:-:S12]  /*1f20*/  IMAD.MOV R0, RZ, RZ, -R0 ;  /* 0x000000ffff007224 */ /* 0x000fd800078e0a00 */
[----:B------:R-:W-:-:S05]  /*1f30*/  @P0 IMAD.HI.U32 R2, R0, c[0x0][0x330], RZ ;  /* 0x0000cc0000020a27 */ /* 0x000fca00078e00ff */
[----:B------:R-:W-:-:S04]  /*1f40*/  @P0 SHF.R.U32.HI R0, RZ, c[0x0][0x334], R2 ;  /* 0x0000cd00ff000a19 */ /* 0x000fc80000011602 */
[----:B------:R-:W-:Y:S01]  /*1f50*/  LOP3.LUT R2, RZ, R0, RZ, 0x33, !PT ;  /* 0x00000000ff027212 */ /* 0x000fe200078e33ff */
[----:B------:R-:W-:Y:S05]  /*1f60*/  BRA `(.L_x_565) ;  /* 0x0000003000007947 */ /* 0x000fea0003800000 */
.L_x_564:
[----:B------:R-:W-:-:S13]  /*1f70*/  ISETP.NE.AND P0, PT, R6, 0x1, PT ;  /* 0x000000010600780c */ /* 0x000fda0003f05270 */
[----:B------:R-:W-:-:S05]  /*1f80*/  @P0 IMAD.HI.U32 R0, R2, c[0x0][0x330], RZ ;  /* 0x0000cc0002000a27 */ /* 0x000fca00078e00ff */
[----:B------:R-:W-:Y:S02]  /*1f90*/  @P0 SHF.R.U32.HI R2, RZ, c[0x0][0x334], R0 ;  /* 0x0000cd00ff020a19 */ /* 0x000fe40000011600 */
.L_x_565:
[----:B------:R-:W-:Y:S05]  /*1fa0*/  BSYNC B0 ;  /* 0x0000000000007941 */ /* 0x000fea0003800000 */
.L_x_563:
[----:B------:R-:W-:-:S05]  /*1fb0*/  IMAD R2, R2, R6, c[0x0][0x32c] ;  /* 0x0000cb0002027624 */ /* 0x000fca00078e0206 */
[----:B------:R-:W-:-:S03]  /*1fc0*/  IMNMX R3, R3, R2, PT ;  /* 0x0000000203037217 */ /* 0x000fc60003800200 */
.L_x_562:
[----:B------:R-:W-:Y:S01]  /*1fd0*/  IMAD.IADD R7, R232, 0x1, -R230 ;  /* 0x00000001e8077824 */ /* 0x000fe200078e0ae6 */
[----:B------:R-:W-:Y:S01]  /*1fe0*/  IADD3 R3, R3, 0x2f, RZ ;  /* 0x0000002f03037810 */ /* 0x000fe20007ffe0ff */
[----:B------:R-:W-:Y:S01]  /*1ff0*/  @P4 IMAD.HI.U32 R4, R252, c[0x0][0x2c8], RZ ;  /* 0x0000b200fc044a27 */ /* 0x000fe200078e00ff */
[----:B------:R-:W-:Y:S02]  /*2000*/  IADD3 R2, R232, 0x2f, RZ ;  /* 0x0000002fe8027810 */ /* 0x000fe40007ffe0ff */
[----:B------:R1:W-:Y:S01]  /*2010*/  STL [R1+0x24], R7 ;  /* 0x0000240701007387 */ /* 0x0003e20000100800 */
[----:B------:R-:W-:-:S04]  /*2020*/  IMAD.HI R5, R3, 0x2aaaaaab, RZ ;  /* 0x2aaaaaab03057827 */ /* 0x000fc800078e02ff */
[----:B------:R-:W-:-:S04]  /*2030*/  IMAD.HI R2, R2, 0x2aaaaaab, RZ ;  /* 0x2aaaaaab02027827 */ /* 0x000fc800078e02ff */
[----:B------:R-:W-:Y:S01]  /*2040*/  IMAD.MOV.U32 R0, RZ, RZ, R252 ;  /* 0x000000ffff007224 */ /* 0x000fe200078e00fc */
[----:B------:R-:W-:Y:S02]  /*2050*/  @P4 SHF.R.U32.HI R0, RZ, c[0x0][0x2cc], R4 ;  /* 0x0000b300ff004a19 */ /* 0x000fe40000011604 */
[----:B------:R-:W-:Y:S02]  /*2060*/  SHF.R.U32.HI R4, RZ, 0x1f, R5 ;  /* 0x0000001fff047819 */ /* 0x000fe40000011605 */
[----:B------:R-:W-:Y:S01]  /*2070*/  SHF.R.U32.HI R3, RZ, 0x1f, R2 ;  /* 0x0000001fff037819 */ /* 0x000fe20000011602 */
[----:B------:R-:W-:Y:S01]  /*2080*/  IMAD.IADD R0, R7, 0x1, R0 ;  /* 0x0000000107007824 */ /* 0x000fe200078e0200 */
[----:B------:R-:W-:Y:S02]  /*2090*/  LEA.HI.SX32 R4, R5, R4, 0x1d ;  /* 0x0000000405047211 */ /* 0x000fe400078feaff */
[----:B------:R-:W-:Y:S02]  /*20a0*/  LEA.HI.SX32 R3, R2, R3, 0x1d ;  /* 0x0000000302037211 */ /* 0x000fe400078feaff */
[----:B------:R-:W-:-:S02]  /*20b0*/  IADD3 R2, R0, -c[0x0][0x324], RZ ;  /* 0x8000c90000027a10 */ /* 0x000fc40007ffe0ff */
[----:B------:R-:W-:Y:S01]  /*20c0*/  IMNMX R10, R3, R4, PT ;  /* 0x00000004030a7217 */ /* 0x000fe20003800200 */
[----:B------:R-:W-:Y:S05]  /*20d0*/  @!P1 BRA `(.L_x_566) ;  /* 0x000000f000009947 */ /* 0x000fea0003800000 */
[----:B------:R-:W-:Y:S01]  /*20e0*/  ISETP.GT.AND P0, PT, R0, -0x1, PT ;  /* 0xffffffff0000780c */ /* 0x000fe20003f04270 */
[----:B------:R-:W-:-:S12]  /*20f0*/  BSSY B0, `(.L_x_567) ;  /* 0x000000b000007945 */ /* 0x000fd80003800000 */
[----:B------:R-:W-:Y:S05]  /*2100*/  @P0 BRA `(.L_x_568) ;  /* 0x0000006000000947 */ /* 0x000fea0003800000 */
[----:B------:R-:W-:Y:S02]  /*2110*/  ISETP.NE.AND P0, PT, R6, 0x1, PT ;  /* 0x000000010600780c */ /* 0x000fe40003f05270 */
[----:B------:R-:W-:-:S11]  /*2120*/  LOP3.LUT R0, RZ, R0, RZ, 0x33, !PT ;  /* 0x00000000ff007212 */ /* 0x000fd600078e33ff */
[----:B------:R-:W-:-:S05]  /*2130*/  @P0 IMAD.HI.U32 R3, R0, c[0x0][0x330], RZ ;  /* 0x0000cc0000030a27 */ /* 0x000fca00078e00ff */
[----:B------:R-:W-:-:S04]  /*2140*/  @P0 SHF.R.U32.HI R0, RZ, c[0x0][0x334], R3 ;  /* 0x0000cd00ff000a19 */ /* 0x000fc80000011603 */
[----:B------:R-:W-:Y:S01]  /*2150*/  LOP3.LUT R0, RZ, R0, RZ, 0x33, !PT ;  /* 0x00000000ff007212 */ /* 0x000fe200078e33ff */
[----:B------:R-:W-:Y:S05]  /*2160*/  BRA `(.L_x_569) ;  /* 0x0000003000007947 */ /* 0x000fea0003800000 */
.L_x_568:
[----:B------:R-:W-:-:S13]  /*2170*/  ISETP.NE.AND P0, PT, R6, 0x1, PT ;  /* 0x000000010600780c */ /* 0x000fda0003f05270 */
[----:B------:R-:W-:-:S05]  /*2180*/  @P0 IMAD.HI.U32 R3, R0, c[0x0][0x330], RZ ;  /* 0x0000cc0000030a27 */ /* 0x000fca00078e00ff */
[----:B------:R-:W-:Y:S02]  /*2190*/  @P0 SHF.R.U32.HI R0, RZ, c[0x0][0x334], R3 ;  /* 0x0000cd00ff000a19 */ /* 0x000fe40000011603 */
.L_x_569:
[----:B------:R-:W-:Y:S05]  /*21a0*/  BSYNC B0 ;  /* 0x0000000000007941 */ /* 0x000fea0003800000 */
.L_x_567:
[----:B------:R-:W-:-:S05]  /*21b0*/  IMAD R0, R0, c[0x0][0x32c], RZ ;  /* 0x0000cb0000007a24 */ /* 0x000fca00078e02ff */
[----:B------:R-:W-:-:S04]  /*21c0*/  IMNMX R2, R2, R0, !PT ;  /* 0x0000000002027217 */ /* 0x000fc80007800200 */
.L_x_566:
[----:B------:R-:W2:Y:S01]  /*21d0*/  LDL R14, [R1+0x8] ;  /* 0x00000800010e7983 */ /* 0x000ea20000100800 */
[----:B------:R-:W-:Y:S01]  /*21e0*/  IMAD.HI R2, R2, 0x2aaaaaab, RZ ;  /* 0x2aaaaaab02027827 */ /* 0x000fe200078e02ff */
[----:B------:R-:W-:Y:S04]  /*21f0*/  BSSY B0, `(.L_x_570) ;  /* 0x000002e000007945 */ /* 0x000fe80003800000 */
[----:B------:R-:W-:-:S04]  /*2200*/  SHF.R.U32.HI R0, RZ, 0x1f, R2 ;  /* 0x0000001fff007819 */ /* 0x000fc80000011602 */
[----:B------:R-:W-:-:S04]  /*2210*/  LEA.HI.SX32 R2, R2, R0, 0x1d ;  /* 0x0000000002027211 */ /* 0x000fc800078feaff */
[----:B------:R-:W-:Y:S01]  /*2220*/  IMNMX R6, RZ, R2, !PT ;  /* 0x00000002ff067217 */ /* 0x000fe20007800200 */
[----:B------:R-:W-:-:S03]  /*2230*/  IMAD.MOV.U32 R2, RZ, RZ, RZ ;  /* 0x000000ffff027224 */ /* 0x000fc600078e00ff */
[----:B------:R-:W-:Y:S02]  /*2240*/  ISETP.GT.AND P0, PT, R10, R6, PT ;  /* 0x000000060a00720c */ /* 0x000fe40003f04270 */
[C---:B--2---:R-:W-:Y:S02]  /*2250*/  LOP3.LUT R0, R14.reuse, 0xff000000, RZ, 0xc0, !PT ;  /* 0xff0000000e007812 */ /* 0x044fe400078ec0ff */
[----:B------:R-:W-:Y:S02]  /*2260*/  LOP3.LUT R3, R14, 0xff0000, RZ, 0xc0, !PT ;  /* 0x00ff00000e037812 */ /* 0x000fe400078ec0ff */
[----:B------:R-:W-:-:S04]  /*2270*/  SHF.R.U32.HI R0, RZ, 0x8, R0 ;  /* 0x00000008ff007819 */ /* 0x000fc80000011600 */
[----:B------:R-:W-:-:S04]  /*2280*/  LEA.HI R0, R3, R0, RZ, 0x10 ;  /* 0x0000000003007211 */ /* 0x000fc800078f80ff */
[----:B------:R-:W-:Y:S02]  /*2290*/  LOP3.LUT R16, R0, 0xff, RZ, 0xc0, !PT ;  /* 0x000000ff00107812 */ /* 0x000fe400078ec0ff */
[----:B------:R-:W-:-:S03]  /*22a0*/  SHF.R.U32.HI R5, RZ, 0x10, R0 ;  /* 0x00000010ff057819 */ /* 0x000fc60000011600 */
[----:B------:R2:W-:Y:S04]  /*22b0*/  STL [R1+0x30], R16 ;  /* 0x0000301001007387 */ /* 0x0005e80000100800 */
[----:B------:R2:W-:Y:S01]  /*22c0*/  STL [R1+0x28], R5 ;  /* 0x0000280501007387 */ /* 0x0005e20000100800 */
[----:B------:R-:W-:Y:S05]  /*22d0*/  @!P0 BRA `(.L_x_571) ;  /* 0x000001f000008947 */ /* 0x000fea0003800000 */
[----:B------:R-:W-:-:S04]  /*22e0*/  ISETP.NE.AND P0, PT, R5, RZ, PT ;  /* 0x000000ff0500720c */ /* 0x000fc80003f05270 */
[----:B------:R-:W-:-:S04]  /*22f0*/  SEL R0, R5, c[0x0][0x338], P0 ;  /* 0x0000ce0005007a07 */ /* 0x000fc80000000000 */
[----:B------:R-:W-:Y:S02]  /*2300*/  IABS R3, R0 ;  /* 0x0000000000037213 */ /* 0x000fe40000000000 */
[----:B-1----:R-:W-:Y:S02]  /*2310*/  IADD3 R7, R0, -0x1, R10 ;  /* 0xffffffff00077810 */ /* 0x002fe40007ffe00a */
[----:B------:R-:W1:Y:S03]  /*2320*/  I2F.RP R2, R3 ;  /* 0x0000000300027306 */ /* 0x000e660000209400 */
[----:B------:R-:W-:-:S05]  /*2330*/  IMAD.IADD R7, R7, 0x1, -R6 ;  /* 0x0000000107077824 */ /* 0x000fca00078e0a06 */
[----:B------:R-:W-:Y:S01]  /*2340*/  IABS R11, R7 ;  /* 0x00000007000b7213 */ /* 0x000fe20000000000 */
[----:B-1----:R-:W1:Y:S02]  /*2350*/  MUFU.RCP R2, R2 ;  /* 0x0000000200027308 */ /* 0x002e640000001000 */
[----:B-1----:R-:W-:-:S06]  /*2360*/  IADD3 R2, R2, 0xffffffe, RZ ;  /* 0x0ffffffe02027810 */ /* 0x002fcc0007ffe0ff */
[----:B--2---:R-:W1:Y:S02]  /*2370*/  F2I.FTZ.U32.TRUNC.NTZ R5, R2 ;  /* 0x0000000200057305 */ /* 0x004e64000021f000 */
        /* <DEDUP_REMOVED lines=21> */
.L_x_571:
[----:B------:R-:W-:Y:S05]  /*24d0*/  BSYNC B0 ;  /* 0x0000000000007941 */ /* 0x000fea0003800000 */
.L_x_570:
[----:B------:R-:W-:Y:S01]  /*24e0*/  IMAD R239, R16, R2, R6 ;  /* 0x0000000210ef7224 */ /* 0x000fe200078e0206 */
[----:B------:R-:W-:Y:S01]  /*24f0*/  PRMT R0, RZ, 0x7610, R0 ;  /* 0x00007610ff007816 */ /* 0x000fe20000000000 */
        /* <DEDUP_REMOVED lines=56> */
[----:B------:R-:W-:-:S05]  /*2880*/  @P1 IMAD.WIDE R2, R15, R13, c[0x0][0x340] ;  /* 0x0000d0000f021625 */ /* 0x000fca00078e020d */
[----:B------:R3:W5:Y:S01]  /*2890*/  @P1 LDG.E R13, [R2.64] ;  /* 0x00000006020d1981 */ /* 0x000762000c1e1900 */
[----:B------:R-:W-:Y:S01]  /*28a0*/  SHF.R.S32.HI R0, RZ, 0x1f, R12 ;  /* 0x0000001fff007819 */ /* 0x000fe2000001140c */
[----:B--2---:R-:W-:Y:S01]  /*28b0*/  IMAD.IADD R5, R240, 0x1, R252 ;  /* 0x00000001f0057824 */ /* 0x004fe200078e02fc */
[----:B------:R-:W-:Y:S02]  /*28c0*/  LOP3.LUT R14, R14, 0xffff, RZ, 0xc0, !PT ;  /* 0x0000ffff0e0e7812 */ /* 0x000fe400078ec0ff */
[----:B------:R-:W-:Y:S01]  /*28d0*/  SEL R4, R15, RZ, !P3 ;  /* 0x000000ff0f047207 */ /* 0x000fe20005800000 */
[----:B------:R-:W-:Y:S01]  /*28e0*/  IMAD R0, R0, c[0x0][0x178], RZ ;  /* 0x00005e0000007a24 */ /* 0x000fe200078e02ff */
[----:B------:R-:W-:Y:S01]  /*28f0*/  ISETP.GE.AND P2, PT, R238, c[0x0][0x198], PT ;  /* 0x00006600ee007a0c */ /* 0x000fe20003f46270 */
[----:B-1----:R-:W-:Y:S01]  /*2900*/  @P4 IMAD.HI.U32 R7, R5, c[0x0][0x2c8], RZ ;  /* 0x0000b20005074a27 */ /* 0x002fe200078e00ff */
[----:B------:R-:W-:-:S03]  /*2910*/  IADD3 R31, R201, -0x1, RZ ;  /* 0xffffffffc91f7810 */ /* 0x000fc60007ffe0ff */
[C---:B------:R-:W-:Y:S02]  /*2920*/  IMAD R0, R12.reuse, c[0x0][0x17c], R0 ;  /* 0x00005f000c007a24 */ /* 0x040fe400078e0200 */
[----:B---3--:R-:W-:-:S05]  /*2930*/  IMAD.WIDE.U32 R2, R12, c[0x0][0x178], RZ ;  /* 0x00005e000c027a25 */ /* 0x008fca00078e00ff */
[----:B------:R-:W-:Y:S02]  /*2940*/  IADD3 R3, R3, R0, RZ ;  /* 0x0000000003037210 */ /* 0x000fe40007ffe0ff */
[----:B------:R-:W-:-:S03]  /*2950*/  SHF.R.S32.HI R0, RZ, 0x1f, R15 ;  /* 0x0000001fff007819 */ /* 0x000fc6000001140f */
[----:B------:R-:W-:Y:S01]  /*2960*/  IMAD.WIDE.U32 R2, R14, c[0x0][0x1b8], R2 ;  /* 0x00006e000e027a25 */ /* 0x000fe200078e0002 */
[----:B------:R-:W-:Y:S02]  /*2970*/  SEL R6, R0, RZ, !P3 ;  /* 0x000000ff00067207 */ /* 0x000fe40005800000 */
[----:B------:R-:W-:Y:S01]  /*2980*/  MOV R0, R5 ;  /* 0x0000000500007202 */ /* 0x000fe20000000f00 */
[----:B------:R-:W-:Y:S01]  /*2990*/  IMAD R3, R14, c[0x0][0x1bc], R3 ;  /* 0x00006f000e037a24 */ /* 0x000fe200078e0203 */
[----:B------:R-:W-:Y:S01]  /*29a0*/  @P4 SHF.R.U32.HI R0, RZ, c[0x0][0x2cc], R7 ;  /* 0x0000b300ff004a19 */ /* 0x000fe20000011607 */
[----:B------:R-:W-:Y:S01]  /*29b0*/  IMAD R6, R6, c[0x0][0x1c0], RZ ;  /* 0x0000700006067a24 */ /* 0x000fe200078e02ff */
[----:B------:R-:W-:Y:S01]  /*29c0*/  ISETP.GE.AND P4, PT, R203, c[0x0][0x198], PT ;  /* 0x00006600cb007a0c */ /* 0x000fe20003f86270 */
[C---:B------:R-:W-:Y:S01]  /*29d0*/  IMAD.WIDE.U32 R2, R4.reuse, c[0x0][0x1c0], R2 ;  /* 0x0000700004027a25 */ /* 0x040fe200078e0002 */
[----:B------:R-:W-:Y:S02]  /*29e0*/  SHF.R.S32.HI R7, RZ, 0x1f, R0 ;  /* 0x0000001fff077819 */ /* 0x000fe40000011400 */
[----:B------:R-:W-:Y:S01]  /*29f0*/  ISETP.GE.AND P3, PT, R237, c[0x0][0x198], PT ;  /* 0x00006600ed007a0c */ /* 0x000fe20003f66270 */
[----:B------:R-:W-:-:S02]  /*2a00*/  IMAD R6, R4, c[0x0][0x1c4], R6 ;  /* 0x0000710004067a24 */ /* 0x000fc400078e0206 */
[----:B------:R-:W-:-:S03]  /*2a10*/  IMAD.MOV R4, RZ, RZ, -R0 ;  /* 0x000000ffff047224 */ /* 0x000fc600078e0a00 */
[----:B------:R-:W-:Y:S01]  /*2a20*/  IADD3 R3, R3, R6, RZ ;  /* 0x0000000603037210 */ /* 0x000fe20007ffe0ff */
        /* <DEDUP_REMOVED lines=11> */
[----:B------:R-:W-:Y:S02]  /*2ae0*/  LEA.HI.X R5, R2, c[0x0][0x164], R0, 0x1, P0 ;  /* 0x0000590002057a11 */ /* 0x000fe400000f0c00 */
[----:B------:R-:W-:Y:S01]  /*2af0*/  @!P1 MOV R13, R15 ;  /* 0x0000000f000d9202 */ /* 0x000fe20000000f00 */
[----:B------:R-:W-:Y:S05]  /*2b00*/  BRA.DIV ~URZ, `(.L_x_573) ;  /* 0x000156227f007947 */ /* 0x000fea000b800000 */
[----:B------:R1:W2:Y:S02]  /*2b10*/  SHFL.IDX PT, R4, R5, RZ, 0x1c1f ;  /* 0x001c1fff05047589 */ /* 0x0002a400000e0000 */
.L_x_780:
[----:B------:R-:W-:Y:S05]  /*2b20*/  BRA.DIV ~URZ, `(.L_x_574) ;  /* 0x000156727f007947 */ /* 0x000fea000b800000 */
[----:B------:R3:W4:Y:S02]  /*2b30*/  SHFL.IDX PT, R0, R12, RZ, 0x1c1f ;  /* 0x001c1fff0c007589 */ /* 0x00072400000e0000 */
.L_x_781:
[----:B------:R-:W-:Y:S01]  /*2b40*/  IMAD R11, R230, c[0x0][0x2c4], RZ ;  /* 0x0000b100e60b7a24 */ /* 0x000fe200078e02ff */
[----:B------:R-:W-:Y:S01]  /*2b50*/  IADD3 R10, R241, R252, RZ ;  /* 0x000000fcf10a7210 */ /* 0x000fe20007ffe0ff */
[----:B------:R-:W-:Y:S03]  /*2b60*/  BSSY B0, `(.L_x_575) ;  /* 0x0000014000007945 */ /* 0x000fe60003800000 */
[----:B------:R-:W-:-:S13]  /*2b70*/  ISETP.GE.AND P0, PT, R10, R11, PT ;  /* 0x0000000b0a00720c */ /* 0x000fda0003f06270 */
[----:B------:R-:W-:Y:S05]  /*2b80*/  @P0 BRA `(.L_x_576) ;  /* 0x0000011000000947 */ /* 0x000fea0003800000 */
[----:B---3--:R-:W3:Y:S01]  /*2b90*/  LDL R15, [R1+0x2c] ;  /* 0x00002c00010f7983 */ /* 0x008ee20000100800 */
[-C--:B----4-:R-:W-:Y:S02]  /*2ba0*/  LEA R8, P0, R203, R0.reuse, 0x1 ;  /* 0x00000000cb087211 */ /* 0x090fe400078008ff */
[----:B------:R-:W-:Y:S02]  /*2bb0*/  SHF.R.S32.HI R2, RZ, 0x1f, R203 ;  /* 0x0000001fff027819 */ /* 0x000fe400000114cb */
[----:B------:R-:W-:Y:S02]  /*2bc0*/  LEA R6, P1, R237, R0, 0x1 ;  /* 0x00000000ed067211 */ /* 0x000fe400078208ff */
[----:B------:R-:W-:Y:S02]  /*2bd0*/  SHF.R.S32.HI R17, RZ, 0x1f, R237 ;  /* 0x0000001fff117819 */ /* 0x000fe400000114ed */
[----:B--2---:R-:W-:Y:S02]  /*2be0*/  LEA.HI.X R9, R203, R4, R2, 0x1, P0 ;  /* 0x00000004cb097211 */ /* 0x004fe400000f0c02 */
[----:B------:R-:W-:-:S02]  /*2bf0*/  SHF.R.S32.HI R16, RZ, 0x1f, R238 ;  /* 0x0000001fff107819 */ /* 0x000fc400000114ee */
[C---:B------:R-:W-:Y:S02]  /*2c00*/  LEA R2, P0, R238.reuse, R0, 0x1 ;  /* 0x00000000ee027211 */ /* 0x040fe400078008ff */
        /* <DEDUP_REMOVED lines=9> */
.L_x_576:
[----:B------:R-:W-:Y:S05]  /*2ca0*/  BSYNC B0 ;  /* 0x0000000000007941 */ /* 0x000fea0003800000 */
.L_x_575:
[----:B------:R-:W-:Y:S05]  /*2cb0*/  BRA.DIV ~URZ, `(.L_x_577) ;  /* 0x000155527f007947 */ /* 0x000fea000b800000 */
[----:B--2---:R2:W1:Y:S04]  /*2cc0*/  SHFL.IDX PT, R4, R5, 0x1, 0x1c1f ;  /* 0x003c1f0005047f89 */ /* 0x00446800000e0000 */
[----:B----4-:R2:W4:Y:S02]  /*2cd0*/  SHFL.IDX PT, R0, R12, 0x1, 0x1c1f ;  /* 0x003c1f000c007f89 */ /* 0x01052400000e0000 */
.L_x_782:
[----:B------:R-:W-:Y:S01]  /*2ce0*/  IADD3 R2, R10, 0x20, RZ ;  /* 0x000000200a027810 */ /* 0x000fe20007ffe0ff */
[----:B------:R-:W-:Y:S03]  /*2cf0*/  BSSY B0, `(.L_x_578) ;  /* 0x0000014000007945 */ /* 0x000fe60003800000 */
[----:B------:R-:W-:-:S13]  /*2d00*/  ISETP.GE.AND P0, PT, R2, R11, PT ;  /* 0x0000000b0200720c */ /* 0x000fda0003f06270 */
[----:B------:R-:W-:Y:S05]  /*2d10*/  @P0 BRA `(.L_x_579) ;  /* 0x0000011000000947 */ /* 0x000fea0003800000 */
[----:B--2---:R-:W2:Y:S01]  /*2d20*/  LDL R15, [R1+0x2c] ;  /* 0x00002c00010f7983 */ /* 0x004ea20000100800 */
[-C--:B----4-:R-:W-:Y:S02]  /*2d30*/  LEA R8, P0, R203, R0.reuse, 0x1 ;  /* 0x00000000cb087211 */ /* 0x090fe400078008ff */
[----:B------:R-:W-:Y:S02]  /*2d40*/  SHF.R.S32.HI R3, RZ, 0x1f, R203 ;  /* 0x0000001fff037819 */ /* 0x000fe400000114cb */
[----:B------:R-:W-:Y:S02]  /*2d50*/  LEA R6, P1, R237, R0, 0x1 ;  /* 0x00000000ed067211 */ /* 0x000fe400078208ff */
[----:B------:R-:W-:Y:S02]  /*2d60*/  SHF.R.S32.HI R17, RZ, 0x1f, R237 ;  /* 0x0000001fff117819 */ /* 0x000fe400000114ed */
[----:B-1----:R-:W-:Y:S02]  /*2d70*/  LEA.HI.X R9, R203, R4, R3, 0x1, P0 ;  /* 0x00000004cb097211 */ /* 0x002fe400000f0c03 */
[----:B------:R-:W-:-:S02]  /*2d80*/  SHF.R.S32.HI R16, RZ, 0x1f, R238 ;  /* 0x0000001fff107819 */ /* 0x000fc400000114ee */
[C---:B------:R-:W-:Y:S02]  /*2d90*/  LEA R2, P0, R238.reuse, R0, 0x1 ;  /* 0x00000000ee027211 */ /* 0x040fe400078008ff */
        /* <DEDUP_REMOVED lines=9> */
.L_x_579:
[----:B------:R-:W-:Y:S05]  /*2e30*/  BSYNC B0 ;  /* 0x0000000000007941 */ /* 0x000fea0003800000 */
.L_x_578:
[----:B------:R-:W-:Y:S05]  /*2e40*/  BRA.DIV ~URZ, `(.L_x_580) ;  /* 0x000154927f007947 */ /* 0x000fea000b800000 */
[----:B-1----:R1:W2:Y:S02]  /*2e50*/  SHFL.IDX PT, R4, R5, 0x2, 0x1c1f ;  /* 0x005c1f0005047f89 */ /* 0x0022a400000e0000 */
.L_x_783:
[----:B------:R-:W-:Y:S05]  /*2e60*/  BRA.DIV ~URZ, `(.L_x_581) ;  /* 0x000154e27f007947 */ /* 0x000fea000b800000 */
[----:B----4-:R4:W1:Y:S02]  /*2e70*/  SHFL.IDX PT, R0, R12, 0x2, 0x1c1f ;  /* 0x005c1f000c007f89 */ /* 0x01086400000e0000 */
.L_x_784:
[----:B------:R-:W-:Y:S01]  /*2e80*/  IADD3 R2, R10, 0x40, RZ ;  /* 0x000000400a027810 */ /* 0x000fe20007ffe0ff */
[----:B------:R-:W-:Y:S03]  /*2e90*/  BSSY B0, `(.L_x_582) ;  /* 0x0000014000007945 */ /* 0x000fe60003800000 */
[----:B------:R-:W-:-:S13]  /*2ea0*/  ISETP.GE.AND P0, PT, R2, R11, PT ;  /* 0x0000000b0200720c */ /* 0x000fda0003f06270 */
[----:B------:R-:W-:Y:S05]  /*2eb0*/  @P0 BRA `(.L_x_583) ;  /* 0x0000011000000947 */ /* 0x000fea0003800000 */
[----:B---3--:R-:W3:Y:S01]  /*2ec0*/  LDL R15, [R1+0x2c] ;  /* 0x00002c00010f7983 */ /* 0x008ee20000100800 */
[-C--:B-1----:R-:W-:Y:S02]  /*2ed0*/  LEA R8, P0, R203, R0.reuse, 0x1 ;  /* 0x00000000cb087211 */ /* 0x082fe400078008ff */
        /* <DEDUP_REMOVED lines=15> */
.L_x_583:
[----:B------:R-:W-:Y:S05]  /*2fd0*/  BSYNC B0 ;  /* 0x0000000000007941 */ /* 0x000fea0003800000 */
.L_x_582:
[----:B------:R-:W-:Y:S05]  /*2fe0*/  BRA.DIV ~URZ, `(.L_x_584) ;  /* 0x000153d27f007947 */ /* 0x000fea000b800000 */
[----:B--2---:R2:W3:Y:S04]  /*2ff0*/  SHFL.IDX PT, R4, R5, 0x3, 0x1c1f ;  /* 0x007c1f0005047f89 */ /* 0x0044e800000e0000 */
[----:B-1----:R2:W1:Y:S02]  /*3000*/  SHFL.IDX PT, R0, R12, 0x3, 0x1c1f ;  /* 0x007c1f000c007f89 */ /* 0x00246400000e0000 */
.L_x_785:
[----:B--2---:R-:W2:Y:S01]  /*3010*/  LDL R16, [R1+0x2c] ;  /* 0x00002c0001107983 */ /* 0x004ea20000100800 */
[----:B------:R-:W-:Y:S01]  /*3020*/  IADD3 R2, R10, 0x60, RZ ;  /* 0x000000600a027810 */ /* 0x000fe20007ffe0ff */
[----:B-----5:R-:W-:Y:S01]  /*3030*/  IMAD.WIDE.U32 R246, R13, c[0x0][0x2b0], RZ ;  /* 0x0000ac000df67a25 */ /* 0x020fe200078e00ff */
[----:B------:R-:W-:-:S02]  /*3040*/  SHF.R.S32.HI R15, RZ, 0x1f, R203 ;  /* 0x0000001fff0f7819 */ /* 0x000fc400000114cb */
[----:B------:R-:W-:Y:S02]  /*3050*/  ISETP.GE.AND P0, PT, R2, R11, PT ;  /* 0x0000000b0200720c */ /* 0x000fe40003f06270 */
[----:B------:R-:W-:Y:S02]  /*3060*/  SHF.R.S32.HI R23, RZ, 0x1f, R237 ;  /* 0x0000001fff177819 */ /* 0x000fe400000114ed */
[----:B------:R-:W-:-:S09]  /*3070*/  SHF.R.S32.HI R26, RZ, 0x1f, R238 ;  /* 0x0000001fff1a7819 */ /* 0x000fd200000114ee */
[----:B-1----:R-:W-:-:S04]  /*3080*/  @!P0 LEA R8, P1, R203, R0, 0x1 ;  /* 0x00000000cb088211 */ /* 0x002fc800078208ff */
[----:B---3--:R-:W-:Y:S02]  /*3090*/  @!P0 LEA.HI.X R9, R203, R4, R15, 0x1, P1 ;  /* 0x00000004cb098211 */ /* 0x008fe400008f0c0f */
[----:B------:R-:W-:-:S04]  /*30a0*/  @!P0 LEA R6, P1, R237, R0, 0x1 ;  /* 0x00000000ed068211 */ /* 0x000fc800078208ff */
[----:B------:R-:W-:Y:S02]  /*30b0*/  @!P0 LEA.HI.X R7, R237, R4, R23, 0x1, P1 ;  /* 0x00000004ed078211 */ /* 0x000fe400008f0c17 */
[C---:B------:R-:W-:Y:S02]  /*30c0*/  @!P0 LEA R2, P1, R238.reuse, R0, 0x1 ;  /* 0x00000000ee028211 */ /* 0x040fe400078208ff */
[----:B------:R-:W-:Y:S02]  /*30d0*/  SHF.R.S32.HI R0, RZ, 0x1f, R13 ;  /* 0x0000001fff007819 */ /* 0x000fe4000001140d */
[----:B------:R-:W-:-:S03]  /*30e0*/  @!P0 LEA.HI.X R3, R238, R4, R26, 0x1, P1 ;  /* 0x00000004ee038211 */ /* 0x000fc600008f0c1a */
[----:B------:R-:W-:-:S04]  /*30f0*/  IMAD R0, R0, c[0x0][0x2b0], RZ ;  /* 0x0000ac0000007a24 */ /* 0x000fc800078e02ff */
[----:B------:R-:W-:-:S04]  /*3100*/  IMAD R0, R13, c[0x0][0x2b4], R0 ;  /* 0x0000ad000d007a24 */ /* 0x000fc800078e0200 */
[----:B------:R-:W-:Y:S02]  /*3110*/  IMAD.IADD R250, R247, 0x1, R0 ;  /* 0x00000001f7fa7824 */ /* 0x000fe400078e0200 */
[----:B--2---:R-:W-:-:S05]  /*3120*/  IMAD.SHL.U32 R199, R16, 0x2, RZ ;  /* 0x0000000210c77824 */ /* 0x004fca00078e00ff */
[----:B------:R-:W-:Y:S01]  /*3130*/  @!PT LDS RZ, [RZ] ;  /* 0x00000000fffff984 */ /* 0x000fe20000000800 */
[----:B------:R-:W-:Y:S01]  /*3140*/  @!PT LDS RZ, [RZ] ;  /* 0x00000000fffff984 */ /* 0x000fe20000000800 */
[----:B------:R-:W-:Y:S01]  /*3150*/  @!PT LDS RZ, [RZ] ;  /* 0x00000000fffff984 */ /* 0x000fe20000000800 */
[----:B------:R1:W-:Y:S04]  /*3160*/  @!P0 LDGSTS.E.BYPASS.LTC128B.128 [R199+0x7880], [R8.64], !P4 ;  /* 0x0788000008c78fae */ /* 0x0003e8000e101d46 */
[----:B------:R1:W-:Y:S04]  /*3170*/  @!P0 LDGSTS.E.BYPASS.LTC128B.128 [R199+0x9880], [R6.64], !P3 ;  /* 0x0988000006c78fae */ /* 0x0003e8000d901d46 */
[----:B------:R1:W-:Y:S04]  /*3180*/  @!P0 LDGSTS.E.BYPASS.LTC128B.128 [R199+0xb880], [R2.64], !P2 ;  /* 0x0b88000002c78fae */ /* 0x0003e8000d101d46 */
[----:B------:R-:W0:Y:S01]  /*3190*/  LDGDEPBAR ;  /* 0x00000000000079af */ /* 0x000e220000000000 */
[----:B------:R-:W-:Y:S02]  /*31a0*/  WARPSYNC 0xffffffff ;  /* 0xffffffff00007948 */ /* 0x000fe40003800000 */
[----:B------:R-:W-:Y:S01]  /*31b0*/  IMAD.MOV.U32 R28, RZ, RZ, 0x30 ;  /* 0x00000030ff1c7424 */ /* 0x000fe200078e00ff */
[----:B------:R-:W-:Y:S01]  /*31c0*/  BAR.SYNC.DEFER_BLOCKING 0x0 ;  /* 0x0000000000007b1d */ /* 0x000fe20000010000 */
[----:B------:R-:W-:Y:S01]  /*31d0*/  IMAD.MOV.U32 R0, RZ, RZ, c[0x0][0x2b8] ;  /* 0x0000ae00ff007624 */ /* 0x000fe200078e00ff */
[----:B------:R-:W-:Y:S01]  /*31e0*/  LOP3.LUT R198, R198, 0xfffbffff, RZ, 0xc0, !PT ;  /* 0xfffbffffc6c67812 */ /* 0x000fe200078ec0ff */
[----:B------:R-:W-:-:S02]  /*31f0*/  IMAD R30, R201, R28, -0x30 ;  /* 0xffffffd0c91e7424 */ /* 0x000fc400078e021c */
[----:B------:R-:W-:Y:S01]  /*3200*/  IMAD.MOV.U32 R200, RZ, RZ, RZ ;  /* 0x000000ffffc87224 */ /* 0x000fe200078e00ff */
[----:B------:R-:W-:Y:S01]  /*3210*/  ISETP.NE.AND P1, PT, R0, 0x1, PT ;  /* 0x000000010000780c */ /* 0x000fe20003f25270 */
[----:B-1----:R-:W-:-:S05]  /*3220*/  IMAD.IADD R2, R240, 0x1, R30 ;  /* 0x00000001f0027824 */ /* 0x002fca00078e021e */
[C---:B------:R-:W-:Y:S01]  /*3230*/  ISETP.GE.AND P0, PT, R2.reuse, R232, PT ;  /* 0x000000e80200720c */ /* 0x040fe20003f06270 */
[----:B------:R-:W-:-:S03]  /*3240*/  IMAD.IADD R2, R2, 0x1, R242 ;  /* 0x0000000102027824 */ /* 0x000fc600078e02f2 */
[----:B------:R-:W-:Y:S01]  /*3250*/  ISETP.GT.OR P0, PT, R240, 0x2f, P0 ;  /* 0x0000002ff000780c */ /* 0x000fe20000704670 */
[----:B------:R-:W-:Y:S02]  /*3260*/  IMAD.MOV.U32 R0, RZ, RZ, R2 ;  /* 0x000000ffff007224 */ /* 0x000fe400078e0002 */
[----:B------:R-:W-:Y:S01]  /*3270*/  @P1 IMAD.HI.U32 R3, R2, c[0x0][0x2bc], RZ ;  /* 0x0000af0002031a27 */ /* 0x000fe200078e00ff */
[----:B------:R-:W-:-:S04]  /*3280*/  @P1 LOP3.LUT R198, R198, 0x40000, RZ, 0xfc, !PT ;  /* 0x00040000c6c61812 */ /* 0x000fc800078efcff */
[----:B------:R-:W-:-:S05]  /*3290*/  @P1 SHF.R.U32.HI R0, RZ, c[0x0][0x2c0], R3 ;  /* 0x0000b000ff001a19 */ /* 0x000fca0000011603 */
[----:B------:R-:W-:-:S04]  /*32a0*/  @!P0 IADD3 R3, P1, R0, R246, RZ ;  /* 0x000000f600038210 */ /* 0x000fc80007f3e0ff */
[----:B------:R-:W-:Y:S02]  /*32b0*/  @!P0 LEA.HI.X.SX32 R5, R0, R250, 0x1, P1 ;  /* 0x000000fa00058211 */ /* 0x000fe400008f0eff */
[----:B------:R-:W-:-:S04]  /*32c0*/  @!P0 LEA R4, P1, R3, c[0x0][0x2a0], 0x2 ;  /* 0x0000a80003048a11 */ /* 0x000fc800078210ff */
[----:B------:R-:W-:-:S05]  /*32d0*/  @!P0 LEA.HI.X R5, R3, c[0x0][0x2a4], R5, 0x2, P1 ;  /* 0x0000a90003058a11 */ /* 0x000fca00008f1405 */
[----:B------:R1:W2:Y:S01]  /*32e0*/  @!P0 LDG.E R200, [R4.64] ;  /* 0x0000000604c88981 */ /* 0x0002a2000c1e1900 */
[----:B------:R-:W-:Y:S01]  /*32f0*/  IMAD.MOV R0, RZ, RZ, -R0 ;  /* 0x000000ffff007224 */ /* 0x000fe200078e0a00 */
[----:B------:R-:W-:Y:S01]  /*3300*/  SHF.L.U64.HI R218, R203, 0x1, R15 ;  /* 0x00000001cbda7819 */ /* 0x000fe2000001020f */
[----:B------:R-:W-:Y:S01]  /*3310*/  IMAD.WIDE.U32 R244, R14, c[0x0][0x1e8], RZ ;  /* 0x00007a000ef47a25 */ /* 0x000fe200078e00ff */
[----:B------:R-:W-:Y:S01]  /*3320*/  SHF.L.U64.HI R216, R237, 0x1, R23 ;  /* 0x00000001edd87819 */ /* 0x000fe20000010217 */
[----:B------:R-:W-:Y:S01]  /*3330*/  BSSY B0, `(.L_x_585) ;  /* 0x0000085000007945 */ /* 0x000fe20003800000 */
[----:B------:R-:W-:Y:S01]  /*3340*/  SHF.L.U64.HI R217, R238, 0x1, R26 ;  /* 0x00000001eed97819 */ /* 0x000fe2000001021a */
[----:B------:R-:W-:Y:S01]  /*3350*/  IMAD R202, R0, c[0x0][0x2b8], R2 ;  /* 0x0000ae0000ca7a24 */ /* 0x000fe200078e0202 */
[----:B------:R-:W-:Y:S01]  /*3360*/  LOP3.LUT R198, R198, 0xffefffff, RZ, 0xc0, !PT ;  /* 0xffefffffc6c67812 */ /* 0x000fe200078ec0ff */
[----:B------:R-:W-:Y:S02]  /*3370*/  IMAD R28, R201, -0x30, R28 ;  /* 0xffffffd0c91c7824 */ /* 0x000fe400078e021c */
[----:B------:R-:W-:Y:S01]  /*3380*/  IMAD.WIDE.U32 R2, R202, c[0x0][0x1e0], RZ ;  /* 0x00007800ca027a25 */ /* 0x000fe200078e00ff */
[----:B------:R-:W-:-:S03]  /*3390*/  LOP3.LUT R198, R198, 0xfffeffff, RZ, 0xc0, !PT ;  /* 0xfffeffffc6c67812 */ /* 0x000fc600078ec0ff */
[----:B------:R-:W-:Y:S02]  /*33a0*/  IMAD R243, R14, c[0x0][0x1ec], R245 ;  /* 0x00007b000ef37a24 */ /* 0x000fe400078e02f5 */
[----:B------:R-:W-:Y:S02]  /*33b0*/  IMAD.IADD R29, R232, 0x1, R28 ;  /* 0x00000001e81d7824 */ /* 0x000fe400078e021c */
[----:B------:R-:W-:-:S03]  /*33c0*/  IMAD.WIDE.U32 R248, R14, c[0x0][0x210], RZ ;  /* 0x000084000ef87a25 */ /* 0x000fc600078e00ff */
[----:B------:R-:W-:Y:S01]  /*33d0*/  IMNMX R7, R29, 0x30, PT ;  /* 0x000000301d077817 */ /* 0x000fe20003800200 */
[----:B------:R-:W-:Y:S01]  /*33e0*/  IMAD R251, R14, c[0x0][0x214], R249 ;  /* 0x000085000efb7a24 */ /* 0x000fe200078e02f9 */
[----:B-1----:R-:W-:Y:S01]  /*33f0*/  SHF.R.S32.HI R4, RZ, 0x1f, R202 ;  /* 0x0000001fff047819 */ /* 0x002fe200000114ca */
[----:B------:R-:W-:Y:S02]  /*3400*/  IMAD.SHL.U32 R22, R237, 0x2, RZ ;  /* 0x00000002ed167824 */ /* 0x000fe400078e00ff */
[----:B------:R-:W-:Y:S02]  /*3410*/  IMAD.IADD R7, R7, 0x1, -R241 ;  /* 0x0000000107077824 */ /* 0x000fe400078e0af1 */
[----:B------:R-:W-:-:S03]  /*3420*/  IMAD R0, R4, c[0x0][0x1e0], RZ ;  /* 0x0000780004007a24 */ /* 0x000fc600078e02ff */
[----:B------:R-:W-:Y:S01]  /*3430*/  ISETP.GE.AND P1, PT, R7, 0x1, PT ;  /* 0x000000010700780c */ /* 0x000fe20003f26270 */
[----:B------:R-:W-:-:S04]  /*3440*/  IMAD R0, R202, c[0x0][0x1e4], R0 ;  /* 0x00007900ca007a24 */ /* 0x000fc800078e0200 */
[----:B------:R-:W-:-:S08]  /*3450*/  IMAD.IADD R3, R3, 0x1, R0 ;  /* 0x0000000103037824 */ /* 0x000fd000078e0200 */
[----:B------:R-:W-:Y:S01]  /*3460*/  @P1 ISETP.GE.AND P3, PT, R203, c[0x0][0x1d4], PT ;  /* 0x00007500cb001a0c */ /* 0x000fe20003f66270 */
[----:B------:R-:W-:Y:S01]  /*3470*/  @P1 IMAD.SHL.U32 R9, R16, 0x2, RZ ;  /* 0x0000000210091824 */ /* 0x000fe200078e00ff */
[----:B------:R-:W-:Y:S02]  /*3480*/  @P1 ISETP.GE.AND P4, PT, R237, c[0x0][0x1d4], PT ;  /* 0x00007500ed001a0c */ /* 0x000fe40003f86270 */
[----:B--2-4-:R-:W-:Y:S01]  /*3490*/  SHF.R.S32.HI R12, RZ, 0x1f, R200 ;  /* 0x0000001fff0c7819 */ /* 0x014fe200000114c8 */
[----:B------:R-:W-:-:S04]  /*34a0*/  IMAD.WIDE.U32 R2, R200, c[0x0][0x1f0], R2 ;  /* 0x00007c00c8027a25 */ /* 0x000fc800078e0002 */
[----:B------:R-:W-:-:S04]  /*34b0*/  IMAD R0, R12, c[0x0][0x1f0], RZ ;  /* 0x00007c000c007a24 */ /* 0x000fc800078e02ff */
[----:B------:R-:W-:Y:S01]  /*34c0*/  IMAD R5, R200, c[0x0][0x1f4], R0 ;  /* 0x00007d00c8057a24 */ /* 0x000fe200078e0200 */
[----:B------:R-:W-:-:S04]  /*34d0*/  IADD3 R0, P0, R2, R244, RZ ;  /* 0x000000f402007210 */ /* 0x000fc80007f1e0ff */
[----:B------:R-:W-:Y:S01]  /*34e0*/  IADD3.X R3, R243, R3, R5, P0, !PT ;  /* 0x00000003f3037210 */ /* 0x000fe200007fe405 */
[----:B------:R-:W-:Y:S01]  /*34f0*/  IMAD R5, R4, c[0x0][0x208], RZ ;  /* 0x0000820004057a24 */ /* 0x000fe200078e02ff */
[----:B------:R-:W-:-:S03]  /*3500*/  LEA R2, P0, R0, c[0x0][0x1c8], 0x1 ;  /* 0x0000720000027a11 */ /* 0x000fc600078008ff */
[----:B------:R-:W-:Y:S01]  /*3510*/  IMAD R6, R202, c[0x0][0x20c], R5 ;  /* 0x00008300ca067a24 */ /* 0x000fe200078e0205 */
[----:B------:R-:W-:Y:S01]  /*3520*/  LEA.HI.X R11, R0, c[0x0][0x1cc], R3, 0x1, P0 ;  /* 0x00007300000b7a11 */ /* 0x000fe200000f0c03 */
[----:B------:R-:W-:Y:S04]  /*3530*/  SHFL.IDX PT, R10, R2, 0x1, 0x1c1f ;  /* 0x003c1f00020a7f89 */ /* 0x000fe800000e0000 */
[----:B------:R1:W2:Y:S04]  /*3540*/  SHFL.IDX PT, R0, R2, RZ, 0x1c1f ;  /* 0x001c1fff02007589 */ /* 0x0002a800000e0000 */
[----:B------:R-:W3:Y:S04]  /*3550*/  SHFL.IDX PT, R8, R11, RZ, 0x1c1f ;  /* 0x001c1fff0b087589 */ /* 0x000ee800000e0000 */
[----:B------:R-:W4:Y:S01]  /*3560*/  SHFL.IDX PT, R11, R11, 0x1, 0x1c1f ;  /* 0x003c1f000b0b7f89 */ /* 0x000f2200000e0000 */
[----:B-1----:R-:W-:Y:S01]  /*3570*/  IMAD.WIDE.U32 R2, R202, c[0x0][0x208], RZ ;  /* 0x00008200ca027a25 */ /* 0x002fe200078e00ff */
[----:B--2---:R-:W-:-:S03]  /*3580*/  @P1 LEA R4, P0, R203, R0, 0x1 ;  /* 0x00000000cb041211 */ /* 0x004fc600078008ff */
[----:B------:R-:W-:Y:S01]  /*3590*/  IMAD.IADD R3, R3, 0x1, R6 ;  /* 0x0000000103037824 */ /* 0x000fe200078e0206 */
[----:B---3--:R-:W-:Y:S02]  /*35a0*/  @P1 LEA.HI.X R5, R203, R8, R15, 0x1, P0 ;  /* 0x00000008cb051211 */ /* 0x008fe400000f0c0f */
[----:B------:R-:W-:Y:S01]  /*35b0*/  @P1 LEA R6, P2, R237, R0, 0x1 ;  /* 0x00000000ed061211 */ /* 0x000fe200078408ff */
[----:B------:R-:W-:Y:S01]  /*35c0*/  IMAD.WIDE.U32 R2, R200, c[0x0][0x218], R2 ;  /* 0x00008600c8027a25 */ /* 0x000fe200078e0002 */
[----:B------:R-:W-:Y:S01]  /*35d0*/  ISETP.GE.AND P0, PT, R7, 0x21, PT ;  /* 0x000000210700780c */ /* 0x000fe20003f06270 */
[----:B------:R1:W-:Y:S01]  /*35e0*/  @P1 LDGSTS.E.BYPASS.LTC128B.128 [R9+0x3c80], [R4.64], !P3 ;  /* 0x03c8000004091fae */ /* 0x0003e2000d901d46 */
[----:B------:R-:W-:-:S05]  /*35f0*/  @P1 LEA.HI.X R7, R237, R8, R23, 0x1, P2 ;  /* 0x00000008ed071211 */ /* 0x000fca00010f0c17 */
[----:B------:R2:W-:Y:S01]  /*3600*/  @P1 LDGSTS.E.BYPASS.LTC128B.128 [R9+0x4880], [R6.64], !P4 ;  /* 0x0488000006091fae */ /* 0x0005e2000e101d46 */
[----:B------:R-:W-:Y:S01]  /*3610*/  ISETP.GE.AND P4, PT, R237, c[0x0][0x1d4], PT ;  /* 0x00007500ed007a0c */ /* 0x000fe20003f86270 */
[----:B-1----:R-:W-:Y:S01]  /*3620*/  IMAD R5, R12, c[0x0][0x218], RZ ;  /* 0x000086000c057a24 */ /* 0x002fe200078e02ff */
[----:B------:R-:W-:Y:S02]  /*3630*/  @P1 LEA R4, P2, R238, R0, 0x1 ;  /* 0x00000000ee041211 */ /* 0x000fe400078408ff */
[----:B------:R-:W-:Y:S01]  /*3640*/  IADD3 R0, P3, R2, R248, RZ ;  /* 0x000000f802007210 */ /* 0x000fe20007f7e0ff */
[----:B--2---:R-:W-:Y:S01]  /*3650*/  IMAD R6, R200, c[0x0][0x21c], R5 ;  /* 0x00008700c8067a24 */ /* 0x004fe200078e0205 */
[----:B------:R-:W-:Y:S02]  /*3660*/  @P1 LEA.HI.X R5, R238, R8, R26, 0x1, P2 ;  /* 0x00000008ee051211 */ /* 0x000fe400010f0c1a */
[----:B------:R-:W-:Y:S02]  /*3670*/  @P0 LEA R2, P2, R203, R10, 0x1 ;  /* 0x0000000acb020211 */ /* 0x000fe400078408ff */
[----:B------:R-:W-:-:S02]  /*3680*/  IADD3.X R6, R251, R3, R6, P3, !PT ;  /* 0x00000003fb067210 */ /* 0x000fc40001ffe406 */
[----:B------:R-:W-:Y:S02]  /*3690*/  @P1 ISETP.GE.AND P3, PT, R238, c[0x0][0x1d4], PT ;  /* 0x00007500ee001a0c */ /* 0x000fe40003f66270 */
[----:B----4-:R-:W-:Y:S02]  /*36a0*/  @P0 LEA.HI.X R3, R203, R11, R15, 0x1, P2 ;  /* 0x0000000bcb030211 */ /* 0x010fe400010f0c0f */
[----:B------:R-:W-:-:S04]  /*36b0*/  LEA R25, P2, R0, c[0x0][0x1f8], 0x1 ;  /* 0x00007e0000197a11 */ /* 0x000fc800078408ff */
[----:B------:R-:W-:Y:S01]  /*36c0*/  LEA.HI.X R24, R0, c[0x0][0x1fc], R6, 0x1, P2 ;  /* 0x00007f0000187a11 */ /* 0x000fe200010f0c06 */
[----:B------:R-:W-:Y:S01]  /*36d0*/  @P0 IMAD.SHL.U32 R0, R16, 0x2, RZ ;  /* 0x0000000210000824 */ /* 0x000fe200078e00ff */
[C---:B------:R-:W-:Y:S01]  /*36e0*/  @P0 ISETP.GE.AND P2, PT, R203.reuse, c[0x0][0x1d4], PT ;  /* 0x00007500cb000a0c */ /* 0x040fe20003f46270 */
[----:B------:R-:W1:Y:S01]  /*36f0*/  SHFL.IDX PT, R21, R25, RZ, 0x1c1f ;  /* 0x001c1fff19157589 */ /* 0x000e6200000e0000 */
[----:B------:R-:W-:-:S03]  /*3700*/  IMAD.SHL.U32 R6, R203, 0x2, RZ ;  /* 0x00000002cb067824 */ /* 0x000fc600078e00ff */
[----:B------:R2:W-:Y:S01]  /*3710*/  @P1 LDGSTS.E.BYPASS.LTC128B.128 [R9+0x5480], [R4.64], !P3 ;  /* 0x0548000004091fae */ /* 0x0005e2000d901d46 */
[----:B------:R-:W-:-:S03]  /*3720*/  @P0 ISETP.GE.AND P3, PT, R237, c[0x0][0x1d4], PT ;  /* 0x00007500ed000a0c */ /* 0x000fc60003f66270 */
[----:B------:R-:W3:Y:S04]  /*3730*/  SHFL.IDX PT, R20, R24, RZ, 0x1c1f ;  /* 0x001c1fff18147589 */ /* 0x000ee800000e0000 */
[----:B------:R4:W-:Y:S01]  /*3740*/  @P0 LDGSTS.E.BYPASS.LTC128B.128 [R0+0x4480], [R2.64], !P2 ;  /* 0x0448000002000fae */ /* 0x0009e2000d101d46 */
[----:B--2---:R-:W-:-:S04]  /*3750*/  @P0 LEA R4, P1, R237, R10, 0x1 ;  /* 0x0000000aed040211 */ /* 0x004fc800078208ff */
[-C--:B------:R-:W-:Y:S02]  /*3760*/  @P0 LEA.HI.X R5, R237, R11.reuse, R23, 0x1, P1 ;  /* 0x0000000bed050211 */ /* 0x080fe400008f0c17 */
[C---:B------:R-:W-:Y:S02]  /*3770*/  @P0 ISETP.GE.AND P1, PT, R238.reuse, c[0x0][0x1d4], PT ;  /* 0x00007500ee000a0c */ /* 0x040fe40003f26270 */
[C---:B----4-:R-:W-:Y:S01]  /*3780*/  @P0 LEA R2, P2, R238.reuse, R10, 0x1 ;  /* 0x0000000aee020211 */ /* 0x050fe200078408ff */
[----:B------:R2:W-:Y:S01]  /*3790*/  @P0 LDGSTS.E.BYPASS.LTC128B.128 [R0+0x5080], [R4.64], !P3 ;  /* 0x0508000004000fae */ /* 0x0005e2000d901d46 */
[----:B------:R-:W-:Y:S02]  /*37a0*/  ISETP.GE.AND P3, PT, R203, c[0x0][0x1d4], PT ;  /* 0x00007500cb007a0c */ /* 0x000fe40003f66270 */
[C---:B------:R-:W-:Y:S02]  /*37b0*/  @P0 LEA.HI.X R3, R238.reuse, R11, R26, 0x1, P2 ;  /* 0x0000000bee030211 */ /* 0x040fe400010f0c1a */
[----:B------:R-:W4:Y:S01]  /*37c0*/  S2R R26, SR_TID.X ;  /* 0x00000000001a7919 */ /* 0x000f220000002100 */
[----:B------:R-:W-:-:S04]  /*37d0*/  ISETP.GE.AND P2, PT, R238, c[0x0][0x1d4], PT ;  /* 0x00007500ee007a0c */ /* 0x000fc80003f46270 */
[----:B------:R1:W-:Y:S04]  /*37e0*/  @P0 LDGSTS.E.BYPASS.LTC128B.128 [R0+0x5c80], [R2.64], !P1 ;  /* 0x05c8000002000fae */ /* 0x0003e8000c901d46 */
[----:B------:R-:W0:Y:S01]  /*37f0*/  LDGDEPBAR ;  /* 0x00000000000079af */ /* 0x000e220000000000 */
[----:B-1----:R-:W-:Y:S01]  /*3800*/  IADD3 R2, P0, R21, R6, RZ ;  /* 0x0000000615027210 */ /* 0x002fe20007f1e0ff */
[----:B------:R-:W-:-:S04]  /*3810*/  DEPBAR.LE SB0, 0x1 ;  /* 0x000080400000791a */ /* 0x000fc80000000000 */
[----:B------:R-:W-:-:S04]  /*3820*/  DEPBAR.LE SB0, 0x0 ;  /* 0x000080000000791a */ /* 0x000fc80000000000 */
[----:B------:R-:W-:Y:S01]  /*3830*/  BAR.SYNC.DEFER_BLOCKING 0x0 ;  /* 0x0000000000007b1d */ /* 0x000fe20000010000 */
[----:B--2---:R-:W-:Y:S02]  /*3840*/  IMAD.IADD R0, R29, 0x1, -R241 ;  /* 0x000000011d007824 */ /* 0x004fe400078e0af1 */
[----:B---3--:R-:W-:-:S03]  /*3850*/  IMAD.X R3, R20, 0x1, R218, P0 ;  /* 0x0000000114037824 */ /* 0x008fc600000e06da */
[C---:B------:R-:W-:Y:S02]  /*3860*/  ISETP.LT.OR P0, PT, R0.reuse, 0x1, P3 ;  /* 0x000000010000780c */ /* 0x040fe40001f01670 */
[----:B------:R-:W-:Y:S01]  /*3870*/  ISETP.LT.OR P1, PT, R0, 0x1, P4 ;  /* 0x000000010000780c */ /* 0x000fe20002721670 */
[----:B------:R1:W2:Y:S04]  /*3880*/  LDSM.16.M88.4 R12, [R187] ;  /* 0x00000000bb0c783b */ /* 0x0002a80000000200 */
[----:B------:R1:W3:Y:S04]  /*3890*/  LDSM.16.M88.4 R8, [R187+0x1000] ;  /* 0x00100000bb08783b */ /* 0x0002e80000000200 */
[----:B------:R1:W1:Y:S04]  /*38a0*/  LDSM.16.M88.4 R40, [R184] ;  /* 0x00000000b828783b */ /* 0x0002680000000200 */
[----:B------:R1:W1:Y:S04]  /*38b0*/  LDSM.16.M88.4 R36, [R184+0x400] ;  /* 0x00040000b824783b */ /* 0x0002680000000200 */
[----:B------:R1:W1:Y:S04]  /*38c0*/  LDSM.16.M88.4 R32, [R184+0x800] ;  /* 0x00080000b820783b */ /* 0x0002680000000200 */
[----:B------:R1:W1:Y:S04]  /*38d0*/  LDSM.16.M88.4 R16, [R188] ;  /* 0x00000000bc10783b */ /* 0x0002680000000200 */
[----:B------:R1:W1:Y:S04]  /*38e0*/  LDSM.16.M88.4 R4, [R188+0x1000] ;  /* 0x00100000bc04783b */ /* 0x0002680000000200 */
[----:B------:R1:W1:Y:S04]  /*38f0*/  LDSM.16.M88.4 R44, [R189] ;  /* 0x00000000bd2c783b */ /* 0x0002680000000200 */
[----:B------:R1:W1:Y:S04]  /*3900*/  LDSM.16.M88.4 R64, [R197] ;  /* 0x00000000c540783b */ /* 0x0002680000000200 */
[----:B------:R1:W1:Y:S04]  /*3910*/  LDSM.16.M88.4 R76, [R196] ;  /* 0x00000000c44c783b */ /* 0x0002680000000200 */
[----:B------:R-:W-:Y:S01]  /*3920*/  @!PT LDS RZ, [RZ] ;  /* 0x00000000fffff984 */ /* 0x000fe20000000800 */
[----:B------:R-:W-:Y:S01]  /*3930*/  @!PT LDS RZ, [RZ] ;  /* 0x00000000fffff984 */ /* 0x000fe20000000800 */
[----:B------:R-:W-:Y:S01]  /*3940*/  @!PT LDS RZ, [RZ] ;  /* 0x00000000fffff984 */ /* 0x000fe20000000800 */
[----:B------:R5:W-:Y:S01]  /*3950*/  LDGSTS.E.BYPASS.LTC128B.128 [R199+0x1880], [R2.64], !P0 ;  /* 0x0188000002c77fae */ /* 0x000be2000c101d46 */
[----:B------:R-:W-:-:S05]  /*3960*/  IADD3 R22, P0, R21, R22, RZ ;  /* 0x0000001615167210 */ /* 0x000fca0007f1e0ff */
[----:B------:R-:W-:-:S05]  /*3970*/  IMAD.X R23, R20, 0x1, R216, P0 ;  /* 0x0000000114177824 */ /* 0x000fca00000e06d8 */
[----:B------:R1:W-:Y:S01]  /*3980*/  LDGSTS.E.BYPASS.LTC128B.128 [R199+0x2480], [R22.64], !P1 ;  /* 0x0248000016c77fae */ /* 0x0003e2000c901d46 */
[----:B------:R-:W-:-:S13]  /*3990*/  ISETP.GT.AND P1, PT, R240, 0x2f, PT ;  /* 0x0000002ff000780c */ /* 0x000fda0003f24270 */
[----:B------:R-:W-:Y:S01]  /*39a0*/  @P1 LOP3.LUT R198, R198, 0x10000, RZ, 0xfc, !PT ;  /* 0x00010000c6c61812 */ /* 0x000fe200078efcff */
[----:B-----5:R-:W-:-:S05]  /*39b0*/  IMAD.SHL.U32 R2, R238, 0x2, RZ ;  /* 0x00000002ee027824 */ /* 0x020fca00078e00ff */
[----:B------:R-:W-:-:S05]  /*39c0*/  IADD3 R2, P0, R21, R2, RZ ;  /* 0x0000000215027210 */ /* 0x000fca0007f1e0ff */
[----:B------:R-:W-:Y:S01]  /*39d0*/  IMAD.X R3, R20, 0x1, R217, P0 ;  /* 0x0000000114037824 */ /* 0x000fe200000e06d9 */
[----:B------:R-:W-:-:S13]  /*39e0*/  ISETP.LT.OR P0, PT, R0, 0x1, P2 ;  /* 0x000000010000780c */ /* 0x000fda0001701670 */
[----:B------:R1:W-:Y:S01]  /*39f0*/  LDGSTS.E.BYPASS.LTC128B.128 [R199+0x3080], [R2.64], !P0 ;  /* 0x0308000002c77fae */ /* 0x0003e2000c101d46 */
[----:B----4-:R-:W-:-:S13]  /*3a00*/  ISETP.GT.AND P0, PT, R26, 0x3f, PT ;  /* 0x0000003f1a00780c */ /* 0x010fda0003f04270 */
[----:B------:R-:W-:Y:S01]  /*3a10*/  @P0 LOP3.LUT R198, R198, 0x100000, RZ, 0xfc, !PT ;  /* 0x00100000c6c60812 */ /* 0x000fe200078efcff */
[----:B------:R-:W-:Y:S05]  /*3a20*/  @P0 BRA `(.L_x_586) ;  /* 0x0000015000000947 */ /* 0x000fea0003800000 */
[----:B--23--:R-:W-:Y:S05]  /*3a30*/  BRA.DIV ~URZ, `(.L_x_587) ;  /* 0x00014a527f007947 */ /* 0x00cfea000b800000 */
[----:B------:R2:W3:Y:S04]  /*3a40*/  SHFL.IDX PT, R20, R24, 0x1, 0x1c1f ;  /* 0x003c1f0018147f89 */ /* 0x0004e800000e0000 */
[----:B-1----:R2:W1:Y:S02]  /*3a50*/  SHFL.IDX PT, R2, R25, 0x1, 0x1c1f ;  /* 0x003c1f0019027f89 */ /* 0x00246400000e0000 */
.L_x_786:
[----:B------:R-:W-:Y:S01]  /*3a60*/  IMAD.SHL.U32 R3, R203, 0x2, RZ ;  /* 0x00000002cb037824 */ /* 0x000fe200078e00ff */
[----:B------:R-:W-:Y:S01]  /*3a70*/  ISETP.LT.OR P1, PT, R0, 0x21, P4 ;  /* 0x000000210000780c */ /* 0x000fe20002721670 */
[----:B------:R-:W-:-:S03]  /*3a80*/  IMAD.SHL.U32 R21, R237, 0x2, RZ ;  /* 0x00000002ed157824 */ /* 0x000fc600078e00ff */
[----:B-12---:R-:W-:Y:S01]  /*3a90*/  IADD3 R24, P0, R2, R3, RZ ;  /* 0x0000000302187210 */ /* 0x006fe20007f1e0ff */
[----:B------:R-:W-:-:S04]  /*3aa0*/  IMAD.SHL.U32 R3, R238, 0x2, RZ ;  /* 0x00000002ee037824 */ /* 0x000fc800078e00ff */
[----:B---3--:R-:W-:Y:S01]  /*3ab0*/  IMAD.X R25, R20, 0x1, R218, P0 ;  /* 0x0000000114197824 */ /* 0x008fe200000e06da */
[----:B------:R-:W-:-:S05]  /*3ac0*/  IADD3 R22, P0, R2, R21, RZ ;  /* 0x0000001502167210 */ /* 0x000fca0007f1e0ff */
[----:B------:R-:W-:Y:S01]  /*3ad0*/  IMAD.X R23, R20, 0x1, R216, P0 ;  /* 0x0000000114177824 */ /* 0x000fe200000e06d8 */
[----:B------:R-:W-:-:S05]  /*3ae0*/  IADD3 R2, P0, R2, R3, RZ ;  /* 0x0000000302027210 */ /* 0x000fca0007f1e0ff */
[----:B------:R-:W-:Y:S01]  /*3af0*/  IMAD.X R3, R20, 0x1, R217, P0 ;  /* 0x0000000114037824 */ /* 0x000fe200000e06d9 */
[----:B------:R-:W-:-:S13]  /*3b00*/  ISETP.LT.OR P0, PT, R0, 0x21, P3 ;  /* 0x000000210000780c */ /* 0x000fda0001f01670 */
[----:B------:R-:W-:Y:S01]  /*3b10*/  @!PT LDS RZ, [RZ] ;  /* 0x00000000fffff984 */ /* 0x000fe20000000800 */
[----:B------:R-:W-:Y:S01]  /*3b20*/  @!PT LDS RZ, [RZ] ;  /* 0x00000000fffff984 */ /* 0x000fe20000000800 */
[----:B------:R-:W-:Y:S01]  /*3b30*/  @!PT LDS RZ, [RZ] ;  /* 0x00000000fffff984 */ /* 0x000fe20000000800 */
[----:B------:R1:W-:Y:S01]  /*3b40*/  LDGSTS.E.BYPASS.LTC128B.128 [R199+0x2080], [R24.64], !P0 ;  /* 0x0208000018c77fae */ /* 0x0003e2000c101d46 */
[----:B------:R-:W-:-:S03]  /*3b50*/  ISETP.LT.OR P0, PT, R0, 0x21, P2 ;  /* 0x000000210000780c */ /* 0x000fc60001701670 */
[----:B------:R1:W-:Y:S10]  /*3b60*/  LDGSTS.E.BYPASS.LTC128B.128 [R199+0x2c80], [R22.64], !P1 ;  /* 0x02c8000016c77fae */ /* 0x0003f4000c901d46 */
[----:B------:R1:W-:Y:S02]  /*3b70*/  LDGSTS.E.BYPASS.LTC128B.128 [R199+0x3880], [R2.64], !P0 ;  /* 0x0388000002c77fae */ /* 0x0003e4000c101d46 */
.L_x_586:
[----:B--23--:R-:W-:Y:S05]  /*3b80*/  BSYNC B0 ;  /* 0x0000000000007941 */ /* 0x00cfea0003800000 */
.L_x_585:
[----:B------:R-:W0:Y:S01]  /*3b90*/  LDGDEPBAR ;  /* 0x00000000000079af */ /* 0x000e220000000000 */
[----:B------:R-:W-:Y:S01]  /*3ba0*/  WARPSYNC 0xffffffff ;  /* 0xffffffff00007948 */ /* 0x000fe20003800000 */
[C---:B-1----:R-:W-:Y:S01]  /*3bb0*/  HMMA.16816.F32 R56, R8.reuse, R40, RZ ;  /* 0x000000280838723c */ /* 0x042fe200000018ff */
[----:B------:R-:W-:Y:S01]  /*3bc0*/  ISETP.GT.AND P0, PT, R31, R239, PT ;  /* 0x000000ef1f00720c */ /* 0x000fe20003f04270 */
[----:B------:R-:W-:Y:S06]  /*3bd0*/  BSSY B1, `(.L_x_588) ;  /* 0x00000af000017945 */ /* 0x000fec0003800000 */
[C---:B------:R-:W-:Y:S08]  /*3be0*/  HMMA.16816.F32 R48, R8.reuse, R36, RZ ;  /* 0x000000240830723c */ /* 0x040ff000000018ff */
[C---:B------:R-:W-:Y:S08]  /*3bf0*/  HMMA.16816.F32 R20, R8.reuse, R32, RZ ;  /* 0x000000200814723c */ /* 0x040ff000000018ff */
[C---:B------:R-:W-:Y:S08]  /*3c00*/  HMMA.16816.F32 R52, R8.reuse, R42, RZ ;  /* 0x0000002a0834723c */ /* 0x040ff000000018ff */
[C---:B------:R-:W-:Y:S08]  /*3c10*/  HMMA.16816.F32 R24, R8.reuse, R38, RZ ;  /* 0x000000260818723c */ /* 0x040ff000000018ff */
        /* <DEDUP_REMOVED lines=15> */
[C---:B------:R-:W-:Y:S01]  /*3d10*/  HMMA.16816.F32 R100, R4.reuse, R46, R52 ;  /* 0x0000002e0464723c */ /* 0x040fe20000001834 */
[----:B------:R-:W-:Y:S07]  /*3d20*/  LDSM.16.M88.4 R52, [R194] ;  /* 0x00000000c234783b */ /* 0x000fee0000000200 */
[C---:B------:R-:W-:Y:S01]  /*3d30*/  HMMA.16816.F32 R92, R4.reuse, R66, R24 ;  /* 0x00000042045c723c */ /* 0x040fe20000001818 */
[----:B------:R-:W-:Y:S07]  /*3d40*/  LDSM.16.M88.4 R24, [R188+0x2000] ;  /* 0x00200000bc18783b */ /* 0x000fee0000000200 */
[----:B------:R-:W-:Y:S01]  /*3d50*/  HMMA.16816.F32 R80, R4, R78, R8 ;  /* 0x0000004e0450723c */ /* 0x000fe20000001808 */
[----:B------:R-:W1:Y:S04]  /*3d60*/  LDSM.16.M88.4 R4, [R187+0x3000] ;  /* 0x00300000bb04783b */ /* 0x000e680000000200 */
[----:B------:R-:W2:Y:S03]  /*3d70*/  LDSM.16.M88.4 R8, [R187+0x2000] ;  /* 0x00200000bb08783b */ /* 0x000ea60000000200 */
[C---:B------:R-:W-:Y:S01]  /*3d80*/  HMMA.16816.F32 R68, R16.reuse, R44, R60 ;  /* 0x0000002c1044723c */ /* 0x040fe2000000183c */
[----:B------:R-:W3:Y:S07]  /*3d90*/  LDSM.16.M88.4 R60, [R193] ;  /* 0x00000000c13c783b */ /* 0x000eee0000000200 */
[C---:B------:R-:W-:Y:S08]  /*3da0*/  HMMA.16816.F32 R44, R16.reuse, R46, R40 ;  /* 0x0000002e102c723c */ /* 0x040ff00000001828 */
[C---:B------:R-:W-:Y:S08]  /*3db0*/  HMMA.16816.F32 R48, R16.reuse, R64, R72 ;  /* 0x000000401030723c */ /* 0x040ff00000001848 */
[C---:B------:R-:W-:Y:S08]  /*3dc0*/  HMMA.16816.F32 R72, R16.reuse, R76, R84 ;  /* 0x0000004c1048723c */ /* 0x040ff00000001854 */
[C---:B------:R-:W-:Y:S08]  /*3dd0*/  HMMA.16816.F32 R40, R16.reuse, R66, R88 ;  /* 0x000000421028723c */ /* 0x040ff00000001858 */
[----:B------:R-:W-:Y:S08]  /*3de0*/  HMMA.16816.F32 R16, R16, R78, R96 ;  /* 0x0000004e1010723c */ /* 0x000ff00000001860 */
[C---:B-1----:R-:W-:Y:S08]  /*3df0*/  HMMA.16816.F32 R64, R4.reuse, R36, R112 ;  /* 0x000000240440723c */ /* 0x042ff00000001870 */
[C---:B------:R-:W-:Y:S08]  /*3e00*/  HMMA.16816.F32 R100, R4.reuse, R38, R100 ;  /* 0x000000260464723c */ /* 0x040ff00000001864 */
[C---:B------:R-:W-:Y:S08]  /*3e10*/  HMMA.16816.F32 R84, R4.reuse, R14, R80 ;  /* 0x0000000e0454723c */ /* 0x040ff00000001850 */
[----:B------:R-:W-:Y:S08]  /*3e20*/  HMMA.16816.F32 R108, R4, R32, R108 ;  /* 0x00000020046c723c */ /* 0x000ff0000000186c */
[----:B--2---:R-:W-:Y:S08]  /*3e30*/  HMMA.16816.F32 R80, R8, R36, R68 ;  /* 0x000000240850723c */ /* 0x004ff00000001844 */
[C---:B------:R-:W-:Y:S08]  /*3e40*/  HMMA.16816.F32 R104, R4.reuse, R12, R104 ;  /* 0x0000000c0468723c */ /* 0x040ff00000001868 */
[----:B------:R-:W-:Y:S08]  /*3e50*/  HMMA.16816.F32 R92, R4, R34, R92 ;  /* 0x00000022045c723c */ /* 0x000ff0000000185c */
        /* <DEDUP_REMOVED lines=11> */
[C---:B------:R-:W-:Y:S08]  /*3f10*/  HMMA.16816.F32 R64, R20.reuse, R58, R100 ;  /* 0x0000003a1440723c */ /* 0x040ff00000001864 */
[----:B------:R-:W-:Y:S08]  /*3f20*/  HMMA.16816.F32 R112, R20, R52, R108 ;  /* 0x000000341470723c */ /* 0x000ff0000000186c */
[----:B------:R-:W-:Y:S08]  /*3f30*/  HMMA.16816.F32 R100, R24, R56, R80 ;  /* 0x000000381864723c */ /* 0x000ff00000001850 */
[C---:B------:R-:W-:Y:S08]  /*3f40*/  HMMA.16816.F32 R108, R20.reuse, R54, R92 ;  /* 0x00000036146c723c */ /* 0x040ff0000000185c */
[----:B---3--:R-:W-:Y:S08]  /*3f50*/  HMMA.16816.F32 R116, R20, R60, R104 ;  /* 0x0000003c1474723c */ /* 0x008ff00000001868 */
[----:B------:R-:W-:Y:S08]  /*3f60*/  HMMA.16816.F32 R96, R24, R58, R76 ;  /* 0x0000003a1860723c */ /* 0x000ff0000000184c */
[----:B------:R-:W-:Y:S01]  /*3f70*/  HMMA.16816.F32 R104, R20, R62, R84 ;  /* 0x0000003e1468723c */ /* 0x000fe20000001854 */
[----:B------:R-:W-:Y:S07]  /*3f80*/  LDSM.16.M88.4 R20, [R190] ;  /* 0x00000000be14783b */ /* 0x000fee0000000200 */
[C---:B------:R-:W-:Y:S01]  /*3f90*/  HMMA.16816.F32 R92, R24.reuse, R52, R36 ;  /* 0x00000034185c723c */ /* 0x040fe20000001824 */
[----:B------:R-:W-:Y:S07]  /*3fa0*/  LDSM.16.M88.4 R36, [R192] ;  /* 0x00000000c024783b */ /* 0x000fee0000000200 */
        /* <DEDUP_REMOVED lines=8> */
[----:B------:R-:W-:Y:S08]  /*4030*/  HMMA.16816.F32 R72, R12, R50, R64 ;  /* 0x000000320c48723c */ /* 0x000ff00000001840 */
[C---:B--2---:R-:W-:Y:S08]  /*4040*/  HMMA.16816.F32 R52, R16.reuse, R48, R100 ;  /* 0x000000301034723c */ /* 0x044ff00000001864 */
[----:B------:R-:W-:Y:S08]  /*4050*/  HMMA.16816.F32 R48, R16, R50, R96 ;  /* 0x000000321030723c */ /* 0x000ff00000001860 */
[C---:B------:R-:W-:Y:S08]  /*4060*/  HMMA.16816.F32 R68, R12.reuse, R44, R112 ;  /* 0x0000002c0c44723c */ /* 0x040ff00000001870 */
[C---:B------:R-:W-:Y:S08]  /*4070*/  HMMA.16816.F32 R64, R12.reuse, R46, R108 ;  /* 0x0000002e0c40723c */ /* 0x040ff0000000186c */
[C---:B------:R-:W-:Y:S08]  /*4080*/  HMMA.16816.F32 R60, R12.reuse, R40, R116 ;  /* 0x000000280c3c723c */ /* 0x040ff00000001874 */
[----:B------:R-:W-:Y:S08]  /*4090*/  HMMA.16816.F32 R56, R12, R42, R104 ;  /* 0x0000002a0c38723c */ /* 0x000ff00000001868 */
[C---:B------:R-:W-:Y:S08]  /*40a0*/  HMMA.16816.F32 R24, R16.reuse, R44, R92 ;  /* 0x0000002c1018723c */ /* 0x040ff0000000185c */
[C---:B------:R-:W-:Y:S08]  /*40b0*/  HMMA.16816.F32 R44, R16.reuse, R46, R88 ;  /* 0x0000002e102c723c */ /* 0x040ff00000001858 */
[C---:B------:R-:W-:Y:S08]  /*40c0*/  HMMA.16816.F32 R12, R16.reuse, R40, R84 ;  /* 0x00000028100c723c */ /* 0x040ff00000001854 */
[----:B------:R-:W-:Y:S08]  /*40d0*/  HMMA.16816.F32 R16, R16, R42, R80 ;  /* 0x0000002a1010723c */ /* 0x000ff00000001850 */
[C---:B---3--:R-:W-:Y:S08]  /*40e0*/  HMMA.16816.F32 R76, R4.reuse, R36, R76 ;  /* 0x00000024044c723c */ /* 0x048ff0000000184c */
[----:B------:R-:W-:Y:S08]  /*40f0*/  HMMA.16816.F32 R72, R4, R38, R72 ;  /* 0x000000260448723c */ /* 0x000ff00000001848 */
[C---:B----4-:R-:W-:Y:S08]  /*4100*/  HMMA.16816.F32 R52, R8.reuse, R36, R52 ;  /* 0x000000240834723c */ /* 0x050ff00000001834 */
[----:B------:R-:W-:Y:S08]  /*4110*/  HMMA.16816.F32 R48, R8, R38, R48 ;  /* 0x000000260830723c */ /* 0x000ff00000001830 */
[C---:B------:R-:W-:Y:S08]  /*4120*/  HMMA.16816.F32 R68, R4.reuse, R32, R68 ;  /* 0x000000200444723c */ /* 0x040ff00000001844 */
[----:B------:R-:W-:Y:S08]  /*4130*/  HMMA.16816.F32 R64, R4, R34, R64 ;  /* 0x000000220440723c */ /* 0x000ff00000001840 */
[C---:B------:R-:W-:Y:S08]  /*4140*/  HMMA.16816.F32 R36, R8.reuse, R32, R24 ;  /* 0x000000200824723c */ /* 0x040ff00000001818 */
[----:B------:R-:W-:Y:S08]  /*4150*/  HMMA.16816.F32 R32, R8, R34, R44 ;  /* 0x000000220820723c */ /* 0x000ff0000000182c */
[C---:B------:R-:W-:Y:S08]  /*4160*/  HMMA.16816.F32 R60, R4.reuse, R20, R60 ;  /* 0x00000014043c723c */ /* 0x040ff0000000183c */
[----:B------:R-:W-:Y:S08]  /*4170*/  HMMA.16816.F32 R56, R4, R22, R56 ;  /* 0x000000160438723c */ /* 0x000ff00000001838 */
[C---:B------:R-:W-:Y:S08]  /*4180*/  HMMA.16816.F32 R44, R8.reuse, R20, R12 ;  /* 0x00000014082c723c */ /* 0x040ff0000000180c */
[----:B------:R-:W-:Y:S01]  /*4190*/  HMMA.16816.F32 R40, R8, R22, R16 ;  /* 0x000000160828723c */ /* 0x000fe20000001810 */
[----:B------:R-:W-:Y:S06]  /*41a0*/  BAR.SYNC.DEFER_BLOCKING 0x0 ;  /* 0x0000000000007b1d */ /* 0x000fec0000010000 */
[----:B------:R-:W-:Y:S01]  /*41b0*/  @!UPT UIADD3 URZ, URZ, URZ, URZ ;  /* 0x0000003f3f3ff290 */ /* 0x000fe2000fffe03f */
[----:B------:R-:W-:Y:S11]  /*41c0*/  @!P0 BRA `(.L_x_589) ;  /* 0x000004f000008947 */ /* 0x000ff60003800000 */
[----:B------:R-:W-:Y:S01]  /*41d0*/  IMAD.MOV.U32 R0, RZ, RZ, c[0x0][0x2b8] ;  /* 0x0000ae00ff007624 */ /* 0x000fe200078e00ff */
[C---:B------:R-:W-:Y:S01]  /*41e0*/  IADD3 R2, R240.reuse, R30, R242 ;  /* 0x0000001ef0027210 */ /* 0x040fe20007ffe0f2 */
[----:B------:R-:W-:Y:S01]  /*41f0*/  IMAD.MOV.U32 R200, RZ, RZ, RZ ;  /* 0x000000ffffc87224 */ /* 0x000fe200078e00ff */
[----:B------:R-:W-:-:S02]  /*4200*/  ISETP.GT.AND P1, PT, R240, 0x2f, PT ;  /* 0x0000002ff000780c */ /* 0x000fc40003f24270 */
[----:B------:R-:W-:Y:S02]  /*4210*/  ISETP.NE.AND P2, PT, R0, 0x1, PT ;  /* 0x000000010000780c */ /* 0x000fe40003f45270 */
[----:B------:R-:W-:-:S05]  /*4220*/  IADD3 R2, R2, -0x30, RZ ;  /* 0xffffffd002027810 */ /* 0x000fca0007ffe0ff */
[----:B------:R-:W-:-:S06]  /*4230*/  IMAD.MOV.U32 R0, RZ, RZ, R2 ;  /* 0x000000ffff007224 */ /* 0x000fcc00078e0002 */
        /* <DEDUP_REMOVED lines=18> */
[----:B------:R-:W-:-:S04]  /*4360*/  IMAD R0, R0, c[0x0][0x1f0], RZ ;  /* 0x00007c0000007a24 */ /* 0x000fc800078e02ff */
[----:B------:R-:W-:Y:S01]  /*4370*/  IMAD R4, R200, c[0x0][0x1f4], R0 ;  /* 0x00007d00c8047a24 */ /* 0x000fe200078e0200 */
[----:B------:R-:W-:-:S04]  /*4380*/  IADD3 R0, P0, R244, R2, RZ ;  /* 0x00000002f4007210 */ /* 0x000fc80007f1e0ff */
[----:B------:R-:W-:Y:S02]  /*4390*/  IADD3.X R2, R243, R3, R4, P0, !PT ;  /* 0x00000003f3027210 */ /* 0x000fe400007fe404 */
[----:B------:R-:W-:-:S04]  /*43a0*/  LEA R8, P0, R0, c[0x0][0x1c8], 0x1 ;  /* 0x0000720000087a11 */ /* 0x000fc800078008ff */
[----:B------:R-:W-:Y:S01]  /*43b0*/  LEA.HI.X R5, R0, c[0x0][0x1cc], R2, 0x1, P0 ;  /* 0x0000730000057a11 */ /* 0x000fe200000f0c02 */
[----:B------:R-:W-:Y:S06]  /*43c0*/  BRA.DIV ~URZ, `(.L_x_590) ;  /* 0x000141927f007947 */ /* 0x000fec000b800000 */
[----:B------:R1:W2:Y:S02]  /*43d0*/  SHFL.IDX PT, R4, R5, RZ, 0x1c1f ;  /* 0x001c1fff05047589 */ /* 0x0002a400000e0000 */
.L_x_787:
[----:B------:R-:W-:Y:S05]  /*43e0*/  BRA.DIV ~URZ, `(.L_x_591) ;  /* 0x000141e27f007947 */ /* 0x000fea000b800000 */
[----:B------:R3:W4:Y:S02]  /*43f0*/  SHFL.IDX PT, R0, R8, RZ, 0x1c1f ;  /* 0x001c1fff08007589 */ /* 0x00072400000e0000 */
.L_x_788:
[----:B------:R-:W-:Y:S01]  /*4400*/  BSSY B0, `(.L_x_592) ;  /* 0x0000014000007945 */ /* 0x000fe20003800000 */
[----:B------:R-:W-:Y:S05]  /*4410*/  @!P1 BRA `(.L_x_593) ;  /* 0x0000012000009947 */ /* 0x000fea0003800000 */
[C---:B------:R-:W-:Y:S01]  /*4420*/  IMAD.SHL.U32 R2, R203.reuse, 0x2, RZ ;  /* 0x00000002cb027824 */ /* 0x040fe200078e00ff */
[----:B------:R-:W-:Y:S01]  /*4430*/  ISETP.GE.AND P0, PT, R203, c[0x0][0x1d4], PT ;  /* 0x00007500cb007a0c */ /* 0x000fe20003f06270 */
[----:B------:R-:W-:Y:S02]  /*4440*/  IMAD.SHL.U32 R6, R237, 0x2, RZ ;  /* 0x00000002ed067824 */ /* 0x000fe400078e00ff */
[----:B------:R-:W-:Y:S01]  /*4450*/  IMAD.SHL.U32 R10, R238, 0x2, RZ ;  /* 0x00000002ee0a7824 */ /* 0x000fe200078e00ff */
[----:B----4-:R-:W-:-:S05]  /*4460*/  IADD3 R2, P1, R0, R2, RZ ;  /* 0x0000000200027210 */ /* 0x010fca0007f3e0ff */
[----:B--2---:R-:W-:Y:S01]  /*4470*/  IMAD.X R3, R4, 0x1, R218, P1 ;  /* 0x0000000104037824 */ /* 0x004fe200008e06da */
[----:B------:R-:W-:-:S04]  /*4480*/  IADD3 R6, P1, R0, R6, RZ ;  /* 0x0000000600067210 */ /* 0x000fc80007f3e0ff */
[----:B------:R-:W-:Y:S01]  /*4490*/  @!PT LDS RZ, [RZ] ;  /* 0x00000000fffff984 */ /* 0x000fe20000000800 */
[----:B------:R-:W-:Y:S01]  /*44a0*/  @!PT LDS RZ, [RZ] ;  /* 0x00000000fffff984 */ /* 0x000fe20000000800 */
[----:B------:R-:W-:Y:S01]  /*44b0*/  @!PT LDS RZ, [RZ] ;  /* 0x00000000fffff984 */ /* 0x000fe20000000800 */
[----:B------:R2:W-:Y:S01]  /*44c0*/  LDGSTS.E.BYPASS.LTC128B.128 [R199+0x3c80], [R2.64], !P0 ;  /* 0x03c8000002c77fae */ /* 0x0005e2000c101d46 */
[----:B------:R-:W-:Y:S01]  /*44d0*/  IMAD.X R7, R4, 0x1, R216, P1 ;  /* 0x0000000104077824 */ /* 0x000fe200008e06d8 */
[----:B------:R-:W-:-:S13]  /*44e0*/  ISETP.GE.AND P1, PT, R237, c[0x0][0x1d4], PT ;  /* 0x00007500ed007a0c */ /* 0x000fda0003f26270 */
[----:B------:R4:W-:Y:S01]  /*44f0*/  LDGSTS.E.BYPASS.LTC128B.128 [R199+0x4880], [R6.64], !P1 ;  /* 0x0488000006c77fae */ /* 0x0009e2000c901d46 */
[----:B--2---:R-:W-:-:S05]  /*4500*/  IADD3 R2, P0, R0, R10, RZ ;  /* 0x0000000a00027210 */ /* 0x004fca0007f1e0ff */
[----:B------:R-:W-:Y:S01]  /*4510*/  IMAD.X R3, R4, 0x1, R217, P0 ;  /* 0x0000000104037824 */ /* 0x000fe200000e06d9 */
[----:B------:R-:W-:-:S13]  /*4520*/  ISETP.GE.AND P0, PT, R238, c[0x0][0x1d4], PT ;  /* 0x00007500ee007a0c */ /* 0x000fda0003f06270 */
[----:B------:R4:W-:Y:S02]  /*4530*/  LDGSTS.E.BYPASS.LTC128B.128 [R199+0x5480], [R2.64], !P0 ;  /* 0x0548000002c77fae */ /* 0x0009e4000c101d46 */
.L_x_593:
[----:B------:R-:W-:Y:S05]  /*4540*/  BSYNC B0 ;  /* 0x0000000000007941 */ /* 0x000fea0003800000 */
.L_x_592:
[----:B------:R-:W-:Y:S01]  /*4550*/  ISETP.GE.AND P0, PT, R9, 0x21, PT ;  /* 0x000000210900780c */ /* 0x000fe20003f06270 */
[----:B------:R-:W-:Y:S06]  /*4560*/  BRA.DIV ~URZ, `(.L_x_594) ;  /* 0x000140d27f007947 */ /* 0x000fec000b800000 */
[----:B--2---:R2:W1:Y:S04]  /*4570*/  SHFL.IDX PT, R4, R5, 0x1, 0x1c1f ;  /* 0x003c1f0005047f89 */ /* 0x00446800000e0000 */
[----:B----4-:R2:W4:Y:S02]  /*4580*/  SHFL.IDX PT, R0, R8, 0x1, 0x1c1f ;  /* 0x003c1f0008007f89 */ /* 0x01052400000e0000 */
.L_x_789:
[----:B------:R-:W-:Y:S05]  /*4590*/  @!P0 BRA `(.L_x_589) ;  /* 0x0000012000008947 */ /* 0x000fea0003800000 */
[C---:B------:R-:W-:Y:S01]  /*45a0*/  IMAD.SHL.U32 R2, R203.reuse, 0x2, RZ ;  /* 0x00000002cb027824 */ /* 0x040fe200078e00ff */
[----:B------:R-:W-:Y:S01]  /*45b0*/  ISETP.GE.AND P0, PT, R203, c[0x0][0x1d4], PT ;  /* 0x00007500cb007a0c */ /* 0x000fe20003f06270 */
[----:B------:R-:W-:Y:S02]  /*45c0*/  IMAD.SHL.U32 R6, R237, 0x2, RZ ;  /* 0x00000002ed067824 */ /* 0x000fe400078e00ff */
[----:B-12---:R-:W-:Y:S01]  /*45d0*/  IMAD.SHL.U32 R5, R238, 0x2, RZ ;  /* 0x00000002ee057824 */ /* 0x006fe200078e00ff */
[----:B----4-:R-:W-:-:S05]  /*45e0*/  IADD3 R2, P1, R0, R2, RZ ;  /* 0x0000000200027210 */ /* 0x010fca0007f3e0ff */
[----:B------:R-:W-:Y:S01]  /*45f0*/  IMAD.X R3, R4, 0x1, R218, P1 ;  /* 0x0000000104037824 */ /* 0x000fe200008e06da */
        /* <DEDUP_REMOVED lines=8> */
[----:B-1----:R-:W-:-:S05]  /*4680*/  IADD3 R2, P0, R0, R5, RZ ;  /* 0x0000000500027210 */ /* 0x002fca0007f1e0ff */
[----:B------:R-:W-:Y:S01]  /*4690*/  IMAD.X R3, R4, 0x1, R217, P0 ;  /* 0x0000000104037824 */ /* 0x000fe200000e06d9 */
[----:B------:R-:W-:-:S13]  /*46a0*/  ISETP.GE.AND P0, PT, R238, c[0x0][0x1d4], PT ;  /* 0x00007500ee007a0c */ /* 0x000fda0003f06270 */
[----:B------:R2:W-:Y:S02]  /*46b0*/  LDGSTS.E.BYPASS.LTC128B.128 [R199+0x5c80], [R2.64], !P0 ;  /* 0x05c8000002c77fae */ /* 0x0005e4000c101d46 */
.L_x_589:
[----:B------:R-:W-:Y:S05]  /*46c0*/  BSYNC B1 ;  /* 0x0000000000017941 */ /* 0x000fea0003800000 */
.L_x_588:
[----:B----4-:R-:W4:Y:S01]  /*46d0*/  LDL R0, [R1+0x10] ;  /* 0x0000100001007983 */ /* 0x010f220000100800 */
[----:B--2---:R-:W-:-:S03]  /*46e0*/  IMAD.MOV.U32 R2, RZ, RZ, c[0x0][0x2c4] ;  /* 0x0000b100ff027624 */ /* 0x004fc600078e00ff */
[----:B------:R-:W0:Y:S02]  /*46f0*/  LDGDEPBAR ;  /* 0x00000000000079af */ /* 0x000e240000000000 */
[----:B------:R-:W-:Y:S01]  /*4700*/  ISETP.NE.AND P0, PT, R2, 0x1, PT ;  /* 0x000000010200780c */ /* 0x000fe20003f05270 */
[----:B------:R-:W-:Y:S01]  /*4710*/  ULDC UR4, c[0x0][0x324] ;  /* 0x0000c90000047ab9 */ /* 0x000fe20000000800 */
[C---:B------:R-:W-:Y:S01]  /*4720*/  IADD3 R2, -R236.reuse, 0x1, R29 ;  /* 0x00000001ec027810 */ /* 0x040fe20007ffe11d */
[----:B------:R-:W-:Y:S01]  /*4730*/  ULOP3.LUT UR4, URZ, UR4, URZ, 0x33, !UPT ;  /* 0x000000043f047292 */ /* 0x000fe2000f8e333f */
[----:B------:R-:W-:Y:S01]  /*4740*/  IMAD.IADD R10, R29, 0x1, -R236 ;  /* 0x000000011d0a7824 */ /* 0x000fe200078e0aec */
[----:B------:R-:W-:Y:S01]  /*4750*/  IADD3 R11, -R236, R28, RZ ;  /* 0x0000001cec0b7210 */ /* 0x000fe20007ffe1ff */
[----:B----4-:R-:W-:-:S07]  /*4760*/  IMAD.IADD R0, R0, 0x1, R252 ;  /* 0x0000000100007824 */ /* 0x010fce00078e02fc */
[----:B------:R-:W-:-:S04]  /*4770*/  @P0 IMAD.HI.U32 R3, R0, c[0x0][0x2c8], RZ ;  /* 0x0000b20000030a27 */ /* 0x000fc800078e00ff */
[----:B------:R-:W-:Y:S01]  /*4780*/  IMAD.MOV.U32 R7, RZ, RZ, R0 ;  /* 0x000000ffff077224 */ /* 0x000fe200078e0000 */
[----:B------:R-:W-:-:S04]  /*4790*/  IADD3 R0, R2, -R230, RZ ;  /* 0x800000e602007210 */ /* 0x000fc80007ffe0ff */
[C---:B------:R-:W-:Y:S02]  /*47a0*/  IADD3 R9, R0.reuse, UR4, RZ ;  /* 0x0000000400097c10 */ /* 0x040fe4000fffe0ff */
[----:B------:R-:W-:Y:S02]  /*47b0*/  @P0 SHF.R.U32.HI R7, RZ, c[0x0][0x2cc], R3 ;  /* 0x0000b300ff070a19 */ /* 0x000fe40000011603 */
[----:B---3--:R-:W-:Y:S01]  /*47c0*/  IADD3 R8, R0, c[0x0][0x328], RZ ;  /* 0x0000ca0000087a10 */ /* 0x008fe20007ffe0ff */
[----:B------:R-:W-:Y:S05]  /*47d0*/  BRA.DIV ~URZ, `(.L_x_595) ;  /* 0x00013f327f007947 */ /* 0x000fea000b800000 */
[----:B------:R2:W3:Y:S02]  /*47e0*/  SHFL.IDX PT, R2, R7, RZ, 0x1c1f ;  /* 0x001c1fff07027589 */ /* 0x0004e400000e0000 */
.L_x_790:
[----:B------:R-:W-:Y:S01]  /*47f0*/  IMAD.MOV.U32 R0, RZ, RZ, c[0x0][0x32c] ;  /* 0x0000cb00ff007624 */ /* 0x000fe200078e00ff */
[----:B---3--:R-:W-:-:S04]  /*4800*/  IADD3 R3, R8, R2, RZ ;  /* 0x0000000208037210 */ /* 0x008fc80007ffe0ff */
[----:B------:R-:W-:Y:S01]  /*4810*/  ISETP.GE.AND P0, PT, R0, 0x1, PT ;  /* 0x000000010000780c */ /* 0x000fe20003f06270 */
[----:B------:R-:W-:Y:S01]  /*4820*/  IMAD.IADD R0, R9, 0x1, R2 ;  /* 0x0000000109007824 */ /* 0x000fe200078e0202 */
[----:B-1----:R-:W-:-:S11]  /*4830*/  IMNMX R4, R10, R3, PT ;  /* 0x000000030a047217 */ /* 0x002fd60003800200 */
[----:B------:R-:W-:Y:S05]  /*4840*/  @!P0 BRA `(.L_x_596) ;  /* 0x0000014000008947 */ /* 0x000fea0003800000 */
[----:B------:R-:W-:Y:S01]  /*4850*/  IADD3 R2, -R230, R232, R2 ;  /* 0x000000e8e6027210 */ /* 0x000fe20007ffe102 */
[----:B------:R-:W-:Y:S03]  /*4860*/  BSSY B0, `(.L_x_597) ;  /* 0x000000e000007945 */ /* 0x000fe60003800000 */
        /* <DEDUP_REMOVED lines=9> */
.L_x_598:
[----:B------:R-:W-:-:S04]  /*4900*/  MOV R3, 0x1 ;  /* 0x0000000100037802 */ /* 0x000fc80000000f00 */
[----:B------:R-:W-:-:S13]  /*4910*/  ISETP.NE.AND P0, PT, R3, c[0x0][0x32c], PT ;  /* 0x0000cb0003007a0c */ /* 0x000fda0003f05270 */
[----:B------:R-:W-:-:S05]  /*4920*/  @P0 IMAD.HI.U32 R3, R2, c[0x0][0x330], RZ ;  /* 0x0000cc0002030a27 */ /* 0x000fca00078e00ff */
[----:B------:R-:W-:Y:S02]  /*4930*/  @P0 SHF.R.U32.HI R2, RZ, c[0x0][0x334], R3 ;  /* 0x0000cd00ff020a19 */ /* 0x000fe40000011603 */
.L_x_599:
[----:B------:R-:W-:Y:S05]  /*4940*/  BSYNC B0 ;  /* 0x0000000000007941 */ /* 0x000fea0003800000 */
.L_x_597:
[----:B------:R-:W-:-:S05]  /*4950*/  IMAD R2, R2, c[0x0][0x32c], R11 ;  /* 0x0000cb0002027a24 */ /* 0x000fca00078e020b */
[----:B------:R-:W-:Y:S02]  /*4960*/  IADD3 R3, R2, c[0x0][0x32c], RZ ;  /* 0x0000cb0002037a10 */ /* 0x000fe40007ffe0ff */
[----:B------:R-:W-:Y:S02]  /*4970*/  IMNMX R0, R0, R2, !PT ;  /* 0x0000000200007217 */ /* 0x000fe40007800200 */
[----:B------:R-:W-:Y:S02]  /*4980*/  IMNMX R4, R4, R3, PT ;  /* 0x0000000304047217 */ /* 0x000fe40003800200 */
.L_x_596:
[----:B------:R-:W-:Y:S05]  /*4990*/  BRA.DIV ~URZ, `(.L_x_600) ;  /* 0x00013de27f007947 */ /* 0x000fea000b800000 */
[----:B------:R1:W3:Y:S02]  /*49a0*/  SHFL.IDX PT, R2, R7, 0x1, 0x1c1f ;  /* 0x003c1f0007027f89 */ /* 0x0002e400000e0000 */
.L_x_791:
[----:B------:R-:W-:Y:S02]  /*49b0*/  IMAD.MOV.U32 R3, RZ, RZ, c[0x0][0x32c] ;  /* 0x0000cb00ff037624 */ /* 0x000fe400078e00ff */
[----:B---3--:R-:W-:-:S03]  /*49c0*/  IMAD.IADD R5, R9, 0x1, R2 ;  /* 0x0000000109057824 */ /* 0x008fc600078e0202 */
[----:B------:R-:W-:Y:S02]  /*49d0*/  ISETP.GE.AND P0, PT, R3, 0x1, PT ;  /* 0x000000010300780c */ /* 0x000fe40003f06270 */
[----:B------:R-:W-:-:S04]  /*49e0*/  IADD3 R3, R8, R2, RZ ;  /* 0x0000000208037210 */ /* 0x000fc80007ffe0ff */
[----:B------:R-:W-:-:S07]  /*49f0*/  IMNMX R6, R10, R3, PT ;  /* 0x000000030a067217 */ /* 0x000fce0003800200 */
        /* <DEDUP_REMOVED lines=12> */
.L_x_603:
[----:B------:R-:W-:-:S04]  /*4ac0*/  MOV R3, 0x1 ;  /* 0x0000000100037802 */ /* 0x000fc80000000f00 */
[----:B------:R-:W-:-:S13]  /*4ad0*/  ISETP.NE.AND P0, PT, R3, c[0x0][0x32c], PT ;  /* 0x0000cb0003007a0c */ /* 0x000fda0003f05270 */
[----:B------:R-:W-:-:S05]  /*4ae0*/  @P0 IMAD.HI.U32 R3, R2, c[0x0][0x330], RZ ;  /* 0x0000cc0002030a27 */ /* 0x000fca00078e00ff */
[----:B------:R-:W-:Y:S02]  /*4af0*/  @P0 SHF.R.U32.HI R2, RZ, c[0x0][0x334], R3 ;  /* 0x0000cd00ff020a19 */ /* 0x000fe40000011603 */
.L_x_604:
[----:B------:R-:W-:Y:S05]  /*4b00*/  BSYNC B0 ;  /* 0x0000000000007941 */ /* 0x000fea0003800000 */
.L_x_602:
[----:B------:R-:W-:-:S05]  /*4b10*/  IMAD R2, R2, c[0x0][0x32c], R11 ;  /* 0x0000cb0002027a24 */ /* 0x000fca00078e020b */
[----:B------:R-:W-:Y:S02]  /*4b20*/  IADD3 R3, R2, c[0x0][0x32c], RZ ;  /* 0x0000cb0002037a10 */ /* 0x000fe40007ffe0ff */
[----:B------:R-:W-:Y:S02]  /*4b30*/  IMNMX R5, R5, R2, !PT ;  /* 0x0000000205057217 */ /* 0x000fe40007800200 */
[----:B------:R-:W-:Y:S02]  /*4b40*/  IMNMX R6, R6, R3, PT ;  /* 0x0000000306067217 */ /* 0x000fe40003800200 */
.L_x_601:
[----:B------:R-:W-:Y:S02]  /*4b50*/  ISETP.GE.AND P0, PT, R28, 0x2, PT ;  /* 0x000000021c00780c */ /* 0x000fe40003f06270 */
[----:B------:R-:W-:Y:S02]  /*4b60*/  LOP3.LUT R198, R198, 0xffffffef, RZ, 0xc0, !PT ;  /* 0xffffffefc6c67812 */ /* 0x000fe400078ec0ff */
[C---:B------:R-:W-:Y:S02]  /*4b70*/  ISETP.GE.AND P1, PT, R28.reuse, 0x9, PT ;  /* 0x000000091c00780c */ /* 0x040fe40003f26270 */
[----:B------:R-:W-:-:S02]  /*4b80*/  ISETP.GE.AND P6, PT, R28, 0x11, PT ;  /* 0x000000111c00780c */ /* 0x000fc40003fc6270 */
[C---:B------:R-:W-:Y:S02]  /*4b90*/  ISETP.GE.AND P5, PT, R28.reuse, 0x12, PT ;  /* 0x000000121c00780c */ /* 0x040fe40003fa6270 */
[C---:B------:R-:W-:Y:S02]  /*4ba0*/  ISETP.GE.AND P4, PT, R28.reuse, 0x19, PT ;  /* 0x000000191c00780c */ /* 0x040fe40003f86270 */
[----:B------:R-:W-:Y:S02]  /*4bb0*/  ISETP.GE.AND P3, PT, R28, 0x1a, PT ;  /* 0x0000001a1c00780c */ /* 0x000fe40003f66270 */
[----:B------:R-:W-:Y:S02]  /*4bc0*/  @P0 LOP3.LUT R198, R198, 0x10, RZ, 0xfc, !PT ;  /* 0x00000010c6c60812 */ /* 0x000fe400078efcff */
[----:B------:R-:W-:Y:S02]  /*4bd0*/  ISETP.GT.AND P0, PT, R0, 0x1, !P0 ;  /* 0x000000010000780c */ /* 0x000fe40004704270 */
[----:B------:R-:W-:-:S02]  /*4be0*/  LOP3.LUT R198, R198, 0xfffffffd, RZ, 0xc0, !PT ;  /* 0xfffffffdc6c67812 */ /* 0x000fc400078ec0ff */
[----:B------:R-:W-:Y:S02]  /*4bf0*/  ISETP.LT.OR P0, PT, R4, 0x2, P0 ;  /* 0x000000020400780c */ /* 0x000fe40000701670 */
[----:B------:R-:W-:Y:S02]  /*4c00*/  @P1 LOP3.LUT R198, R198, 0x2, RZ, 0xfc, !PT ;  /* 0x00000002c6c61812 */ /* 0x000fe400078efcff */
[----:B------:R-:W-:Y:S02]  /*4c10*/  FSEL R15, R53, -INF , !P0 ;  /* 0xff800000350f7808 */ /* 0x000fe40004000000 */
[----:B------:R-:W-:Y:S02]  /*4c20*/  ISETP.GT.AND P0, PT, R0, 0x8, !P1 ;  /* 0x000000080000780c */ /* 0x000fe40004f04270 */
[----:B------:R-:W-:Y:S02]  /*4c30*/  ISETP.GE.AND P1, PT, R28, 0xa, PT ;  /* 0x0000000a1c00780c */ /* 0x000fe40003f26270 */
[----:B------:R-:W-:-:S02]  /*4c40*/  ISETP.LT.OR P0, PT, R4, 0x9, P0 ;  /* 0x000000090400780c */ /* 0x000fc40000701670 */
[----:B------:R-:W-:Y:S02]  /*4c50*/  ISETP.GE.AND P2, PT, R28, 0x21, PT ;  /* 0x000000211c00780c */ /* 0x000fe40003f46270 */
[----:B------:R-:W-:Y:S02]  /*4c60*/  FSEL R21, R48, -INF , !P0 ;  /* 0xff80000030157808 */ /* 0x000fe40004000000 */
[----:B------:R-:W-:Y:S02]  /*4c70*/  ISETP.GT.AND P0, PT, R0, 0x9, !P1 ;  /* 0x000000090000780c */ /* 0x000fe40004f04270 */
[----:B------:R-:W-:Y:S02]  /*4c80*/  LOP3.LUT R198, R198, 0xfffffffe, RZ, 0xc0, !PT ;  /* 0xfffffffec6c67812 */ /* 0x000fe400078ec0ff */
[----:B------:R-:W-:Y:S02]  /*4c90*/  ISETP.LT.OR P0, PT, R4, 0xa, P0 ;  /* 0x0000000a0400780c */ /* 0x000fe40000701670 */
[----:B------:R-:W-:-:S02]  /*4ca0*/  @P1 LOP3.LUT R198, R198, 0x1, RZ, 0xfc, !PT ;  /* 0x00000001c6c61812 */ /* 0x000fc400078efcff */
[----:B------:R-:W-:Y:S02]  /*4cb0*/  FSEL R24, R49, -INF , !P0 ;  /* 0xff80000031187808 */ /* 0x000fe40004000000 */
[----:B------:R-:W-:Y:S02]  /*4cc0*/  ISETP.GT.AND P0, PT, R0, 0x10, !P6 ;  /* 0x000000100000780c */ /* 0x000fe40007704270 */
[----:B------:R-:W-:Y:S02]  /*4cd0*/  ISETP.GE.AND P1, PT, R28, 0x22, PT ;  /* 0x000000221c00780c */ /* 0x000fe40003f26270 */
[----:B------:R-:W-:Y:S02]  /*4ce0*/  ISETP.LT.OR P0, PT, R4, 0x11, P0 ;  /* 0x000000110400780c */ /* 0x000fe40000701670 */
[----:B------:R-:W-:Y:S02]  /*4cf0*/  LOP3.LUT R198, R198, 0xfffffffb, RZ, 0xc0, !PT ;  /* 0xfffffffbc6c67812 */ /* 0x000fe400078ec0ff */
[----:B------:R-:W-:-:S02]  /*4d00*/  FSEL R27, R36, -INF , !P0 ;  /* 0xff800000241b7808 */ /* 0x000fc40004000000 */
        /* <DEDUP_REMOVED lines=15> */
[----:B------:R-:W-:-:S13]  /*4e00*/  ISETP.GE.AND P0, PT, R28, 0x29, PT ;  /* 0x000000291c00780c */ /* 0x000fda0003f06270 */
[----:B------:R-:W-:Y:S02]  /*4e10*/  @P0 LOP3.LUT R198, R198, 0x4, RZ, 0xfc, !PT ;  /* 0x00000004c6c60812 */ /* 0x000fe400078efcff */
[----:B------:R-:W-:Y:S02]  /*4e20*/  ISETP.GT.AND P0, PT, R0, 0x28, !P0 ;  /* 0x000000280000780c */ /* 0x000fe40004704270 */
[----:B------:R-:W-:Y:S02]  /*4e30*/  LOP3.LUT R198, R198, 0xfffffff7, RZ, 0xc0, !PT ;  /* 0xfffffff7c6c67812 */ /* 0x000fe400078ec0ff */
[----:B------:R-:W-:-:S04]  /*4e40*/  ISETP.LT.OR P0, PT, R4, 0x29, P0 ;  /* 0x000000290400780c */ /* 0x000fc80000701670 */
[----:B------:R-:W-:Y:S02]  /*4e50*/  FSEL R130, R40, -INF , !P0 ;  /* 0xff80000028827808 */ /* 0x000fe40004000000 */
[----:B------:R-:W-:-:S13]  /*4e60*/  ISETP.GE.AND P0, PT, R28, 0x1, PT ;  /* 0x000000011c00780c */ /* 0x000fda0003f06270 */
[----:B------:R-:W-:Y:S02]  /*4e70*/  @P0 LOP3.LUT R198, R198, 0x8, RZ, 0xfc, !PT ;  /* 0x00000008c6c60812 */ /* 0x000fe400078efcff */
[----:B------:R-:W-:Y:S02]  /*4e80*/  ISETP.GT.AND P0, PT, R0, RZ, !P0 ;  /* 0x000000ff0000720c */ /* 0x000fe40004704270 */
[----:B------:R-:W-:Y:S02]  /*4e90*/  LOP3.LUT R198, R198, 0xffffffdf, RZ, 0xc0, !PT ;  /* 0xffffffdfc6c67812 */ /* 0x000fe400078ec0ff */
[----:B------:R-:W-:-:S04]  /*4ea0*/  ISETP.LT.OR P0, PT, R4, 0x1, P0 ;  /* 0x000000010400780c */ /* 0x000fc80000701670 */
[----:B------:R-:W-:Y:S02]  /*4eb0*/  FSEL R14, R52, -INF , !P0 ;  /* 0xff800000340e7808 */ /* 0x000fe40004000000 */
[----:B------:R-:W-:-:S13]  /*4ec0*/  ISETP.GE.AND P0, PT, R28, 0x2a, PT ;  /* 0x0000002a1c00780c */ /* 0x000fda0003f06270 */
[----:B------:R-:W-:Y:S02]  /*4ed0*/  @P0 LOP3.LUT R198, R198, 0x20, RZ, 0xfc, !PT ;  /* 0x00000020c6c60812 */ /* 0x000fe400078efcff */
[----:B------:R-:W-:-:S04]  /*4ee0*/  ISETP.GT.AND P0, PT, R0, 0x29, !P0 ;  /* 0x000000290000780c */ /* 0x000fc80004704270 */
[----:B------:R-:W-:-:S04]  /*4ef0*/  ISETP.LT.OR P0, PT, R4, 0x2a, P0 ;  /* 0x0000002a0400780c */ /* 0x000fc80000701670 */
[----:B------:R-:W-:Y:S01]  /*4f00*/  FSEL R129, R41, -INF , !P0 ;  /* 0xff80000029817808 */ /* 0x000fe20004000000 */
[----:B------:R-:W-:Y:S06]  /*4f10*/  BRA.DIV ~URZ, `(.L_x_605) ;  /* 0x000138d27f007947 */ /* 0x000fec000b800000 */
[----:B------:R3:W4:Y:S02]  /*4f20*/  SHFL.IDX PT, R3, R7, 0x2, 0x1c1f ;  /* 0x005c1f0007037f89 */ /* 0x00072400000e0000 */
.L_x_792:
[----:B------:R-:W-:Y:S01]  /*4f30*/  IMAD.MOV.U32 R0, RZ, RZ, c[0x0][0x32c] ;  /* 0x0000cb00ff007624 */ /* 0x000fe200078e00ff */
[----:B----4-:R-:W-:-:S04]  /*4f40*/  IADD3 R2, R8, R3, RZ ;  /* 0x0000000308027210 */ /* 0x010fc80007ffe0ff */
[----:B------:R-:W-:Y:S01]  /*4f50*/  ISETP.GE.AND P0, PT, R0, 0x1, PT ;  /* 0x000000010000780c */ /* 0x000fe20003f06270 */
[----:B------:R-:W-:Y:S01]  /*4f60*/  IMAD.IADD R0, R9, 0x1, R3 ;  /* 0x0000000109007824 */ /* 0x000fe200078e0203 */
[----:B------:R-:W-:-:S11]  /*4f70*/  IMNMX R2, R10, R2, PT ;  /* 0x000000020a027217 */ /* 0x000fd60003800200 */
        /* <DEDUP_REMOVED lines=12> */
.L_x_608:
[----:B------:R-:W-:-:S04]  /*5040*/  MOV R4, 0x1 ;  /* 0x0000000100047802 */ /* 0x000fc80000000f00 */
[----:B------:R-:W-:-:S13]  /*5050*/  ISETP.NE.AND P0, PT, R4, c[0x0][0x32c], PT ;  /* 0x0000cb0004007a0c */ /* 0x000fda0003f05270 */
[----:B------:R-:W-:-:S05]  /*5060*/  @P0 IMAD.HI.U32 R4, R3, c[0x0][0x330], RZ ;  /* 0x0000cc0003040a27 */ /* 0x000fca00078e00ff */
[----:B------:R-:W-:Y:S02]  /*5070*/  @P0 SHF.R.U32.HI R3, RZ, c[0x0][0x334], R4 ;  /* 0x0000cd00ff030a19 */ /* 0x000fe40000011604 */
.L_x_609:
[----:B------:R-:W-:Y:S05]  /*5080*/  BSYNC B0 ;  /* 0x0000000000007941 */ /* 0x000fea0003800000 */
.L_x_607:
[----:B------:R-:W-:-:S05]  /*5090*/  IMAD R3, R3, c[0x0][0x32c], R11 ;  /* 0x0000cb0003037a24 */ /* 0x000fca00078e020b */
[----:B------:R-:W-:Y:S02]  /*50a0*/  IADD3 R4, R3, c[0x0][0x32c], RZ ;  /* 0x0000cb0003047a10 */ /* 0x000fe40007ffe0ff */
[----:B------:R-:W-:Y:S02]  /*50b0*/  IMNMX R0, R0, R3, !PT ;  /* 0x0000000300007217 */ /* 0x000fe40007800200 */
[----:B------:R-:W-:Y:S02]  /*50c0*/  IMNMX R2, R2, R4, PT ;  /* 0x0000000402027217 */ /* 0x000fe40003800200 */
.L_x_606:
[----:B------:R-:W-:Y:S02]  /*50d0*/  LOP3.LUT P0, RZ, R198, 0x2, RZ, 0xc0, !PT ;  /* 0x00000002c6ff7812 */ /* 0x000fe4000780c0ff */
[----:B------:R-:W-:Y:S02]  /*50e0*/  P2R R3, PR, RZ, 0x40 ;  /* 0x00000040ff037803 */ /* 0x000fe40000000000 */
[----:B------:R-:W-:-:S04]  /*50f0*/  ISETP.GT.AND P0, PT, R5, 0x8, !P0 ;  /* 0x000000080500780c */ /* 0x000fc80004704270 */
[----:B------:R-:W-:-:S04]  /*5100*/  ISETP.LT.OR P0, PT, R6, 0x9, P0 ;  /* 0x000000090600780c */ /* 0x000fc80000701670 */
[----:B------:R-:W-:Y:S02]  /*5110*/  FSEL R18, R50, -INF , !P0 ;  /* 0xff80000032127808 */ /* 0x000fe40004000000 */
[----:B------:R-:W-:-:S04]  /*5120*/  LOP3.LUT P0, RZ, R198, 0x1, RZ, 0xc0, !PT ;  /* 0x00000001c6ff7812 */ /* 0x000fc8000780c0ff */
[----:B------:R-:W-:-:S04]  /*5130*/  ISETP.GT.AND P0, PT, R5, 0x9, !P0 ;  /* 0x000000090500780c */ /* 0x000fc80004704270 */
[----:B------:R-:W-:-:S04]  /*5140*/  ISETP.LT.OR P0, PT, R6, 0xa, P0 ;  /* 0x0000000a0600780c */ /* 0x000fc80000701670 */
[----:B------:R-:W-:Y:S02]  /*5150*/  FSEL R19, R51, -INF , !P0 ;  /* 0xff80000033137808 */ /* 0x000fe40004000000 */
[----:B------:R-:W-:Y:S02]  /*5160*/  ISETP.GT.AND P0, PT, R5, 0x10, !P6 ;  /* 0x000000100500780c */ /* 0x000fe40007704270 */
[----:B------:R-:W-:Y:S02]  /*5170*/  LOP3.LUT P6, RZ, R198, 0x8, RZ, 0xc0, !PT ;  /* 0x00000008c6ff7812 */ /* 0x000fe400078cc0ff */
        /* <DEDUP_REMOVED lines=17> */
[----:B------:R-:W-:-:S04]  /*5290*/  LOP3.LUT P0, RZ, R198, 0x10, RZ, 0xc0, !PT ;  /* 0x00000010c6ff7812 */ /* 0x000fc8000780c0ff */
[----:B------:R-:W-:-:S04]  /*52a0*/  ISETP.GT.AND P0, PT, R5, 0x1, !P0 ;  /* 0x000000010500780c */ /* 0x000fc80004704270 */
[----:B------:R-:W-:-:S04]  /*52b0*/  ISETP.LT.OR P0, PT, R6, 0x2, P0 ;  /* 0x000000020600780c */ /* 0x000fc80000701670 */
[----:B------:R-:W-:Y:S02]  /*52c0*/  FSEL R13, R55, -INF , !P0 ;  /* 0xff800000370d7808 */ /* 0x000fe40004000000 */
[----:B------:R-:W-:-:S04]  /*52d0*/  ISETP.GT.AND P0, PT, R5, RZ, !P6 ;  /* 0x000000ff0500720c */ /* 0x000fc80007704270 */
[----:B------:R-:W-:-:S04]  /*52e0*/  ISETP.LT.OR P0, PT, R6, 0x1, P0 ;  /* 0x000000010600780c */ /* 0x000fc80000701670 */
[----:B------:R-:W-:Y:S02]  /*52f0*/  FSEL R12, R54, -INF , !P0 ;  /* 0xff800000360c7808 */ /* 0x000fe40004000000 */
[----:B------:R-:W-:-:S04]  /*5300*/  LOP3.LUT P0, RZ, R198, 0x4, RZ, 0xc0, !PT ;  /* 0x00000004c6ff7812 */ /* 0x000fc8000780c0ff */
[----:B------:R-:W-:-:S04]  /*5310*/  ISETP.GT.AND P0, PT, R5, 0x28, !P0 ;  /* 0x000000280500780c */ /* 0x000fc80004704270 */
[----:B------:R-:W-:-:S04]  /*5320*/  ISETP.LT.OR P0, PT, R6, 0x29, P0 ;  /* 0x000000290600780c */ /* 0x000fc80000701670 */
[----:B------:R-:W-:Y:S02]  /*5330*/  FSEL R126, R42, -INF , !P0 ;  /* 0xff8000002a7e7808 */ /* 0x000fe40004000000 */
[----:B------:R-:W-:-:S04]  /*5340*/  LOP3.LUT P0, RZ, R198, 0x20, RZ, 0xc0, !PT ;  /* 0x00000020c6ff7812 */ /* 0x000fc8000780c0ff */
[----:B------:R-:W-:-:S04]  /*5350*/  ISETP.GT.AND P0, PT, R5, 0x29, !P0 ;  /* 0x000000290500780c */ /* 0x000fc80004704270 */
[----:B------:R-:W-:-:S04]  /*5360*/  ISETP.LT.OR P0, PT, R6, 0x2a, P0 ;  /* 0x0000002a0600780c */ /* 0x000fc80000701670 */
[----:B------:R-:W-:Y:S02]  /*5370*/  FSEL R125, R43, -INF , !P0 ;  /* 0xff8000002b7d7808 */ /* 0x000fe40004000000 */
[----:B------:R-:W-:Y:S02]  /*5380*/  ISETP.GT.AND P0, PT, R0, RZ, !P6 ;  /* 0x000000ff0000720c */ /* 0x000fe40007704270 */
[----:B------:R-:W-:Y:S02]  /*5390*/  ISETP.NE.AND P6, PT, R3, RZ, PT ;  /* 0x000000ff0300720c */ /* 0x000fe40003fc5270 */
        /* <DEDUP_REMOVED lines=39> */
[----:B------:R-:W-:Y:S01]  /*5610*/  FSEL R121, R57, -INF , !P0 ;  /* 0xff80000039797808 */ /* 0x000fe20004000000 */
[----:B------:R-:W-:Y:S06]  /*5620*/  BRA.DIV ~URZ, `(.L_x_610) ;  /* 0x000132327f007947 */ /* 0x000fec000b800000 */
[----:B------:R4:W1:Y:S02]  /*5630*/  SHFL.IDX PT, R3, R7, 0x3, 0x1c1f ;  /* 0x007c1f0007037f89 */ /* 0x00086400000e0000 */
.L_x_793:
[----:B------:R-:W-:Y:S01]  /*5640*/  IMAD.MOV.U32 R0, RZ, RZ, c[0x0][0x32c] ;  /* 0x0000cb00ff007624 */ /* 0x000fe200078e00ff */
[----:B-1----:R-:W-:-:S04]  /*5650*/  IADD3 R2, R8, R3, RZ ;  /* 0x0000000308027210 */ /* 0x002fc80007ffe0ff */
        /* <DEDUP_REMOVED lines=15> */
.L_x_613:
[----:B------:R-:W-:-:S04]  /*5750*/  MOV R4, 0x1 ;  /* 0x0000000100047802 */ /* 0x000fc80000000f00 */
[----:B------:R-:W-:-:S13]  /*5760*/  ISETP.NE.AND P0, PT, R4, c[0x0][0x32c], PT ;  /* 0x0000cb0004007a0c */ /* 0x000fda0003f05270 */
[----:B------:R-:W-:-:S05]  /*5770*/  @P0 IMAD.HI.U32 R4, R3, c[0x0][0x330], RZ ;  /* 0x0000cc0003040a27 */ /* 0x000fca00078e00ff */
[----:B------:R-:W-:Y:S02]  /*5780*/  @P0 SHF.R.U32.HI R3, RZ, c[0x0][0x334], R4 ;  /* 0x0000cd00ff030a19 */ /* 0x000fe40000011604 */
.L_x_614:
[----:B------:R-:W-:Y:S05]  /*5790*/  BSYNC B0 ;  /* 0x0000000000007941 */ /* 0x000fea0003800000 */
.L_x_612:
[----:B------:R-:W-:-:S05]  /*57a0*/  IMAD R3, R3, c[0x0][0x32c], R11 ;  /* 0x0000cb0003037a24 */ /* 0x000fca00078e020b */
[----:B------:R-:W-:Y:S02]  /*57b0*/  IADD3 R4, R3, c[0x0][0x32c], RZ ;  /* 0x0000cb0003047a10 */ /* 0x000fe40007ffe0ff */
[----:B------:R-:W-:Y:S02]  /*57c0*/  IMNMX R0, R0, R3, !PT ;  /* 0x0000000300007217 */ /* 0x000fe40007800200 */
[----:B------:R-:W-:Y:S02]  /*57d0*/  IMNMX R2, R2, R4, PT ;  /* 0x0000000402027217 */ /* 0x000fe40003800200 */
.L_x_611:
[----:B------:R-:W-:Y:S02]  /*57e0*/  LOP3.LUT P0, RZ, R198, 0x2, RZ, 0xc0, !PT ;  /* 0x00000002c6ff7812 */ /* 0x000fe4000780c0ff */
[----:B------:R-:W-:Y:S02]  /*57f0*/  FMNMX.FTZ R3, R22, R25, !PT ;  /* 0x0000001916037209 */ /* 0x000fe40007810000 */
[----:B------:R-:W-:Y:S02]  /*5800*/  ISETP.GT.AND P0, PT, R0, 0x8, !P0 ;  /* 0x000000080000780c */ /* 0x000fe40004704270 */
[----:B------:R-:W-:-:S02]  /*5810*/  FMNMX.FTZ R3, R31, R3, !PT ;  /* 0x000000031f037209 */ /* 0x000fc40007810000 */
[----:B------:R-:W-:Y:S02]  /*5820*/  ISETP.LT.OR P0, PT, R2, 0x9, P0 ;  /* 0x000000090200780c */ /* 0x000fe40000701670 */
[----:B------:R-:W-:Y:S02]  /*5830*/  FMNMX.FTZ R3, R35, R3, !PT ;  /* 0x0000000323037209 */ /* 0x000fe40007810000 */
[----:B------:R-:W-:Y:S02]  /*5840*/  FSEL R11, R74, -INF , !P0 ;  /* 0xff8000004a0b7808 */ /* 0x000fe40004000000 */
[----:B------:R-:W-:Y:S02]  /*5850*/  LOP3.LUT P0, RZ, R198, 0x1, RZ, 0xc0, !PT ;  /* 0x00000001c6ff7812 */ /* 0x000fe4000780c0ff */
[----:B------:R-:W-:Y:S02]  /*5860*/  FMNMX.FTZ R3, R37, R3, !PT ;  /* 0x0000000325037209 */ /* 0x000fe40007810000 */
[----:B------:R-:W-:-:S02]  /*5870*/  ISETP.GT.AND P0, PT, R0, 0x9, !P0 ;  /* 0x000000090000780c */ /* 0x000fc40004704270 */
[----:B------:R-:W-:Y:S02]  /*5880*/  FMNMX.FTZ R3, R38, R3, !PT ;  /* 0x0000000326037209 */ /* 0x000fe40007810000 */
[----:B------:R-:W-:Y:S02]  /*5890*/  ISETP.LT.OR P0, PT, R2, 0xa, P0 ;  /* 0x0000000a0200780c */ /* 0x000fe40000701670 */
[----:B------:R-:W-:Y:S02]  /*58a0*/  FMNMX.FTZ R3, R39, R3, !PT ;  /* 0x0000000327037209 */ /* 0x000fe40007810000 */
[----:B------:R-:W-:Y:S02]  /*58b0*/  FSEL R16, R75, -INF , !P0 ;  /* 0xff8000004b107808 */ /* 0x000fe40004000000 */
[----:B------:R-:W-:Y:S02]  /*58c0*/  ISETP.GT.AND P0, PT, R0, 0x10, !P6 ;  /* 0x000000100000780c */ /* 0x000fe40007704270 */
[----:B------:R-:W-:-:S02]  /*58d0*/  LOP3.LUT P6, RZ, R198, 0x20, RZ, 0xc0, !PT ;  /* 0x00000020c6ff7812 */ /* 0x000fc400078cc0ff */
[----:B------:R-:W-:Y:S02]  /*58e0*/  ISETP.LT.OR P0, PT, R2, 0x11, P0 ;  /* 0x000000110200780c */ /* 0x000fe40000701670 */
[----:B------:R-:W-:Y:S02]  /*58f0*/  FMNMX.FTZ R3, R40, R3, !PT ;  /* 0x0000000328037209 */ /* 0x000fe40007810000 */
[----:B------:R-:W-:Y:S02]  /*5900*/  FSEL R17, R70, -INF , !P0 ;  /* 0xff80000046117808 */ /* 0x000fe40004000000 */
[----:B------:R-:W-:Y:S02]  /*5910*/  ISETP.GT.AND P0, PT, R0, 0x11, !P5 ;  /* 0x000000110000780c */ /* 0x000fe40006f04270 */
[----:B------:R-:W-:Y:S02]  /*5920*/  LOP3.LUT P5, RZ, R198, 0x8, RZ, 0xc0, !PT ;  /* 0x00000008c6ff7812 */ /* 0x000fe400078ac0ff */
[----:B------:R-:W-:-:S02]  /*5930*/  ISETP.LT.OR P0, PT, R2, 0x12, P0 ;  /* 0x000000120200780c */ /* 0x000fc40000701670 */
[----:B------:R-:W-:Y:S02]  /*5940*/  FMNMX.FTZ R3, R124, R3, !PT ;  /* 0x000000037c037209 */ /* 0x000fe40007810000 */
[----:B------:R-:W-:Y:S02]  /*5950*/  FSEL R32, R71, -INF , !P0 ;  /* 0xff80000047207808 */ /* 0x000fe40004000000 */
[----:B------:R-:W-:Y:S02]  /*5960*/  ISETP.GT.AND P0, PT, R0, 0x18, !P4 ;  /* 0x000000180000780c */ /* 0x000fe40006704270 */
[----:B------:R-:W-:Y:S02]  /*5970*/  LOP3.LUT P4, RZ, R198, 0x4, RZ, 0xc0, !PT ;  /* 0x00000004c6ff7812 */ /* 0x000fe4000788c0ff */
        /* <DEDUP_REMOVED lines=9> */
[C---:B------:R-:W-:Y:S02]  /*5a10*/  ISETP.GT.AND P0, PT, R0.reuse, 0x21, !P1 ;  /* 0x000000210000780c */ /* 0x040fe40004f04270 */
[----:B------:R-:W-:Y:S02]  /*5a20*/  ISETP.GT.AND P1, PT, R0, RZ, !P5 ;  /* 0x000000ff0000720c */ /* 0x000fe40006f24270 */
[C---:B------:R-:W-:Y:S02]  /*5a30*/  ISETP.LT.OR P0, PT, R2.reuse, 0x22, P0 ;  /* 0x000000220200780c */ /* 0x040fe40000701670 */
[----:B------:R-:W-:Y:S02]  /*5a40*/  ISETP.LT.OR P1, PT, R2, 0x1, P1 ;  /* 0x000000010200780c */ /* 0x000fe40000f21670 */
[----:B------:R-:W-:-:S02]  /*5a50*/  FSEL R120, R63, -INF , !P0 ;  /* 0xff8000003f787808 */ /* 0x000fc40004000000 */
[----:B------:R-:W-:Y:S02]  /*5a60*/  ISETP.GT.AND P0, PT, R0, 0x1, !P3 ;  /* 0x000000010000780c */ /* 0x000fe40005f04270 */
[----:B------:R-:W-:Y:S02]  /*5a70*/  FSEL R9, R78, -INF , !P1 ;  /* 0xff8000004e097808 */ /* 0x000fe40004800000 */
[----:B------:R-:W-:-:S04]  /*5a80*/  ISETP.LT.OR P0, PT, R2, 0x2, P0 ;  /* 0x000000020200780c */ /* 0x000fc80000701670 */
[----:B------:R-:W-:Y:S02]  /*5a90*/  FSEL R10, R79, -INF , !P0 ;  /* 0xff8000004f0a7808 */ /* 0x000fe40004000000 */
[----:B------:R-:W-:Y:S02]  /*5aa0*/  ISETP.GT.AND P0, PT, R0, 0x28, !P4 ;  /* 0x000000280000780c */ /* 0x000fe40006704270 */
[----:B--234-:R-:W-:Y:S02]  /*5ab0*/  FMNMX.FTZ R7, R9, R10, !PT ;  /* 0x0000000a09077209 */ /* 0x01cfe40007810000 */
[----:B------:R-:W-:Y:S02]  /*5ac0*/  ISETP.LT.OR P0, PT, R2, 0x29, P0 ;  /* 0x000000290200780c */ /* 0x000fe40000701670 */
[----:B------:R-:W-:Y:S02]  /*5ad0*/  FMNMX.FTZ R7, R11, R7, !PT ;  /* 0x000000070b077209 */ /* 0x000fe40007810000 */
[----:B------:R-:W-:-:S02]  /*5ae0*/  FSEL R107, R58, -INF , !P0 ;  /* 0xff8000003a6b7808 */ /* 0x000fc40004000000 */
[----:B------:R-:W-:Y:S02]  /*5af0*/  ISETP.GT.AND P0, PT, R0, 0x29, !P6 ;  /* 0x000000290000780c */ /* 0x000fe40007704270 */
[----:B------:R-:W-:Y:S02]  /*5b00*/  FMNMX.FTZ R0, R12, R13, !PT ;  /* 0x0000000d0c007209 */ /* 0x000fe40007810000 */
[----:B------:R-:W-:Y:S02]  /*5b10*/  ISETP.LT.OR P0, PT, R2, 0x2a, P0 ;  /* 0x0000002a0200780c */ /* 0x000fe40000701670 */
        /* <DEDUP_REMOVED lines=25> */
[----:B------:R-:W-:Y:S02]  /*5cb0*/  FSEL R105, R59, -INF , !P0 ;  /* 0xff8000003b697808 */ /* 0x000fe40004000000 */
[----:B------:R-:W-:-:S02]  /*5cc0*/  FMNMX.FTZ R3, R130, R4, !PT ;  /* 0x0000000482037209 */ /* 0x000fc40007810000 */
[----:B------:R-:W-:Y:S02]  /*5cd0*/  FMNMX.FTZ R2, R126, R2, !PT ;  /* 0x000000027e027209 */ /* 0x000fe40007810000 */
[----:B------:R-:W-:Y:S02]  /*5ce0*/  FMNMX.FTZ R0, R122, R0, !PT ;  /* 0x000000007a007209 */ /* 0x000fe40007810000 */
[----:B------:R-:W-:Y:S02]  /*5cf0*/  FMNMX.FTZ R7, R107, R7, !PT ;  /* 0x000000076b077209 */ /* 0x000fe40007810000 */
[----:B------:R-:W-:Y:S02]  /*5d00*/  FMNMX.FTZ R4, R129, R3, !PT ;  /* 0x0000000381047209 */ /* 0x000fe40007810000 */
[----:B------:R-:W-:Y:S02]  /*5d10*/  FMNMX.FTZ R5, R125, R2, !PT ;  /* 0x000000027d057209 */ /* 0x000fe40007810000 */
[----:B------:R-:W-:-:S02]  /*5d20*/  FMNMX.FTZ R6, R121, R0, !PT ;  /* 0x0000000079067209 */ /* 0x000fc40007810000 */
[----:B------:R-:W-:Y:S01]  /*5d30*/  FMNMX.FTZ R7, R105, R7, !PT ;  /* 0x0000000769077209 */ /* 0x000fe20007810000 */
[----:B------:R-:W-:Y:S05]  /*5d40*/  BRA.DIV ~URZ, `(.L_x_615) ;  /* 0x00012b827f007947 */ /* 0x000fea000b800000 */
[----:B------:R1:W2:Y:S02]  /*5d50*/  SHFL.BFLY PT, R0, R4, 0x2, 0x1f ;  /* 0x0c401f0004007f89 */ /* 0x0002a400000e0000 */
.L_x_794:
        /* <DEDUP_REMOVED lines=15> */
.L_x_795:
[C---:B------:R-:W-:Y:S01]  /*5e50*/  FMUL.FTZ R0, R104.reuse, c[0x0][0x2d0] ;  /* 0x0000b40068007a20 */ /* 0x040fe20000410000 */
[----:B------:R-:W-:Y:S01]  /*5e60*/  FSETP.NEU.FTZ.AND P0, PT, R104, -INF , PT ;  /* 0xff8000006800780b */ /* 0x000fe20003f1d000 */
[C---:B------:R-:W-:Y:S01]  /*5e70*/  FMUL.FTZ R3, R103.reuse, c[0x0][0x2d0] ;  /* 0x0000b40067037a20 */ /* 0x040fe20000410000 */
[----:B----4-:R-:W-:Y:S01]  /*5e80*/  FMNMX.FTZ R101, R8, R7, !PT ;  /* 0x0000000708657209 */ /* 0x010fe20007810000 */
[----:B------:R-:W-:Y:S01]  /*5e90*/  WARPSYNC 0xffffffff ;  /* 0xffffffff00007948 */ /* 0x000fe20003800000 */
[----:B------:R-:W-:Y:S01]  /*5ea0*/  FSEL R20, R0, RZ, P0 ;  /* 0x000000ff00147208 */ /* 0x000fe20000000000 */
[----:B------:R-:W-:Y:S01]  /*5eb0*/  LDSM.16.MT88.4 R48, [R185+0xc00] ;  /* 0x000c0000b930783b */ /* 0x000fe20000004200 */
[----:B------:R-:W-:-:S03]  /*5ec0*/  FSETP.NEU.FTZ.AND P0, PT, R103, -INF , PT ;  /* 0xff8000006700780b */ /* 0x000fc60003f1d000 */
[--C-:B------:R-:W-:Y:S01]  /*5ed0*/  FFMA.FTZ R0, R14, c[0x0][0x2d0], -R20.reuse ;  /* 0x0000b4000e007a23 */ /* 0x100fe20000010814 */
[----:B------:R-:W-:Y:S01]  /*5ee0*/  FSEL R3, R3, RZ, P0 ;  /* 0x000000ff03037208 */ /* 0x000fe20000000000 */
[----:B------:R-:W-:Y:S01]  /*5ef0*/  FFMA.FTZ R2, R30, c[0x0][0x2d0], -R20 ;  /* 0x0000b4001e027a23 */ /* 0x000fe20000010814 */
[----:B------:R-:W-:Y:S01]  /*5f00*/  FSETP.NEU.FTZ.AND P0, PT, R102, -INF , PT ;  /* 0xff8000006600780b */ /* 0x000fe20003f1d000 */
[----:B------:R1:W-:Y:S01]  /*5f10*/  MUFU.EX2 R215, R0 ;  /* 0x0000000000d77308 */ /* 0x0003e20000000800 */
[----:B------:R-:W-:Y:S01]  /*5f20*/  LDSM.16.MT88.4 R68, [R186+0x1800] ;  /* 0x00180000ba44783b */ /* 0x000fe20000004200 */
[----:B------:R-:W-:-:S03]  /*5f30*/  FFMA.FTZ R4, R28, c[0x0][0x2d0], -R3 ;  /* 0x0000b4001c047a23 */ /* 0x000fc60000010803 */
[----:B------:R-:W-:Y:S03]  /*5f40*/  LDSM.16.MT88.4 R60, [R186+0x1c00] ;  /* 0x001c0000ba3c783b */ /* 0x000fe60000004200 */
[----:B------:R2:W-:Y:S01]  /*5f50*/  MUFU.EX2 R152, R2 ;  /* 0x0000000200987308 */ /* 0x0005e20000000800 */
[----:B------:R-:W-:Y:S04]  /*5f60*/  LDSM.16.MT88.4 R56, [R186+0xc00] ;  /* 0x000c0000ba38783b */ /* 0x000fe80000004200 */
[----:B------:R-:W-:Y:S01]  /*5f70*/  LDSM.16.MT88.4 R52, [R185+0x1800] ;  /* 0x00180000b934783b */ /* 0x000fe20000004200 */
[----:B-1----:R-:W-:Y:S02]  /*5f80*/  FFMA.FTZ R0, R15, c[0x0][0x2d0], -R20 ;  /* 0x0000b4000f007a23 */ /* 0x002fe40000010814 */
[----:B------:R1:W-:Y:S01]  /*5f90*/  MUFU.EX2 R153, R4 ;  /* 0x0000000400997308 */ /* 0x0003e20000000800 */
[----:B------:R-:W-:Y:S04]  /*5fa0*/  LDSM.16.MT88.4 R64, [R185+0x1c00] ;  /* 0x001c0000b940783b */ /* 0x000fe80000004200 */
[----:B------:R-:W-:Y:S01]  /*5fb0*/  LDSM.16.MT88.4 R44, [R186] ;  /* 0x00000000ba2c783b */ /* 0x000fe20000004200 */
[----:B--2---:R-:W-:-:S02]  /*5fc0*/  FMUL.FTZ R2, R102, c[0x0][0x2d0] ;  /* 0x0000b40066027a20 */ /* 0x004fc40000410000 */
[----:B------:R2:W-:Y:S03]  /*5fd0*/  MUFU.EX2 R213, R0 ;  /* 0x0000000000d57308 */ /* 0x0005e60000000800 */
[----:B------:R-:W-:Y:S02]  /*5fe0*/  FSEL R2, R2, RZ, P0 ;  /* 0x000000ff02027208 */ /* 0x000fe40000000000 */
[----:B------:R-:W-:-:S03]  /*5ff0*/  FSETP.NEU.FTZ.AND P0, PT, R101, -INF , PT ;  /* 0xff8000006500780b */ /* 0x000fc60003f1d000 */
[----:B-1----:R-:W-:-:S04]  /*6000*/  FFMA.FTZ R4, R39, c[0x0][0x2d0], -R2 ;  /* 0x0000b40027047a23 */ /* 0x002fc80000010802 */
[----:B------:R1:W-:Y:S01]  /*6010*/  MUFU.EX2 R231, R4 ;  /* 0x0000000400e77308 */ /* 0x0003e20000000800 */
[----:B--2---:R-:W-:-:S07]  /*6020*/  FFMA.FTZ R0, R21, c[0x0][0x2d0], -R20 ;  /* 0x0000b40015007a23 */ /* 0x004fce0000010814 */
[----:B------:R2:W-:Y:S01]  /*6030*/  MUFU.EX2 R219, R0 ;  /* 0x0000000000db7308 */ /* 0x0005e20000000800 */
[----:B-1----:R-:W-:-:S07]  /*6040*/  FFMA.FTZ R4, R40, c[0x0][0x2d0], -R2 ;  /* 0x0000b40028047a23 */ /* 0x002fce0000010802 */
[----:B------:R-:W1:Y:S01]  /*6050*/  MUFU.EX2 R233, R4 ;  /* 0x0000000400e97308 */ /* 0x000e620000000800 */
[----:B--2---:R-:W-:-:S07]  /*6060*/  FFMA.FTZ R0, R24, c[0x0][0x2d0], -R20 ;  /* 0x0000b40018007a23 */ /* 0x004fce0000010814 */
[----:B------:R2:W-:Y:S01]  /*6070*/  MUFU.EX2 R220, R0 ;  /* 0x0000000000dc7308 */ /* 0x0005e20000000800 */
[----:B-1----:R-:W-:Y:S01]  /*6080*/  F2FP.PACK_AB R6, R233, R231 ;  /* 0x000000e7e906723e */ /* 0x002fe200000000ff */
[----:B--2---:R-:W-:-:S06]  /*6090*/  FFMA.FTZ R0, R27, c[0x0][0x2d0], -R20 ;  /* 0x0000b4001b007a23 */ /* 0x004fcc0000010814 */
[----:B------:R1:W-:Y:S02]  /*60a0*/  MUFU.EX2 R156, R0 ;  /* 0x00000000009c7308 */ /* 0x0003e40000000800 */
[----:B-1----:R-:W-:-:S06]  /*60b0*/  FFMA.FTZ R0, R29, c[0x0][0x2d0], -R20 ;  /* 0x0000b4001d007a23 */ /* 0x002fcc0000010814 */
[----:B------:R1:W2:Y:S02]  /*60c0*/  MUFU.EX2 R157, R0 ;  /* 0x00000000009d7308 */ /* 0x0002a40000000800 */
[----:B-1----:R-:W-:Y:S01]  /*60d0*/  FFMA.FTZ R0, R36, c[0x0][0x2d0], -R20 ;  /* 0x0000b40024007a23 */ /* 0x002fe20000010814 */
[----:B--2---:R-:W-:-:S05]  /*60e0*/  F2FP.PACK_AB R8, R157, R156 ;  /* 0x0000009c9d08723e */ /* 0x004fca00000000ff */
[----:B------:R1:W-:Y:S02]  /*60f0*/  MUFU.EX2 R72, R0 ;  /* 0x0000000000487308 */ /* 0x0003e40000000800 */
[----:B-1----:R-:W-:-:S06]  /*6100*/  FFMA.FTZ R0, R12, c[0x0][0x2d0], -R3 ;  /* 0x0000b4000c007a23 */ /* 0x002fcc0000010803 */
[----:B------:R1:W-:Y:S02]  /*6110*/  MUFU.EX2 R150, R0 ;  /* 0x0000000000967308 */ /* 0x0003e40000000800 */
[----:B-1----:R-:W-:-:S06]  /*6120*/  FFMA.FTZ R0, R13, c[0x0][0x2d0], -R3 ;  /* 0x0000b4000d007a23 */ /* 0x002fcc0000010803 */
[----:B------:R1:W-:Y:S02]  /*6130*/  MUFU.EX2 R149, R0 ;  /* 0x0000000000957308 */ /* 0x0003e40000000800 */
[----:B-1----:R-:W-:Y:S01]  /*6140*/  FFMA.FTZ R0, R18, c[0x0][0x2d0], -R3 ;  /* 0x0000b40012007a23 */ /* 0x002fe20000010803 */
[----:B------:R-:W-:-:S05]  /*6150*/  F2FP.PACK_AB R18, R220, R219 ;  /* 0x000000dbdc12723e */ /* 0x000fca00000000ff */
        /* <DEDUP_REMOVED lines=10> */
[----:B-1----:R-:W-:-:S06]  /*6200*/  FFMA.FTZ R0, R22, c[0x0][0x2d0], -R2 ;  /* 0x0000b40016007a23 */ /* 0x002fcc0000010802 */
[----:B------:R1:W-:Y:S02]  /*6210*/  MUFU.EX2 R142, R0 ;  /* 0x00000000008e7308 */ /* 0x0003e40000000800 */
[----:B-1----:R-:W-:-:S06]  /*6220*/  FFMA.FTZ R0, R25, c[0x0][0x2d0], -R2 ;  /* 0x0000b40019007a23 */ /* 0x002fcc0000010802 */
[----:B------:R1:W2:Y:S02]  /*6230*/  MUFU.EX2 R21, R0 ;  /* 0x0000000000157308 */ /* 0x0002a40000000800 */
[--C-:B-1----:R-:W-:Y:S01]  /*6240*/  FFMA.FTZ R0, R31, c[0x0][0x2d0], -R2.reuse ;  /* 0x0000b4001f007a23 */ /* 0x102fe20000010802 */
[----:B--2---:R-:W-:Y:S01]  /*6250*/  F2FP.PACK_AB R12, R21, R142 ;  /* 0x0000008e150c723e */ /* 0x004fe200000000ff */
[----:B------:R-:W-:Y:S04]  /*6260*/  LDSM.16.MT88.4 R28, [R185+0x400] ;  /* 0x00040000b91c783b */ /* 0x000fe80000004200 */
[----:B------:R1:W-:Y:S02]  /*6270*/  MUFU.EX2 R143, R0 ;  /* 0x00000000008f7308 */ /* 0x0003e40000000800 */
[----:B-1----:R-:W-:-:S06]  /*6280*/  FFMA.FTZ R0, R35, c[0x0][0x2d0], -R2 ;  /* 0x0000b40023007a23 */ /* 0x002fcc0000010802 */
[----:B------:R1:W2:Y:S02]  /*6290*/  MUFU.EX2 R212, R0 ;  /* 0x0000000000d47308 */ /* 0x0002a40000000800 */
[----:B-1----:R-:W-:Y:S01]  /*62a0*/  FFMA.FTZ R0, R37, c[0x0][0x2d0], -R2 ;  /* 0x0000b40025007a23 */ /* 0x002fe20000010802 */
[----:B--2---:R-:W-:-:S05]  /*62b0*/  F2FP.PACK_AB R14, R212, R143 ;  /* 0x0000008fd40e723e */ /* 0x004fca00000000ff */
[----:B------:R1:W-:Y:S02]  /*62c0*/  MUFU.EX2 R228, R0 ;  /* 0x0000000000e47308 */ /* 0x0003e40000000800 */
[----:B-1----:R-:W-:Y:S02]  /*62d0*/  FFMA.FTZ R0, R38, c[0x0][0x2d0], -R2 ;  /* 0x0000b40026007a23 */ /* 0x002fe40000010802 */
[----:B------:R-:W1:Y:S04]  /*62e0*/  LDSM.16.MT88.4 R36, [R185] ;  /* 0x00000000b924783b */ /* 0x000e680000004200 */
[----:B------:R2:W-:Y:S02]  /*62f0*/  MUFU.EX2 R229, R0 ;  /* 0x0000000000e57308 */ /* 0x0005e40000000800 */
[----:B--2---:R-:W-:-:S05]  /*6300*/  FMUL.FTZ R0, R101, c[0x0][0x2d0] ;  /* 0x0000b40065007a20 */ /* 0x004fca0000410000 */
[----:B------:R-:W-:-:S05]  /*6310*/  FSEL R0, R0, RZ, P0 ;  /* 0x000000ff00007208 */ /* 0x000fca0000000000 */
[----:B------:R-:W-:Y:S01]  /*6320*/  FFMA.FTZ R4, R9, c[0x0][0x2d0], -R0 ;  /* 0x0000b40009047a23 */ /* 0x000fe20000010800 */
[----:B------:R-:W-:-:S03]  /*6330*/  F2FP.PACK_AB R9, R235, R234 ;  /* 0x000000eaeb09723e */ /* 0x000fc600000000ff */
[----:B------:R2:W-:Y:S02]  /*6340*/  MUFU.EX2 R141, R4 ;  /* 0x00000004008d7308 */ /* 0x0005e40000000800 */
[----:B--2---:R-:W-:Y:S01]  /*6350*/  FFMA.FTZ R4, R10, c[0x0][0x2d0], -R0 ;  /* 0x0000b4000a047a23 */ /* 0x004fe20000010800 */
[----:B------:R-:W-:-:S05]  /*6360*/  F2FP.PACK_AB R10, R72, R152 ;  /* 0x00000098480a723e */ /* 0x000fca00000000ff */
[----:B------:R2:W4:Y:S02]  /*6370*/  MUFU.EX2 R100, R4 ;  /* 0x0000000400647308 */ /* 0x0005240000000800 */
[----:B--2---:R-:W-:Y:S01]  /*6380*/  FFMA.FTZ R4, R11, c[0x0][0x2d0], -R0 ;  /* 0x0000b4000b047a23 */ /* 0x004fe20000010800 */
[----:B----4-:R-:W-:Y:S02]  /*6390*/  F2FP.PACK_AB R13, R100, R141 ;  /* 0x0000008d640d723e */ /* 0x010fe400000000ff */
        /* <DEDUP_REMOVED lines=9> */
[----:B-1----:R-:W-:Y:S08]  /*6430*/  HMMA.16816.F32 R24, R12, R36, RZ ;  /* 0x000000240c18723c */ /* 0x002ff000000018ff */
[----:B------:R-:W-:Y:S01]  /*6440*/  HMMA.16816.F32 R112, R16, R48, RZ ;  /* 0x000000301070723c */ /* 0x000fe200000018ff */
[----:B--2---:R-:W-:-:S04]  /*6450*/  FFMA.FTZ R4, R32, c[0x0][0x2d0], -R0 ;  /* 0x0000b40020047a23 */ /* 0x004fc80000010800 */
[----:B------:R1:W2:Y:S03]  /*6460*/  MUFU.EX2 R225, R4 ;  /* 0x0000000400e17308 */ /* 0x0002a60000000800 */
[----:B------:R-:W-:Y:S07]  /*6470*/  HMMA.16816.F32 R92, R12, R48, RZ ;  /* 0x000000300c5c723c */ /* 0x000fee00000018ff */
[----:B------:R-:W-:Y:S01]  /*6480*/  MOV R49, R73 ;  /* 0x0000004900317202 */ /* 0x000fe20000000f00 */
[----:B------:R-:W-:Y:S01]  /*6490*/  HMMA.16816.F32 R84, R16, R52, RZ ;  /* 0x000000341054723c */ /* 0x000fe200000018ff */
[----:B------:R-:W-:Y:S01]  /*64a0*/  MOV R48, R72 ;  /* 0x0000004800307202 */ /* 0x000fe20000000f00 */
[----:B-1----:R-:W-:-:S06]  /*64b0*/  FFMA.FTZ R4, R33, c[0x0][0x2d0], -R0 ;  /* 0x0000b40021047a23 */ /* 0x002fcc0000010800 */
[----:B------:R-:W-:Y:S01]  /*64c0*/  HMMA.16816.F32 R72, R12, R68, RZ ;  /* 0x000000440c48723c */ /* 0x000fe200000018ff */
[----:B--2---:R-:W-:Y:S01]  /*64d0*/  F2FP.PACK_AB R5, R225, R223 ;  /* 0x000000dfe105723e */ /* 0x004fe200000000ff */
[----:B------:R1:W-:Y:S06]  /*64e0*/  MUFU.EX2 R227, R4 ;  /* 0x0000000400e37308 */ /* 0x0003ec0000000800 */
[----:B------:R-:W-:Y:S08]  /*64f0*/  HMMA.16816.F32 R32, R16, R36, RZ ;  /* 0x000000241020723c */ /* 0x000ff000000018ff */
[----:B------:R-:W-:Y:S01]  /*6500*/  HMMA.16816.F32 R80, R12, R52, RZ ;  /* 0x000000340c50723c */ /* 0x000fe200000018ff */
[----:B-1----:R-:W-:-:S02]  /*6510*/  FFMA.FTZ R4, R41, c[0x0][0x2d0], -R0 ;  /* 0x0000b40029047a23 */ /* 0x002fc40000010800 */
[----:B------:R-:W-:Y:S02]  /*6520*/  LDSM.16.MT88.4 R40, [R186+0x400] ;  /* 0x00040000ba28783b */ /* 0x000fe40000004200 */
[----:B------:R1:W2:Y:S03]  /*6530*/  MUFU.EX2 R226, R4 ;  /* 0x0000000400e27308 */ /* 0x0002a60000000800 */
[----:B------:R-:W-:Y:S08]  /*6540*/  HMMA.16816.F32 R76, R16, R68, RZ ;  /* 0x00000044104c723c */ /* 0x000ff000000018ff */
[----:B------:R-:W-:Y:S01]  /*6550*/  HMMA.16816.F32 R136, R8, R28, R32 ;  /* 0x0000001c0888723c */ /* 0x000fe20000001820 */
[----:B------:R-:W-:Y:S01]  /*6560*/  LDSM.16.MT88.4 R32, [R185+0x1000] ;  /* 0x00100000b920783b */ /* 0x000fe20000004200 */
[----:B-1----:R-:W-:-:S06]  /*6570*/  F2FP.PACK_AB R4, R229, R228 ;  /* 0x000000e4e504723e */ /* 0x002fcc00000000ff */
[----:B------:R-:W-:Y:S01]  /*6580*/  HMMA.16816.F32 R172, R8, R64, R84 ;  /* 0x0000004008ac723c */ /* 0x000fe20000001854 */
[----:B--23--:R-:W-:-:S07]  /*6590*/  F2FP.PACK_AB R7, R226, R227 ;  /* 0x000000e3e207723e */ /* 0x00cfce00000000ff */
[C---:B------:R-:W-:Y:S01]  /*65a0*/  HMMA.16816.F32 R132, R4.reuse, R28, R24 ;  /* 0x0000001c0484723c */ /* 0x040fe20000001818 */
[----:B------:R-:W1:Y:S07]  /*65b0*/  LDSM.16.MT88.4 R24, [R186+0x1000] ;  /* 0x00100000ba18783b */ /* 0x000e6e0000004200 */
[----:B------:R-:W-:Y:S08]  /*65c0*/  HMMA.16816.F32 R180, R4, R60, R72 ;  /* 0x0000003c04b4723c */ /* 0x000ff00000001848 */
[----:B------:R-:W-:Y:S08]  /*65d0*/  HMMA.16816.F32 R72, R12, R58, RZ ;  /* 0x0000003a0c48723c */ /* 0x000ff000000018ff */
[----:B------:R-:W-:Y:S08]  /*65e0*/  HMMA.16816.F32 R204, R4, R64, R80 ;  /* 0x0000004004cc723c */ /* 0x000ff00000001850 */
[----:B------:R-:W-:Y:S08]  /*65f0*/  HMMA.16816.F32 R168, R8, R60, R76 ;  /* 0x0000003c08a8723c */ /* 0x000ff0000000184c */
[----:B------:R-:W-:Y:S08]  /*6600*/  HMMA.16816.F32 R116, R16, R44, RZ ;  /* 0x0000002c1074723c */ /* 0x000ff000000018ff */
[----:B-1----:R-:W-:Y:S08]  /*6610*/  HMMA.16816.F32 R164, R4, R26, R72 ;  /* 0x0000001a04a4723c */ /* 0x002ff00000001848 */
[----:B------:R-:W-:Y:S08]  /*6620*/  HMMA.16816.F32 R108, R16, R56, RZ ;  /* 0x00000038106c723c */ /* 0x000ff000000018ff */
[C---:B------:R-:W-:Y:S08]  /*6630*/  HMMA.16816.F32 R96, R12.reuse, R44, RZ ;  /* 0x0000002c0c60723c */ /* 0x040ff000000018ff */
[C---:B------:R-:W-:Y:S08]  /*6640*/  HMMA.16816.F32 R88, R12.reuse, R56, RZ ;  /* 0x000000380c58723c */ /* 0x040ff000000018ff */
[C---:B------:R-:W-:Y:S08]  /*6650*/  HMMA.16816.F32 R84, R12.reuse, R38, RZ ;  /* 0x000000260c54723c */ /* 0x040ff000000018ff */
[C---:B------:R-:W-:Y:S08]  /*6660*/  HMMA.16816.F32 R80, R12.reuse, R46, RZ ;  /* 0x0000002e0c50723c */ /* 0x040ff000000018ff */
[C---:B------:R-:W-:Y:S08]  /*6670*/  HMMA.16816.F32 R76, R12.reuse, R50, RZ ;  /* 0x000000320c4c723c */ /* 0x040ff000000018ff */
[C---:B------:R-:W-:Y:S08]  /*6680*/  HMMA.16816.F32 R72, R12.reuse, R54, RZ ;  /* 0x000000360c48723c */ /* 0x040ff000000018ff */
[----:B------:R-:W-:Y:S08]  /*6690*/  HMMA.16816.F32 R12, R12, R70, RZ ;  /* 0x000000460c0c723c */ /* 0x000ff000000018ff */
[C---:B------:R-:W-:Y:S08]  /*66a0*/  HMMA.16816.F32 R144, R8.reuse, R40, R116 ;  /* 0x000000280890723c */ /* 0x040ff00000001874 */
[-C--:B------:R-:W-:Y:S08]  /*66b0*/  HMMA.16816.F32 R176, R8, R24.reuse, R108 ;  /* 0x0000001808b0723c */ /* 0x080ff0000000186c */
[C---:B------:R-:W-:Y:S08]  /*66c0*/  HMMA.16816.F32 R208, R4.reuse, R24, R88 ;  /* 0x0000001804d0723c */ /* 0x040ff00000001858 */
[C---:B------:R-:W-:Y:S07]  /*66d0*/  HMMA.16816.F32 R116, R4.reuse, R40, R96 ;  /* 0x000000280474723c */ /* 0x040fee0000001860 */
[----:B------:R-:W-:Y:S01]  /*66e0*/  MOV R41, R153 ;  /* 0x0000009900297202 */ /* 0x000fe20000000f00 */
[----:B------:R-:W-:Y:S01]  /*66f0*/  HMMA.16816.F32 R160, R4, R32, R92 ;  /* 0x0000002004a0723c */ /* 0x000fe2000000185c */
[----:B------:R-:W-:-:S07]  /*6700*/  MOV R40, R152 ;  /* 0x0000009800287202 */ /* 0x000fce0000000f00 */
[C---:B------:R-:W-:Y:S08]  /*6710*/  HMMA.16816.F32 R84, R4.reuse, R30, R84 ;  /* 0x0000001e0454723c */ /* 0x040ff00000001854 */
[C---:B------:R-:W-:Y:S08]  /*6720*/  HMMA.16816.F32 R88, R4.reuse, R42, R80 ;  /* 0x0000002a0458723c */ /* 0x040ff00000001850 */
[C---:B------:R-:W-:Y:S08]  /*6730*/  HMMA.16816.F32 R76, R4.reuse, R34, R76 ;  /* 0x00000022044c723c */ /* 0x040ff0000000184c */
[C---:B------:R-:W-:Y:S08]  /*6740*/  HMMA.16816.F32 R108, R4.reuse, R66, R72 ;  /* 0x00000042046c723c */ /* 0x040ff00000001848 */
[----:B------:R-:W-:Y:S08]  /*6750*/  HMMA.16816.F32 R12, R4, R62, R12 ;  /* 0x0000003e040c723c */ /* 0x000ff0000000180c */
[C---:B------:R-:W-:Y:S01]  /*6760*/  HMMA.16816.F32 R4, R16.reuse, R50, RZ ;  /* 0x000000321004723c */ /* 0x040fe200000018ff */
[----:B------:R-:W2:Y:S07]  /*6770*/  LDL.LU R51, [R1+0x24] ;  /* 0x0000240001337983 */ /* 0x000eae0000300800 */
[----:B------:R-:W-:Y:S08]  /*6780*/  HMMA.16816.F32 R44, R16, R46, RZ ;  /* 0x0000002e102c723c */ /* 0x000ff000000018ff */
[----:B------:R-:W-:Y:S01]  /*6790*/  HMMA.16816.F32 R152, R8, R32, R112 ;  /* 0x000000200898723c */ /* 0x000fe20000001870 */
[----:B------:R-:W1:Y:S07]  /*67a0*/  LDSM.16.MT88.4 R112, [R185+0x1400] ;  /* 0x00140000b970783b */ /* 0x000e6e0000004200 */
[----:B------:R-:W-:Y:S08]  /*67b0*/  HMMA.16816.F32 R36, R16, R38, RZ ;  /* 0x000000261024723c */ /* 0x000ff000000018ff */
[----:B------:R-:W-:Y:S07]  /*67c0*/  HMMA.16816.F32 R44, R8, R42, R44 ;  /* 0x0000002a082c723c */ /* 0x000fee000000182c */
[----:B------:R-:W-:-:S02]  /*67d0*/  MOV R43, R157 ;  /* 0x0000009d002b7202 */ /* 0x000fc40000000f00 */
[----:B------:R-:W-:Y:S02]  /*67e0*/  MOV R42, R156 ;  /* 0x0000009c002a7202 */ /* 0x000fe40000000f00 */
[----:B------:R-:W-:Y:S08]  /*67f0*/  HMMA.16816.F32 R156, R8, R34, R4 ;  /* 0x00000022089c723c */ /* 0x000ff00000001804 */
[----:B------:R-:W-:Y:S08]  /*6800*/  HMMA.16816.F32 R4, R16, R58, RZ ;  /* 0x0000003a1004723c */ /* 0x000ff000000018ff */
[C---:B------:R-:W-:Y:S11]  /*6810*/  HMMA.16816.F32 R36, R8.reuse, R30, R36 ;  /* 0x0000001e0824723c */ /* 0x040ff60000001824 */
[----:B------:R-:W-:Y:S05]  /*6820*/  @!UPT UIADD3 URZ, URZ, URZ, URZ ;  /* 0x0000003f3f3ff290 */ /* 0x000fea000fffe03f */
[----:B------:R-:W-:Y:S08]  /*6830*/  HMMA.16816.F32 R24, R8, R26, R4 ;  /* 0x0000001a0818723c */ /* 0x000ff00000001804 */
[----:B------:R-:W-:Y:S11]  /*6840*/  HMMA.16816.F32 R4, R16, R54, RZ ;  /* 0x000000361004723c */ /* 0x000ff600000018ff */
[----:B------:R-:W-:Y:S11]  /*6850*/  @!UPT UIADD3 URZ, URZ, URZ, URZ ;  /* 0x0000003f3f3ff290 */ /* 0x000ff6000fffe03f */
[----:B------:R-:W-:Y:S02]  /*6860*/  @!UPT UIADD3 URZ, URZ, URZ, URZ ;  /* 0x0000003f3f3ff290 */ /* 0x000fe4000fffe03f */
[----:B------:R-:W-:Y:S07]  /*6870*/  HMMA.16816.F32 R80, R8, R66, R4 ;  /* 0x000000420850723c */ /* 0x000fee0000001804 */
[----:B------:R-:W-:-:S04]  /*6880*/  FFMA.FTZ R4, R140, c[0x0][0x2d0], -R20 ;  /* 0x0000b4008c047a23 */ /* 0x000fc80000010814 */
[----:B------:R3:W-:Y:S02]  /*6890*/  MUFU.EX2 R32, R4 ;  /* 0x0000000400207308 */ /* 0x0007e40000000800 */
[----:B---3--:R-:W-:-:S06]  /*68a0*/  FFMA.FTZ R4, R131, c[0x0][0x2d0], -R20 ;  /* 0x0000b40083047a23 */ /* 0x008fcc0000010814 */
[----:B------:R3:W-:Y:S02]  /*68b0*/  MUFU.EX2 R33, R4 ;  /* 0x0000000400217308 */ /* 0x0007e40000000800 */
[----:B---3--:R-:W-:-:S06]  /*68c0*/  FFMA.FTZ R4, R130, c[0x0][0x2d0], -R20 ;  /* 0x0000b40082047a23 */ /* 0x008fcc0000010814 */
[----:B------:R3:W-:Y:S02]  /*68d0*/  MUFU.EX2 R34, R4 ;  /* 0x0000000400227308 */ /* 0x0007e40000000800 */
[----:B---3--:R-:W-:-:S06]  /*68e0*/  FFMA.FTZ R4, R129, c[0x0][0x2d0], -R20 ;  /* 0x0000b40081047a23 */ /* 0x008fcc0000010814 */
[----:B------:R3:W-:Y:S02]  /*68f0*/  MUFU.EX2 R221, R4 ;  /* 0x0000000400dd7308 */ /* 0x0007e40000000800 */
[----:B---3--:R-:W-:Y:S01]  /*6900*/  FFMA.FTZ R4, R128, c[0x0][0x2d0], -R3 ;  /* 0x0000b40080047a23 */ /* 0x008fe20000010803 */
[----:B------:R-:W-:Y:S01]  /*6910*/  HMMA.16816.F32 R16, R16, R70, RZ ;  /* 0x000000461010723c */ /* 0x000fe200000018ff */
[----:B------:R-:W-:Y:S01]  /*6920*/  FADD.FTZ R5, R215, R213 ;  /* 0x000000d5d7057221 */ /* 0x000fe20000010000 */
[----:B------:R-:W-:Y:S03]  /*6930*/  LDSM.16.MT88.4 R128, [R185+0x800] ;  /* 0x00080000b980783b */ /* 0x000fe60000004200 */
[----:B------:R3:W-:Y:S02]  /*6940*/  MUFU.EX2 R29, R4 ;  /* 0x00000004001d7308 */ /* 0x0007e40000000800 */
[----:B---3--:R-:W-:-:S06]  /*6950*/  FFMA.FTZ R4, R127, c[0x0][0x2d0], -R3 ;  /* 0x0000b4007f047a23 */ /* 0x008fcc0000010803 */
[----:B------:R3:W-:Y:S02]  /*6960*/  MUFU.EX2 R30, R4 ;  /* 0x00000004001e7308 */ /* 0x0007e40000000800 */
[--C-:B---3--:R-:W-:Y:S02]  /*6970*/  FFMA.FTZ R4, R126, c[0x0][0x2d0], -R3.reuse ;  /* 0x0000b4007e047a23 */ /* 0x108fe40000010803 */
[----:B------:R-:W-:-:S04]  /*6980*/  FFMA.FTZ R3, R125, c[0x0][0x2d0], -R3 ;  /* 0x0000b4007d037a23 */ /* 0x000fc80000010803 */
[----:B------:R3:W-:Y:S02]  /*6990*/  MUFU.EX2 R224, R3 ;  /* 0x0000000300e07308 */ /* 0x0007e40000000800 */
[----:B---3--:R-:W-:-:S06]  /*69a0*/  FFMA.FTZ R3, R124, c[0x0][0x2d0], -R2 ;  /* 0x0000b4007c037a23 */ /* 0x008fcc0000010802 */
[----:B------:R3:W-:Y:S01]  /*69b0*/  MUFU.EX2 R22, R3 ;  /* 0x0000000300167308 */ /* 0x0007e20000000800 */
[----:B------:R-:W-:Y:S02]  /*69c0*/  FADD.FTZ R6, R142, R21 ;  /* 0x000000158e067221 */ /* 0x000fe40000010000 */
[----:B---3--:R-:W-:-:S05]  /*69d0*/  FFMA.FTZ R3, R123, c[0x0][0x2d0], -R2 ;  /* 0x0000b4007b037a23 */ /* 0x008fca0000010802 */
[----:B------:R3:W4:Y:S02]  /*69e0*/  MUFU.EX2 R23, R3 ;  /* 0x0000000300177308 */ /* 0x0007240000000800 */
[--C-:B---3--:R-:W-:Y:S02]  /*69f0*/  FFMA.FTZ R3, R122, c[0x0][0x2d0], -R2.reuse ;  /* 0x0000b4007a037a23 */ /* 0x108fe40000010802 */
[----:B------:R-:W-:-:S04]  /*6a00*/  FFMA.FTZ R2, R121, c[0x0][0x2d0], -R2 ;  /* 0x0000b40079027a23 */ /* 0x000fc80000010802 */
[----:B------:R3:W-:Y:S02]  /*6a10*/  MUFU.EX2 R213, R2 ;  /* 0x0000000200d57308 */ /* 0x0007e40000000800 */
[----:B---3--:R-:W-:-:S06]  /*6a20*/  FFMA.FTZ R2, R106, c[0x0][0x2d0], -R0 ;  /* 0x0000b4006a027a23 */ /* 0x008fcc0000010800 */
[----:B------:R3:W-:Y:S08]  /*6a30*/  MUFU.EX2 R21, R2 ;  /* 0x0000000200157308 */ /* 0x0007f00000000800 */
[----:B------:R5:W-:Y:S01]  /*6a40*/  MUFU.EX2 R31, R4 ;  /* 0x00000004001f7308 */ /* 0x000be20000000800 */
[----:B---3--:R-:W-:Y:S02]  /*6a50*/  FFMA.FTZ R2, R120, c[0x0][0x2d0], -R0 ;  /* 0x0000b40078027a23 */ /* 0x008fe40000010800 */
[----:B------:R-:W3:Y:S05]  /*6a60*/  LDSM.16.MT88.4 R120, [R186+0x800] ;  /* 0x00080000ba78783b */ /* 0x000eea0000004200 */
[----:B------:R1:W1:Y:S01]  /*6a70*/  MUFU.EX2 R28, R3 ;  /* 0x00000003001c7308 */ /* 0x0002620000000800 */
[----:B-----5:R-:W-:Y:S01]  /*6a80*/  FADD.FTZ R4, R150, R149 ;  /* 0x0000009596047221 */ /* 0x020fe20000010000 */
[----:B------:R-:W-:Y:S01]  /*6a90*/  HMMA.16816.F32 R16, R8, R62, R16 ;  /* 0x0000003e0810723c */ /* 0x000fe20000001810 */
[----:B------:R-:W-:-:S02]  /*6aa0*/  FADD.FTZ R5, R219, R5 ;  /* 0x00000005db057221 */ /* 0x000fc40000010000 */
[----:B------:R-:W-:-:S03]  /*6ab0*/  FADD.FTZ R4, R151, R4 ;  /* 0x0000000497047221 */ /* 0x000fc60000010000 */
[----:B------:R-:W5:Y:S01]  /*6ac0*/  MUFU.EX2 R11, R2 ;  /* 0x00000002000b7308 */ /* 0x000f620000000800 */
[----:B------:R-:W-:Y:S01]  /*6ad0*/  FADD.FTZ R6, R143, R6 ;  /* 0x000000068f067221 */ /* 0x000fe20000010000 */
[----:B----4-:R-:W-:Y:S01]  /*6ae0*/  F2FP.PACK_AB R92, R23, R22 ;  /* 0x00000016175c723e */ /* 0x010fe200000000ff */
[--C-:B-1----:R-:W-:Y:S01]  /*6af0*/  FFMA.FTZ R3, R107, c[0x0][0x2d0], -R0.reuse ;  /* 0x0000b4006b037a23 */ /* 0x102fe20000010800 */
[----:B------:R-:W-:Y:S01]  /*6b00*/  F2FP.PACK_AB R94, R213, R28 ;  /* 0x0000001cd55e723e */ /* 0x000fe200000000ff */
[----:B------:R-:W-:Y:S01]  /*6b10*/  FFMA.FTZ R0, R105, c[0x0][0x2d0], -R0 ;  /* 0x0000b40069007a23 */ /* 0x000fe20000010800 */
[----:B------:R-:W-:Y:S01]  /*6b20*/  F2FP.PACK_AB R96, R33, R32 ;  /* 0x000000202160723e */ /* 0x000fe200000000ff */
[----:B------:R-:W-:Y:S01]  /*6b30*/  FADD.FTZ R10, R214, R4 ;  /* 0x00000004d60a7221 */ /* 0x000fe20000010000 */
[----:B------:R-:W-:Y:S01]  /*6b40*/  MUFU.EX2 R20, R3 ;  /* 0x0000000300147308 */ /* 0x000fe20000000800 */
[----:B------:R-:W-:Y:S01]  /*6b50*/  F2FP.PACK_AB R97, R30, R29 ;  /* 0x0000001d1e61723e */ /* 0x000fe200000000ff */
[----:B------:R-:W-:Y:S06]  /*6b60*/  LDSM.16.MT88.4 R60, [R186+0x1400] ;  /* 0x00140000ba3c783b */ /* 0x000fec0000004200 */
[----:B------:R-:W1:Y:S01]  /*6b70*/  MUFU.EX2 R214, R0 ;  /* 0x0000000000d67308 */ /* 0x000e620000000800 */
[----:B------:R-:W-:-:S02]  /*6b80*/  FADD.FTZ R9, R220, R5 ;  /* 0x00000005dc097221 */ /* 0x000fc40000010000 */
[----:B------:R-:W-:Y:S02]  /*6b90*/  FADD.FTZ R8, R212, R6 ;  /* 0x00000006d4087221 */ /* 0x000fe40000010000 */
[----:B------:R-:W4:Y:S01]  /*6ba0*/  LDSM.16.MT88.4 R4, [R186+0x2000] ;  /* 0x00200000ba04783b */ /* 0x000f220000004200 */
[----:B-----5:R-:W-:Y:S02]  /*6bb0*/  F2FP.PACK_AB R93, R11, R21 ;  /* 0x000000150b5d723e */ /* 0x020fe400000000ff */
[----:B------:R-:W-:Y:S02]  /*6bc0*/  F2FP.PACK_AB R98, R221, R34 ;  /* 0x00000022dd62723e */ /* 0x000fe400000000ff */
[----:B------:R-:W-:Y:S02]  /*6bd0*/  F2FP.PACK_AB R99, R224, R31 ;  /* 0x0000001fe063723e */ /* 0x000fe400000000ff */
[----:B-1----:R-:W-:-:S05]  /*6be0*/  F2FP.PACK_AB R95, R214, R20 ;  /* 0x00000014d65f723e */ /* 0x002fca00000000ff */
[----:B------:R-:W-:Y:S08]  /*6bf0*/  HMMA.16816.F32 R152, R96, R112, R152 ;  /* 0x000000706098723c */ /* 0x000ff00000001898 */
[C---:B---3--:R-:W-:Y:S08]  /*6c00*/  HMMA.16816.F32 R124, R92.reuse, R120, R116 ;  /* 0x000000785c7c723c */ /* 0x048ff00000001874 */
[----:B------:R-:W-:Y:S08]  /*6c10*/  HMMA.16816.F32 R116, R92, R112, R160 ;  /* 0x000000705c74723c */ /* 0x000ff000000018a0 */
[----:B------:R-:W-:Y:S01]  /*6c20*/  HMMA.16816.F32 R156, R96, R114, R156 ;  /* 0x00000072609c723c */ /* 0x000fe2000000189c */
[----:B------:R-:W-:-:S07]  /*6c30*/  MOV R72, c[0x0][0x2c4] ;  /* 0x0000b10000487a02 */ /* 0x000fce0000000f00 */
[----:B------:R-:W-:Y:S01]  /*6c40*/  HMMA.16816.F32 R112, R92, R114, R76 ;  /* 0x000000725c70723c */ /* 0x000fe2000000184c */
[----:B------:R-:W1:Y:S01]  /*6c50*/  LDSM.16.MT88.4 R76, [R185+0x2000] ;  /* 0x00200000b94c783b */ /* 0x000e620000004200 */
[----:B------:R-:W-:Y:S01]  /*6c60*/  ISETP.NE.AND P1, PT, R72, 0x1, PT ;  /* 0x000000014800780c */ /* 0x000fe20003f25270 */
[----:B------:R-:W-:-:S04]  /*6c70*/  FADD.FTZ R2, R141, R100 ;  /* 0x000000648d027221 */ /* 0x000fc80000010000 */
[----:B------:R-:W-:Y:S01]  /*6c80*/  FADD.FTZ R3, R148, R2 ;  /* 0x0000000294037221 */ /* 0x000fe20000010000 */
[----:B------:R-:W-:Y:S01]  /*6c90*/  HMMA.16816.F32 R136, R96, R128, R136 ;  /* 0x000000806088723c */ /* 0x000fe20000001888 */
[----:B------:R-:W-:-:S06]  /*6ca0*/  MOV R0, R252 ;  /* 0x000000fc00007202 */ /* 0x000fcc0000000f00 */
[----:B------:R-:W-:Y:S01]  /*6cb0*/  @P1 IMAD.HI.U32 R2, R252, c[0x0][0x2c8], RZ ;  /* 0x0000b200fc021a27 */ /* 0x000fe200078e00ff */
[----:B------:R-:W-:Y:S04]  /*6cc0*/  HMMA.16816.F32 R132, R92, R128, R132 ;  /* 0x000000805c84723c */ /* 0x000fe80000001884 */
[----:B------:R-:W-:-:S04]  /*6cd0*/  @P1 SHF.R.U32.HI R0, RZ, c[0x0][0x2cc], R2 ;  /* 0x0000b300ff001a19 */ /* 0x000fc80000011602 */
[----:B------:R-:W-:Y:S01]  /*6ce0*/  HMMA.16816.F32 R140, R96, R130, R36 ;  /* 0x00000082608c723c */ /* 0x000fe20000001824 */
[----:B--2---:R-:W-:-:S07]  /*6cf0*/  IADD3 R2, R51, R0, RZ ;  /* 0x0000000033027210 */ /* 0x004fce0007ffe0ff */
[----:B------:R-:W-:Y:S01]  /*6d00*/  HMMA.16816.F32 R144, R96, R120, R144 ;  /* 0x000000786090723c */ /* 0x000fe20000001890 */
[----:B------:R-:W-:-:S07]  /*6d10*/  FADD.FTZ R0, R42, R9 ;  /* 0x000000092a007221 */ /* 0x000fce0000010000 */
[----:B------:R-:W-:Y:S08]  /*6d20*/  HMMA.16816.F32 R148, R96, R122, R44 ;  /* 0x0000007a6094723c */ /* 0x000ff0000000182c */
[C---:B------:R-:W-:Y:S08]  /*6d30*/  HMMA.16816.F32 R128, R92.reuse, R130, R84 ;  /* 0x000000825c80723c */ /* 0x040ff00000001854 */
[----:B------:R-:W-:Y:S08]  /*6d40*/  HMMA.16816.F32 R120, R92, R122, R88 ;  /* 0x0000007a5c78723c */ /* 0x000ff00000001858 */
[-C--:B----4-:R-:W-:Y:S08]  /*6d50*/  HMMA.16816.F32 R84, R96, R4.reuse, R168 ;  /* 0x000000046054723c */ /* 0x090ff000000018a8 */
        /* <DEDUP_REMOVED lines=14> */
[----:B-1----:R-:W-:Y:S01]  /*6e40*/  HMMA.16816.F32 R68, R96, R76, R172 ;  /* 0x0000004c6044723c */ /* 0x002fe200000018ac */
[----:B------:R-:W-:-:S02]  /*6e50*/  FADD.FTZ R3, R49, R3 ;  /* 0x0000000331037221 */ /* 0x000fc40000010000 */
[----:B------:R-:W-:-:S05]  /*6e60*/  FADD.FTZ R0, R48, R0 ;  /* 0x0000000030007221 */ /* 0x000fca0000010000 */
[----:B------:R-:W-:Y:S01]  /*6e70*/  HMMA.16816.F32 R64, R96, R62, R24 ;  /* 0x0000003e6040723c */ /* 0x000fe20000001818 */
[----:B------:R-:W-:Y:S02]  /*6e80*/  FADD.FTZ R4, R233, R4 ;  /* 0x00000004e9047221 */ /* 0x000fe40000010000 */
[----:B------:R-:W-:-:S05]  /*6e90*/  FADD.FTZ R5, R226, R5 ;  /* 0x00000005e2057221 */ /* 0x000fca0000010000 */
[----:B------:R-:W-:Y:S01]  /*6ea0*/  HMMA.16816.F32 R80, R96, R78, R80 ;  /* 0x0000004e6050723c */ /* 0x000fe20000001850 */
[----:B------:R-:W-:-:S07]  /*6eb0*/  FADD.FTZ R3, R29, R3 ;  /* 0x000000031d037221 */ /* 0x000fce0000010000 */
[----:B------:R-:W-:Y:S07]  /*6ec0*/  HMMA.16816.F32 R96, R96, R6, R16 ;  /* 0x000000066060723c */ /* 0x000fee0000001810 */
[----:B------:R-:W-:Y:S01]  /*6ed0*/  MOV R16, c[0x0][0x32c] ;  /* 0x0000cb0000107a02 */ /* 0x000fe20000000f00 */
[----:B------:R-:W-:-:S03]  /*6ee0*/  FADD.FTZ R0, R32, R0 ;  /* 0x0000000020007221 */ /* 0x000fc60000010000 */
[----:B------:R-:W-:Y:S01]  /*6ef0*/  ISETP.GE.AND P0, PT, R16, 0x1, PT ;  /* 0x000000011000780c */ /* 0x000fe20003f06270 */
[----:B------:R-:W-:Y:S02]  /*6f00*/  FADD.FTZ R4, R22, R4 ;  /* 0x0000000416047221 */ /* 0x000fe40000010000 */
[----:B------:R-:W-:Y:S02]  /*6f10*/  FADD.FTZ R5, R21, R5 ;  /* 0x0000000515057221 */ /* 0x000fe40000010000 */
        /* <DEDUP_REMOVED lines=10> */
[----:B------:R-:W-:Y:S01]  /*6fc0*/  FADD.FTZ R224, R224, R3 ;  /* 0x00000003e0e07221 */ /* 0x000fe20000010000 */
[----:B------:R-:W-:Y:S01]  /*6fd0*/  IADD3 R201, R201, -0x2, RZ ;  /* 0xfffffffec9c97810 */ /* 0x000fe20007ffe0ff */
[----:B------:R-:W-:Y:S01]  /*6fe0*/  FADD.FTZ R221, R221, R0 ;  /* 0x00000000dddd7221 */ /* 0x000fe20000010000 */
[----:B------:R-:W-:-:S04]  /*6ff0*/  IADD3 R3, R2, c[0x0][0x328], RZ ;  /* 0x0000ca0002037a10 */ /* 0x000fc80007ffe0ff */
[----:B------:R-:W-:Y:S01]  /*7000*/  HMMA.16816.F32 R60, R92, R62, R164 ;  /* 0x0000003e5c3c723c */ /* 0x000fe200000018a4 */
[----:B------:R-:W-:Y:S02]  /*7010*/  FADD.FTZ R213, R213, R4 ;  /* 0x00000004d5d57221 */ /* 0x000fe40000010000 */
[----:B------:R-:W-:-:S05]  /*7020*/  FADD.FTZ R214, R214, R5 ;  /* 0x00000005d6d67221 */ /* 0x000fca0000010000 */
[C---:B------:R-:W-:Y:S08]  /*7030*/  HMMA.16816.F32 R76, R92.reuse, R78, R108 ;  /* 0x0000004e5c4c723c */ /* 0x040ff0000000186c */
[----:B------:R-:W-:Y:S01]  /*7040*/  HMMA.16816.F32 R92, R92, R6, R12 ;  /* 0x000000065c5c723c */ /* 0x000fe2000000180c */
[----:B------:R-:W-:Y:S07]  /*7050*/  @!P0 BRA `(.L_x_617) ;  /* 0x0000013000008947 */ /* 0x000fee0003800000 */
[C---:B------:R-:W-:Y:S01]  /*7060*/  ISETP.GT.AND P0, PT, R2.reuse, RZ, PT ;  /* 0x000000ff0200720c */ /* 0x040fe20003f04270 */
[----:B------:R-:W-:Y:S01]  /*7070*/  BSSY B0, `(.L_x_618) ;  /* 0x000000e000007945 */ /* 0x000fe20003800000 */
[----:B------:R-:W-:-:S11]  /*7080*/  IADD3 R0, R2, -0x1, RZ ;  /* 0xffffffff02007810 */ /* 0x000fd60007ffe0ff */
[----:B------:R-:W-:Y:S05]  /*7090*/  @P0 BRA `(.L_x_619) ;  /* 0x0000007000000947 */ /* 0x000fea0003800000 */
[----:B------:R-:W-:-:S05]  /*70a0*/  IMAD.MOV.U32 R0, RZ, RZ, 0x1 ;  /* 0x00000001ff007424 */ /* 0x000fca00078e00ff */
[----:B------:R-:W-:Y:S01]  /*70b0*/  ISETP.NE.AND P0, PT, R0, c[0x0][0x32c], PT ;  /* 0x0000cb0000007a0c */ /* 0x000fe20003f05270 */
[----:B------:R-:W-:-:S12]  /*70c0*/  IMAD.MOV R0, RZ, RZ, -R2 ;  /* 0x000000ffff007224 */ /* 0x000fd800078e0a02 */
[----:B------:R-:W-:-:S05]  /*70d0*/  @P0 IMAD.HI.U32 R2, R0, c[0x0][0x330], RZ ;  /* 0x0000cc0000020a27 */ /* 0x000fca00078e00ff */
[----:B------:R-:W-:-:S04]  /*70e0*/  @P0 SHF.R.U32.HI R0, RZ, c[0x0][0x334], R2 ;  /* 0x0000cd00ff000a19 */ /* 0x000fc80000011602 */
[----:B------:R-:W-:Y:S01]  /*70f0*/  LOP3.LUT R0, RZ, R0, RZ, 0x33, !PT ;  /* 0x00000000ff007212 */ /* 0x000fe200078e33ff */
[----:B------:R-:W-:Y:S05]  /*7100*/  BRA `(.L_x_620) ;  /* 0x0000004000007947 */ /* 0x000fea0003800000 */
.L_x_619:
[----:B------:R-:W-:-:S04]  /*7110*/  MOV R2, 0x1 ;  /* 0x0000000100027802 */ /* 0x000fc80000000f00 */
[----:B------:R-:W-:-:S13]  /*7120*/  ISETP.NE.AND P0, PT, R2, c[0x0][0x32c], PT ;  /* 0x0000cb0002007a0c */ /* 0x000fda0003f05270 */
[----:B------:R-:W-:-:S05]  /*7130*/  @P0 IMAD.HI.U32 R2, R0, c[0x0][0x330], RZ ;  /* 0x0000cc0000020a27 */ /* 0x000fca00078e00ff */
[----:B------:R-:W-:Y:S02]  /*7140*/  @P0 SHF.R.U32.HI R0, RZ, c[0x0][0x334], R2 ;  /* 0x0000cd00ff000a19 */ /* 0x000fe40000011602 */
.L_x_620:
[----:B------:R-:W-:Y:S05]  /*7150*/  BSYNC B0 ;  /* 0x0000000000007941 */ /* 0x000fea0003800000 */
.L_x_618:
[----:B------:R-:W-:-:S05]  /*7160*/  MOV R2, c[0x0][0x32c] ;  /* 0x0000cb0000027a02 */ /* 0x000fca0000000f00 */
[----:B------:R-:W-:-:S05]  /*7170*/  IMAD R0, R0, R2, c[0x0][0x32c] ;  /* 0x0000cb0000007624 */ /* 0x000fca00078e0202 */
[----:B------:R-:W-:-:S05]  /*7180*/  IMNMX R3, R3, R0, PT ;  /* 0x0000000003037217 */ /* 0x000fca0003800200 */
.L_x_617:
        /* <DEDUP_REMOVED lines=9> */
[----:B------:R-:W-:Y:S02]  /*7220*/  MOV R107, R102 ;  /* 0x00000066006b7202 */ /* 0x000fe40000000f00 */
.L_x_654:
[----:B------:R-:W-:Y:S04]  /*7230*/  DEPBAR.LE SB0, 0x0 ;  /* 0x000080000000791a */ /* 0x000fe80000000000 */
[----:B------:R-:W-:Y:S01]  /*7240*/  WARPSYNC 0xffffffff ;  /* 0xffffffff00007948 */ /* 0x000fe20003800000 */
[----:B------:R-:W-:Y:S01]  /*7250*/  BAR.SYNC.DEFER_BLOCKING 0x0 ;  /* 0x0000000000007b1d */ /* 0x000fe20000010000 */
[----:B------:R-:W-:Y:S05]  /*7260*/  ISETP.GT.AND P0, PT, R239, R201, PT ;  /* 0x000000c9ef00720c */ /* 0x000fea0003f04270 */
[----:B------:R1:W2:Y:S01]  /*7270*/  LDSM.16.M88.4 R48, [R187] ;  /* 0x00000000bb30783b */ /* 0x0002a20000000200 */
[----:B------:R-:W-:Y:S03]  /*7280*/  BSSY B0, `(.L_x_622) ;  /* 0x0000043000007945 */ /* 0x000fe60003800000 */
[----:B------:R1:W3:Y:S04]  /*7290*/  LDSM.16.M88.4 R44, [R187+0x1000] ;  /* 0x00100000bb2c783b */ /* 0x0002e80000000200 */
[----:B------:R1:W4:Y:S04]  /*72a0*/  LDSM.16.M88.4 R16, [R184] ;  /* 0x00000000b810783b */ /* 0x0003280000000200 */
[----:B------:R1:W1:Y:S04]  /*72b0*/  LDSM.16.M88.4 R32, [R184+0x400] ;  /* 0x00040000b820783b */ /* 0x0002680000000200 */
[----:B------:R1:W1:Y:S04]  /*72c0*/  LDSM.16.M88.4 R100, [R184+0x800] ;  /* 0x00080000b864783b */ /* 0x0002680000000200 */
[----:B------:R1:W1:Y:S04]  /*72d0*/  LDSM.16.M88.4 R160, [R188] ;  /* 0x00000000bca0783b */ /* 0x0002680000000200 */
[----:B------:R1:W1:Y:S04]  /*72e0*/  LDSM.16.M88.4 R168, [R188+0x1000] ;  /* 0x00100000bca8783b */ /* 0x0002680000000200 */
[----:B------:R1:W1:Y:S04]  /*72f0*/  LDSM.16.M88.4 R164, [R189] ;  /* 0x00000000bda4783b */ /* 0x0002680000000200 */
[----:B------:R1:W1:Y:S04]  /*7300*/  LDSM.16.M88.4 R172, [R197] ;  /* 0x00000000c5ac783b */ /* 0x0002680000000200 */
[----:B------:R1:W1:Y:S01]  /*7310*/  LDSM.16.M88.4 R176, [R196] ;  /* 0x00000000c4b0783b */ /* 0x0002620000000200 */
[----:B------:R-:W-:-:S05]  /*7320*/  @P0 BRA `(.L_x_623) ;  /* 0x0000038000000947 */ /* 0x000fca0003800000 */
[----:B------:R-:W-:Y:S01]  /*7330*/  IMAD.WIDE.U32 R2, R202, c[0x0][0x208], RZ ;  /* 0x00008200ca027a25 */ /* 0x000fe200078e00ff */
[----:B------:R-:W-:Y:S05]  /*7340*/  SHF.R.S32.HI R0, RZ, 0x1f, R202 ;  /* 0x0000001fff007819 */ /* 0x000fea00000114ca */
[----:B------:R-:W-:Y:S04]  /*7350*/  IMAD R0, R0, c[0x0][0x208], RZ ;  /* 0x0000820000007a24 */ /* 0x000fe800078e02ff */
[----:B------:R-:W-:Y:S05]  /*7360*/  IMAD R0, R202, c[0x0][0x20c], R0 ;  /* 0x00008300ca007a24 */ /* 0x000fea00078e0200 */
[----:B------:R-:W-:Y:S02]  /*7370*/  IADD3 R3, R3, R0, RZ ;  /* 0x0000000003037210 */ /* 0x000fe40007ffe0ff */
[----:B------:R-:W-:Y:S03]  /*7380*/  SHF.R.S32.HI R0, RZ, 0x1f, R200 ;  /* 0x0000001fff007819 */ /* 0x000fe600000114c8 */
        /* <DEDUP_REMOVED lines=8> */
[----:B------:R4:W3:Y:S02]  /*7410*/  SHFL.IDX PT, R4, R5, RZ, 0x1c1f ;  /* 0x001c1fff05047589 */ /* 0x0008e400000e0000 */
.L_x_796:
[----:B------:R-:W-:-:S05]  /*7420*/  BRA.DIV ~URZ, `(.L_x_625) ;  /* 0x000117a27f007947 */ /* 0x000fca000b800000 */
[----:B------:R4:W3:Y:S02]  /*7430*/  SHFL.IDX PT, R0, R10, RZ, 0x1c1f ;  /* 0x001c1fff0a007589 */ /* 0x0008e400000e0000 */
.L_x_797:
[----:B------:R-:W5:Y:S01]  /*7440*/  S2R R11, SR_TID.X ;  /* 0x00000000000b7919 */ /* 0x000f620000002100 */
[C---:B------:R-:W-:Y:S01]  /*7450*/  ISETP.GE.AND P3, PT, R203.reuse, c[0x0][0x1d4], PT ;  /* 0x00007500cb007a0c */ /* 0x040fe20003f66270 */
[----:B------:R-:W-:Y:S01]  /*7460*/  IMAD.SHL.U32 R6, R203, 0x2, RZ ;  /* 0x00000002cb067824 */ /* 0x000fe200078e00ff */
[C---:B------:R-:W-:Y:S01]  /*7470*/  ISETP.GE.AND P2, PT, R237.reuse, c[0x0][0x1d4], PT ;  /* 0x00007500ed007a0c */ /* 0x040fe20003f46270 */
[----:B------:R-:W-:Y:S02]  /*7480*/  IMAD.SHL.U32 R3, R237, 0x2, RZ ;  /* 0x00000002ed037824 */ /* 0x000fe400078e00ff */
[----:B------:R-:W-:Y:S01]  /*7490*/  IMAD.SHL.U32 R2, R238, 0x2, RZ ;  /* 0x00000002ee027824 */ /* 0x000fe200078e00ff */
[C---:B---3--:R-:W-:Y:S02]  /*74a0*/  IADD3 R8, P0, R0.reuse, R6, RZ ;  /* 0x0000000600087210 */ /* 0x048fe40007f1e0ff */
[----:B------:R-:W-:Y:S03]  /*74b0*/  IADD3 R6, P1, R0, R3, RZ ;  /* 0x0000000300067210 */ /* 0x000fe60007f3e0ff */
[----:B------:R-:W-:Y:S01]  /*74c0*/  IMAD.X R9, R4, 0x1, R218, P0 ;  /* 0x0000000104097824 */ /* 0x000fe200000e06da */
[----:B------:R-:W-:Y:S01]  /*74d0*/  IADD3 R2, P0, R0, R2, RZ ;  /* 0x0000000200027210 */ /* 0x000fe20007f1e0ff */
[----:B------:R-:W-:Y:S01]  /*74e0*/  IMAD.X R7, R4, 0x1, R216, P1 ;  /* 0x0000000104077824 */ /* 0x000fe200008e06d8 */
[----:B------:R-:W-:Y:S02]  /*74f0*/  ISETP.GE.AND P1, PT, R238, c[0x0][0x1d4], PT ;  /* 0x00007500ee007a0c */ /* 0x000fe40003f26270 */
[----:B------:R-:W-:Y:S01]  /*7500*/  @!PT LDS RZ, [RZ] ;  /* 0x00000000fffff984 */ /* 0x000fe20000000800 */
[----:B------:R-:W-:Y:S01]  /*7510*/  @!PT LDS RZ, [RZ] ;  /* 0x00000000fffff984 */ /* 0x000fe20000000800 */
[----:B------:R-:W-:Y:S01]  /*7520*/  @!PT LDS RZ, [RZ] ;  /* 0x00000000fffff984 */ /* 0x000fe20000000800 */
[----:B------:R3:W-:Y:S01]  /*7530*/  LDGSTS.E.BYPASS.LTC128B.128 [R199+0x1880], [R8.64], !P3 ;  /* 0x0188000008c77fae */ /* 0x0007e2000d901d46 */
[----:B------:R-:W-:Y:S03]  /*7540*/  IMAD.X R3, R4, 0x1, R217, P0 ;  /* 0x0000000104037824 */ /* 0x000fe600000e06d9 */
[----:B------:R3:W-:Y:S01]  /*7550*/  LDGSTS.E.BYPASS.LTC128B.128 [R199+0x2480], [R6.64], !P2 ;  /* 0x0248000006c77fae */ /* 0x0007e2000d101d46 */
[----:B-----5:R-:W-:Y:S06]  /*7560*/  ISETP.GT.AND P4, PT, R11, 0x3f, PT ;  /* 0x0000003f0b00780c */ /* 0x020fec0003f84270 */
[----:B------:R3:W-:Y:S07]  /*7570*/  LDGSTS.E.BYPASS.LTC128B.128 [R199+0x3080], [R2.64], !P1 ;  /* 0x0308000002c77fae */ /* 0x0007ee000c901d46 */
[----:B------:R-:W-:-:S05]  /*7580*/  @P4 BRA `(.L_x_623) ;  /* 0x0000012000004947 */ /* 0x000fca0003800000 */
[----:B------:R-:W-:-:S05]  /*7590*/  BRA.DIV ~URZ, `(.L_x_626) ;  /* 0x000116a27f007947 */ /* 0x000fca000b800000 */
[----:B------:R3:W4:Y:S04]  /*75a0*/  SHFL.IDX PT, R4, R5, 0x1, 0x1c1f ;  /* 0x003c1f0005047f89 */ /* 0x00072800000e0000 */
[----:B------:R3:W2:Y:S02]  /*75b0*/  SHFL.IDX PT, R0, R10, 0x1, 0x1c1f ;  /* 0x003c1f000a007f89 */ /* 0x0006a400000e0000 */
.L_x_798:
[----:B---3--:R-:W-:Y:S02]  /*75c0*/  IMAD.SHL.U32 R2, R203, 0x2, RZ ;  /* 0x00000002cb027824 */ /* 0x008fe400078e00ff */
[----:B------:R-:W-:Y:S03]  /*75d0*/  IMAD.SHL.U32 R3, R237, 0x2, RZ ;  /* 0x00000002ed037824 */ /* 0x000fe600078e00ff */
[----:B--2---:R-:W-:Y:S02]  /*75e0*/  IADD3 R8, P0, R0, R2, RZ ;  /* 0x0000000200087210 */ /* 0x004fe40007f1e0ff */
[----:B------:R-:W-:Y:S03]  /*75f0*/  SHF.L.U32 R2, R238, 0x1, RZ ;  /* 0x00000001ee027819 */ /* 0x000fe600000006ff */
[----:B----4-:R-:W-:Y:S01]  /*7600*/  IMAD.X R9, R4, 0x1, R218, P0 ;  /* 0x0000000104097824 */ /* 0x010fe200000e06da */
[----:B------:R-:W-:Y:S04]  /*7610*/  IADD3 R6, P0, R0, R3, RZ ;  /* 0x0000000300067210 */ /* 0x000fe80007f1e0ff */
[----:B------:R-:W-:Y:S01]  /*7620*/  @!PT LDS RZ, [RZ] ;  /* 0x00000000fffff984 */ /* 0x000fe20000000800 */
[----:B------:R-:W-:Y:S01]  /*7630*/  @!PT LDS RZ, [RZ] ;  /* 0x00000000fffff984 */ /* 0x000fe20000000800 */
[----:B------:R-:W-:Y:S01]  /*7640*/  @!PT LDS RZ, [RZ] ;  /* 0x00000000fffff984 */ /* 0x000fe20000000800 */
[----:B------:R2:W-:Y:S01]  /*7650*/  LDGSTS.E.BYPASS.LTC128B.128 [R199+0x2080], [R8.64], !P3 ;  /* 0x0208000008c77fae */ /* 0x0005e2000d901d46 */
[----:B------:R-:W-:Y:S02]  /*7660*/  IADD3.X R7, R4, R216, RZ, P0, !PT ;  /* 0x000000d804077210 */ /* 0x000fe400007fe4ff */
[----:B------:R-:W-:Y:S03]  /*7670*/  IADD3 R2, P0, R0, R2, RZ ;  /* 0x0000000200027210 */ /* 0x000fe60007f1e0ff */
[----:B------:R2:W-:Y:S02]  /*7680*/  LDGSTS.E.BYPASS.LTC128B.128 [R199+0x2c80], [R6.64], !P2 ;  /* 0x02c8000006c77fae */ /* 0x0005e4000d101d46 */
[----:B------:R-:W-:Y:S05]  /*7690*/  IMAD.X R3, R4, 0x1, R217, P0 ;  /* 0x0000000104037824 */ /* 0x000fea00000e06d9 */
[----:B------:R2:W-:Y:S03]  /*76a0*/  LDGSTS.E.BYPASS.LTC128B.128 [R199+0x3880], [R2.64], !P1 ;  /* 0x0388000002c77fae */ /* 0x0005e6000c901d46 */
.L_x_623:
[----:B------:R-:W-:Y:S05]  /*76b0*/  BSYNC B0 ;  /* 0x0000000000007941 */ /* 0x000fea0003800000 */
.L_x_622:
[----:B------:R-:W0:Y:S01]  /*76c0*/  LDGDEPBAR ;  /* 0x00000000000079af */ /* 0x000e220000000000 */
[----:B------:R-:W-:Y:S01]  /*76d0*/  WARPSYNC 0xffffffff ;  /* 0xffffffff00007948 */ /* 0x000fe20003800000 */
[-C--:B--234-:R-:W-:Y:S01]  /*76e0*/  HMMA.16816.F32 R4, R48, R16.reuse, RZ ;  /* 0x000000103004723c */ /* 0x09cfe200000018ff */
        /* <DEDUP_REMOVED lines=97> */
[----:B------:R-:W-:Y:S01]  /*7d00*/  IMAD.MOV.U32 R0, RZ, RZ, c[0x0][0x2b8] ;  /* 0x0000ae00ff007624 */ /* 0x000fe200078e00ff */
[----:B------:R-:W-:Y:S01]  /*7d10*/  ISETP.GT.AND P1, PT, R240, 0x2f, PT ;  /* 0x0000002ff000780c */ /* 0x000fe20003f24270 */
[----:B------:R-:W-:Y:S02]  /*7d20*/  IMAD R2, R201, 0x30, R242 ;  /* 0x00000030c9027824 */ /* 0x000fe400078e02f2 */
[----:B------:R-:W-:Y:S01]  /*7d30*/  IMAD.MOV.U32 R200, RZ, RZ, RZ ;  /* 0x000000ffffc87224 */ /* 0x000fe200078e00ff */
[----:B------:R-:W-:Y:S02]  /*7d40*/  ISETP.NE.AND P2, PT, R0, 0x1, PT ;  /* 0x000000010000780c */ /* 0x000fe40003f45270 */
[----:B------:R-:W-:Y:S05]  /*7d50*/  IADD3 R2, R2, -0x30, R240 ;  /* 0xffffffd002027810 */ /* 0x000fea0007ffe0f0 */
[----:B------:R-:W-:Y:S06]  /*7d60*/  IMAD.MOV.U32 R0, RZ, RZ, R2 ;  /* 0x000000ffff007224 */ /* 0x000fec00078e0002 */
[----:B------:R-:W-:Y:S05]  /*7d70*/  @P2 IMAD.HI.U32 R3, R2, c[0x0][0x2bc], RZ ;  /* 0x0000af0002032a27 */ /* 0x000fea00078e00ff */
[----:B------:R-:W-:Y:S04]  /*7d80*/  @P2 SHF.R.U32.HI R0, RZ, c[0x0][0x2c0], R3 ;  /* 0x0000b000ff002a19 */ /* 0x000fe80000011603 */
[C---:B------:R-:W-:Y:S04]  /*7d90*/  @!P1 IADD3 R3, P0, R0.reuse, R246, RZ ;  /* 0x000000f600039210 */ /* 0x040fe80007f1e0ff */
[----:B------:R-:W-:Y:S01]  /*7da0*/  @!P1 LEA.HI.X.SX32 R101, R0, R250, 0x1, P0 ;  /* 0x000000fa00659211 */ /* 0x000fe200000f0eff */
[----:B------:R-:W-:Y:S01]  /*7db0*/  IMAD.MOV R0, RZ, RZ, -R0 ;  /* 0x000000ffff007224 */ /* 0x000fe200078e0a00 */
[C---:B------:R-:W-:Y:S03]  /*7dc0*/  @!P1 LEA R100, P0, R3.reuse, c[0x0][0x2a0], 0x2 ;  /* 0x0000a80003649a11 */ /* 0x040fe600078010ff */
[----:B------:R-:W-:Y:S01]  /*7dd0*/  IMAD R202, R0, c[0x0][0x2b8], R2 ;  /* 0x0000ae0000ca7a24 */ /* 0x000fe200078e0202 */
[----:B------:R-:W-:Y:S03]  /*7de0*/  @!P1 LEA.HI.X R101, R3, c[0x0][0x2a4], R101, 0x2, P0 ;  /* 0x0000a90003659a11 */ /* 0x000fe600000f1465 */
[----:B------:R-:W-:Y:S01]  /*7df0*/  IMAD.WIDE.U32 R2, R202, c[0x0][0x1e0], RZ ;  /* 0x00007800ca027a25 */ /* 0x000fe200078e00ff */
[----:B------:R-:W-:Y:S01]  /*7e00*/  SHF.R.S32.HI R0, RZ, 0x1f, R202 ;  /* 0x0000001fff007819 */ /* 0x000fe200000114ca */
[----:B------:R1:W2:Y:S04]  /*7e10*/  @!P1 LDG.E R200, [R100.64] ;  /* 0x0000000664c89981 */ /* 0x0002a8000c1e1900 */
[----:B------:R-:W-:Y:S04]  /*7e20*/  IMAD R0, R0, c[0x0][0x1e0], RZ ;  /* 0x0000780000007a24 */ /* 0x000fe800078e02ff */
        /* <DEDUP_REMOVED lines=8> */
[----:B------:R-:W-:Y:S05]  /*7eb0*/  IMAD R100, R200, c[0x0][0x1f4], R100 ;  /* 0x00007d00c8647a24 */ /* 0x000fea00078e0264 */
[----:B------:R-:W-:Y:S02]  /*7ec0*/  IADD3.X R2, R243, R3, R100, P0, !PT ;  /* 0x00000003f3027210 */ /* 0x000fe400007fe464 */
[C---:B------:R-:W-:Y:S04]  /*7ed0*/  LEA R103, P0, R0.reuse, c[0x0][0x1c8], 0x1 ;  /* 0x0000720000677a11 */ /* 0x040fe800078008ff */
[----:B------:R-:W-:Y:S01]  /*7ee0*/  LEA.HI.X R102, R0, c[0x0][0x1cc], R2, 0x1, P0 ;  /* 0x0000730000667a11 */ /* 0x000fe200000f0c02 */
[----:B------:R-:W-:-:S06]  /*7ef0*/  BRA.DIV ~URZ, `(.L_x_629) ;  /* 0x00010e127f007947 */ /* 0x000fcc000b800000 */
[----:B------:R1:W2:Y:S02]  /*7f00*/  SHFL.IDX PT, R100, R102, RZ, 0x1c1f ;  /* 0x001c1fff66647589 */ /* 0x0002a400000e0000 */
.L_x_799:
[----:B------:R-:W-:-:S05]  /*7f10*/  BRA.DIV ~URZ, `(.L_x_630) ;  /* 0x00010e627f007947 */ /* 0x000fca000b800000 */
[----:B------:R3:W4:Y:S02]  /*7f20*/  SHFL.IDX PT, R0, R103, RZ, 0x1c1f ;  /* 0x001c1fff67007589 */ /* 0x00072400000e0000 */
.L_x_800:
[----:B------:R-:W-:Y:S02]  /*7f30*/  IMAD.SHL.U32 R2, R203, 0x2, RZ ;  /* 0x00000002cb027824 */ /* 0x000fe400078e00ff */
[----:B------:R-:W-:Y:S03]  /*7f40*/  IMAD.SHL.U32 R104, R237, 0x2, RZ ;  /* 0x00000002ed687824 */ /* 0x000fe600078e00ff */
[----:B----4-:R-:W-:Y:S05]  /*7f50*/  @P1 IADD3 R2, P0, R0, R2, RZ ;  /* 0x0000000200021210 */ /* 0x010fea0007f1e0ff */
[----:B--2---:R-:W-:Y:S01]  /*7f60*/  @P1 IMAD.X R3, R100, 0x1, R218, P0 ;  /* 0x0000000164031824 */ /* 0x004fe200000e06da */
[----:B------:R-:W-:Y:S11]  /*7f70*/  @P1 ISETP.GE.AND P0, PT, R203, c[0x0][0x1d4], PT ;  /* 0x00007500cb001a0c */ /* 0x000ff60003f06270 */
[----:B------:R-:W-:Y:S02]  /*7f80*/  @!UPT UIADD3 URZ, URZ, URZ, URZ ;  /* 0x0000003f3f3ff290 */ /* 0x000fe4000fffe03f */
[----:B------:R-:W-:Y:S01]  /*7f90*/  @!PT LDS RZ, [RZ] ;  /* 0x00000000fffff984 */ /* 0x000fe20000000800 */
[----:B------:R-:W-:Y:S01]  /*7fa0*/  @!PT LDS RZ, [RZ] ;  /* 0x00000000fffff984 */ /* 0x000fe20000000800 */
[----:B------:R-:W-:Y:S01]  /*7fb0*/  @!PT LDS RZ, [RZ] ;  /* 0x00000000fffff984 */ /* 0x000fe20000000800 */
[----:B------:R2:W-:Y:S02]  /*7fc0*/  @P1 LDGSTS.E.BYPASS.LTC128B.128 [R199+0x3c80], [R2.64], !P0 ;  /* 0x03c8000002c71fae */ /* 0x0005e4000c101d46 */
[----:B--2---:R-:W-:Y:S01]  /*7fd0*/  @P1 IADD3 R2, P0, R0, R104, RZ ;  /* 0x0000006800021210 */ /* 0x004fe20007f1e0ff */
[----:B------:R-:W-:Y:S04]  /*7fe0*/  IMAD.SHL.U32 R104, R238, 0x2, RZ ;  /* 0x00000002ee687824 */ /* 0x000fe800078e00ff */
[----:B------:R-:W-:Y:S01]  /*7ff0*/  @P1 IMAD.X R3, R100, 0x1, R216, P0 ;  /* 0x0000000164031824 */ /* 0x000fe200000e06d8 */
[----:B------:R-:W-:Y:S11]  /*8000*/  @P1 ISETP.GE.AND P0, PT, R237, c[0x0][0x1d4], PT ;  /* 0x00007500ed001a0c */ /* 0x000ff60003f06270 */
[----:B------:R-:W-:Y:S02]  /*8010*/  @!UPT UIADD3 URZ, URZ, URZ, URZ ;  /* 0x0000003f3f3ff290 */ /* 0x000fe4000fffe03f */
[----:B------:R2:W-:Y:S02]  /*8020*/  @P1 LDGSTS.E.BYPASS.LTC128B.128 [R199+0x4880], [R2.64], !P0 ;  /* 0x0488000002c71fae */ /* 0x0005e4000c101d46 */
[----:B--2---:R-:W-:Y:S05]  /*8030*/  @P1 IADD3 R2, P0, R0, R104, RZ ;  /* 0x0000006800021210 */ /* 0x004fea0007f1e0ff */
[----:B------:R-:W-:Y:S01]  /*8040*/  @P1 IMAD.X R3, R100, 0x1, R217, P0 ;  /* 0x0000000164031824 */ /* 0x000fe200000e06d9 */
[----:B------:R-:W-:Y:S11]  /*8050*/  @P1 ISETP.GE.AND P0, PT, R238, c[0x0][0x1d4], PT ;  /* 0x00007500ee001a0c */ /* 0x000ff60003f06270 */
[----:B------:R-:W-:Y:S02]  /*8060*/  @!UPT UIADD3 URZ, URZ, URZ, URZ ;  /* 0x0000003f3f3ff290 */ /* 0x000fe4000fffe03f */
[----:B------:R2:W-:Y:S01]  /*8070*/  @P1 LDGSTS.E.BYPASS.LTC128B.128 [R199+0x5480], [R2.64], !P0 ;  /* 0x0548000002c71fae */ /* 0x0005e2000c101d46 */
[----:B------:R-:W-:Y:S01]  /*8080*/  ISETP.GE.AND P0, PT, R101, 0x21, PT ;  /* 0x000000216500780c */ /* 0x000fe20003f06270 */
[----:B------:R-:W-:-:S06]  /*8090*/  BRA.DIV ~URZ, `(.L_x_631) ;  /* 0x00010d527f007947 */ /* 0x000fcc000b800000 */
[----:B------:R4:W1:Y:S04]  /*80a0*/  SHFL.IDX PT, R100, R102, 0x1, 0x1c1f ;  /* 0x003c1f0066647f89 */ /* 0x00086800000e0000 */
[----:B------:R4:W2:Y:S02]  /*80b0*/  SHFL.IDX PT, R0, R103, 0x1, 0x1c1f ;  /* 0x003c1f0067007f89 */ /* 0x0008a400000e0000 */
.L_x_801:
[----:B--2---:R-:W-:Y:S02]  /*80c0*/  IMAD.SHL.U32 R2, R203, 0x2, RZ ;  /* 0x00000002cb027824 */ /* 0x004fe400078e00ff */
[----:B-1--4-:R-:W-:Y:S02]  /*80d0*/  IMAD.SHL.U32 R102, R237, 0x2, RZ ;  /* 0x00000002ed667824 */ /* 0x012fe400078e00ff */
[----:B------:R-:W-:Y:S01]  /*80e0*/  IMAD.SHL.U32 R101, R238, 0x2, RZ ;  /* 0x00000002ee657824 */ /* 0x000fe200078e00ff */
[----:B------:R-:W-:Y:S05]  /*80f0*/  @P0 IADD3 R2, P1, R0, R2, RZ ;  /* 0x0000000200020210 */ /* 0x000fea0007f3e0ff */
[----:B------:R-:W-:Y:S01]  /*8100*/  @P0 IMAD.X R3, R100, 0x1, R218, P1 ;  /* 0x0000000164030824 */ /* 0x000fe200008e06da */
[----:B------:R-:W-:Y:S11]  /*8110*/  @P0 ISETP.GE.AND P1, PT, R203, c[0x0][0x1d4], PT ;  /* 0x00007500cb000a0c */ /* 0x000ff60003f26270 */
[----:B------:R-:W-:Y:S02]  /*8120*/  @!UPT UIADD3 URZ, URZ, URZ, URZ ;  /* 0x0000003f3f3ff290 */ /* 0x000fe4000fffe03f */
[----:B------:R-:W-:Y:S01]  /*8130*/  @!PT LDS RZ, [RZ] ;  /* 0x00000000fffff984 */ /* 0x000fe20000000800 */
[----:B------:R-:W-:Y:S01]  /*8140*/  @!PT LDS RZ, [RZ] ;  /* 0x00000000fffff984 */ /* 0x000fe20000000800 */
[----:B------:R-:W-:Y:S01]  /*8150*/  @!PT LDS RZ, [RZ] ;  /* 0x00000000fffff984 */ /* 0x000fe20000000800 */
[----:B------:R1:W-:Y:S01]  /*8160*/  @P0 LDGSTS.E.BYPASS.LTC128B.128 [R199+0x4480], [R2.64], !P1 ;  /* 0x0448000002c70fae */ /* 0x0003e2000c901d46 */
[----:B------:R-:W-:Y:S05]  /*8170*/  @P0 IADD3 R102, P1, R0, R102, RZ ;  /* 0x0000006600660210 */ /* 0x000fea0007f3e0ff */
[----:B---3--:R-:W-:Y:S01]  /*8180*/  @P0 IMAD.X R103, R100, 0x1, R216, P1 ;  /* 0x0000000164670824 */ /* 0x008fe200008e06d8 */
[----:B-1----:R-:W-:Y:S05]  /*8190*/  @P0 IADD3 R2, P1, R0, R101, RZ ;  /* 0x0000006500020210 */ /* 0x002fea0007f3e0ff */
[----:B------:R-:W-:Y:S01]  /*81a0*/  @P0 IMAD.X R3, R100, 0x1, R217, P1 ;  /* 0x0000000164030824 */ /* 0x000fe200008e06d9 */
[----:B------:R-:W-:Y:S11]  /*81b0*/  @P0 ISETP.GE.AND P1, PT, R237, c[0x0][0x1d4], PT ;  /* 0x00007500ed000a0c */ /* 0x000ff60003f26270 */
[----:B------:R-:W-:Y:S02]  /*81c0*/  @!UPT UIADD3 URZ, URZ, URZ, URZ ;  /* 0x0000003f3f3ff290 */ /* 0x000fe4000fffe03f */
[----:B------:R1:W-:Y:S01]  /*81d0*/  @P0 LDGSTS.E.BYPASS.LTC128B.128 [R199+0x5080], [R102.64], !P1 ;  /* 0x0508000066c70fae */ /* 0x0003e2000c901d46 */
[----:B------:R-:W-:Y:S11]  /*81e0*/  @P0 ISETP.GE.AND P1, PT, R238, c[0x0][0x1d4], PT ;  /* 0x00007500ee000a0c */ /* 0x000ff60003f26270 */
[----:B------:R-:W-:Y:S02]  /*81f0*/  @!UPT UIADD3 URZ, URZ, URZ, URZ ;  /* 0x0000003f3f3ff290 */ /* 0x000fe4000fffe03f */
[----:B------:R1:W-:Y:S02]  /*8200*/  @P0 LDGSTS.E.BYPASS.LTC128B.128 [R199+0x5c80], [R2.64], !P1 ;  /* 0x05c8000002c70fae */ /* 0x0003e4000c901d46 */
.L_x_628:
[----:B------:R-:W-:Y:S05]  /*8210*/  BSYNC B0 ;  /* 0x0000000000007941 */ /* 0x000fea0003800000 */
.L_x_627:
[----:B------:R-:W-:Y:S01]  /*8220*/  LOP3.LUT R111, RZ, c[0x0][0x324], RZ, 0x33, !PT ;  /* 0x0000c900ff6f7a12 */ /* 0x000fe200078e33ff */
[----:B------:R-:W2:Y:S01]  /*8230*/  LDL R0, [R1+0x10] ;  /* 0x0000100001007983 */ /* 0x000ea20000100800 */
[----:B-1----:R-:W-:Y:S02]  /*8240*/  IMAD.MOV.U32 R2, RZ, RZ, c[0x0][0x2c4] ;  /* 0x0000b100ff027624 */ /* 0x002fe400078e00ff */
[----:B------:R-:W-:Y:S02]  /*8250*/  IMAD R100, R201, -0x30, RZ ;  /* 0xffffffd0c9647824 */ /* 0x000fe400078e02ff */
[----:B------:R-:W0:Y:S01]  /*8260*/  LDGDEPBAR ;  /* 0x00000000000079af */ /* 0x000e220000000000 */
[----:B------:R-:W-:Y:S01]  /*8270*/  ISETP.NE.AND P0, PT, R2, 0x1, PT ;  /* 0x000000010200780c */ /* 0x000fe20003f05270 */
[----:B--2---:R-:W-:Y:S01]  /*8280*/  IMAD.IADD R109, R0, 0x1, R252 ;  /* 0x00000001006d7824 */ /* 0x004fe200078e02fc */
[----:B------:R-:W-:Y:S11]  /*8290*/  IADD3 R0, -R236, 0x1, R100 ;  /* 0x00000001ec007810 */ /* 0x000ff60007ffe164 */
[----:B------:R-:W-:Y:S01]  /*82a0*/  @P0 IMAD.HI.U32 R2, R109, c[0x0][0x2c8], RZ ;  /* 0x0000b2006d020a27 */ /* 0x000fe200078e00ff */
[----:B------:R-:W-:Y:S04]  /*82b0*/  IADD3 R101, -R230, R0, R232 ;  /* 0x00000000e6657210 */ /* 0x000fe80007ffe1e8 */
[----:B------:R-:W-:Y:S02]  /*82c0*/  @P0 SHF.R.U32.HI R109, RZ, c[0x0][0x2cc], R2 ;  /* 0x0000b300ff6d0a19 */ /* 0x000fe40000011602 */
[----:B------:R-:W-:Y:S01]  /*82d0*/  IADD3 R110, R101, c[0x0][0x328], RZ ;  /* 0x0000ca00656e7a10 */ /* 0x000fe20007ffe0ff */
[----:B------:R-:W-:-:S05]  /*82e0*/  BRA.DIV ~URZ, `(.L_x_632) ;  /* 0x00010bd27f007947 */ /* 0x000fca000b800000 */
[----:B------:R1:W2:Y:S02]  /*82f0*/  SHFL.IDX PT, R0, R109, RZ, 0x1c1f ;  /* 0x001c1fff6d007589 */ /* 0x0002a400000e0000 */
.L_x_802:
[-C--:B--2---:R-:W-:Y:S01]  /*8300*/  IADD3 R103, R110, R0.reuse, RZ ;  /* 0x000000006e677210 */ /* 0x084fe20007ffe0ff */
[----:B------:R-:W-:Y:S02]  /*8310*/  IMAD.MOV.U32 R2, RZ, RZ, c[0x0][0x32c] ;  /* 0x0000cb00ff027624 */ /* 0x000fe400078e00ff */
[----:B------:R-:W-:Y:S03]  /*8320*/  IMAD.IADD R111, R111, 0x1, R101 ;  /* 0x000000016f6f7824 */ /* 0x000fe600078e0265 */
[----:B------:R-:W-:Y:S02]  /*8330*/  ISETP.GE.AND P0, PT, R2, 0x1, PT ;  /* 0x000000010200780c */ /* 0x000fe40003f06270 */
[----:B------:R-:W-:Y:S11]  /*8340*/  IADD3 R101, R111, R0, RZ ;  /* 0x000000006f657210 */ /* 0x000ff60007ffe0ff */
[----:B------:R-:W-:-:S05]  /*8350*/  @!P0 BRA `(.L_x_633) ;  /* 0x0000018000008947 */ /* 0x000fca0003800000 */
[----:B------:R-:W-:Y:S01]  /*8360*/  IADD3 R0, -R230, R232, R0 ;  /* 0x000000e8e6007210 */ /* 0x000fe20007ffe100 */
[----:B------:R-:W-:Y:S03]  /*8370*/  BSSY B0, `(.L_x_634) ;  /* 0x0000011000007945 */ /* 0x000fe60003800000 */
        /* <DEDUP_REMOVED lines=11> */
.L_x_635:
[----:B------:R-:W-:Y:S04]  /*8430*/  MOV R2, c[0x0][0x32c] ;  /* 0x0000cb0000027a02 */ /* 0x000fe80000000f00 */
[----:B------:R-:W-:Y:S11]  /*8440*/  ISETP.NE.AND P0, PT, R2, 0x1, PT ;  /* 0x000000010200780c */ /* 0x000ff60003f05270 */
[----:B------:R-:W-:Y:S02]  /*8450*/  @!UPT UIADD3 URZ, URZ, URZ, URZ ;  /* 0x0000003f3f3ff290 */ /* 0x000fe4000fffe03f */
[----:B------:R-:W-:Y:S05]  /*8460*/  @P0 IMAD.HI.U32 R2, R0, c[0x0][0x330], RZ ;  /* 0x0000cc0000020a27 */ /* 0x000fea00078e00ff */
[----:B------:R-:W-:Y:S02]  /*8470*/  @P0 SHF.R.U32.HI R0, RZ, c[0x0][0x334], R2 ;  /* 0x0000cd00ff000a19 */ /* 0x000fe40000011602 */
.L_x_636:
[----:B------:R-:W-:Y:S05]  /*8480*/  BSYNC B0 ;  /* 0x0000000000007941 */ /* 0x000fea0003800000 */
.L_x_634:
[----:B------:R-:W-:Y:S04]  /*8490*/  IMAD.IADD R2, R100, 0x1, -R236 ;  /* 0x0000000164027824 */ /* 0x000fe800078e0aec */
[----:B------:R-:W-:Y:S05]  /*84a0*/  IMAD R0, R0, c[0x0][0x32c], R2 ;  /* 0x0000cb0000007a24 */ /* 0x000fea00078e0202 */
[----:B------:R-:W-:Y:S02]  /*84b0*/  IMNMX R101, R101, R0, !PT ;  /* 0x0000000065657217 */ /* 0x000fe40007800200 */
[----:B------:R-:W-:Y:S04]  /*84c0*/  IADD3 R0, R0, c[0x0][0x32c], RZ ;  /* 0x0000cb0000007a10 */ /* 0x000fe80007ffe0ff */
[----:B------:R-:W-:Y:S02]  /*84d0*/  IMNMX R103, R103, R0, PT ;  /* 0x0000000067677217 */ /* 0x000fe40003800200 */
.L_x_633:
[----:B------:R-:W-:-:S05]  /*84e0*/  BRA.DIV ~URZ, `(.L_x_637) ;  /* 0x00010a327f007947 */ /* 0x000fca000b800000 */
[----:B------:R2:W3:Y:S02]  /*84f0*/  SHFL.IDX PT, R2, R109, 0x1, 0x1c1f ;  /* 0x003c1f006d027f89 */ /* 0x0004e400000e0000 */
.L_x_803:
[----:B---3--:R-:W-:Y:S01]  /*8500*/  IADD3 R102, R110, R2, RZ ;  /* 0x000000026e667210 */ /* 0x008fe20007ffe0ff */
[----:B------:R-:W-:Y:S05]  /*8510*/  IMAD.MOV.U32 R0, RZ, RZ, c[0x0][0x32c] ;  /* 0x0000cb00ff007624 */ /* 0x000fea00078e00ff */
[----:B------:R-:W-:Y:S01]  /*8520*/  ISETP.GE.AND P0, PT, R0, 0x1, PT ;  /* 0x000000010000780c */ /* 0x000fe20003f06270 */
[----:B------:R-:W-:Y:S11]  /*8530*/  IMAD.IADD R0, R111, 0x1, R2 ;  /* 0x000000016f007824 */ /* 0x000ff600078e0202 */
[----:B------:R-:W-:Y:S01]  /*8540*/  @!UPT UIADD3 URZ, URZ, URZ, URZ ;  /* 0x0000003f3f3ff290 */ /* 0x000fe2000fffe03f */
        /* <DEDUP_REMOVED lines=14> */
.L_x_640:
[----:B------:R-:W-:Y:S04]  /*8630*/  MOV R3, c[0x0][0x32c] ;  /* 0x0000cb0000037a02 */ /* 0x000fe80000000f00 */
[----:B------:R-:W-:Y:S11]  /*8640*/  ISETP.NE.AND P0, PT, R3, 0x1, PT ;  /* 0x000000010300780c */ /* 0x000ff60003f05270 */
[----:B------:R-:W-:Y:S02]  /*8650*/  @!UPT UIADD3 URZ, URZ, URZ, URZ ;  /* 0x0000003f3f3ff290 */ /* 0x000fe4000fffe03f */
[----:B------:R-:W-:Y:S05]  /*8660*/  @P0 IMAD.HI.U32 R3, R2, c[0x0][0x330], RZ ;  /* 0x0000cc0002030a27 */ /* 0x000fea00078e00ff */
[----:B------:R-:W-:Y:S02]  /*8670*/  @P0 SHF.R.U32.HI R2, RZ, c[0x0][0x334], R3 ;  /* 0x0000cd00ff020a19 */ /* 0x000fe40000011603 */
.L_x_641:
[----:B------:R-:W-:Y:S05]  /*8680*/  BSYNC B0 ;  /* 0x0000000000007941 */ /* 0x000fea0003800000 */
.L_x_639:
[----:B------:R-:W-:Y:S04]  /*8690*/  IMAD.IADD R3, R100, 0x1, -R236 ;  /* 0x0000000164037824 */ /* 0x000fe800078e0aec */
[----:B------:R-:W-:Y:S05]  /*86a0*/  IMAD R2, R2, c[0x0][0x32c], R3 ;  /* 0x0000cb0002027a24 */ /* 0x000fea00078e0203 */
[----:B------:R-:W-:Y:S02]  /*86b0*/  IMNMX R0, R0, R2, !PT ;  /* 0x0000000200007217 */ /* 0x000fe40007800200 */
[----:B------:R-:W-:Y:S04]  /*86c0*/  IADD3 R2, R2, c[0x0][0x32c], RZ ;  /* 0x0000cb0002027a10 */ /* 0x000fe80007ffe0ff */
[----:B------:R-:W-:Y:S02]  /*86d0*/  IMNMX R102, R102, R2, PT ;  /* 0x0000000266667217 */ /* 0x000fe40003800200 */
.L_x_638:
[----:B------:R-:W-:-:S05]  /*86e0*/  BRA.DIV ~URZ, `(.L_x_642) ;  /* 0x000108927f007947 */ /* 0x000fca000b800000 */
[----:B------:R3:W4:Y:S02]  /*86f0*/  SHFL.IDX PT, R104, R109, 0x2, 0x1c1f ;  /* 0x005c1f006d687f89 */ /* 0x00072400000e0000 */
.L_x_804:
[----:B----4-:R-:W-:Y:S01]  /*8700*/  IADD3 R3, R110, R104, RZ ;  /* 0x000000686e037210 */ /* 0x010fe20007ffe0ff */
        /* <DEDUP_REMOVED lines=18> */
.L_x_645:
[----:B------:R-:W-:Y:S04]  /*8830*/  MOV R160, c[0x0][0x32c] ;  /* 0x0000cb0000a07a02 */ /* 0x000fe80000000f00 */
[----:B------:R-:W-:Y:S11]  /*8840*/  ISETP.NE.AND P0, PT, R160, 0x1, PT ;  /* 0x00000001a000780c */ /* 0x000ff60003f05270 */
[----:B------:R-:W-:Y:S02]  /*8850*/  @!UPT UIADD3 URZ, URZ, URZ, URZ ;  /* 0x0000003f3f3ff290 */ /* 0x000fe4000fffe03f */
[----:B------:R-:W-:Y:S05]  /*8860*/  @P0 IMAD.HI.U32 R160, R104, c[0x0][0x330], RZ ;  /* 0x0000cc0068a00a27 */ /* 0x000fea00078e00ff */
[----:B------:R-:W-:Y:S02]  /*8870*/  @P0 SHF.R.U32.HI R104, RZ, c[0x0][0x334], R160 ;  /* 0x0000cd00ff680a19 */ /* 0x000fe400000116a0 */
.L_x_646:
[----:B------:R-:W-:Y:S05]  /*8880*/  BSYNC B0 ;  /* 0x0000000000007941 */ /* 0x000fea0003800000 */
.L_x_644:
[----:B------:R-:W-:Y:S04]  /*8890*/  IMAD.IADD R160, R100, 0x1, -R236 ;  /* 0x0000000164a07824 */ /* 0x000fe800078e0aec */
[----:B------:R-:W-:Y:S05]  /*88a0*/  IMAD R104, R104, c[0x0][0x32c], R160 ;  /* 0x0000cb0068687a24 */ /* 0x000fea00078e02a0 */
[----:B------:R-:W-:Y:S02]  /*88b0*/  IMNMX R2, R2, R104, !PT ;  /* 0x0000006802027217 */ /* 0x000fe40007800200 */
[----:B------:R-:W-:Y:S04]  /*88c0*/  IADD3 R104, R104, c[0x0][0x32c], RZ ;  /* 0x0000cb0068687a10 */ /* 0x000fe80007ffe0ff */
[----:B------:R-:W-:Y:S02]  /*88d0*/  IMNMX R3, R3, R104, PT ;  /* 0x0000006803037217 */ /* 0x000fe40003800200 */
.L_x_643:
[C---:B------:R-:W-:Y:S02]  /*88e0*/  ISETP.GE.AND P0, PT, R100.reuse, 0x9, PT ;  /* 0x000000096400780c */ /* 0x040fe40003f06270 */
[----:B------:R-:W-:Y:S02]  /*88f0*/  ISETP.GE.AND P1, PT, R100, 0xa, PT ;  /* 0x0000000a6400780c */ /* 0x000fe40003f26270 */
[----:B------:R-:W-:Y:S02]  /*8900*/  LOP3.LUT R198, R198, 0xfffffffb, RZ, 0xc0, !PT ;  /* 0xfffffffbc6c67812 */ /* 0x000fe400078ec0ff */
[C---:B------:R-:W-:Y:S02]  /*8910*/  ISETP.GE.AND P3, PT, R100.reuse, 0x19, PT ;  /* 0x000000196400780c */ /* 0x040fe40003f66270 */
[----:B------:R-:W-:Y:S05]  /*8920*/  ISETP.GE.AND P5, PT, R100, 0x21, PT ;  /* 0x000000216400780c */ /* 0x000fea0003fa6270 */
[----:B------:R-:W-:Y:S02]  /*8930*/  @P0 LOP3.LUT R198, R198, 0x4, RZ, 0xfc, !PT ;  /* 0x00000004c6c60812 */ /* 0x000fe400078efcff */
[----:B------:R-:W-:Y:S02]  /*8940*/  ISETP.GT.AND P0, PT, R101, 0x8, !P0 ;  /* 0x000000086500780c */ /* 0x000fe40004704270 */
[----:B------:R-:W-:Y:S02]  /*8950*/  LOP3.LUT R198, R198, 0xfffffffd, RZ, 0xc0, !PT ;  /* 0xfffffffdc6c67812 */ /* 0x000fe400078ec0ff */
[----:B------:R-:W-:Y:S02]  /*8960*/  ISETP.LT.OR P0, PT, R103, 0x9, P0 ;  /* 0x000000096700780c */ /* 0x000fe40000701670 */
[----:B------:R-:W-:Y:S02]  /*8970*/  @P1 LOP3.LUT R198, R198, 0x2, RZ, 0xfc, !PT ;  /* 0x00000002c6c61812 */ /* 0x000fe400078efcff */
[----:B------:R-:W-:Y:S02]  /*8980*/  FSEL R176, R16, -INF , !P0 ;  /* 0xff80000010b07808 */ /* 0x000fe40004000000 */
[----:B------:R-:W-:Y:S02]  /*8990*/  ISETP.GT.AND P0, PT, R101, 0x9, !P1 ;  /* 0x000000096500780c */ /* 0x000fe40004f04270 */
[----:B------:R-:W-:Y:S02]  /*89a0*/  ISETP.GE.AND P1, PT, R100, 0x11, PT ;  /* 0x000000116400780c */ /* 0x000fe40003f26270 */
[----:B------:R-:W-:Y:S02]  /*89b0*/  ISETP.LT.OR P0, PT, R103, 0xa, P0 ;  /* 0x0000000a6700780c */ /* 0x000fe40000701670 */
[----:B------:R-:W-:Y:S02]  /*89c0*/  LOP3.LUT R198, R198, 0xfffffffe, RZ, 0xc0, !PT ;  /* 0xfffffffec6c67812 */ /* 0x000fe400078ec0ff */
[----:B------:R-:W-:Y:S02]  /*89d0*/  FSEL R175, R17, -INF , !P0 ;  /* 0xff80000011af7808 */ /* 0x000fe40004000000 */
[----:B------:R-:W-:Y:S04]  /*89e0*/  ISETP.GT.AND P0, PT, R101, 0x10, !P1 ;  /* 0x000000106500780c */ /* 0x000fe80004f04270 */
[----:B------:R-:W-:Y:S02]  /*89f0*/  ISETP.LT.OR P2, PT, R103, 0x11, P0 ;  /* 0x000000116700780c */ /* 0x000fe40000741670 */
[----:B------:R-:W-:Y:S02]  /*8a00*/  @P1 LOP3.LUT R198, R198, 0x1, RZ, 0xfc, !PT ;  /* 0x00000001c6c61812 */ /* 0x000fe400078efcff */
[----:B------:R-:W-:Y:S02]  /*8a10*/  ISETP.GE.AND P1, PT, R100, 0x12, PT ;  /* 0x000000126400780c */ /* 0x000fe40003f26270 */
[----:B------:R-:W-:Y:S02]  /*8a20*/  LOP3.LUT R198, R198, 0xfffffff7, RZ, 0xc0, !PT ;  /* 0xfffffff7c6c67812 */ /* 0x000fe400078ec0ff */
[----:B------:R-:W-:Y:S02]  /*8a30*/  ISETP.GT.AND P0, PT, R101, 0x11, !P1 ;  /* 0x000000116500780c */ /* 0x000fe40004f04270 */
[----:B------:R-:W-:Y:S07]  /*8a40*/  FSEL R172, R20, -INF , !P2 ;  /* 0xff80000014ac7808 */ /* 0x000fee0005000000 */
[----:B------:R-:W-:Y:S02]  /*8a50*/  @P1 LOP3.LUT R198, R198, 0x8, RZ, 0xfc, !PT ;  /* 0x00000008c6c61812 */ /* 0x000fe400078efcff */
[----:B------:R-:W-:Y:S02]  /*8a60*/  ISETP.LT.OR P1, PT, R103, 0x12, P0 ;  /* 0x000000126700780c */ /* 0x000fe40000721670 */
[----:B------:R-:W-:Y:S02]  /*8a70*/  LOP3.LUT R198, R198, 0xffffffef, RZ, 0xc0, !PT ;  /* 0xffffffefc6c67812 */ /* 0x000fe400078ec0ff */
[----:B------:R-:W-:Y:S02]  /*8a80*/  ISETP.GT.AND P0, PT, R101, 0x18, !P3 ;  /* 0x000000186500780c */ /* 0x000fe40005f04270 */
[----:B------:R-:W-:Y:S02]  /*8a90*/  @P3 LOP3.LUT R198, R198, 0x10, RZ, 0xfc, !PT ;  /* 0x00000010c6c63812 */ /* 0x000fe400078efcff */
[----:B------:R-:W-:Y:S02]  /*8aa0*/  ISETP.GE.AND P3, PT, R100, 0x1a, PT ;  /* 0x0000001a6400780c */ /* 0x000fe40003f66270 */
[----:B------:R-:W-:Y:S02]  /*8ab0*/  LOP3.LUT R198, R198, 0xffffffdf, RZ, 0xc0, !PT ;  /* 0xffffffdfc6c67812 */ /* 0x000fe400078ec0ff */
[----:B------:R-:W-:Y:S02]  /*8ac0*/  ISETP.LT.OR P4, PT, R103, 0x19, P0 ;  /* 0x000000196700780c */ /* 0x000fe40000781670 */
[----:B------:R-:W-:Y:S02]  /*8ad0*/  ISETP.GT.AND P0, PT, R101, 0x19, !P3 ;  /* 0x000000196500780c */ /* 0x000fe40005f04270 */
[----:B------:R-:W-:Y:S02]  /*8ae0*/  FSEL R168, R32, -INF , !P4 ;  /* 0xff80000020a87808 */ /* 0x000fe40006000000 */
[----:B------:R-:W-:Y:S03]  /*8af0*/  FSEL R170, R21, -INF , !P1 ;  /* 0xff80000015aa7808 */ /* 0x000fe60004800000 */
[----:B------:R-:W-:Y:S02]  /*8b00*/  @P3 LOP3.LUT R198, R198, 0x20, RZ, 0xfc, !PT ;  /* 0x00000020c6c63812 */ /* 0x000fe400078efcff */
[----:B------:R-:W-:Y:S02]  /*8b10*/  ISETP.LT.OR P3, PT, R103, 0x1a, P0 ;  /* 0x0000001a6700780c */ /* 0x000fe40000761670 */
[----:B------:R-:W-:Y:S02]  /*8b20*/  ISETP.GT.AND P0, PT, R101, 0x20, !P5 ;  /* 0x000000206500780c */ /* 0x000fe40006f04270 */
[----:B------:R-:W-:Y:S02]  /*8b30*/  LOP3.LUT R198, R198, 0xffffff7f, RZ, 0xc0, !PT ;  /* 0xffffff7fc6c67812 */ /* 0x000fe400078ec0ff */
[----:B------:R-:W-:Y:S02]  /*8b40*/  ISETP.LT.OR P0, PT, R103, 0x21, P0 ;  /* 0x000000216700780c */ /* 0x000fe40000701670 */
[----:B------:R-:W-:Y:S02]  /*8b50*/  @P5 LOP3.LUT R198, R198, 0x80, RZ, 0xfc, !PT ;  /* 0x00000080c6c65812 */ /* 0x000fe400078efcff */
[----:B------:R-:W-:Y:S02]  /*8b60*/  ISETP.GE.AND P5, PT, R100, 0x22, PT ;  /* 0x000000226400780c */ /* 0x000fe40003fa6270 */
[----:B------:R-:W-:Y:S02]  /*8b70*/  LOP3.LUT R198, R198, 0xfffffeff, RZ, 0xc0, !PT ;  /* 0xfffffeffc6c67812 */ /* 0x000fe400078ec0ff */
[----:B------:R-:W-:Y:S02]  /*8b80*/  FSEL R166, R33, -INF , !P3 ;  /* 0xff80000021a67808 */ /* 0x000fe40005800000 */
[----:B------:R-:W-:Y:S04]  /*8b90*/  LOP3.LUT R198, R198, 0xfffffbff, RZ, 0xc0, !PT ;  /* 0xfffffbffc6c67812 */ /* 0x000fe800078ec0ff */
[----:B------:R-:W-:Y:S02]  /*8ba0*/  @P0 LOP3.LUT R198, R198, 0x400, RZ, 0xfc, !PT ;  /* 0x00000400c6c60812 */ /* 0x000fe400078efcff */
[----:B------:R-:W-:Y:S02]  /*8bb0*/  ISETP.GT.AND P0, PT, R101, 0x21, !P5 ;  /* 0x000000216500780c */ /* 0x000fe40006f04270 */
[----:B------:R-:W-:Y:S02]  /*8bc0*/  @P5 LOP3.LUT R198, R198, 0x100, RZ, 0xfc, !PT ;  /* 0x00000100c6c65812 */ /* 0x000fe400078efcff */
[----:B------:R-:W-:Y:S02]  /*8bd0*/  ISETP.LT.OR P6, PT, R103, 0x22, P0 ;  /* 0x000000226700780c */ /* 0x000fe400007c1670 */
[----:B------:R-:W-:Y:S02]  /*8be0*/  ISETP.GE.AND P5, PT, R100, 0x1, PT ;  /* 0x000000016400780c */ /* 0x000fe40003fa6270 */
[----:B------:R-:W-:Y:S02]  /*8bf0*/  LOP3.LUT R198, R198, 0xfffffdff, RZ, 0xc0, !PT ;  /* 0xfffffdffc6c67812 */ /* 0x000fe400078ec0ff */
[----:B------:R-:W-:Y:S07]  /*8c00*/  ISETP.GT.AND P0, PT, R101, RZ, !P5 ;  /* 0x000000ff6500720c */ /* 0x000fee0006f04270 */
[----:B------:R-:W-:Y:S02]  /*8c10*/  @P6 LOP3.LUT R198, R198, 0x200, RZ, 0xfc, !PT ;  /* 0x00000200c6c66812 */ /* 0x000fe400078efcff */
[----:B------:R-:W-:Y:S02]  /*8c20*/  ISETP.GE.AND P6, PT, R100, 0x2, PT ;  /* 0x000000026400780c */ /* 0x000fe40003fc6270 */
[----:B------:R-:W-:Y:S04]  /*8c30*/  LOP3.LUT R198, R198, 0xffbfffff, RZ, 0xc0, !PT ;  /* 0xffbfffffc6c67812 */ /* 0x000fe800078ec0ff */
[----:B------:R-:W-:Y:S02]  /*8c40*/  @P5 LOP3.LUT R198, R198, 0x400000, RZ, 0xfc, !PT ;  /* 0x00400000c6c65812 */ /* 0x000fe400078efcff */
[----:B------:R-:W-:Y:S02]  /*8c50*/  ISETP.LT.OR P5, PT, R103, 0x1, P0 ;  /* 0x000000016700780c */ /* 0x000fe400007a1670 */
[----:B------:R-:W-:Y:S02]  /*8c60*/  ISETP.GT.AND P0, PT, R101, 0x1, !P6 ;  /* 0x000000016500780c */ /* 0x000fe40007704270 */
[----:B------:R-:W-:Y:S02]  /*8c70*/  LOP3.LUT R198, R198, 0xff7fffff, RZ, 0xc0, !PT ;  /* 0xff7fffffc6c67812 */ /* 0x000fe400078ec0ff */
[----:B------:R-:W-:Y:S07]  /*8c80*/  ISETP.LT.OR P0, PT, R103, 0x2, P0 ;  /* 0x000000026700780c */ /* 0x000fee0000701670 */
[----:B------:R-:W-:Y:S02]  /*8c90*/  @P5 LOP3.LUT R198, R198, 0x800000, RZ, 0xfc, !PT ;  /* 0x00800000c6c65812 */ /* 0x000fe400078efcff */
[----:B------:R-:W-:Y:S02]  /*8ca0*/  ISETP.GE.AND P5, PT, R100, 0x29, PT ;  /* 0x000000296400780c */ /* 0x000fe40003fa6270 */
[----:B------:R-:W-:Y:S04]  /*8cb0*/  LOP3.LUT R198, R198, 0xffffffbf, RZ, 0xc0, !PT ;  /* 0xffffffbfc6c67812 */ /* 0x000fe800078ec0ff */
[----:B------:R-:W-:Y:S04]  /*8cc0*/  LOP3.LUT R198, R198, 0xfffff7ff, RZ, 0xc0, !PT ;  /* 0xfffff7ffc6c67812 */ /* 0x000fe800078ec0ff */
[----:B------:R-:W-:Y:S02]  /*8cd0*/  @P0 LOP3.LUT R198, R198, 0x800, RZ, 0xfc, !PT ;  /* 0x00000800c6c60812 */ /* 0x000fe400078efcff */
[----:B------:R-:W-:Y:S02]  /*8ce0*/  ISETP.GT.AND P0, PT, R101, 0x28, !P5 ;  /* 0x000000286500780c */ /* 0x000fe40006f04270 */
[----:B------:R-:W-:Y:S02]  /*8cf0*/  @P5 LOP3.LUT R198, R198, 0x40, RZ, 0xfc, !PT ;  /* 0x00000040c6c65812 */ /* 0x000fe400078efcff */
[----:B------:R-:W-:Y:S02]  /*8d00*/  ISETP.LT.OR P0, PT, R103, 0x29, P0 ;  /* 0x000000296700780c */ /* 0x000fe40000701670 */
[----:B------:R-:W-:Y:S02]  /*8d10*/  ISETP.GE.AND P5, PT, R100, 0x2a, PT ;  /* 0x0000002a6400780c */ /* 0x000fe40003fa6270 */
[----:B------:R-:W-:Y:S04]  /*8d20*/  LOP3.LUT R198, R198, 0xffffefff, RZ, 0xc0, !PT ;  /* 0xffffefffc6c67812 */ /* 0x000fe800078ec0ff */
[----:B------:R-:W-:Y:S05]  /*8d30*/  LOP3.LUT R198, R198, 0xffff7fff, RZ, 0xc0, !PT ;  /* 0xffff7fffc6c67812 */ /* 0x000fea00078ec0ff */
[----:B------:R-:W-:Y:S02]  /*8d40*/  @P0 LOP3.LUT R198, R198, 0x8000, RZ, 0xfc, !PT ;  /* 0x00008000c6c60812 */ /* 0x000fe400078efcff */
[----:B------:R-:W-:Y:S02]  /*8d50*/  ISETP.GT.AND P0, PT, R101, 0x29, !P5 ;  /* 0x000000296500780c */ /* 0x000fe40006f04270 */
[----:B------:R-:W-:Y:S02]  /*8d60*/  @P5 LOP3.LUT R198, R198, 0x1000, RZ, 0xfc, !PT ;  /* 0x00001000c6c65812 */ /* 0x000fe400078efcff */
[----:B------:R-:W-:Y:S02]  /*8d70*/  ISETP.LT.OR P5, PT, R103, 0x2a, P0 ;  /* 0x0000002a6700780c */ /* 0x000fe400007a1670 */
[C---:B------:R-:W-:Y:S02]  /*8d80*/  LOP3.LUT P0, RZ, R198.reuse, 0x4, RZ, 0xc0, !PT ;  /* 0x00000004c6ff7812 */ /* 0x040fe4000780c0ff */
[----:B------:R-:W-:Y:S02]  /*8d90*/  LOP3.LUT R198, R198, 0xffffbfff, RZ, 0xc0, !PT ;  /* 0xffffbfffc6c67812 */ /* 0x000fe400078ec0ff */
[----:B------:R-:W-:Y:S04]  /*8da0*/  ISETP.GT.AND P0, PT, R0, 0x8, !P0 ;  /* 0x000000080000780c */ /* 0x000fe80004704270 */
[----:B------:R-:W-:Y:S03]  /*8db0*/  ISETP.LT.OR P0, PT, R102, 0x9, P0 ;  /* 0x000000096600780c */ /* 0x000fe60000701670 */
[----:B------:R-:W-:Y:S02]  /*8dc0*/  @P5 LOP3.LUT R198, R198, 0x4000, RZ, 0xfc, !PT ;  /* 0x00004000c6c65812 */ /* 0x000fe400078efcff */
[----:B------:R-:W-:Y:S02]  /*8dd0*/  FSEL R179, R18, -INF , !P0 ;  /* 0xff80000012b37808 */ /* 0x000fe40004000000 */
[C---:B------:R-:W-:Y:S02]  /*8de0*/  LOP3.LUT P0, RZ, R198.reuse, 0x2, RZ, 0xc0, !PT ;  /* 0x00000002c6ff7812 */ /* 0x040fe4000780c0ff */
[----:B------:R-:W-:Y:S02]  /*8df0*/  LOP3.LUT P2, RZ, R198, 0x1000, RZ, 0xc0, !PT ;  /* 0x00001000c6ff7812 */ /* 0x000fe4000784c0ff */
[----:B------:R-:W-:Y:S02]  /*8e00*/  ISETP.GT.AND P0, PT, R0, 0x9, !P0 ;  /* 0x000000090000780c */ /* 0x000fe40004704270 */
[----:B------:R-:W-:Y:S02]  /*8e10*/  LOP3.LUT P5, RZ, R198, 0x400, RZ, 0xc0, !PT ;  /* 0x00000400c6ff7812 */ /* 0x000fe400078ac0ff */
[----:B------:R-:W-:Y:S02]  /*8e20*/  ISETP.LT.OR P0, PT, R102, 0xa, P0 ;  /* 0x0000000a6600780c */ /* 0x000fe40000701670 */
[----:B------:R-:W-:Y:S02]  /*8e30*/  FSEL R165, R36, -INF , !P5 ;  /* 0xff80000024a57808 */ /* 0x000fe40006800000 */
[----:B------:R-:W-:Y:S02]  /*8e40*/  FSEL R178, R19, -INF , !P0 ;  /* 0xff80000013b27808 */ /* 0x000fe40004000000 */
[C---:B------:R-:W-:Y:S02]  /*8e50*/  LOP3.LUT P0, RZ, R198.reuse, 0x1, RZ, 0xc0, !PT ;  /* 0x00000001c6ff7812 */ /* 0x040fe4000780c0ff */
[----:B------:R-:W-:Y:S02]  /*8e60*/  LOP3.LUT R198, R198, 0xffdfffff, RZ, 0xc0, !PT ;  /* 0xffdfffffc6c67812 */ /* 0x000fe400078ec0ff */
[----:B------:R-:W-:Y:S02]  /*8e70*/  ISETP.GT.AND P0, PT, R0, 0x10, !P0 ;  /* 0x000000100000780c */ /* 0x000fe40004704270 */
[----:B------:R-:W-:Y:S02]  /*8e80*/  @P2 LOP3.LUT R198, R198, 0x200000, RZ, 0xfc, !PT ;  /* 0x00200000c6c62812 */ /* 0x000fe400078efcff */
[----:B------:R-:W-:Y:S02]  /*8e90*/  ISETP.LT.OR P0, PT, R102, 0x11, P0 ;  /* 0x000000116600780c */ /* 0x000fe40000701670 */
[----:B------:R-:W-:Y:S02]  /*8ea0*/  LOP3.LUT P3, RZ, R198, 0x80, RZ, 0xc0, !PT ;  /* 0x00000080c6ff7812 */ /* 0x000fe4000786c0ff */
        /* <DEDUP_REMOVED lines=9> */
[----:B------:R-:W-:Y:S02]  /*8f40*/  LOP3.LUT P5, RZ, R198, 0x400000, RZ, 0xc0, !PT ;  /* 0x00400000c6ff7812 */ /* 0x000fe400078ac0ff */
[----:B------:R-:W-:Y:S02]  /*8f50*/  ISETP.GT.AND P0, PT, R0, 0x18, !P0 ;  /* 0x000000180000780c */ /* 0x000fe40004704270 */
[----:B------:R-:W-:Y:S02]  /*8f60*/  LOP3.LUT P1, RZ, R198, 0x40, RZ, 0xc0, !PT ;  /* 0x00000040c6ff7812 */ /* 0x000fe4000782c0ff */
[----:B------:R-:W-:Y:S02]  /*8f70*/  ISETP.LT.OR P0, PT, R102, 0x19, P0 ;  /* 0x000000196600780c */ /* 0x000fe40000701670 */
[----:B------:R-:W-:Y:S02]  /*8f80*/  LOP3.LUT P2, RZ, R198, 0x8000, RZ, 0xc0, !PT ;  /* 0x00008000c6ff7812 */ /* 0x000fe4000784c0ff */
[----:B------:R-:W-:Y:S02]  /*8f90*/  FSEL R173, R34, -INF , !P0 ;  /* 0xff80000022ad7808 */ /* 0x000fe40004000000 */
[----:B------:R-:W-:Y:S04]  /*8fa0*/  LOP3.LUT P0, RZ, R198, 0x20, RZ, 0xc0, !PT ;  /* 0x00000020c6ff7812 */ /* 0x000fe8000780c0ff */
[----:B------:R-:W-:Y:S04]  /*8fb0*/  ISETP.GT.AND P0, PT, R0, 0x19, !P0 ;  /* 0x000000190000780c */ /* 0x000fe80004704270 */
[----:B------:R-:W-:Y:S04]  /*8fc0*/  ISETP.LT.OR P0, PT, R102, 0x1a, P0 ;  /* 0x0000001a6600780c */ /* 0x000fe80000701670 */
[----:B------:R-:W-:Y:S02]  /*8fd0*/  FSEL R171, R35, -INF , !P0 ;  /* 0xff80000023ab7808 */ /* 0x000fe40004000000 */
[----:B------:R-:W-:Y:S04]  /*8fe0*/  LOP3.LUT P0, RZ, R198, 0x200, RZ, 0xc0, !PT ;  /* 0x00000200c6ff7812 */ /* 0x000fe8000780c0ff */
[----:B------:R-:W-:Y:S02]  /*8ff0*/  FSEL R164, R37, -INF , !P0 ;  /* 0xff80000025a47808 */ /* 0x000fe40004000000 */
[----:B------:R-:W-:Y:S04]  /*9000*/  ISETP.GT.AND P0, PT, R0, 0x20, !P3 ;  /* 0x000000200000780c */ /* 0x000fe80005f04270 */
[----:B------:R-:W-:Y:S04]  /*9010*/  ISETP.LT.OR P0, PT, R102, 0x21, P0 ;  /* 0x000000216600780c */ /* 0x000fe80000701670 */
[----:B------:R-:W-:Y:S02]  /*9020*/  FSEL R169, R38, -INF , !P0 ;  /* 0xff80000026a97808 */ /* 0x000fe40004000000 */
[----:B------:R-:W-:Y:S02]  /*9030*/  ISETP.GT.AND P0, PT, R0, 0x21, !P4 ;  /* 0x000000210000780c */ /* 0x000fe40006704270 */
[----:B------:R-:W-:Y:S02]  /*9040*/  FSEL R38, R48, -INF , !P2 ;  /* 0xff80000030267808 */ /* 0x000fe40005000000 */
[----:B------:R-:W-:Y:S02]  /*9050*/  ISETP.LT.OR P0, PT, R102, 0x22, P0 ;  /* 0x000000226600780c */ /* 0x000fe40000701670 */
[C---:B------:R-:W-:Y:S02]  /*9060*/  LOP3.LUT P2, RZ, R198.reuse, 0x200000, RZ, 0xc0, !PT ;  /* 0x00200000c6ff7812 */ /* 0x040fe4000784c0ff */
[----:B------:R-:W-:Y:S02]  /*9070*/  FSEL R167, R39, -INF , !P0 ;  /* 0xff80000027a77808 */ /* 0x000fe40004000000 */
[----:B------:R-:W-:Y:S04]  /*9080*/  LOP3.LUT P0, RZ, R198, 0x800, RZ, 0xc0, !PT ;  /* 0x00000800c6ff7812 */ /* 0x000fe8000780c0ff */
[----:B------:R-:W-:Y:S02]  /*9090*/  FSEL R39, R5, -INF , !P0 ;  /* 0xff80000005277808 */ /* 0x000fe40004000000 */
[----:B------:R-:W-:Y:S04]  /*90a0*/  ISETP.GT.AND P0, PT, R0, 0x1, !P6 ;  /* 0x000000010000780c */ /* 0x000fe80007704270 */
[----:B------:R-:W-:Y:S04]  /*90b0*/  ISETP.LT.OR P0, PT, R102, 0x2, P0 ;  /* 0x000000026600780c */ /* 0x000fe80000701670 */
[----:B------:R-:W-:Y:S02]  /*90c0*/  FSEL R163, R7, -INF , !P0 ;  /* 0xff80000007a37808 */ /* 0x000fe40004000000 */
[----:B------:R-:W-:Y:S04]  /*90d0*/  ISETP.GT.AND P0, PT, R0, RZ, !P5 ;  /* 0x000000ff0000720c */ /* 0x000fe80006f04270 */
[----:B------:R-:W-:Y:S04]  /*90e0*/  ISETP.LT.OR P0, PT, R102, 0x1, P0 ;  /* 0x000000016600780c */ /* 0x000fe80000701670 */
[----:B------:R-:W-:Y:S02]  /*90f0*/  FSEL R36, R6, -INF , !P0 ;  /* 0xff80000006247808 */ /* 0x000fe40004000000 */
[----:B------:R-:W-:Y:S04]  /*9100*/  LOP3.LUT P0, RZ, R198, 0x4000, RZ, 0xc0, !PT ;  /* 0x00004000c6ff7812 */ /* 0x000fe8000780c0ff */
        /* <DEDUP_REMOVED lines=10> */
[----:B------:R-:W-:Y:S04]  /*91b0*/  LOP3.LUT P0, RZ, R198, 0x4, RZ, 0xc0, !PT ;  /* 0x00000004c6ff7812 */ /* 0x000fe8000780c0ff */
[----:B------:R-:W-:Y:S04]  /*91c0*/  ISETP.GT.AND P0, PT, R2, 0x8, !P0 ;  /* 0x000000080200780c */ /* 0x000fe80004704270 */
[C---:B------:R-:W-:Y:S04]  /*91d0*/  ISETP.LT.OR P0, PT, R3.reuse, 0x9, P0 ;  /* 0x000000090300780c */ /* 0x040fe80000701670 */
[----:B------:R-:W-:Y:S02]  /*91e0*/  FSEL R160, R12, -INF , !P0 ;  /* 0xff8000000ca07808 */ /* 0x000fe40004000000 */
[----:B------:R-:W-:Y:S04]  /*91f0*/  LOP3.LUT P0, RZ, R198, 0x2, RZ, 0xc0, !PT ;  /* 0x00000002c6ff7812 */ /* 0x000fe8000780c0ff */
        /* <DEDUP_REMOVED lines=31> */
[----:B------:R-:W-:Y:S04]  /*93f0*/  ISETP.GT.AND P0, PT, R2, 0x29, !P2 ;  /* 0x000000290200780c */ /* 0x000fe80005704270 */
[----:B------:R-:W-:Y:S04]  /*9400*/  ISETP.LT.OR P0, PT, R3, 0x2a, P0 ;  /* 0x0000002a0300780c */ /* 0x000fe80000701670 */
[----:B------:R-:W-:Y:S01]  /*9410*/  FSEL R28, R45, -INF , !P0 ;  /* 0xff8000002d1c7808 */ /* 0x000fe20004000000 */
[----:B------:R-:W-:-:S06]  /*9420*/  BRA.DIV ~URZ, `(.L_x_647) ;  /* 0x0000fbb27f007947 */ /* 0x000fcc000b800000 */
[----:B------:R4:W1:Y:S02]  /*9430*/  SHFL.IDX PT, R3, R109, 0x3, 0x1c1f ;  /* 0x007c1f006d037f89 */ /* 0x00086400000e0000 */
.L_x_805:
[----:B-1----:R-:W-:Y:S01]  /*9440*/  IADD3 R2, R110, R3, RZ ;  /* 0x000000036e027210 */ /* 0x002fe20007ffe0ff */
        /* <DEDUP_REMOVED lines=18> */
.L_x_650:
[----:B------:R-:W-:Y:S04]  /*9570*/  MOV R4, c[0x0][0x32c] ;  /* 0x0000cb0000047a02 */ /* 0x000fe80000000f00 */
[----:B------:R-:W-:Y:S11]  /*9580*/  ISETP.NE.AND P0, PT, R4, 0x1, PT ;  /* 0x000000010400780c */ /* 0x000ff60003f05270 */
[----:B------:R-:W-:Y:S02]  /*9590*/  @!UPT UIADD3 URZ, URZ, URZ, URZ ;  /* 0x0000003f3f3ff290 */ /* 0x000fe4000fffe03f */
[----:B------:R-:W-:Y:S05]  /*95a0*/  @P0 IMAD.HI.U32 R4, R3, c[0x0][0x330], RZ ;  /* 0x0000cc0003040a27 */ /* 0x000fea00078e00ff */
[----:B------:R-:W-:Y:S02]  /*95b0*/  @P0 SHF.R.U32.HI R3, RZ, c[0x0][0x334], R4 ;  /* 0x0000cd00ff030a19 */ /* 0x000fe40000011604 */
.L_x_651:
[----:B------:R-:W-:Y:S05]  /*95c0*/  BSYNC B0 ;  /* 0x0000000000007941 */ /* 0x000fea0003800000 */
.L_x_649:
[----:B------:R-:W-:Y:S04]  /*95d0*/  IMAD.IADD R4, R100, 0x1, -R236 ;  /* 0x0000000164047824 */ /* 0x000fe800078e0aec */
[----:B------:R-:W-:Y:S05]  /*95e0*/  IMAD R3, R3, c[0x0][0x32c], R4 ;  /* 0x0000cb0003037a24 */ /* 0x000fea00078e0204 */
[----:B------:R-:W-:Y:S02]  /*95f0*/  IADD3 R4, R3, c[0x0][0x32c], RZ ;  /* 0x0000cb0003047a10 */ /* 0x000fe40007ffe0ff */
[----:B------:R-:W-:Y:S02]  /*9600*/  IMNMX R0, R0, R3, !PT ;  /* 0x0000000300007217 */ /* 0x000fe40007800200 */
[----:B------:R-:W-:Y:S02]  /*9610*/  IMNMX R2, R2, R4, PT ;  /* 0x0000000402027217 */ /* 0x000fe40003800200 */
.L_x_648:
[----:B------:R-:W-:Y:S02]  /*9620*/  ISETP.GT.AND P0, PT, R0, RZ, !P5 ;  /* 0x000000ff0000720c */ /* 0x000fe40006f04270 */
[----:B------:R-:W-:Y:S02]  /*9630*/  LOP3.LUT P3, RZ, R198, 0x4, RZ, 0xc0, !PT ;  /* 0x00000004c6ff7812 */ /* 0x000fe4000786c0ff */
[----:B------:R-:W-:Y:S02]  /*9640*/  ISETP.LT.OR P0, PT, R2, 0x1, P0 ;  /* 0x000000010200780c */ /* 0x000fe40000701670 */
[----:B------:R-:W-:Y:S02]  /*9650*/  LOP3.LUT P2, RZ, R198, 0x2, RZ, 0xc0, !PT ;  /* 0x00000002c6ff7812 */ /* 0x000fe4000784c0ff */
[----:B------:R-:W-:Y:S02]  /*9660*/  FSEL R19, R10, -INF , !P0 ;  /* 0xff8000000a137808 */ /* 0x000fe40004000000 */
[----:B------:R-:W-:Y:S02]  /*9670*/  ISETP.GT.AND P0, PT, R0, 0x1, !P6 ;  /* 0x000000010000780c */ /* 0x000fe40007704270 */
        /* <DEDUP_REMOVED lines=17> */
[----:B------:R-:W-:Y:S02]  /*9790*/  ISETP.GT.AND P1, PT, R0, 0x28, !P1 ;  /* 0x000000280000780c */ /* 0x000fe40004f24270 */
[----:B------:R-:W-:Y:S02]  /*97a0*/  FSEL R21, R26, -INF , !P0 ;  /* 0xff8000001a157808 */ /* 0x000fe40004000000 */
[----:B------:R-:W-:Y:S02]  /*97b0*/  LOP3.LUT P0, RZ, R198, 0x8, RZ, 0xc0, !PT ;  /* 0x00000008c6ff7812 */ /* 0x000fe4000780c0ff */
[----:B------:R-:W-:Y:S02]  /*97c0*/  ISETP.LT.OR P1, PT, R2, 0x29, P1 ;  /* 0x000000290200780c */ /* 0x000fe40000f21670 */
[----:B------:R-:W-:Y:S02]  /*97d0*/  ISETP.GT.AND P0, PT, R0, 0x11, !P0 ;  /* 0x000000110000780c */ /* 0x000fe40004704270 */
[----:B------:R-:W-:Y:S02]  /*97e0*/  FMNMX.FTZ R3, R25, R107, !PT ;  /* 0x0000006b19037209 */ /* 0x000fe40007810000 */
[----:B------:R-:W-:Y:S02]  /*97f0*/  ISETP.LT.OR P0, PT, R2, 0x12, P0 ;  /* 0x000000120200780c */ /* 0x000fe40000701670 */
        /* <DEDUP_REMOVED lines=50> */
[----:B------:R-:W-:Y:S02]  /*9b20*/  FSEL R14, R46, -INF , !P1 ;  /* 0xff8000002e0e7808 */ /* 0x000fe40004800000 */
        /* <DEDUP_REMOVED lines=15> */
.L_x_806:
[----:B-12---:R-:W-:Y:S01]  /*9c20*/  FMNMX.FTZ R100, R100, R0, !PT ;  /* 0x0000000064647209 */ /* 0x006fe20007810000 */
        /* <DEDUP_REMOVED lines=13> */
[----:B------:R1:W2:Y:S02]  /*9d00*/  SHFL.BFLY PT, R0, R100, 0x1, 0x1f ;  /* 0x0c201f0064007f89 */ /* 0x0002a400000e0000 */
.L_x_807:
[C---:B------:R-:W-:Y:S01]  /*9d10*/  FMUL.FTZ R2, R104.reuse, c[0x0][0x2d0] ;  /* 0x0000b40068027a20 */ /* 0x040fe20000410000 */
[----:B------:R-:W-:Y:S01]  /*9d20*/  FSETP.NEU.FTZ.AND P0, PT, R104, -INF , PT ;  /* 0xff8000006800780b */ /* 0x000fe20003f1d000 */
[----:B------:R-:W-:Y:S01]  /*9d30*/  WARPSYNC 0xffffffff ;  /* 0xffffffff00007948 */ /* 0x000fe20003800000 */
[----:B------:R-:W-:Y:S02]  /*9d40*/  FSETP.NEU.FTZ.AND P1, PT, R103, -INF , PT ;  /* 0xff8000006700780b */ /* 0x000fe40003f3d000 */
[----:B------:R-:W-:Y:S02]  /*9d50*/  FSEL R2, R2, RZ, P0 ;  /* 0x000000ff02027208 */ /* 0x000fe40000000000 */
[----:B--2---:R-:W-:Y:S02]  /*9d60*/  FMNMX.FTZ R101, R0, R100, !PT ;  /* 0x0000006400657209 */ /* 0x004fe40007810000 */
[----:B------:R-:W-:Y:S01]  /*9d70*/  FSEL R0, R104, RZ, P0 ;  /* 0x000000ff68007208 */ /* 0x000fe20000000000 */
[--C-:B------:R-:W-:Y:S01]  /*9d80*/  FFMA.FTZ R9, R39, c[0x0][0x2d0], -R2.reuse ;  /* 0x0000b40027097a23 */ /* 0x100fe20000010802 */
[----:B------:R-:W-:Y:S01]  /*9d90*/  FSETP.NEU.FTZ.AND P0, PT, R102, -INF , PT ;  /* 0xff8000006600780b */ /* 0x000fe20003f1d000 */
        /* <DEDUP_REMOVED lines=12> */
[----:B------:R-:W-:Y:S02]  /*9e60*/  FFMA.FTZ R176, R168, c[0x0][0x2d0], -R2 ;  /* 0x0000b400a8b07a23 */ /* 0x000fe40000010802 */
[C---:B------:R-:W-:Y:S02]  /*9e70*/  FMUL.FTZ R2, R103.reuse, c[0x0][0x2d0] ;  /* 0x0000b40067027a20 */ /* 0x040fe40000410000 */
[----:B------:R-:W-:Y:S01]  /*9e80*/  FADD.FTZ R4, -R0, R105 ;  /* 0x0000006900047221 */ /* 0x000fe20000010100 */
[----:B------:R-:W-:Y:S02]  /*9e90*/  FSEL R0, R103, RZ, P1 ;  /* 0x000000ff67007208 */ /* 0x000fe40000800000 */
[----:B------:R-:W-:Y:S02]  /*9ea0*/  FSEL R2, R2, RZ, P1 ;  /* 0x000000ff02027208 */ /* 0x000fe40000800000 */
[----:B------:R-:W-:Y:S01]  /*9eb0*/  MUFU.EX2 R105, R10 ;  /* 0x0000000a00697308 */ /* 0x000fe20000000800 */
[----:B------:R-:W-:Y:S01]  /*9ec0*/  FADD.FTZ R5, -R0, R106 ;  /* 0x0000006a00057221 */ /* 0x000fe20000010100 */
[----:B------:R-:W-:Y:S01]  /*9ed0*/  FSEL R0, R102, RZ, P0 ;  /* 0x000000ff66007208 */ /* 0x000fe20000000000 */
[--C-:B------:R-:W-:Y:S02]  /*9ee0*/  FFMA.FTZ R39, R178, c[0x0][0x2d0], -R2.reuse ;  /* 0x0000b400b2277a23 */ /* 0x100fe40000010802 */
[--C-:B------:R-:W-:Y:S02]  /*9ef0*/  FFMA.FTZ R7, R36, c[0x0][0x2d0], -R2.reuse ;  /* 0x0000b40024077a23 */ /* 0x100fe40000010802 */
[--C-:B------:R-:W-:Y:S02]  /*9f00*/  FFMA.FTZ R6, R163, c[0x0][0x2d0], -R2.reuse ;  /* 0x0000b400a3067a23 */ /* 0x100fe40000010802 */
[--C-:B------:R-:W-:Y:S01]  /*9f10*/  FFMA.FTZ R8, R179, c[0x0][0x2d0], -R2.reuse ;  /* 0x0000b400b3087a23 */ /* 0x100fe20000010802 */
[----:B---34-:R-:W-:Y:S01]  /*9f20*/  MUFU.EX2 R109, R7 ;  /* 0x00000007006d7308 */ /* 0x018fe20000000800 */
        /* <DEDUP_REMOVED lines=8> */
[----:B------:R-:W-:Y:S02]  /*9fb0*/  FFMA.FTZ R171, R171, c[0x0][0x2d0], -R2 ;  /* 0x0000b400abab7a23 */ /* 0x000fe40000010802 */
[----:B------:R-:W-:Y:S02]  /*9fc0*/  FMUL.FTZ R2, R102, c[0x0][0x2d0] ;  /* 0x0000b40066027a20 */ /* 0x000fe40000410000 */
[----:B------:R-:W-:Y:S01]  /*9fd0*/  FADD.FTZ R0, -R0, R107 ;  /* 0x0000006b00007221 */ /* 0x000fe20000010100 */
[----:B------:R-:W-:Y:S02]  /*9fe0*/  MUFU.EX2 R51, R9 ;  /* 0x0000000900337308 */ /* 0x000fe40000000800 */
[----:B------:R-:W-:Y:S01]  /*9ff0*/  FSEL R2, R2, RZ, P0 ;  /* 0x000000ff02027208 */ /* 0x000fe20000000000 */
[----:B------:R-:W-:Y:S01]  /*a000*/  FMUL.FTZ R0, R0, c[0x0][0x2d0] ;  /* 0x0000b40000007a20 */ /* 0x000fe20000410000 */
[----:B------:R-:W-:Y:S03]  /*a010*/  FSETP.NEU.FTZ.AND P0, PT, R101, -INF , PT ;  /* 0xff8000006500780b */ /* 0x000fe60003f1d000 */
[--C-:B------:R-:W-:Y:S02]  /*a020*/  FFMA.FTZ R3, R25, c[0x0][0x2d0], -R2.reuse ;  /* 0x0000b40019037a23 */ /* 0x100fe40000010802 */
[--C-:B------:R-:W-:Y:S01]  /*a030*/  FFMA.FTZ R38, R160, c[0x0][0x2d0], -R2.reuse ;  /* 0x0000b400a0267a23 */ /* 0x100fe20000010802 */
[----:B------:R-:W2:Y:S01]  /*a040*/  MUFU.EX2 R0, R0 ;  /* 0x0000000000007308 */ /* 0x000ea20000000800 */
[--C-:B------:R-:W-:Y:S02]  /*a050*/  FFMA.FTZ R36, R50, c[0x0][0x2d0], -R2.reuse ;  /* 0x0000b40032247a23 */ /* 0x100fe40000010802 */
[--C-:B------:R-:W-:Y:S02]  /*a060*/  FFMA.FTZ R163, R37, c[0x0][0x2d0], -R2.reuse ;  /* 0x0000b40025a37a23 */ /* 0x100fe40000010802 */
[--C-:B------:R-:W-:Y:S02]  /*a070*/  FFMA.FTZ R165, R49, c[0x0][0x2d0], -R2.reuse ;  /* 0x0000b40031a57a23 */ /* 0x100fe40000010802 */
[--C-:B------:R-:W-:Y:S02]  /*a080*/  FFMA.FTZ R164, R48, c[0x0][0x2d0], -R2.reuse ;  /* 0x0000b40030a47a23 */ /* 0x100fe40000010802 */
[--C-:B------:R-:W-:Y:S01]  /*a090*/  FFMA.FTZ R177, R34, c[0x0][0x2d0], -R2.reuse ;  /* 0x0000b40022b17a23 */ /* 0x100fe20000010802 */
[----:B------:R3:W4:Y:S01]  /*a0a0*/  MUFU.EX2 R167, R3 ;  /* 0x0000000300a77308 */ /* 0x0007220000000800 */
[--C-:B------:R-:W-:Y:S02]  /*a0b0*/  FFMA.FTZ R173, R29, c[0x0][0x2d0], -R2.reuse ;  /* 0x0000b4001dad7a23 */ /* 0x100fe40000010802 */
[--C-:B------:R-:W-:Y:S02]  /*a0c0*/  FFMA.FTZ R179, R28, c[0x0][0x2d0], -R2.reuse ;  /* 0x0000b4001cb37a23 */ /* 0x100fe40000010802 */
[--C-:B------:R-:W-:Y:S05]  /*a0d0*/  FFMA.FTZ R174, R33, c[0x0][0x2d0], -R2.reuse ;  /* 0x0000b40021ae7a23 */ /* 0x100fea0000010802 */
[----:B------:R-:W-:Y:S10]  /*a0e0*/  MUFU.EX2 R220, R8 ;  /* 0x0000000800dc7308 */ /* 0x000ff40000000800 */
[----:B------:R-:W-:Y:S01]  /*a0f0*/  MUFU.EX2 R212, R38 ;  /* 0x0000002600d47308 */ /* 0x000fe20000000800 */
[--C-:B---3--:R-:W-:Y:S02]  /*a100*/  FFMA.FTZ R3, R161, c[0x0][0x2d0], -R2.reuse ;  /* 0x0000b400a1037a23 */ /* 0x108fe40000010802 */
[----:B------:R-:W-:Y:S01]  /*a110*/  FFMA.FTZ R161, R35, c[0x0][0x2d0], -R2 ;  /* 0x0000b40023a17a23 */ /* 0x000fe20000010802 */
[C---:B------:R-:W-:Y:S06]  /*a120*/  FSEL R2, R101.reuse, RZ, P0 ;  /* 0x000000ff65027208 */ /* 0x040fec0000000000 */
[----:B------:R3:W5:Y:S10]  /*a130*/  MUFU.EX2 R110, R3 ;  /* 0x00000003006e7308 */ /* 0x0007740000000800 */
[----:B------:R-:W-:Y:S10]  /*a140*/  MUFU.EX2 R225, R176 ;  /* 0x000000b000e17308 */ /* 0x000ff40000000800 */
[----:B------:R-:W-:Y:S01]  /*a150*/  MUFU.EX2 R229, R175 ;  /* 0x000000af00e57308 */ /* 0x000fe20000000800 */
[----:B---3--:R-:W-:Y:S02]  /*a160*/  FADD.FTZ R3, -R2, R108 ;  /* 0x0000006c02037221 */ /* 0x008fe40000010100 */
[----:B------:R-:W-:Y:S07]  /*a170*/  FMUL.FTZ R2, R101, c[0x0][0x2d0] ;  /* 0x0000b40065027a20 */ /* 0x000fee0000410000 */
[----:B------:R-:W-:Y:S01]  /*a180*/  MUFU.EX2 R227, R168 ;  /* 0x000000a800e37308 */ /* 0x000fe20000000800 */
[----:B------:R-:W-:Y:S01]  /*a190*/  FSEL R6, R2, RZ, P0 ;  /* 0x000000ff02067208 */ /* 0x000fe20000000000 */
[----:B------:R-:W-:Y:S01]  /*a1a0*/  FMUL.FTZ R2, R4, c[0x0][0x2d0] ;  /* 0x0000b40004027a20 */ /* 0x000fe20000410000 */
[C---:B------:R-:W-:Y:S02]  /*a1b0*/  ISETP.GT.AND P0, PT, R201.reuse, R233, PT ;  /* 0x000000e9c900720c */ /* 0x040fe40003f04270 */
[----:B------:R-:W-:Y:S01]  /*a1c0*/  IADD3 R201, R201, -0x1, RZ ;  /* 0xffffffffc9c97810 */ /* 0x000fe20007ffe0ff */
[--C-:B------:R-:W-:Y:S02]  /*a1d0*/  FFMA.FTZ R7, R22, c[0x0][0x2d0], -R6.reuse ;  /* 0x0000b40016077a23 */ /* 0x100fe40000010806 */
[--C-:B------:R-:W-:Y:S02]  /*a1e0*/  FFMA.FTZ R107, R21, c[0x0][0x2d0], -R6.reuse ;  /* 0x0000b400156b7a23 */ /* 0x100fe40000010806 */
[----:B-1----:R1:W-:Y:S01]  /*a1f0*/  MUFU.EX2 R100, R2 ;  /* 0x0000000200647308 */ /* 0x0023e20000000800 */
        /* <DEDUP_REMOVED lines=8> */
[--C-:B------:R-:W-:Y:S05]  /*a280*/  FFMA.FTZ R169, R16, c[0x0][0x2d0], -R6.reuse ;  /* 0x0000b40010a97a23 */ /* 0x100fea0000010806 */
[----:B------:R-:W-:Y:S01]  /*a290*/  MUFU.EX2 R228, R171 ;  /* 0x000000ab00e47308 */ /* 0x000fe20000000800 */
[--C-:B-1----:R-:W-:Y:S02]  /*a2a0*/  FFMA.FTZ R2, R19, c[0x0][0x2d0], -R6.reuse ;  /* 0x0000b40013027a23 */ /* 0x102fe40000010806 */
[----:B------:R-:W-:Y:S02]  /*a2b0*/  FFMA.FTZ R19, R23, c[0x0][0x2d0], -R6 ;  /* 0x0000b40017137a23 */ /* 0x000fe40000010806 */
[----:B------:R-:W1:Y:S05]  /*a2c0*/  LDSM.16.MT88.4 R20, [R185] ;  /* 0x00000000b914783b */ /* 0x000e6a0000004200 */
[----:B------:R3:W-:Y:S10]  /*a2d0*/  MUFU.EX2 R33, R2 ;  /* 0x0000000200217308 */ /* 0x0007f40000000800 */
[----:B------:R-:W-:Y:S10]  /*a2e0*/  MUFU.EX2 R226, R161 ;  /* 0x000000a100e27308 */ /* 0x000ff40000000800 */
[----:B------:R-:W-:Y:S01]  /*a2f0*/  MUFU.EX2 R107, R107 ;  /* 0x0000006b006b7308 */ /* 0x000fe20000000800 */
[----:B---3--:R-:W-:Y:S02]  /*a300*/  FMUL.FTZ R2, R3, c[0x0][0x2d0] ;  /* 0x0000b40003027a20 */ /* 0x008fe40000410000 */
[----:B------:R-:W-:Y:S07]  /*a310*/  FMUL.FTZ R3, R5, c[0x0][0x2d0] ;  /* 0x0000b40005037a20 */ /* 0x000fee0000410000 */
[----:B------:R-:W3:Y:S10]  /*a320*/  MUFU.EX2 R2, R2 ;  /* 0x0000000200027308 */ /* 0x000ef40000000800 */
[----:B------:R-:W-:Y:S10]  /*a330*/  MUFU.EX2 R219, R162 ;  /* 0x000000a200db7308 */ /* 0x000ff40000000800 */
        /* <DEDUP_REMOVED lines=8> */
[----:B------:R-:W-:Y:S01]  /*a3c0*/  MUFU.EX2 R166, R169 ;  /* 0x000000a900a67308 */ /* 0x000fe20000000800 */
[C---:B--2---:R-:W-:Y:S01]  /*a3d0*/  FMUL.FTZ R24, R0.reuse, R124 ;  /* 0x0000007c00187220 */ /* 0x044fe20000410000 */
[----:B------:R-:W-:Y:S01]  /*a3e0*/  F2FP.PACK_AB R108, R51, R105 ;  /* 0x00000069336c723e */ /* 0x000fe200000000ff */
[C---:B------:R-:W-:Y:S02]  /*a3f0*/  FMUL.FTZ R25, R0.reuse, R125 ;  /* 0x0000007d00197220 */ /* 0x040fe40000410000 */
[C---:B------:R-:W-:Y:S02]  /*a400*/  FMUL.FTZ R28, R0.reuse, R120 ;  /* 0x00000078001c7220 */ /* 0x040fe40000410000 */
[C---:B------:R-:W-:Y:S02]  /*a410*/  FMUL.FTZ R29, R0.reuse, R121 ;  /* 0x00000079001d7220 */ /* 0x040fe40000410000 */
[C---:B------:R-:W-:Y:S02]  /*a420*/  FMUL.FTZ R40, R0.reuse, R116 ;  /* 0x0000007400287220 */ /* 0x040fe40000410000 */
[C---:B------:R-:W-:Y:S02]  /*a430*/  FMUL.FTZ R41, R0.reuse, R117 ;  /* 0x0000007500297220 */ /* 0x040fe40000410000 */
[C---:B----4-:R-:W-:Y:S02]  /*a440*/  FFMA.FTZ R4, R0.reuse, R213, R167 ;  /* 0x000000d500047223 */ /* 0x050fe400000100a7 */
[C---:B------:R-:W-:Y:S01]  /*a450*/  FMUL.FTZ R8, R0.reuse, R132 ;  /* 0x0000008400087220 */ /* 0x040fe20000410000 */
[----:B------:R-:W2:Y:S01]  /*a460*/  MUFU.EX2 R213, R36 ;  /* 0x0000002400d57308 */ /* 0x000ea20000000800 */
[C---:B------:R-:W-:Y:S02]  /*a470*/  FMUL.FTZ R9, R0.reuse, R133 ;  /* 0x0000008500097220 */ /* 0x040fe40000410000 */
[C---:B------:R-:W-:Y:S02]  /*a480*/  FMUL.FTZ R12, R0.reuse, R128 ;  /* 0x00000080000c7220 */ /* 0x040fe40000410000 */
[C---:B------:R-:W-:Y:S02]  /*a490*/  FMUL.FTZ R13, R0.reuse, R129 ;  /* 0x00000081000d7220 */ /* 0x040fe40000410000 */
[----:B------:R-:W-:Y:S01]  /*a4a0*/  FMUL.FTZ R44, R0, R112 ;  /* 0x00000070002c7220 */ /* 0x000fe20000410000 */
[----:B-----5:R-:W-:Y:S01]  /*a4b0*/  F2FP.PACK_AB R112, R110, R167 ;  /* 0x000000a76e70723e */ /* 0x020fe200000000ff */
        /* <DEDUP_REMOVED lines=16> */
[C---:B---3--:R-:W-:Y:S02]  /*a5c0*/  FFMA.FTZ R106, R2.reuse, R214, R33 ;  /* 0x000000d6026a7223 */ /* 0x048fe40000010021 */
[C---:B------:R-:W-:Y:S02]  /*a5d0*/  FMUL.FTZ R10, R2.reuse, R134 ;  /* 0x00000086020a7220 */ /* 0x040fe40000410000 */
[C---:B------:R-:W-:Y:S01]  /*a5e0*/  FMUL.FTZ R11, R2.reuse, R135 ;  /* 0x00000087020b7220 */ /* 0x040fe20000410000 */
[----:B------:R-:W-:Y:S01]  /*a5f0*/  MUFU.EX2 R0, R3 ;  /* 0x0000000300007308 */ /* 0x000fe20000000800 */
[C---:B------:R-:W-:Y:S02]  /*a600*/  FMUL.FTZ R26, R2.reuse, R126 ;  /* 0x0000007e021a7220 */ /* 0x040fe40000410000 */
[C---:B------:R-:W-:Y:S02]  /*a610*/  FMUL.FTZ R27, R2.reuse, R127 ;  /* 0x0000007f021b7220 */ /* 0x040fe40000410000 */
[C---:B------:R-:W-:Y:S01]  /*a620*/  FMUL.FTZ R30, R2.reuse, R122 ;  /* 0x0000007a021e7220 */ /* 0x040fe20000410000 */
[----:B------:R-:W-:Y:S01]  /*a630*/  LDSM.16.MT88.4 R124, [R185+0x1000] ;  /* 0x00100000b97c783b */ /* 0x000fe20000004200 */
[C---:B------:R-:W-:Y:S02]  /*a640*/  FMUL.FTZ R31, R2.reuse, R123 ;  /* 0x0000007b021f7220 */ /* 0x040fe40000410000 */
[C---:B------:R-:W-:Y:S01]  /*a650*/  FMUL.FTZ R42, R2.reuse, R118 ;  /* 0x00000076022a7220 */ /* 0x040fe20000410000 */
[----:B------:R3:W-:Y:S01]  /*a660*/  MUFU.EX2 R214, R39 ;  /* 0x0000002700d67308 */ /* 0x0007e20000000800 */
[C---:B------:R-:W-:Y:S02]  /*a670*/  FMUL.FTZ R43, R2.reuse, R119 ;  /* 0x00000077022b7220 */ /* 0x040fe40000410000 */
[C---:B------:R-:W-:Y:S01]  /*a680*/  FMUL.FTZ R14, R2.reuse, R130 ;  /* 0x00000082020e7220 */ /* 0x040fe20000410000 */
[----:B------:R-:W-:Y:S01]  /*a690*/  LDSM.16.MT88.4 R116, [R185+0xc00] ;  /* 0x000c0000b974783b */ /* 0x000fe20000004200 */
[C---:B------:R-:W-:Y:S02]  /*a6a0*/  FMUL.FTZ R15, R2.reuse, R131 ;  /* 0x00000083020f7220 */ /* 0x040fe40000410000 */
[C---:B------:R-:W-:Y:S01]  /*a6b0*/  FMUL.FTZ R46, R2.reuse, R114 ;  /* 0x00000072022e7220 */ /* 0x040fe20000410000 */
[----:B--2---:R-:W-:Y:S01]  /*a6c0*/  F2FP.PACK_AB R114, R213, R212 ;  /* 0x000000d4d572723e */ /* 0x004fe200000000ff */
[C---:B------:R-:W-:Y:S01]  /*a6d0*/  FMUL.FTZ R47, R2.reuse, R115 ;  /* 0x00000073022f7220 */ /* 0x040fe20000410000 */
[----:B------:R-:W2:Y:S01]  /*a6e0*/  MUFU.EX2 R134, R32 ;  /* 0x0000002000867308 */ /* 0x000ea20000000800 */
[C---:B------:R-:W-:Y:S01]  /*a6f0*/  FMUL.FTZ R58, R2.reuse, R58 ;  /* 0x0000003a023a7220 */ /* 0x040fe20000410000 */
[----:B------:R-:W-:Y:S01]  /*a700*/  LDSM.16.MT88.4 R120, [R186+0x400] ;  /* 0x00040000ba78783b */ /* 0x000fe20000004200 */
[C---:B------:R-:W-:Y:S02]  /*a710*/  FMUL.FTZ R59, R2.reuse, R59 ;  /* 0x0000003b023b7220 */ /* 0x040fe40000410000 */
[C---:B------:R-:W-:Y:S02]  /*a720*/  FMUL.FTZ R62, R2.reuse, R62 ;  /* 0x0000003e023e7220 */ /* 0x040fe40000410000 */
[C---:B------:R-:W-:Y:S02]  /*a730*/  FMUL.FTZ R63, R2.reuse, R63 ;  /* 0x0000003f023f7220 */ /* 0x040fe40000410000 */
[C---:B------:R-:W-:Y:S01]  /*a740*/  FMUL.FTZ R74, R2.reuse, R74 ;  /* 0x0000004a024a7220 */ /* 0x040fe20000410000 */
[----:B------:R-:W4:Y:S01]  /*a750*/  MUFU.EX2 R135, R19 ;  /* 0x0000001300877308 */ /* 0x000f220000000800 */
[C---:B------:R-:W-:Y:S02]  /*a760*/  FMUL.FTZ R75, R2.reuse, R75 ;  /* 0x0000004b024b7220 */ /* 0x040fe40000410000 */
[C---:B------:R-:W-:Y:S01]  /*a770*/  FMUL.FTZ R78, R2.reuse, R78 ;  /* 0x0000004e024e7220 */ /* 0x040fe20000410000 */
[----:B---3--:R-:W3:Y:S01]  /*a780*/  LDSM.16.MT88.4 R36, [R186] ;  /* 0x00000000ba24783b */ /* 0x008ee20000004200 */
[C---:B------:R-:W-:Y:S02]  /*a790*/  FMUL.FTZ R79, R2.reuse, R79 ;  /* 0x0000004f024f7220 */ /* 0x040fe40000410000 */
[C---:B------:R-:W-:Y:S02]  /*a7a0*/  FMUL.FTZ R90, R2.reuse, R90 ;  /* 0x0000005a025a7220 */ /* 0x040fe40000410000 */
[C---:B------:R-:W-:Y:S01]  /*a7b0*/  FMUL.FTZ R91, R2.reuse, R91 ;  /* 0x0000005b025b7220 */ /* 0x040fe20000410000 */
[----:B------:R-:W-:Y:S01]  /*a7c0*/  MUFU.EX2 R130, R181 ;  /* 0x000000b500827308 */ /* 0x000fe20000000800 */
[C---:B------:R-:W-:Y:S02]  /*a7d0*/  FMUL.FTZ R94, R2.reuse, R94 ;  /* 0x0000005e025e7220 */ /* 0x040fe40000410000 */
[----:B------:R-:W-:Y:S01]  /*a7e0*/  FMUL.FTZ R95, R2, R95 ;  /* 0x0000005f025f7220 */ /* 0x000fe20000410000 */
[----:B--2---:R-:W-:Y:S01]  /*a7f0*/  F2FP.PACK_AB R113, R134, R33 ;  /* 0x000000218671723e */ /* 0x004fe200000000ff */
[----:B------:R-:W-:Y:S01]  /*a800*/  FFMA.FTZ R2, R0, R224, R109 ;  /* 0x000000e000027223 */ /* 0x000fe2000001006d */
[----:B------:R-:W-:Y:S01]  /*a810*/  F2FP.PACK_AB R109, R111, R109 ;  /* 0x0000006d6f6d723e */ /* 0x000fe200000000ff */
[----:B------:R-:W-:Y:S02]  /*a820*/  FMUL.FTZ R5, R100, R137 ;  /* 0x0000008964057220 */ /* 0x000fe40000410000 */
[C---:B------:R-:W-:Y:S01]  /*a830*/  FMUL.FTZ R6, R0.reuse, R138 ;  /* 0x0000008a00067220 */ /* 0x040fe20000410000 */
[----:B------:R-:W-:Y:S01]  /*a840*/  MUFU.EX2 R128, R165 ;  /* 0x000000a500807308 */ /* 0x000fe20000000800 */
[----:B------:R-:W-:Y:S02]  /*a850*/  FMUL.FTZ R7, R0, R139 ;  /* 0x0000008b00077220 */ /* 0x000fe40000410000 */
[----:B------:R-:W-:Y:S01]  /*a860*/  FFMA.FTZ R3, R100, R221, R105 ;  /* 0x000000dd64037223 */ /* 0x000fe20000010069 */
[----:B----4-:R-:W-:Y:S01]  /*a870*/  F2FP.PACK_AB R115, R231, R135 ;  /* 0x00000087e773723e */ /* 0x010fe200000000ff */
[----:B------:R-:W-:Y:S01]  /*a880*/  FADD.FTZ R2, R111, R2 ;  /* 0x000000026f027221 */ /* 0x000fe20000010000 */
[----:B------:R-:W-:Y:S01]  /*a890*/  F2FP.PACK_AB R111, R214, R220 ;  /* 0x000000dcd66f723e */ /* 0x000fe200000000ff */
[----:B------:R-:W-:Y:S01]  /*a8a0*/  FADD.FTZ R105, R110, R4 ;  /* 0x000000046e697221 */ /* 0x000fe20000010000 */
[----:B------:R-:W-:Y:S01]  /*a8b0*/  F2FP.PACK_AB R110, R223, R222 ;  /* 0x000000dedf6e723e */ /* 0x000fe200000000ff */
[C---:B------:R-:W-:Y:S01]  /*a8c0*/  FMUL.FTZ R4, R100.reuse, R136 ;  /* 0x0000008864047220 */ /* 0x040fe20000410000 */
[----:B------:R-:W-:Y:S01]  /*a8d0*/  MUFU.EX2 R131, R164 ;  /* 0x000000a400837308 */ /* 0x000fe20000000800 */
[C---:B------:R-:W-:Y:S02]  /*a8e0*/  FMUL.FTZ R16, R100.reuse, R140 ;  /* 0x0000008c64107220 */ /* 0x040fe40000410000 */
[----:B------:R-:W-:Y:S02]  /*a8f0*/  FMUL.FTZ R17, R100, R141 ;  /* 0x0000008d64117220 */ /* 0x000fe40000410000 */
[C---:B------:R-:W-:Y:S01]  /*a900*/  FMUL.FTZ R18, R0.reuse, R142 ;  /* 0x0000008e00127220 */ /* 0x040fe20000410000 */
[-C--:B-1----:R-:W-:Y:S04]  /*a910*/  HMMA.16816.F32 R4, R108, R20.reuse, R4 ;  /* 0x000000146c04723c */ /* 0x082fe80000001804 */
[----:B------:R-:W-:Y:S01]  /*a920*/  MUFU.EX2 R224, R163 ;  /* 0x000000a300e07308 */ /* 0x000fe20000000800 */
[----:B------:R-:W-:Y:S02]  /*a930*/  FMUL.FTZ R19, R0, R143 ;  /* 0x0000008f00137220 */ /* 0x000fe40000410000 */
[----:B------:R-:W-:Y:S01]  /*a940*/  LDSM.16.MT88.4 R140, [R185+0x800] ;  /* 0x00080000b98c783b */ /* 0x000fe20000004200 */
[C---:B------:R-:W-:Y:S04]  /*a950*/  HMMA.16816.F32 R8, R112.reuse, R20, R8 ;  /* 0x000000147008723c */ /* 0x040fe80000001808 */
[C---:B------:R-:W-:Y:S02]  /*a960*/  FMUL.FTZ R32, R100.reuse, R148 ;  /* 0x0000009464207220 */ /* 0x040fe40000410000 */
[----:B------:R-:W-:Y:S01]  /*a970*/  FMUL.FTZ R33, R100, R149 ;  /* 0x0000009564217220 */ /* 0x000fe20000410000 */
[----:B------:R-:W-:Y:S01]  /*a980*/  MUFU.EX2 R221, R160 ;  /* 0x000000a000dd7308 */ /* 0x000fe20000000800 */
[-C--:B------:R-:W-:Y:S04]  /*a990*/  HMMA.16816.F32 R12, R112, R22.reuse, R12 ;  /* 0x00000016700c723c */ /* 0x080fe8000000180c */
[C---:B------:R-:W-:Y:S02]  /*a9a0*/  FMUL.FTZ R34, R0.reuse, R150 ;  /* 0x0000009600227220 */ /* 0x040fe40000410000 */
[----:B------:R-:W-:Y:S02]  /*a9b0*/  FMUL.FTZ R35, R0, R151 ;  /* 0x0000009700237220 */ /* 0x000fe40000410000 */
[C---:B------:R-:W-:Y:S01]  /*a9c0*/  HMMA.16816.F32 R16, R108.reuse, R22, R16 ;  /* 0x000000166c10723c */ /* 0x040fe20000001810 */
[----:B------:R-:W-:Y:S01]  /*a9d0*/  LDSM.16.MT88.4 R148, [R186+0x800] ;  /* 0x00080000ba94783b */ /* 0x000fe20000004200 */
[----:B------:R-:W-:Y:S02]  /*a9e0*/  MUFU.EX2 R172, R211 ;  /* 0x000000d300ac7308 */ /* 0x000fe40000000800 */
[C---:B------:R-:W-:Y:S02]  /*a9f0*/  FMUL.FTZ R20, R100.reuse, R144 ;  /* 0x0000009064147220 */ /* 0x040fe40000410000 */
[----:B------:R-:W-:Y:S02]  /*aa00*/  FMUL.FTZ R21, R100, R145 ;  /* 0x0000009164157220 */ /* 0x000fe40000410000 */
[C---:B------:R-:W-:Y:S04]  /*aa10*/  FMUL.FTZ R22, R0.reuse, R146 ;  /* 0x0000009200167220 */ /* 0x040fe80000410000 */
[----:B------:R-:W-:Y:S01]  /*aa20*/  FMUL.FTZ R23, R0, R147 ;  /* 0x0000009300177220 */ /* 0x000fe20000410000 */
[----:B------:R-:W-:Y:S01]  /*aa30*/  MUFU.EX2 R181, R209 ;  /* 0x000000d100b57308 */ /* 0x000fe20000000800 */
[C---:B------:R-:W-:Y:S02]  /*aa40*/  FMUL.FTZ R48, R100.reuse, R156 ;  /* 0x0000009c64307220 */ /* 0x040fe40000410000 */
[----:B------:R-:W-:Y:S02]  /*aa50*/  FMUL.FTZ R49, R100, R157 ;  /* 0x0000009d64317220 */ /* 0x000fe40000410000 */
[C---:B------:R-:W-:Y:S01]  /*aa60*/  FMUL.FTZ R50, R0.reuse, R158 ;  /* 0x0000009e00327220 */ /* 0x040fe20000410000 */
[-C--:B---3--:R-:W-:Y:S03]  /*aa70*/  HMMA.16816.F32 R20, R108, R36.reuse, R20 ;  /* 0x000000246c14723c */ /* 0x088fe60000001814 */
[----:B------:R-:W-:Y:S01]  /*aa80*/  FADD.FTZ R3, R51, R3 ;  /* 0x0000000333037221 */ /* 0x000fe20000010000 */
[----:B------:R-:W-:Y:S01]  /*aa90*/  MUFU.EX2 R180, R205 ;  /* 0x000000cd00b47308 */ /* 0x000fe20000000800 */
[----:B------:R-:W-:Y:S02]  /*aaa0*/  FMUL.FTZ R51, R0, R159 ;  /* 0x0000009f00337220 */ /* 0x000fe40000410000 */
[----:B------:R-:W-:Y:S01]  /*aab0*/  LDSM.16.MT88.4 R156, [R185+0x1400] ;  /* 0x00140000b99c783b */ /* 0x000fe20000004200 */
[C---:B------:R-:W-:Y:S04]  /*aac0*/  HMMA.16816.F32 R24, R112.reuse, R36, R24 ;  /* 0x000000247018723c */ /* 0x040fe80000001818 */
[C---:B------:R-:W-:Y:S02]  /*aad0*/  FMUL.FTZ R52, R100.reuse, R52 ;  /* 0x0000003464347220 */ /* 0x040fe40000410000 */
[C---:B------:R-:W-:Y:S01]  /*aae0*/  FMUL.FTZ R53, R100.reuse, R53 ;  /* 0x0000003564357220 */ /* 0x040fe20000410000 */
[----:B------:R-:W1:Y:S01]  /*aaf0*/  MUFU.EX2 R170, R174 ;  /* 0x000000ae00aa7308 */ /* 0x000e620000000800 */
[-C--:B------:R-:W-:Y:S04]  /*ab00*/  HMMA.16816.F32 R28, R112, R38.reuse, R28 ;  /* 0x00000026701c723c */ /* 0x080fe8000000181c */
[C---:B------:R-:W-:Y:S02]  /*ab10*/  FMUL.FTZ R36, R100.reuse, R152 ;  /* 0x0000009864247220 */ /* 0x040fe40000410000 */
[----:B------:R-:W-:Y:S02]  /*ab20*/  FMUL.FTZ R37, R100, R153 ;  /* 0x0000009964257220 */ /* 0x000fe40000410000 */
[C---:B------:R-:W-:Y:S01]  /*ab30*/  HMMA.16816.F32 R32, R108.reuse, R38, R32 ;  /* 0x000000266c20723c */ /* 0x040fe20000001820 */
[----:B------:R-:W2:Y:S03]  /*ab40*/  MUFU.EX2 R167, R179 ;  /* 0x000000b300a77308 */ /* 0x000ea60000000800 */
[C---:B------:R-:W-:Y:S02]  /*ab50*/  FMUL.FTZ R54, R0.reuse, R54 ;  /* 0x0000003600367220 */ /* 0x040fe40000410000 */
[C---:B------:R-:W-:Y:S02]  /*ab60*/  FMUL.FTZ R55, R0.reuse, R55 ;  /* 0x0000003700377220 */ /* 0x040fe40000410000 */
[C---:B------:R-:W-:Y:S03]  /*ab70*/  FMUL.FTZ R38, R0.reuse, R154 ;  /* 0x0000009a00267220 */ /* 0x040fe60000410000 */
[----:B------:R-:W3:Y:S01]  /*ab80*/  MUFU.EX2 R165, R178 ;  /* 0x000000b200a57308 */ /* 0x000ee20000000800 */
[----:B------:R-:W-:Y:S02]  /*ab90*/  FMUL.FTZ R39, R0, R155 ;  /* 0x0000009b00277220 */ /* 0x000fe40000410000 */
[----:B------:R-:W-:Y:S01]  /*aba0*/  FMUL.FTZ R64, R100, R64 ;  /* 0x0000004064407220 */ /* 0x000fe20000410000 */
[----:B-1----:R-:W-:Y:S01]  /*abb0*/  F2FP.PACK_AB R160, R170, R168 ;  /* 0x000000a8aaa0723e */ /* 0x002fe200000000ff */
[----:B------:R-:W-:Y:S02]  /*abc0*/  FMUL.FTZ R65, R100, R65 ;  /* 0x0000004164417220 */ /* 0x000fe40000410000 */
[C---:B------:R-:W-:Y:S01]  /*abd0*/  FMUL.FTZ R66, R0.reuse, R66 ;  /* 0x0000004200427220 */ /* 0x040fe20000410000 */
[-C--:B------:R-:W-:Y:S02]  /*abe0*/  HMMA.16816.F32 R36, R108, R116.reuse, R36 ;  /* 0x000000746c24723c */ /* 0x080fe40000001824 */
[----:B------:R-:W-:Y:S01]  /*abf0*/  MUFU.EX2 R164, R182 ;  /* 0x000000b600a47308 */ /* 0x000fe20000000800 */
[----:B------:R-:W-:Y:S02]  /*ac00*/  FMUL.FTZ R67, R0, R67 ;  /* 0x0000004300437220 */ /* 0x000fe40000410000 */
[C---:B------:R-:W-:Y:S01]  /*ac10*/  FMUL.FTZ R68, R100.reuse, R68 ;  /* 0x0000004464447220 */ /* 0x040fe20000410000 */
[----:B--2---:R-:W-:Y:S01]  /*ac20*/  F2FP.PACK_AB R162, R167, R173 ;  /* 0x000000ada7a2723e */ /* 0x004fe200000000ff */
[----:B------:R-:W-:Y:S01]  /*ac30*/  FMUL.FTZ R69, R100, R69 ;  /* 0x0000004564457220 */ /* 0x000fe20000410000 */
[C---:B------:R-:W-:Y:S04]  /*ac40*/  HMMA.16816.F32 R40, R112.reuse, R116, R40 ;  /* 0x000000747028723c */ /* 0x040fe80000001828 */
[C---:B------:R-:W-:Y:S02]  /*ac50*/  FMUL.FTZ R70, R0.reuse, R70 ;  /* 0x0000004600467220 */ /* 0x040fe40000410000 */
[----:B------:R-:W-:Y:S02]  /*ac60*/  FMUL.FTZ R71, R0, R71 ;  /* 0x0000004700477220 */ /* 0x000fe40000410000 */
[-C--:B------:R-:W-:Y:S04]  /*ac70*/  HMMA.16816.F32 R44, R112, R118.reuse, R44 ;  /* 0x00000076702c723c */ /* 0x080fe8000000182c */
[C---:B------:R-:W-:Y:S01]  /*ac80*/  FMUL.FTZ R80, R100.reuse, R80 ;  /* 0x0000005064507220 */ /* 0x040fe20000410000 */
[----:B---3--:R-:W-:Y:S01]  /*ac90*/  F2FP.PACK_AB R161, R165, R166 ;  /* 0x000000a6a5a1723e */ /* 0x008fe200000000ff */
[----:B------:R-:W-:Y:S02]  /*aca0*/  FMUL.FTZ R81, R100, R81 ;  /* 0x0000005164517220 */ /* 0x000fe40000410000 */
[C---:B------:R-:W-:Y:S01]  /*acb0*/  HMMA.16816.F32 R48, R108.reuse, R118, R48 ;  /* 0x000000766c30723c */ /* 0x040fe20000001830 */
[----:B------:R-:W1:Y:S03]  /*acc0*/  LDSM.16.MT88.4 R116, [R186+0xc00] ;  /* 0x000c0000ba74783b */ /* 0x000e660000004200 */
[C---:B------:R-:W-:Y:S02]  /*acd0*/  FMUL.FTZ R82, R0.reuse, R82 ;  /* 0x0000005200527220 */ /* 0x040fe40000410000 */
[----:B------:R-:W-:Y:S02]  /*ace0*/  FMUL.FTZ R83, R0, R83 ;  /* 0x0000005300537220 */ /* 0x000fe40000410000 */
[C---:B------:R-:W-:Y:S04]  /*acf0*/  FMUL.FTZ R84, R100.reuse, R84 ;  /* 0x0000005464547220 */ /* 0x040fe80000410000 */
[----:B------:R-:W-:Y:S02]  /*ad00*/  FMUL.FTZ R85, R100, R85 ;  /* 0x0000005564557220 */ /* 0x000fe40000410000 */
[C---:B------:R-:W-:Y:S02]  /*ad10*/  FMUL.FTZ R86, R0.reuse, R86 ;  /* 0x0000005600567220 */ /* 0x040fe40000410000 */
[----:B------:R-:W-:Y:S02]  /*ad20*/  FMUL.FTZ R87, R0, R87 ;  /* 0x0000005700577220 */ /* 0x000fe40000410000 */
[C---:B------:R-:W-:Y:S02]  /*ad30*/  FMUL.FTZ R96, R100.reuse, R96 ;  /* 0x0000006064607220 */ /* 0x040fe40000410000 */
[----:B------:R-:W-:Y:S02]  /*ad40*/  FMUL.FTZ R97, R100, R97 ;  /* 0x0000006164617220 */ /* 0x000fe40000410000 */
[----:B------:R-:W-:Y:S02]  /*ad50*/  FADD.FTZ R100, R134, R106 ;  /* 0x0000006a86647221 */ /* 0x000fe40000010000 */
[C---:B------:R-:W-:Y:S01]  /*ad60*/  FMUL.FTZ R98, R0.reuse, R98 ;  /* 0x0000006200627220 */ /* 0x040fe20000410000 */
[----:B------:R-:W2:Y:S01]  /*ad70*/  MUFU.EX2 R106, R204 ;  /* 0x000000cc006a7308 */ /* 0x000ea20000000800 */
[----:B------:R-:W-:Y:S02]  /*ad80*/  FMUL.FTZ R99, R0, R99 ;  /* 0x0000006300637220 */ /* 0x000fe40000410000 */
[----:B------:R-:W-:Y:S02]  /*ad90*/  FADD.FTZ R0, R212, R105 ;  /* 0x00000069d4007221 */ /* 0x000fe40000010000 */
[----:B------:R-:W-:Y:S02]  /*ada0*/  FADD.FTZ R105, R135, R100 ;  /* 0x0000006487697221 */ /* 0x000fe40000010000 */
[----:B------:R-:W-:Y:S02]  /*adb0*/  FADD.FTZ R3, R222, R3 ;  /* 0x00000003de037221 */ /* 0x000fe40000010000 */
[----:B------:R-:W-:Y:S02]  /*adc0*/  FADD.FTZ R2, R220, R2 ;  /* 0x00000002dc027221 */ /* 0x000fe40000010000 */
[----:B------:R-:W-:Y:S02]  /*add0*/  FADD.FTZ R100, R223, R3 ;  /* 0x00000003df647221 */ /* 0x000fe40000010000 */
[----:B------:R-:W-:Y:S02]  /*ade0*/  FADD.FTZ R3, R214, R2 ;  /* 0x00000002d6037221 */ /* 0x000fe40000010000 */
[----:B------:R-:W-:Y:S01]  /*adf0*/  FADD.FTZ R100, R130, R100 ;  /* 0x0000006482647221 */ /* 0x000fe20000010000 */
[-C--:B-1----:R-:W-:Y:S03]  /*ae00*/  HMMA.16816.F32 R52, R108, R116.reuse, R52 ;  /* 0x000000746c34723c */ /* 0x082fe60000001834 */
[----:B------:R-:W-:Y:S02]  /*ae10*/  FADD.FTZ R3, R129, R3 ;  /* 0x0000000381037221 */ /* 0x000fe40000010000 */
[----:B------:R-:W-:Y:S02]  /*ae20*/  FADD.FTZ R100, R133, R100 ;  /* 0x0000006485647221 */ /* 0x000fe40000010000 */
[----:B------:R-:W-:Y:S01]  /*ae30*/  FADD.FTZ R3, R132, R3 ;  /* 0x0000000384037221 */ /* 0x000fe20000010000 */
[C---:B------:R-:W-:Y:S04]  /*ae40*/  HMMA.16816.F32 R56, R112.reuse, R116, R56 ;  /* 0x000000747038723c */ /* 0x040fe80000001838 */
[----:B--2---:R-:W-:Y:S01]  /*ae50*/  F2FP.PACK_AB R163, R106, R164 ;  /* 0x000000a46aa3723e */ /* 0x004fe200000000ff */
[----:B------:R-:W-:Y:S02]  /*ae60*/  FADD.FTZ R2, R213, R0 ;  /* 0x00000000d5027221 */ /* 0x000fe40000010000 */
[----:B------:R-:W-:Y:S01]  /*ae70*/  FADD.FTZ R0, R231, R105 ;  /* 0x00000069e7007221 */ /* 0x000fe20000010000 */
[-C--:B------:R-:W-:Y:S04]  /*ae80*/  HMMA.16816.F32 R60, R112, R118.reuse, R60 ;  /* 0x00000076703c723c */ /* 0x080fe8000000183c */
[----:B------:R-:W-:Y:S01]  /*ae90*/  FADD.FTZ R2, R128, R2 ;  /* 0x0000000280027221 */ /* 0x000fe20000010000 */
[----:B------:R-:W-:Y:S01]  /*aea0*/  MOV R105, R104 ;  /* 0x0000006800697202 */ /* 0x000fe20000000f00 */
[----:B------:R-:W-:Y:S02]  /*aeb0*/  FADD.FTZ R0, R107, R0 ;  /* 0x000000006b007221 */ /* 0x000fe40000010000 */
[C---:B------:R-:W-:Y:S01]  /*aec0*/  HMMA.16816.F32 R64, R108.reuse, R118, R64 ;  /* 0x000000766c40723c */ /* 0x040fe20000001840 */
[----:B------:R-:W1:Y:S03]  /*aed0*/  LDSM.16.MT88.4 R116, [R185+0x1800] ;  /* 0x00180000b974783b */ /* 0x000e660000004200 */
[----:B------:R-:W-:Y:S02]  /*aee0*/  FADD.FTZ R2, R131, R2 ;  /* 0x0000000283027221 */ /* 0x000fe40000010000 */
[----:B------:R-:W-:Y:S02]  /*aef0*/  FADD.FTZ R0, R221, R0 ;  /* 0x00000000dd007221 */ /* 0x000fe40000010000 */
[----:B------:R-:W-:Y:S04]  /*af00*/  FADD.FTZ R3, R227, R3 ;  /* 0x00000003e3037221 */ /* 0x000fe80000010000 */
[----:B------:R-:W-:Y:S02]  /*af10*/  FADD.FTZ R2, R224, R2 ;  /* 0x00000002e0027221 */ /* 0x000fe40000010000 */
[----:B------:R-:W-:Y:S01]  /*af20*/  FADD.FTZ R0, R219, R0 ;  /* 0x00000000db007221 */ /* 0x000fe20000010000 */
        /* <DEDUP_REMOVED lines=8> */
[-C--:B------:R-:W-:Y:S01]  /*afb0*/  HMMA.16816.F32 R92, R112, R118.reuse, R92 ;  /* 0x00000076705c723c */ /* 0x080fe2000000185c */
[----:B------:R-:W1:Y:S03]  /*afc0*/  LDSM.16.MT88.4 R112, [R185+0x400] ;  /* 0x00040000b970783b */ /* 0x000e660000004200 */
[----:B------:R-:W-:Y:S02]  /*afd0*/  F2FP.PACK_AB R117, R221, R107 ;  /* 0x0000006bdd75723e */ /* 0x000fe400000000ff */
[----:B------:R-:W-:Y:S02]  /*afe0*/  MOV R107, R102 ;  /* 0x00000066006b7202 */ /* 0x000fe40000000f00 */
[----:B------:R-:W-:Y:S07]  /*aff0*/  HMMA.16816.F32 R96, R108, R118, R96 ;  /* 0x000000766c60723c */ /* 0x000fee0000001860 */
[----:B------:R-:W-:Y:S02]  /*b000*/  F2FP.PACK_AB R108, R133, R130 ;  /* 0x00000082856c723e */ /* 0x000fe400000000ff */
[----:B------:R-:W-:Y:S03]  /*b010*/  F2FP.PACK_AB R109, R132, R129 ;  /* 0x00000081846d723e */ /* 0x000fe600000000ff */
[----:B------:R-:W-:Y:S02]  /*b020*/  F2FP.PACK_AB R110, R229, R225 ;  /* 0x000000e1e56e723e */ /* 0x000fe400000000ff */
[----:B------:R-:W-:Y:S02]  /*b030*/  F2FP.PACK_AB R111, R228, R227 ;  /* 0x000000e3e46f723e */ /* 0x000fe400000000ff */
[----:B------:R-:W-:Y:S02]  /*b040*/  F2FP.PACK_AB R118, R226, R224 ;  /* 0x000000e0e276723e */ /* 0x000fe400000000ff */
[----:B------:R-:W-:Y:S03]  /*b050*/  F2FP.PACK_AB R119, R215, R219 ;  /* 0x000000dbd777723e */ /* 0x000fe600000000ff */
[-C--:B-1----:R-:W-:Y:S08]  /*b060*/  HMMA.16816.F32 R4, R108, R112.reuse, R4 ;  /* 0x000000706c04723c */ /* 0x082ff00000001804 */
[C---:B------:R-:W-:Y:S08]  /*b070*/  HMMA.16816.F32 R8, R116.reuse, R112, R8 ;  /* 0x000000707408723c */ /* 0x040ff00000001808 */
[-C--:B------:R-:W-:Y:S08]  /*b080*/  HMMA.16816.F32 R12, R116, R114.reuse, R12 ;  /* 0x00000072740c723c */ /* 0x080ff0000000180c */
[C---:B------:R-:W-:Y:S01]  /*b090*/  HMMA.16816.F32 R16, R108.reuse, R114, R16 ;  /* 0x000000726c10723c */ /* 0x040fe20000001810 */
[----:B------:R-:W1:Y:S07]  /*b0a0*/  LDSM.16.MT88.4 R112, [R186+0x1000] ;  /* 0x00100000ba70783b */ /* 0x000e6e0000004200 */
[-C--:B------:R-:W-:Y:S08]  /*b0b0*/  HMMA.16816.F32 R20, R108, R120.reuse, R20 ;  /* 0x000000786c14723c */ /* 0x080ff00000001814 */
[C---:B------:R-:W-:Y:S08]  /*b0c0*/  HMMA.16816.F32 R24, R116.reuse, R120, R24 ;  /* 0x000000787418723c */ /* 0x040ff00000001818 */
[-C--:B------:R-:W-:Y:S08]  /*b0d0*/  HMMA.16816.F32 R28, R116, R122.reuse, R28 ;  /* 0x0000007a741c723c */ /* 0x080ff0000000181c */
[C---:B------:R-:W-:Y:S01]  /*b0e0*/  HMMA.16816.F32 R32, R108.reuse, R122, R32 ;  /* 0x0000007a6c20723c */ /* 0x040fe20000001820 */
[----:B------:R-:W2:Y:S07]  /*b0f0*/  LDSM.16.MT88.4 R120, [R185+0x1c00] ;  /* 0x001c0000b978783b */ /* 0x000eae0000004200 */
[-C--:B------:R-:W-:Y:S08]  /*b100*/  HMMA.16816.F32 R36, R108, R124.reuse, R36 ;  /* 0x0000007c6c24723c */ /* 0x080ff00000001824 */
[C---:B------:R-:W-:Y:S08]  /*b110*/  HMMA.16816.F32 R40, R116.reuse, R124, R40 ;  /* 0x0000007c7428723c */ /* 0x040ff00000001828 */
[-C--:B------:R-:W-:Y:S08]  /*b120*/  HMMA.16816.F32 R44, R116, R126.reuse, R44 ;  /* 0x0000007e742c723c */ /* 0x080ff0000000182c */
[C---:B------:R-:W-:Y:S01]  /*b130*/  HMMA.16816.F32 R48, R108.reuse, R126, R48 ;  /* 0x0000007e6c30723c */ /* 0x040fe20000001830 */
[----:B------:R-:W3:Y:S07]  /*b140*/  LDSM.16.MT88.4 R124, [R186+0x1c00] ;  /* 0x001c0000ba7c783b */ /* 0x000eee0000004200 */
        /* <DEDUP_REMOVED lines=8> */
[-C--:B---3--:R-:W-:Y:S08]  /*b1d0*/  HMMA.16816.F32 R84, R108, R124.reuse, R84 ;  /* 0x0000007c6c54723c */ /* 0x088ff00000001854 */
[C---:B------:R-:W-:Y:S08]  /*b1e0*/  HMMA.16816.F32 R88, R116.reuse, R124, R88 ;  /* 0x0000007c7458723c */ /* 0x040ff00000001858 */
[-C--:B------:R-:W-:Y:S08]  /*b1f0*/  HMMA.16816.F32 R92, R116, R126.reuse, R92 ;  /* 0x0000007e745c723c */ /* 0x080ff0000000185c */
[----:B------:R-:W-:Y:S07]  /*b200*/  HMMA.16816.F32 R96, R108, R126, R96 ;  /* 0x0000007e6c60723c */ /* 0x000fee0000001860 */
[----:B------:R-:W-:Y:S02]  /*b210*/  F2FP.PACK_AB R108, R176, R172 ;  /* 0x000000acb06c723e */ /* 0x000fe400000000ff */
[----:B------:R-:W-:Y:S03]  /*b220*/  F2FP.PACK_AB R109, R175, R171 ;  /* 0x000000abaf6d723e */ /* 0x000fe600000000ff */
[----:B------:R-:W-:Y:S02]  /*b230*/  F2FP.PACK_AB R110, R206, R181 ;  /* 0x000000b5ce6e723e */ /* 0x000fe400000000ff */
[----:B------:R-:W-:Y:S07]  /*b240*/  F2FP.PACK_AB R111, R183, R180 ;  /* 0x000000b4b76f723e */ /* 0x000fee00000000ff */
[-C--:B------:R-:W-:Y:S01]  /*b250*/  HMMA.16816.F32 R136, R108, R140.reuse, R4 ;  /* 0x0000008c6c88723c */ /* 0x080fe20000001804 */
[----:B------:R-:W1:Y:S07]  /*b260*/  LDSM.16.MT88.4 R4, [R186+0x1400] ;  /* 0x00140000ba04783b */ /* 0x000e6e0000004200 */
[C---:B------:R-:W-:Y:S01]  /*b270*/  HMMA.16816.F32 R132, R160.reuse, R140, R8 ;  /* 0x0000008ca084723c */ /* 0x040fe20000001808 */
[----:B------:R-:W2:Y:S07]  /*b280*/  LDSM.16.MT88.4 R8, [R185+0x2000] ;  /* 0x00200000b908783b */ /* 0x000eae0000004200 */
[-C--:B------:R-:W-:Y:S01]  /*b290*/  HMMA.16816.F32 R128, R160, R142.reuse, R12 ;  /* 0x0000008ea080723c */ /* 0x080fe2000000180c */
[----:B------:R-:W3:Y:S07]  /*b2a0*/  LDSM.16.MT88.4 R12, [R186+0x2000] ;  /* 0x00200000ba0c783b */ /* 0x000eee0000004200 */
        /* <DEDUP_REMOVED lines=39> */
[----:B------:R-:W-:Y:S04]  /*b520*/  HMMA.16816.F32 R96, R108, R14, R96 ;  /* 0x0000000e6c60723c */ /* 0x000fe80000001860 */
[----:B------:R-:W-:Y:S02]  /*b530*/  FADD.FTZ R213, R167, R2 ;  /* 0x00000002a7d57221 */ /* 0x000fe40000010000 */
[----:B------:R-:W-:Y:S01]  /*b540*/  FADD.FTZ R214, R106, R0 ;  /* 0x000000006ad67221 */ /* 0x000fe20000010000 */
[----:B------:R-:W-:Y:S02]  /*b550*/  MOV R106, R103 ;  /* 0x00000067006a7202 */ /* 0x000fe40000000f00 */
[----:B------:R-:W-:Y:S01]  /*b560*/  MOV R108, R101 ;  /* 0x00000065006c7202 */ /* 0x000fe20000000f00 */
[----:B------:R-:W-:-:S05]  /*b570*/  @P0 BRA `(.L_x_654) ;  /* 0xffffbcb000000947 */ /* 0x000fca000383ffff */
.L_x_621:
[----:B------:R-:W-:Y:S01]  /*b580*/  IMAD.MOV.U32 R0, RZ, RZ, c[0x0][0x2c4] ;  /* 0x0000b100ff007624 */ /* 0x000fe200078e00ff */
[----:B------:R-:W-:Y:S01]  /*b590*/  IADD3 R2, R232, 0x1, -R230 ;  /* 0x00000001e8027810 */ /* 0x000fe20007ffe8e6 */
[----:B------:R-:W-:-:S03]  /*b5a0*/  IMAD.MOV.U32 R4, RZ, RZ, c[0x0][0x32c] ;  /* 0x0000cb00ff047624 */ /* 0x000fc600078e00ff */
[----:B------:R-:W-:Y:S02]  /*b5b0*/  ISETP.NE.AND P1, PT, R0, 0x1, PT ;  /* 0x000000010000780c */ /* 0x000fe40003f25270 */
[----:B------:R-:W-:Y:S02]  /*b5c0*/  IADD3 R0, R252, 0x7f, RZ ;  /* 0x0000007ffc007810 */ /* 0x000fe40007ffe0ff */
[----:B------:R-:W-:-:S09]  /*b5d0*/  ISETP.GE.AND P0, PT, R4, 0x1, PT ;  /* 0x000000010400780c */ /* 0x000fd20003f06270 */
[----:B------:R-:W-:-:S05]  /*b5e0*/  @P1 IMAD.HI.U32 R3, R0, c[0x0][0x2c8], RZ ;  /* 0x0000b20000031a27 */ /* 0x000fca00078e00ff */
[----:B------:R-:W-:-:S05]  /*b5f0*/  @P1 SHF.R.U32.HI R0, RZ, c[0x0][0x2cc], R3 ;  /* 0x0000b300ff001a19 */ /* 0x000fca0000011603 */
[----:B------:R-:W-:-:S05]  /*b600*/  IMAD.IADD R0, R2, 0x1, R0 ;  /* 0x0000000102007824 */ /* 0x000fca00078e0200 */
[----:B------:R-:W-:Y:S01]  /*b610*/  IADD3 R2, R0, -c[0x0][0x324], RZ ;  /* 0x8000c90000027a10 */ /* 0x000fe20007ffe0ff */
[----:B------:R-:W-:Y:S05]  /*b620*/  @!P0 BRA `(.L_x_655) ;  /* 0x0000011000008947 */ /* 0x000fea0003800000 */
[----:B------:R-:W-:Y:S01]  /*b630*/  ISETP.GT.AND P0, PT, R0, -0x1, PT ;  /* 0xffffffff0000780c */ /* 0x000fe20003f04270 */
[----:B------:R-:W-:-:S12]  /*b640*/  BSSY B0, `(.L_x_656) ;  /* 0x000000d000007945 */ /* 0x000fd80003800000 */
        /* <DEDUP_REMOVED lines=8> */
.L_x_657:
[----:B------:R-:W-:-:S04]  /*b6d0*/  MOV R3, 0x1 ;  /* 0x0000000100037802 */ /* 0x000fc80000000f00 */
[----:B------:R-:W-:-:S13]  /*b6e0*/  ISETP.NE.AND P0, PT, R3, c[0x0][0x32c], PT ;  /* 0x0000cb0003007a0c */ /* 0x000fda0003f05270 */
[----:B------:R-:W-:-:S05]  /*b6f0*/  @P0 IMAD.HI.U32 R3, R0, c[0x0][0x330], RZ ;  /* 0x0000cc0000030a27 */ /* 0x000fca00078e00ff */
[----:B------:R-:W-:Y:S02]  /*b700*/  @P0 SHF.R.U32.HI R0, RZ, c[0x0][0x334], R3 ;  /* 0x0000cd00ff000a19 */ /* 0x000fe40000011603 */
.L_x_658:
[----:B------:R-:W-:Y:S05]  /*b710*/  BSYNC B0 ;  /* 0x0000000000007941 */ /* 0x000fea0003800000 */
.L_x_656:
[----:B------:R-:W-:-:S05]  /*b720*/  IMAD R0, R0, c[0x0][0x32c], RZ ;  /* 0x0000cb0000007a24 */ /* 0x000fca00078e02ff */
[----:B------:R-:W-:-:S04]  /*b730*/  IMNMX R2, R2, R0, !PT ;  /* 0x0000000002027217 */ /* 0x000fc80007800200 */
.L_x_655:
[----:B------:R-:W-:-:S05]  /*b740*/  IADD3 R2, R2, 0x2f, RZ ;  /* 0x0000002f02027810 */ /* 0x000fca0007ffe0ff */
[----:B------:R-:W-:-:S05]  /*b750*/  IMAD.HI R2, R2, 0x2aaaaaab, RZ ;  /* 0x2aaaaaab02027827 */ /* 0x000fca00078e02ff */
[----:B------:R-:W-:-:S04]  /*b760*/  SHF.R.U32.HI R0, RZ, 0x1f, R2 ;  /* 0x0000001fff007819 */ /* 0x000fc80000011602 */
[----:B------:R-:W-:-:S04]  /*b770*/  LEA.HI.SX32 R0, R2, R0, 0x1d ;  /* 0x0000000002007211 */ /* 0x000fc800078feaff */
[----:B------:R-:W-:-:S04]  /*b780*/  IMNMX R231, R239, R0, !PT ;  /* 0x00000000efe77217 */ /* 0x000fc80007800200 */
[----:B------:R-:W-:-:S13]  /*b790*/  ISETP.GE.AND P0, PT, R201, R231, PT ;  /* 0x000000e7c900720c */ /* 0x000fda0003f06270 */
[----:B------:R-:W-:Y:S05]  /*b7a0*/  @!P0 BRA `(.L_x_659) ;  /* 0x00002bd000008947 */ /* 0x000fea0003800000 */
.L_x_672:
[----:B------:R-:W-:Y:S04]  /*b7b0*/  DEPBAR.LE SB0, 0x0 ;  /* 0x000080000000791a */ /* 0x000fe80000000000 */
[----:B------:R-:W-:Y:S01]  /*b7c0*/  WARPSYNC 0xffffffff ;  /* 0xffffffff00007948 */ /* 0x000fe20003800000 */
[----:B------:R-:W-:Y:S01]  /*b7d0*/  BAR.SYNC.DEFER_BLOCKING 0x0 ;  /* 0x0000000000007b1d */ /* 0x000fe20000010000 */
[----:B------:R-:W-:Y:S01]  /*b7e0*/  ISETP.GT.AND P0, PT, R239, R201, PT ;  /* 0x000000c9ef00720c */ /* 0x000fe20003f04270 */
[----:B------:R-:W-:Y:S01]  /*b7f0*/  IMAD.MOV.U32 R107, RZ, RZ, R104 ;  /* 0x000000ffff6b7224 */ /* 0x000fe200078e0068 */
[----:B------:R-:W-:Y:S01]  /*b800*/  MOV R108, R103 ;  /* 0x00000067006c7202 */ /* 0x000fe20000000f00 */
[----:B------:R-:W-:Y:S02]  /*b810*/  IMAD.MOV.U32 R106, RZ, RZ, R102 ;  /* 0x000000ffff6a7224 */ /* 0x000fe400078e0066 */
        /* <DEDUP_REMOVED lines=27> */
.L_x_808:
[----:B------:R-:W-:-:S05]  /*b9d0*/  BRA.DIV ~URZ, `(.L_x_663) ;  /* 0x0000d9027f007947 */ /* 0x000fca000b800000 */
[----:B------:R4:W3:Y:S02]  /*b9e0*/  SHFL.IDX PT, R0, R10, RZ, 0x1c1f ;  /* 0x001c1fff0a007589 */ /* 0x0008e400000e0000 */
.L_x_809:
        /* <DEDUP_REMOVED lines=24> */
.L_x_810:
        /* <DEDUP_REMOVED lines=15> */
.L_x_661:
[----:B------:R-:W-:Y:S05]  /*bc60*/  BSYNC B0 ;  /* 0x0000000000007941 */ /* 0x000fea0003800000 */
.L_x_660:
        /* <DEDUP_REMOVED lines=102> */
[----:B------:R-:W-:Y:S01]  /*c2d0*/  IMAD R2, R201, 0x30, R242 ;  /* 0x00000030c9027824 */ /* 0x000fe200078e02f2 */
[----:B------:R-:W-:Y:S01]  /*c2e0*/  IADD3 R105, -R241, 0x30, RZ ;  /* 0x00000030f1697810 */ /* 0x000fe20007ffe1ff */
[----:B------:R-:W-:Y:S01]  /*c2f0*/  IMAD.MOV.U32 R200, RZ, RZ, RZ ;  /* 0x000000ffffc87224 */ /* 0x000fe200078e00ff */
[----:B------:R-:W-:Y:S02]  /*c300*/  ISETP.NE.AND P2, PT, R0, 0x1, PT ;  /* 0x000000010000780c */ /* 0x000fe40003f45270 */
[----:B------:R-:W-:Y:S05]  /*c310*/  IADD3 R2, R2, -0x30, R240 ;  /* 0xffffffd002027810 */ /* 0x000fea0007ffe0f0 */
[----:B------:R-:W-:Y:S06]  /*c320*/  IMAD.MOV.U32 R0, RZ, RZ, R2 ;  /* 0x000000ffff007224 */ /* 0x000fec00078e0002 */
[----:B------:R-:W-:Y:S05]  /*c330*/  @P2 IMAD.HI.U32 R3, R2, c[0x0][0x2bc], RZ ;  /* 0x0000af0002032a27 */ /* 0x000fea00078e00ff */
[----:B------:R-:W-:Y:S04]  /*c340*/  @P2 SHF.R.U32.HI R0, RZ, c[0x0][0x2c0], R3 ;  /* 0x0000b000ff002a19 */ /* 0x000fe80000011603 */
[C---:B------:R-:W-:Y:S01]  /*c350*/  @!P1 IADD3 R3, P0, R0.reuse, R246, RZ ;  /* 0x000000f600039210 */ /* 0x040fe20007f1e0ff */
[----:B------:R-:W-:Y:S03]  /*c360*/  IMAD.MOV R100, RZ, RZ, -R0 ;  /* 0x000000ffff647224 */ /* 0x000fe600078e0a00 */
[----:B------:R-:W-:Y:S01]  /*c370*/  @!P1 LEA.HI.X.SX32 R0, R0, R250, 0x1, P0 ;  /* 0x000000fa00009211 */ /* 0x000fe200000f0eff */
        /* <DEDUP_REMOVED lines=12> */
[----:B------:R-:W-:Y:S03]  /*c440*/  IADD3 R0, P0, R244, R2, RZ ;  /* 0x00000002f4007210 */ /* 0x000fe60007f1e0ff */
[----:B------:R-:W-:Y:S05]  /*c450*/  IMAD R100, R200, c[0x0][0x1f4], R100 ;  /* 0x00007d00c8647a24 */ /* 0x000fea00078e0264 */
[----:B------:R-:W-:Y:S02]  /*c460*/  IADD3.X R2, R243, R3, R100, P0, !PT ;  /* 0x00000003f3027210 */ /* 0x000fe400007fe464 */
[C---:B------:R-:W-:Y:S04]  /*c470*/  LEA R111, P0, R0.reuse, c[0x0][0x1c8], 0x1 ;  /* 0x00007200006f7a11 */ /* 0x040fe800078008ff */
[----:B------:R-:W-:Y:S02]  /*c480*/  LEA.HI.X R110, R0, c[0x0][0x1cc], R2, 0x1, P0 ;  /* 0x00007300006e7a11 */ /* 0x000fe400000f0c02 */
[----:B------:R-:W-:Y:S01]  /*c490*/  ISETP.GE.AND P0, PT, R105, 0x1, PT ;  /* 0x000000016900780c */ /* 0x000fe20003f06270 */
[----:B------:R-:W-:-:S10]  /*c4a0*/  BRA.DIV ~URZ, `(.L_x_667) ;  /* 0x0000cf727f007947 */ /* 0x000fd4000b800000 */
[----:B------:R1:W2:Y:S02]  /*c4b0*/  SHFL.IDX PT, R100, R110, RZ, 0x1c1f ;  /* 0x001c1fff6e647589 */ /* 0x0002a400000e0000 */
.L_x_811:
[----:B------:R-:W-:-:S05]  /*c4c0*/  BRA.DIV ~URZ, `(.L_x_668) ;  /* 0x0000cfc27f007947 */ /* 0x000fca000b800000 */
[----:B------:R3:W4:Y:S02]  /*c4d0*/  SHFL.IDX PT, R0, R111, RZ, 0x1c1f ;  /* 0x001c1fff6f007589 */ /* 0x00072400000e0000 */
.L_x_812:
        /* <DEDUP_REMOVED lines=25> */
.L_x_813:
[----:B--2---:R-:W-:Y:S02]  /*c670*/  IMAD.SHL.U32 R2, R203, 0x2, RZ ;  /* 0x00000002cb027824 */ /* 0x004fe400078e00ff */
[----:B------:R-:W-:Y:S03]  /*c680*/  IMAD.SHL.U32 R105, R237, 0x2, RZ ;  /* 0x00000002ed697824 */ /* 0x000fe600078e00ff */
[----:B------:R-:W-:Y:S05]  /*c690*/  @P0 IADD3 R2, P1, R0, R2, RZ ;  /* 0x0000000200020210 */ /* 0x000fea0007f3e0ff */
[----:B-1----:R-:W-:Y:S01]  /*c6a0*/  @P0 IMAD.X R3, R100, 0x1, R218, P1 ;  /* 0x0000000164030824 */ /* 0x002fe200008e06da */
[----:B------:R-:W-:Y:S11]  /*c6b0*/  @P0 ISETP.GE.AND P1, PT, R203, c[0x0][0x1d4], PT ;  /* 0x00007500cb000a0c */ /* 0x000ff60003f26270 */
[----:B------:R-:W-:Y:S02]  /*c6c0*/  @!UPT UIADD3 URZ, URZ, URZ, URZ ;  /* 0x0000003f3f3ff290 */ /* 0x000fe4000fffe03f */
[----:B------:R-:W-:Y:S01]  /*c6d0*/  @!PT LDS RZ, [RZ] ;  /* 0x00000000fffff984 */ /* 0x000fe20000000800 */
[----:B------:R-:W-:Y:S01]  /*c6e0*/  @!PT LDS RZ, [RZ] ;  /* 0x00000000fffff984 */ /* 0x000fe20000000800 */
[----:B------:R-:W-:Y:S01]  /*c6f0*/  @!PT LDS RZ, [RZ] ;  /* 0x00000000fffff984 */ /* 0x000fe20000000800 */
[----:B------:R1:W-:Y:S02]  /*c700*/  @P0 LDGSTS.E.BYPASS.LTC128B.128 [R199+0x4480], [R2.64], !P1 ;  /* 0x0448000002c70fae */ /* 0x0003e4000c901d46 */
[----:B-1----:R-:W-:Y:S01]  /*c710*/  @P0 IADD3 R2, P1, R0, R105, RZ ;  /* 0x0000006900020210 */ /* 0x002fe20007f3e0ff */
[----:B------:R-:W-:Y:S04]  /*c720*/  IMAD.SHL.U32 R105, R238, 0x2, RZ ;  /* 0x00000002ee697824 */ /* 0x000fe800078e00ff */
[----:B------:R-:W-:Y:S01]  /*c730*/  @P0 IMAD.X R3, R100, 0x1, R216, P1 ;  /* 0x0000000164030824 */ /* 0x000fe200008e06d8 */
[----:B------:R-:W-:Y:S11]  /*c740*/  @P0 ISETP.GE.AND P1, PT, R237, c[0x0][0x1d4], PT ;  /* 0x00007500ed000a0c */ /* 0x000ff60003f26270 */
[----:B------:R-:W-:Y:S02]  /*c750*/  @!UPT UIADD3 URZ, URZ, URZ, URZ ;  /* 0x0000003f3f3ff290 */ /* 0x000fe4000fffe03f */
[----:B------:R1:W-:Y:S02]  /*c760*/  @P0 LDGSTS.E.BYPASS.LTC128B.128 [R199+0x5080], [R2.64], !P1 ;  /* 0x0508000002c70fae */ /* 0x0003e4000c901d46 */
[----:B-1----:R-:W-:Y:S05]  /*c770*/  @P0 IADD3 R2, P1, R0, R105, RZ ;  /* 0x0000006900020210 */ /* 0x002fea0007f3e0ff */
[----:B------:R-:W-:Y:S01]  /*c780*/  @P0 IMAD.X R3, R100, 0x1, R217, P1 ;  /* 0x0000000164030824 */ /* 0x000fe200008e06d9 */
[----:B------:R-:W-:Y:S11]  /*c790*/  @P0 ISETP.GE.AND P1, PT, R238, c[0x0][0x1d4], PT ;  /* 0x00007500ee000a0c */ /* 0x000ff60003f26270 */
[----:B------:R-:W-:Y:S02]  /*c7a0*/  @!UPT UIADD3 URZ, URZ, URZ, URZ ;  /* 0x0000003f3f3ff290 */ /* 0x000fe4000fffe03f */
[----:B------:R1:W-:Y:S02]  /*c7b0*/  @P0 LDGSTS.E.BYPASS.LTC128B.128 [R199+0x5c80], [R2.64], !P1 ;  /* 0x05c8000002c70fae */ /* 0x0003e4000c901d46 */
.L_x_666:
[----:B------:R-:W-:Y:S05]  /*c7c0*/  BSYNC B0 ;  /* 0x0000000000007941 */ /* 0x000fea0003800000 */
.L_x_665:
        /* <DEDUP_REMOVED lines=51> */
.L_x_814:
        /* <DEDUP_REMOVED lines=15> */
.L_x_815:
[----:B--2---:R-:W-:Y:S01]  /*cbf0*/  FMNMX.FTZ R105, R0, R100, !PT ;  /* 0x0000006400697209 */ /* 0x004fe20007810000 */
[----:B------:R-:W-:Y:S01]  /*cc00*/  FMUL.FTZ R0, R104, c[0x0][0x2d0] ;  /* 0x0000b40068007a20 */ /* 0x000fe20000410000 */
[----:B------:R-:W-:Y:S01]  /*cc10*/  WARPSYNC 0xffffffff ;  /* 0xffffffff00007948 */ /* 0x000fe20003800000 */
[----:B------:R-:W-:Y:S01]  /*cc20*/  FMUL.FTZ R3, R103, c[0x0][0x2d0] ;  /* 0x0000b40067037a20 */ /* 0x000fe20000410000 */
[----:B------:R-:W-:Y:S01]  /*cc30*/  ISETP.GT.AND P0, PT, R201, R231, PT ;  /* 0x000000e7c900720c */ /* 0x000fe20003f04270 */
        /* <DEDUP_REMOVED lines=14> */
[C---:B------:R-:W-:Y:S02]  /*cd20*/  FADD.FTZ R0, -R102.reuse, R106 ;  /* 0x0000006a66007221 */ /* 0x040fe40000010100 */
[----:B------:R-:W-:Y:S01]  /*cd30*/  FMUL.FTZ R4, R102, c[0x0][0x2d0] ;  /* 0x0000b40066047a20 */ /* 0x000fe20000410000 */
[----:B------:R-:W-:Y:S01]  /*cd40*/  MUFU.EX2 R219, R16 ;  /* 0x0000001000db7308 */ /* 0x000fe20000000800 */
[----:B------:R-:W-:Y:S02]  /*cd50*/  FMUL.FTZ R0, R0, c[0x0][0x2d0] ;  /* 0x0000b40000007a20 */ /* 0x000fe40000410000 */
[--C-:B------:R-:W-:Y:S02]  /*cd60*/  FFMA.FTZ R20, R18, c[0x0][0x2d0], -R3.reuse ;  /* 0x0000b40012147a23 */ /* 0x100fe40000010803 */
[--C-:B------:R-:W-:Y:S02]  /*cd70*/  FFMA.FTZ R168, R23, c[0x0][0x2d0], -R3.reuse ;  /* 0x0000b40017a87a23 */ /* 0x100fe40000010803 */
[--C-:B------:R-:W-:Y:S02]  /*cd80*/  FFMA.FTZ R205, R38, c[0x0][0x2d0], -R3.reuse ;  /* 0x0000b40026cd7a23 */ /* 0x100fe40000010803 */
[--C-:B------:R-:W-:Y:S01]  /*cd90*/  FFMA.FTZ R183, R39, c[0x0][0x2d0], -R3.reuse ;  /* 0x0000b40027b77a23 */ /* 0x100fe20000010803 */
[----:B------:R2:W-:Y:S01]  /*cda0*/  MUFU.EX2 R2, R0 ;  /* 0x0000000000027308 */ /* 0x0005e20000000800 */
        /* <DEDUP_REMOVED lines=9> */
[--C-:B------:R-:W-:Y:S02]  /*ce40*/  FFMA.FTZ R19, R12, c[0x0][0x2d0], -R4.reuse ;  /* 0x0000b4000c137a23 */ /* 0x100fe40000010804 */
[--C-:B------:R-:W-:Y:S01]  /*ce50*/  FFMA.FTZ R18, R13, c[0x0][0x2d0], -R4.reuse ;  /* 0x0000b4000d127a23 */ /* 0x100fe20000010804 */
[----:B------:R-:W-:Y:S01]  /*ce60*/  MUFU.EX2 R35, R6 ;  /* 0x0000000600237308 */ /* 0x000fe20000000800 */
[--C-:B------:R-:W-:Y:S02]  /*ce70*/  FFMA.FTZ R163, R24, c[0x0][0x2d0], -R4.reuse ;  /* 0x0000b40018a37a23 */ /* 0x100fe40000010804 */
[--C-:B------:R-:W-:Y:S02]  /*ce80*/  FFMA.FTZ R162, R25, c[0x0][0x2d0], -R4.reuse ;  /* 0x0000b40019a27a23 */ /* 0x100fe40000010804 */
[--C-:B--2---:R-:W-:Y:S02]  /*ce90*/  FFMA.FTZ R0, R8, c[0x0][0x2d0], -R4.reuse ;  /* 0x0000b40008007a23 */ /* 0x104fe40000010804 */
[--C-:B------:R-:W-:Y:S02]  /*cea0*/  FFMA.FTZ R161, R28, c[0x0][0x2d0], -R4.reuse ;  /* 0x0000b4001ca17a23 */ /* 0x100fe40000010804 */
[--C-:B------:R-:W-:Y:S01]  /*ceb0*/  FFMA.FTZ R160, R29, c[0x0][0x2d0], -R4.reuse ;  /* 0x0000b4001da07a23 */ /* 0x100fe20000010804 */
[----:B------:R2:W5:Y:S01]  /*cec0*/  MUFU.EX2 R36, R0 ;  /* 0x0000000000247308 */ /* 0x0005620000000800 */
[--C-:B------:R-:W-:Y:S02]  /*ced0*/  FFMA.FTZ R176, R40, c[0x0][0x2d0], -R4.reuse ;  /* 0x0000b40028b07a23 */ /* 0x100fe40000010804 */
[--C-:B------:R-:W-:Y:S02]  /*cee0*/  FFMA.FTZ R175, R41, c[0x0][0x2d0], -R4.reuse ;  /* 0x0000b40029af7a23 */ /* 0x100fe40000010804 */
[--C-:B------:R-:W-:Y:S02]  /*cef0*/  FFMA.FTZ R174, R44, c[0x0][0x2d0], -R4.reuse ;  /* 0x0000b4002cae7a23 */ /* 0x100fe40000010804 */
[----:B------:R-:W-:Y:S03]  /*cf00*/  FFMA.FTZ R178, R45, c[0x0][0x2d0], -R4 ;  /* 0x0000b4002db27a23 */ /* 0x000fe60000010804 */
[----:B------:R-:W1:Y:S10]  /*cf10*/  MUFU.EX2 R34, R7 ;  /* 0x0000000700227308 */ /* 0x000e740000000800 */
[----:B------:R-:W-:Y:S01]  /*cf20*/  MUFU.EX2 R212, R20 ;  /* 0x0000001400d47308 */ /* 0x000fe20000000800 */
[----:B--2---:R-:W-:Y:S04]  /*cf30*/  FADD.FTZ R0, -R104, R107 ;  /* 0x0000006b68007221 */ /* 0x004fe80000010100 */
[----:B------:R-:W-:Y:S05]  /*cf40*/  FMUL.FTZ R0, R0, c[0x0][0x2d0] ;  /* 0x0000b40000007a20 */ /* 0x000fea0000410000 */
[----:B------:R-:W2:Y:S10]  /*cf50*/  MUFU.EX2 R220, R17 ;  /* 0x0000001100dc7308 */ /* 0x000eb40000000800 */
[----:B-1----:R1:W-:Y:S10]  /*cf60*/  MUFU.EX2 R100, R0 ;  /* 0x0000000000647308 */ /* 0x0023f40000000800 */
        /* <DEDUP_REMOVED lines=8> */
[----:B-1----:R-:W-:Y:S02]  /*cff0*/  FFMA.FTZ R0, R9, c[0x0][0x2d0], -R4 ;  /* 0x0000b40009007a23 */ /* 0x002fe40000010804 */
[----:B------:R-:W-:Y:S07]  /*d000*/  FMUL.FTZ R4, R105, c[0x0][0x2d0] ;  /* 0x0000b40069047a20 */ /* 0x000fee0000410000 */
        /* <DEDUP_REMOVED lines=14> */
[----:B------:R-:W-:Y:S02]  /*d0f0*/  FFMA.FTZ R204, R47, c[0x0][0x2d0], -R4 ;  /* 0x0000b4002fcc7a23 */ /* 0x000fe40000010804 */
[----:B-1----:R-:W-:Y:S04]  /*d100*/  FADD.FTZ R0, -R105, R101 ;  /* 0x0000006569007221 */ /* 0x002fe80000010100 */
[----:B------:R-:W-:Y:S01]  /*d110*/  FMUL.FTZ R0, R0, c[0x0][0x2d0] ;  /* 0x0000b40000007a20 */ /* 0x000fe20000410000 */
        /* <DEDUP_REMOVED lines=12> */
[----:B------:R-:W1:Y:S10]  /*d1e0*/  MUFU.EX2 R165, R179 ;  /* 0x000000b300a57308 */ /* 0x000e740000000800 */
[----:B------:R-:W-:Y:S01]  /*d1f0*/  MUFU.EX2 R107, R204 ;  /* 0x000000cc006b7308 */ /* 0x000fe20000000800 */
[C---:B-----5:R-:W-:Y:S01]  /*d200*/  FFMA.FTZ R4, R2.reuse, R213, R36 ;  /* 0x000000d502047223 */ /* 0x060fe20000010024 */
[----:B------:R-:W-:Y:S01]  /*d210*/  F2FP.PACK_AB R108, R21, R22 ;  /* 0x00000016156c723e */ /* 0x000fe200000000ff */
[----:B------:R-:W-:Y:S01]  /*d220*/  FMUL.FTZ R24, R2, R124 ;  /* 0x0000007c02187220 */ /* 0x000fe20000410000 */
[----:B------:R-:W-:Y:S01]  /*d230*/  F2FP.PACK_AB R109, R34, R35 ;  /* 0x00000023226d723e */ /* 0x000fe200000000ff */
[----:B------:R-:W-:Y:S01]  /*d240*/  FMUL.FTZ R25, R2, R125 ;  /* 0x0000007d02197220 */ /* 0x000fe20000410000 */
[----:B--2-4-:R-:W-:Y:S01]  /*d250*/  F2FP.PACK_AB R110, R220, R219 ;  /* 0x000000dbdc6e723e */ /* 0x014fe200000000ff */
[C---:B------:R-:W-:Y:S02]  /*d260*/  FMUL.FTZ R28, R2.reuse, R120 ;  /* 0x00000078021c7220 */ /* 0x040fe40000410000 */
[C---:B------:R-:W-:Y:S01]  /*d270*/  FMUL.FTZ R29, R2.reuse, R121 ;  /* 0x00000079021d7220 */ /* 0x040fe20000410000 */
[----:B------:R-:W-:Y:S01]  /*d280*/  MUFU.EX2 R213, R18 ;  /* 0x0000001200d57308 */ /* 0x000fe20000000800 */
[C---:B------:R-:W-:Y:S02]  /*d290*/  FMUL.FTZ R40, R2.reuse, R116 ;  /* 0x0000007402287220 */ /* 0x040fe40000410000 */
[C---:B------:R-:W-:Y:S01]  /*d2a0*/  FMUL.FTZ R41, R2.reuse, R117 ;  /* 0x0000007502297220 */ /* 0x040fe20000410000 */
[----:B-1----:R-:W-:Y:S01]  /*d2b0*/  F2FP.PACK_AB R161, R165, R166 ;  /* 0x000000a6a5a1723e */ /* 0x002fe200000000ff */
[C---:B------:R-:W-:Y:S02]  /*d2c0*/  FMUL.FTZ R8, R2.reuse, R132 ;  /* 0x0000008402087220 */ /* 0x040fe40000410000 */
[C---:B------:R-:W-:Y:S02]  /*d2d0*/  FMUL.FTZ R9, R2.reuse, R133 ;  /* 0x0000008502097220 */ /* 0x040fe40000410000 */
[C---:B------:R-:W-:Y:S01]  /*d2e0*/  FMUL.FTZ R12, R2.reuse, R128 ;  /* 0x00000080020c7220 */ /* 0x040fe20000410000 */
[----:B------:R-:W-:Y:S01]  /*d2f0*/  MUFU.EX2 R133, R168 ;  /* 0x000000a800857308 */ /* 0x000fe20000000800 */
[C---:B------:R-:W-:Y:S02]  /*d300*/  FMUL.FTZ R13, R2.reuse, R129 ;  /* 0x00000081020d7220 */ /* 0x040fe40000410000 */
[C---:B------:R-:W-:Y:S01]  /*d310*/  FMUL.FTZ R44, R2.reuse, R112 ;  /* 0x00000070022c7220 */ /* 0x040fe20000410000 */
[----:B------:R-:W-:Y:S01]  /*d320*/  F2FP.PACK_AB R112, R33, R36 ;  /* 0x000000242170723e */ /* 0x000fe200000000ff */
[C---:B------:R-:W-:Y:S01]  /*d330*/  FMUL.FTZ R45, R2.reuse, R113 ;  /* 0x00000071022d7220 */ /* 0x040fe20000410000 */
[----:B------:R-:W-:Y:S01]  /*d340*/  LDSM.16.MT88.4 R36, [R186] ;  /* 0x00000000ba24783b */ /* 0x000fe20000004200 */
        /* <DEDUP_REMOVED lines=13> */
[----:B------:R-:W-:Y:S01]  /*d420*/  FMUL.FTZ R93, R2, R93 ;  /* 0x0000005d025d7220 */ /* 0x000fe20000410000 */
[----:B------:R-:W1:Y:S01]  /*d430*/  MUFU.EX2 R168, R176 ;  /* 0x000000b000a87308 */ /* 0x000e620000000800 */
[----:B------:R-:W-:Y:S02]  /*d440*/  FFMA.FTZ R2, R100, R221, R22 ;  /* 0x000000dd64027223 */ /* 0x000fe40000010016 */
[C---:B------:R-:W-:Y:S02]  /*d450*/  FFMA.FTZ R101, R0.reuse, R214, R17 ;  /* 0x000000d600657223 */ /* 0x040fe40000010011 */
[----:B------:R-:W-:Y:S02]  /*d460*/  FADD.FTZ R128, R21, R2 ;  /* 0x0000000215807221 */ /* 0x000fe40000010000 */
[----:B------:R-:W2:Y:S01]  /*d470*/  LDSM.16.MT88.4 R20, [R185] ;  /* 0x00000000b914783b */ /* 0x000ea20000004200 */
[C---:B------:R-:W-:Y:S02]  /*d480*/  FMUL.FTZ R11, R0.reuse, R135 ;  /* 0x00000087000b7220 */ /* 0x040fe40000410000 */
[----:B------:R-:W4:Y:S01]  /*d490*/  MUFU.EX2 R214, R32 ;  /* 0x0000002000d67308 */ /* 0x000f220000000800 */
[C---:B------:R-:W-:Y:S02]  /*d4a0*/  FMUL.FTZ R26, R0.reuse, R126 ;  /* 0x0000007e001a7220 */ /* 0x040fe40000410000 */
[C---:B------:R-:W-:Y:S02]  /*d4b0*/  FMUL.FTZ R27, R0.reuse, R127 ;  /* 0x0000007f001b7220 */ /* 0x040fe40000410000 */
[C---:B------:R-:W-:Y:S01]  /*d4c0*/  FMUL.FTZ R30, R0.reuse, R122 ;  /* 0x0000007a001e7220 */ /* 0x040fe20000410000 */
[----:B------:R-:W-:Y:S01]  /*d4d0*/  LDSM.16.MT88.4 R124, [R185+0x1000] ;  /* 0x00100000b97c783b */ /* 0x000fe20000004200 */
[C---:B------:R-:W-:Y:S02]  /*d4e0*/  FMUL.FTZ R31, R0.reuse, R123 ;  /* 0x0000007b001f7220 */ /* 0x040fe40000410000 */
[C---:B------:R-:W-:Y:S01]  /*d4f0*/  FMUL.FTZ R42, R0.reuse, R118 ;  /* 0x00000076002a7220 */ /* 0x040fe20000410000 */
[----:B------:R-:W5:Y:S01]  /*d500*/  MUFU.EX2 R135, R16 ;  /* 0x0000001000877308 */ /* 0x000f620000000800 */
[C---:B------:R-:W-:Y:S02]  /*d510*/  FMUL.FTZ R43, R0.reuse, R119 ;  /* 0x00000077002b7220 */ /* 0x040fe40000410000 */
[C---:B------:R-:W-:Y:S01]  /*d520*/  FMUL.FTZ R10, R0.reuse, R134 ;  /* 0x00000086000a7220 */ /* 0x040fe20000410000 */
[----:B------:R-:W3:Y:S01]  /*d530*/  LDSM.16.MT88.4 R116, [R185+0xc00] ;  /* 0x000c0000b974783b */ /* 0x000ee20000004200 */
[C---:B------:R-:W-:Y:S01]  /*d540*/  FMUL.FTZ R14, R0.reuse, R130 ;  /* 0x00000082000e7220 */ /* 0x040fe20000410000 */
[----:B-1----:R-:W-:Y:S01]  /*d550*/  F2FP.PACK_AB R160, R171, R168 ;  /* 0x000000a8aba0723e */ /* 0x002fe200000000ff */
[C---:B------:R-:W-:Y:S02]  /*d560*/  FMUL.FTZ R15, R0.reuse, R131 ;  /* 0x00000083000f7220 */ /* 0x040fe40000410000 */
[C---:B------:R-:W-:Y:S01]  /*d570*/  FMUL.FTZ R46, R0.reuse, R114 ;  /* 0x00000072002e7220 */ /* 0x040fe20000410000 */
[----:B------:R-:W-:Y:S01]  /*d580*/  F2FP.PACK_AB R114, R213, R211 ;  /* 0x000000d3d572723e */ /* 0x000fe200000000ff */
[C---:B------:R-:W-:Y:S01]  /*d590*/  FMUL.FTZ R47, R0.reuse, R115 ;  /* 0x00000073002f7220 */ /* 0x040fe20000410000 */
[----:B------:R-:W-:Y:S01]  /*d5a0*/  F2FP.PACK_AB R115, R229, R210 ;  /* 0x000000d2e573723e */ /* 0x000fe200000000ff */
[----:B------:R-:W-:Y:S01]  /*d5b0*/  FMUL.FTZ R58, R0, R58 ;  /* 0x0000003a003a7220 */ /* 0x000fe20000410000 */
[----:B---34-:R-:W-:Y:S01]  /*d5c0*/  F2FP.PACK_AB R111, R214, R212 ;  /* 0x000000d4d66f723e */ /* 0x018fe200000000ff */
[C---:B------:R-:W-:Y:S01]  /*d5d0*/  FMUL.FTZ R59, R0.reuse, R59 ;  /* 0x0000003b003b7220 */ /* 0x040fe20000410000 */
[----:B------:R-:W-:Y:S01]  /*d5e0*/  LDSM.16.MT88.4 R120, [R186+0x400] ;  /* 0x00040000ba78783b */ /* 0x000fe20000004200 */
[C---:B------:R-:W-:Y:S01]  /*d5f0*/  FMUL.FTZ R62, R0.reuse, R62 ;  /* 0x0000003e003e7220 */ /* 0x040fe20000410000 */
[----:B------:R-:W-:Y:S01]  /*d600*/  MUFU.EX2 R131, R173 ;  /* 0x000000ad00837308 */ /* 0x000fe20000000800 */
[C---:B------:R-:W-:Y:S02]  /*d610*/  FMUL.FTZ R63, R0.reuse, R63 ;  /* 0x0000003f003f7220 */ /* 0x040fe40000410000 */
[C---:B------:R-:W-:Y:S02]  /*d620*/  FMUL.FTZ R74, R0.reuse, R74 ;  /* 0x0000004a004a7220 */ /* 0x040fe40000410000 */
[C---:B------:R-:W-:Y:S01]  /*d630*/  FMUL.FTZ R75, R0.reuse, R75 ;  /* 0x0000004b004b7220 */ /* 0x040fe20000410000 */
[----:B-----5:R-:W-:Y:S01]  /*d640*/  F2FP.PACK_AB R113, R135, R17 ;  /* 0x000000118771723e */ /* 0x020fe200000000ff */
[C---:B------:R-:W-:Y:S02]  /*d650*/  FMUL.FTZ R78, R0.reuse, R78 ;  /* 0x0000004e004e7220 */ /* 0x040fe40000410000 */
[C---:B------:R-:W-:Y:S01]  /*d660*/  FMUL.FTZ R79, R0.reuse, R79 ;  /* 0x0000004f004f7220 */ /* 0x040fe20000410000 */
[----:B------:R-:W-:Y:S01]  /*d670*/  MUFU.EX2 R134, R172 ;  /* 0x000000ac00867308 */ /* 0x000fe20000000800 */
[C---:B------:R-:W-:Y:S02]  /*d680*/  FMUL.FTZ R90, R0.reuse, R90 ;  /* 0x0000005a005a7220 */ /* 0x040fe40000410000 */
[C---:B------:R-:W-:Y:S02]  /*d690*/  FMUL.FTZ R91, R0.reuse, R91 ;  /* 0x0000005b005b7220 */ /* 0x040fe40000410000 */
[C---:B------:R-:W-:Y:S02]  /*d6a0*/  FMUL.FTZ R94, R0.reuse, R94 ;  /* 0x0000005e005e7220 */ /* 0x040fe40000410000 */
[----:B------:R-:W-:Y:S02]  /*d6b0*/  FMUL.FTZ R95, R0, R95 ;  /* 0x0000005f005f7220 */ /* 0x000fe40000410000 */
[----:B------:R-:W-:Y:S01]  /*d6c0*/  FFMA.FTZ R0, R3, R224, R35 ;  /* 0x000000e003007223 */ /* 0x000fe20000010023 */
[----:B------:R-:W-:Y:S01]  /*d6d0*/  MUFU.EX2 R130, R169 ;  /* 0x000000a900827308 */ /* 0x000fe20000000800 */
[----:B------:R-:W-:Y:S02]  /*d6e0*/  FMUL.FTZ R5, R100, R137 ;  /* 0x0000008964057220 */ /* 0x000fe40000410000 */
[----:B------:R-:W-:Y:S02]  /*d6f0*/  FADD.FTZ R2, R34, R0 ;  /* 0x0000000022027221 */ /* 0x000fe40000010000 */
[----:B------:R-:W-:Y:S02]  /*d700*/  FADD.FTZ R0, R33, R4 ;  /* 0x0000000421007221 */ /* 0x000fe40000010000 */
[C---:B------:R-:W-:Y:S02]  /*d710*/  FMUL.FTZ R4, R100.reuse, R136 ;  /* 0x0000008864047220 */ /* 0x040fe40000410000 */
[C---:B------:R-:W-:Y:S01]  /*d720*/  FMUL.FTZ R6, R3.reuse, R138 ;  /* 0x0000008a03067220 */ /* 0x040fe20000410000 */
[----:B------:R-:W-:Y:S01]  /*d730*/  MUFU.EX2 R224, R167 ;  /* 0x000000a700e07308 */ /* 0x000fe20000000800 */
[C---:B------:R-:W-:Y:S02]  /*d740*/  FMUL.FTZ R7, R3.reuse, R139 ;  /* 0x0000008b03077220 */ /* 0x040fe40000410000 */
[C---:B------:R-:W-:Y:S02]  /*d750*/  FMUL.FTZ R16, R100.reuse, R140 ;  /* 0x0000008c64107220 */ /* 0x040fe40000410000 */
[C---:B------:R-:W-:Y:S02]  /*d760*/  FMUL.FTZ R17, R100.reuse, R141 ;  /* 0x0000008d64117220 */ /* 0x040fe40000410000 */
[C---:B------:R-:W-:Y:S01]  /*d770*/  FMUL.FTZ R18, R3.reuse, R142 ;  /* 0x0000008e03127220 */ /* 0x040fe20000410000 */
[-C--:B--2---:R-:W-:Y:S02]  /*d780*/  HMMA.16816.F32 R4, R108, R20.reuse, R4 ;  /* 0x000000146c04723c */ /* 0x084fe40000001804 */
[----:B------:R-:W-:Y:S03]  /*d790*/  MUFU.EX2 R221, R164 ;  /* 0x000000a400dd7308 */ /* 0x000fe60000000800 */
[C---:B------:R-:W-:Y:S02]  /*d7a0*/  FMUL.FTZ R19, R3.reuse, R143 ;  /* 0x0000008f03137220 */ /* 0x040fe40000410000 */
[----:B------:R-:W-:Y:S01]  /*d7b0*/  LDSM.16.MT88.4 R140, [R185+0x800] ;  /* 0x00080000b98c783b */ /* 0x000fe20000004200 */
[C---:B------:R-:W-:Y:S04]  /*d7c0*/  HMMA.16816.F32 R8, R112.reuse, R20, R8 ;  /* 0x000000147008723c */ /* 0x040fe80000001808 */
[C---:B------:R-:W-:Y:S01]  /*d7d0*/  FMUL.FTZ R32, R100.reuse, R148 ;  /* 0x0000009464207220 */ /* 0x040fe20000410000 */
[----:B------:R-:W-:Y:S01]  /*d7e0*/  MUFU.EX2 R169, R205 ;  /* 0x000000cd00a97308 */ /* 0x000fe20000000800 */
[C---:B------:R-:W-:Y:S02]  /*d7f0*/  FMUL.FTZ R33, R100.reuse, R149 ;  /* 0x0000009564217220 */ /* 0x040fe40000410000 */
[-C--:B------:R-:W-:Y:S04]  /*d800*/  HMMA.16816.F32 R12, R112, R22.reuse, R12 ;  /* 0x00000016700c723c */ /* 0x080fe8000000180c */
[C---:B------:R-:W-:Y:S02]  /*d810*/  FMUL.FTZ R34, R3.reuse, R150 ;  /* 0x0000009603227220 */ /* 0x040fe40000410000 */
[C---:B------:R-:W-:Y:S01]  /*d820*/  FMUL.FTZ R35, R3.reuse, R151 ;  /* 0x0000009703237220 */ /* 0x040fe20000410000 */
[----:B------:R-:W-:Y:S01]  /*d830*/  MUFU.EX2 R172, R183 ;  /* 0x000000b700ac7308 */ /* 0x000fe20000000800 */
[C---:B------:R-:W-:Y:S01]  /*d840*/  HMMA.16816.F32 R16, R108.reuse, R22, R16 ;  /* 0x000000166c10723c */ /* 0x040fe20000001810 */
[----:B------:R-:W-:Y:S03]  /*d850*/  LDSM.16.MT88.4 R148, [R186+0x800] ;  /* 0x00080000ba94783b */ /* 0x000fe60000004200 */
[C---:B------:R-:W-:Y:S02]  /*d860*/  FMUL.FTZ R20, R100.reuse, R144 ;  /* 0x0000009064147220 */ /* 0x040fe40000410000 */
[C---:B------:R-:W-:Y:S02]  /*d870*/  FMUL.FTZ R21, R100.reuse, R145 ;  /* 0x0000009164157220 */ /* 0x040fe40000410000 */
[C---:B------:R-:W-:Y:S01]  /*d880*/  FMUL.FTZ R22, R3.reuse, R146 ;  /* 0x0000009203167220 */ /* 0x040fe20000410000 */
[----:B------:R-:W-:Y:S03]  /*d890*/  MUFU.EX2 R183, R207 ;  /* 0x000000cf00b77308 */ /* 0x000fe60000000800 */
[C---:B------:R-:W-:Y:S02]  /*d8a0*/  FMUL.FTZ R23, R3.reuse, R147 ;  /* 0x0000009303177220 */ /* 0x040fe40000410000 */
[C---:B------:R-:W-:Y:S02]  /*d8b0*/  FMUL.FTZ R48, R100.reuse, R156 ;  /* 0x0000009c64307220 */ /* 0x040fe40000410000 */
[C---:B------:R-:W-:Y:S02]  /*d8c0*/  FMUL.FTZ R49, R100.reuse, R157 ;  /* 0x0000009d64317220 */ /* 0x040fe40000410000 */
[C---:B------:R-:W-:Y:S01]  /*d8d0*/  FMUL.FTZ R50, R3.reuse, R158 ;  /* 0x0000009e03327220 */ /* 0x040fe20000410000 */
[-C--:B------:R-:W-:Y:S01]  /*d8e0*/  HMMA.16816.F32 R20, R108, R36.reuse, R20 ;  /* 0x000000246c14723c */ /* 0x080fe20000001814 */
[----:B------:R-:W-:Y:S02]  /*d8f0*/  MUFU.EX2 R173, R182 ;  /* 0x000000b600ad7308 */ /* 0x000fe40000000800 */
[C---:B------:R-:W-:Y:S02]  /*d900*/  FMUL.FTZ R51, R3.reuse, R159 ;  /* 0x0000009f03337220 */ /* 0x040fe40000410000 */
[----:B------:R-:W-:Y:S01]  /*d910*/  LDSM.16.MT88.4 R156, [R185+0x1400] ;  /* 0x00140000b99c783b */ /* 0x000fe20000004200 */
[C---:B------:R-:W-:Y:S02]  /*d920*/  FMUL.FTZ R52, R100.reuse, R52 ;  /* 0x0000003464347220 */ /* 0x040fe40000410000 */
[C---:B------:R-:W-:Y:S03]  /*d930*/  HMMA.16816.F32 R24, R112.reuse, R36, R24 ;  /* 0x000000247018723c */ /* 0x040fe60000001818 */
[----:B------:R-:W1:Y:S01]  /*d940*/  MUFU.EX2 R167, R178 ;  /* 0x000000b200a77308 */ /* 0x000e620000000800 */
[C---:B------:R-:W-:Y:S02]  /*d950*/  FMUL.FTZ R53, R100.reuse, R53 ;  /* 0x0000003564357220 */ /* 0x040fe40000410000 */
[C---:B------:R-:W-:Y:S02]  /*d960*/  FMUL.FTZ R54, R3.reuse, R54 ;  /* 0x0000003603367220 */ /* 0x040fe40000410000 */
[-C--:B------:R-:W-:Y:S04]  /*d970*/  HMMA.16816.F32 R28, R112, R38.reuse, R28 ;  /* 0x00000026701c723c */ /* 0x080fe8000000181c */
[C---:B------:R-:W-:Y:S01]  /*d980*/  FMUL.FTZ R36, R100.reuse, R152 ;  /* 0x0000009864247220 */ /* 0x040fe20000410000 */
[----:B------:R-:W2:Y:S01]  /*d990*/  MUFU.EX2 R164, R180 ;  /* 0x000000b400a47308 */ /* 0x000ea20000000800 */
[C---:B------:R-:W-:Y:S02]  /*d9a0*/  FMUL.FTZ R37, R100.reuse, R153 ;  /* 0x0000009964257220 */ /* 0x040fe40000410000 */
[C---:B------:R-:W-:Y:S04]  /*d9b0*/  HMMA.16816.F32 R32, R108.reuse, R38, R32 ;  /* 0x000000266c20723c */ /* 0x040fe80000001820 */
[C---:B------:R-:W-:Y:S02]  /*d9c0*/  FMUL.FTZ R55, R3.reuse, R55 ;  /* 0x0000003703377220 */ /* 0x040fe40000410000 */
[C---:B------:R-:W-:Y:S02]  /*d9d0*/  FMUL.FTZ R64, R100.reuse, R64 ;  /* 0x0000004064407220 */ /* 0x040fe40000410000 */
[C---:B------:R-:W-:Y:S04]  /*d9e0*/  FMUL.FTZ R38, R3.reuse, R154 ;  /* 0x0000009a03267220 */ /* 0x040fe80000410000 */
[----:B------:R-:W-:Y:S01]  /*d9f0*/  FMUL.FTZ R39, R3, R155 ;  /* 0x0000009b03277220 */ /* 0x000fe20000410000 */
[----:B-1----:R-:W-:Y:S01]  /*da00*/  F2FP.PACK_AB R162, R167, R174 ;  /* 0x000000aea7a2723e */ /* 0x002fe200000000ff */
[C---:B------:R-:W-:Y:S02]  /*da10*/  FMUL.FTZ R65, R100.reuse, R65 ;  /* 0x0000004164417220 */ /* 0x040fe40000410000 */
[C---:B------:R-:W-:Y:S02]  /*da20*/  FMUL.FTZ R66, R3.reuse, R66 ;  /* 0x0000004203427220 */ /* 0x040fe40000410000 */
[----:B------:R-:W-:Y:S01]  /*da30*/  FMUL.FTZ R67, R3, R67 ;  /* 0x0000004303437220 */ /* 0x000fe20000410000 */
[-C--:B------:R-:W-:Y:S03]  /*da40*/  HMMA.16816.F32 R36, R108, R116.reuse, R36 ;  /* 0x000000746c24723c */ /* 0x080fe60000001824 */
[C---:B------:R-:W-:Y:S01]  /*da50*/  FMUL.FTZ R68, R100.reuse, R68 ;  /* 0x0000004464447220 */ /* 0x040fe20000410000 */
[----:B--2---:R-:W-:Y:S01]  /*da60*/  F2FP.PACK_AB R163, R107, R164 ;  /* 0x000000a46ba3723e */ /* 0x004fe200000000ff */
        /* <DEDUP_REMOVED lines=9> */
[----:B------:R-:W1:Y:S03]  /*db00*/  LDSM.16.MT88.4 R116, [R186+0xc00] ;  /* 0x000c0000ba74783b */ /* 0x000e660000004200 */
[C---:B------:R-:W-:Y:S02]  /*db10*/  FMUL.FTZ R83, R3.reuse, R83 ;  /* 0x0000005303537220 */ /* 0x040fe40000410000 */
[C---:B------:R-:W-:Y:S02]  /*db20*/  FMUL.FTZ R84, R100.reuse, R84 ;  /* 0x0000005464547220 */ /* 0x040fe40000410000 */
[C---:B------:R-:W-:Y:S04]  /*db30*/  FMUL.FTZ R85, R100.reuse, R85 ;  /* 0x0000005564557220 */ /* 0x040fe80000410000 */
[C---:B------:R-:W-:Y:S02]  /*db40*/  FMUL.FTZ R86, R3.reuse, R86 ;  /* 0x0000005603567220 */ /* 0x040fe40000410000 */
[----:B------:R-:W-:Y:S02]  /*db50*/  FMUL.FTZ R87, R3, R87 ;  /* 0x0000005703577220 */ /* 0x000fe40000410000 */
[C---:B------:R-:W-:Y:S02]  /*db60*/  FMUL.FTZ R96, R100.reuse, R96 ;  /* 0x0000006064607220 */ /* 0x040fe40000410000 */
[----:B------:R-:W-:Y:S02]  /*db70*/  FMUL.FTZ R97, R100, R97 ;  /* 0x0000006164617220 */ /* 0x000fe40000410000 */
[----:B------:R-:W-:Y:S02]  /*db80*/  FADD.FTZ R100, R135, R101 ;  /* 0x0000006587647221 */ /* 0x000fe40000010000 */
[C---:B------:R-:W-:Y:S02]  /*db90*/  FMUL.FTZ R98, R3.reuse, R98 ;  /* 0x0000006203627220 */ /* 0x040fe40000410000 */
[----:B------:R-:W-:Y:S02]  /*dba0*/  FMUL.FTZ R99, R3, R99 ;  /* 0x0000006303637220 */ /* 0x000fe40000410000 */
[----:B------:R-:W-:Y:S02]  /*dbb0*/  FADD.FTZ R3, R219, R128 ;  /* 0x00000080db037221 */ /* 0x000fe40000010000 */
        /* <DEDUP_REMOVED lines=12> */
[----:B------:R-:W-:Y:S02]  /*dc80*/  FADD.FTZ R101, R133, R3 ;  /* 0x0000000385657221 */ /* 0x000fe40000010000 */
[----:B------:R-:W-:Y:S02]  /*dc90*/  FADD.FTZ R0, R106, R0 ;  /* 0x000000006a007221 */ /* 0x000fe40000010000 */
[-C--:B------:R-:W-:Y:S04]  /*dca0*/  HMMA.16816.F32 R60, R112, R118.reuse, R60 ;  /* 0x00000076703c723c */ /* 0x080fe8000000183c */
[----:B------:R-:W-:Y:S04]  /*dcb0*/  FADD.FTZ R0, R222, R0 ;  /* 0x00000000de007221 */ /* 0x000fe80000010000 */
[C---:B------:R-:W-:Y:S01]  /*dcc0*/  HMMA.16816.F32 R64, R108.reuse, R118, R64 ;  /* 0x000000766c40723c */ /* 0x040fe20000001840 */
[----:B------:R-:W1:Y:S07]  /*dcd0*/  LDSM.16.MT88.4 R116, [R185+0x1800] ;  /* 0x00180000b974783b */ /* 0x000e6e0000004200 */
        /* <DEDUP_REMOVED lines=10> */
[----:B------:R-:W-:Y:S01]  /*dd80*/  F2FP.PACK_AB R117, R222, R106 ;  /* 0x0000006ade75723e */ /* 0x000fe200000000ff */
[----:B------:R-:W-:Y:S02]  /*dd90*/  FADD.FTZ R106, R134, R100 ;  /* 0x00000064866a7221 */ /* 0x000fe40000010000 */
[----:B------:R-:W-:Y:S01]  /*dda0*/  FADD.FTZ R100, R132, R2 ;  /* 0x0000000284647221 */ /* 0x000fe20000010000 */
[----:B------:R-:W-:Y:S04]  /*ddb0*/  HMMA.16816.F32 R96, R108, R118, R96 ;  /* 0x000000766c60723c */ /* 0x000fe80000001860 */
[----:B------:R-:W-:Y:S02]  /*ddc0*/  FADD.FTZ R3, R225, R106 ;  /* 0x0000006ae1037221 */ /* 0x000fe40000010000 */
[----:B------:R-:W-:Y:S01]  /*ddd0*/  FADD.FTZ R2, R224, R101 ;  /* 0x00000065e0027221 */ /* 0x000fe20000010000 */
[----:B------:R-:W-:Y:S01]  /*dde0*/  F2FP.PACK_AB R108, R134, R131 ;  /* 0x00000083866c723e */ /* 0x000fe200000000ff */
[C---:B------:R-:W-:Y:S01]  /*ddf0*/  FADD.FTZ R3, R228.reuse, R3 ;  /* 0x00000003e4037221 */ /* 0x040fe20000010000 */
[----:B------:R-:W-:Y:S03]  /*de00*/  F2FP.PACK_AB R109, R133, R130 ;  /* 0x00000082856d723e */ /* 0x000fe600000000ff */
[----:B------:R-:W-:Y:S01]  /*de10*/  F2FP.PACK_AB R110, R228, R225 ;  /* 0x000000e1e46e723e */ /* 0x000fe200000000ff */
[C---:B------:R-:W-:Y:S01]  /*de20*/  FADD.FTZ R2, R227.reuse, R2 ;  /* 0x00000002e3027221 */ /* 0x040fe20000010000 */
[----:B------:R-:W-:Y:S02]  /*de30*/  F2FP.PACK_AB R111, R227, R224 ;  /* 0x000000e0e36f723e */ /* 0x000fe400000000ff */
[----:B------:R-:W-:Y:S02]  /*de40*/  F2FP.PACK_AB R118, R226, R223 ;  /* 0x000000dfe276723e */ /* 0x000fe400000000ff */
[----:B------:R-:W-:Y:S02]  /*de50*/  F2FP.PACK_AB R119, R215, R221 ;  /* 0x000000ddd777723e */ /* 0x000fe400000000ff */
[----:B------:R-:W-:Y:S01]  /*de60*/  MOV R101, R105 ;  /* 0x0000006900657202 */ /* 0x000fe20000000f00 */
        /* <DEDUP_REMOVED lines=50> */
[----:B------:R-:W-:Y:S04]  /*e190*/  FADD.FTZ R5, R170, R3 ;  /* 0x00000003aa057221 */ /* 0x000fe80000010000 */
[C---:B------:R-:W-:Y:S07]  /*e1a0*/  HMMA.16816.F32 R64, R108.reuse, R6, R64 ;  /* 0x000000066c40723c */ /* 0x040fee0000001840 */
        /* <DEDUP_REMOVED lines=28> */
[----:B------:R-:W-:-:S05]  /*e370*/  @P0 BRA `(.L_x_672) ;  /* 0xffffd43000000947 */ /* 0x000fca000383ffff */
.L_x_659:
[----:B------:R-:W-:-:S13]  /*e380*/  ISETP.GE.AND P0, PT, R201, R239, PT ;  /* 0x000000efc900720c */ /* 0x000fda0003f06270 */
[----:B------:R-:W-:Y:S05]  /*e390*/  @!P0 BRA `(.L_x_673) ;  /* 0x000042a000008947 */ /* 0x000fea0003800000 */
[----:B------:R-:W-:Y:S01]  /*e3a0*/  IMAD.MOV.U32 R107, RZ, RZ, R103 ;  /* 0x000000ffff6b7224 */ /* 0x000fe200078e0067 */
[----:B------:R-:W-:Y:S01]  /*e3b0*/  MOV R108, R101 ;  /* 0x00000065006c7202 */ /* 0x000fe20000000f00 */
[----:B------:R-:W-:Y:S01]  /*e3c0*/  IMAD.MOV.U32 R106, RZ, RZ, R104 ;  /* 0x000000ffff6a7224 */ /* 0x000fe200078e0068 */
[----:B------:R-:W-:Y:S02]  /*e3d0*/  MOV R105, R102 ;  /* 0x0000006600697202 */ /* 0x000fe40000000f00 */
.L_x_705:
[----:B------:R-:W-:Y:S04]  /*e3e0*/  DEPBAR.LE SB0, 0x0 ;  /* 0x000080000000791a */ /* 0x000fe80000000000 */
[----:B------:R-:W-:Y:S01]  /*e3f0*/  WARPSYNC 0xffffffff ;  /* 0xffffffff00007948 */ /* 0x000fe20003800000 */
[----:B------:R-:W-:Y:S01]  /*e400*/  BAR.SYNC.DEFER_BLOCKING 0x0 ;  /* 0x0000000000007b1d */ /* 0x000fe20000010000 */
[----:B------:R-:W-:Y:S01]  /*e410*/  SHF.R.S32.HI R0, RZ, 0x1f, R202 ;  /* 0x0000001fff007819 */ /* 0x000fe200000114ca */
[----:B------:R-:W-:Y:S04]  /*e420*/  IMAD.WIDE.U32 R2, R202, c[0x0][0x208], RZ ;  /* 0x00008200ca027a25 */ /* 0x000fe800078e00ff */
[----:B------:R-:W-:Y:S04]  /*e430*/  IMAD R0, R0, c[0x0][0x208], RZ ;  /* 0x0000820000007a24 */ /* 0x000fe800078e02ff */
[----:B------:R-:W-:Y:S05]  /*e440*/  IMAD R0, R202, c[0x0][0x20c], R0 ;  /* 0x00008300ca007a24 */ /* 0x000fea00078e0200 */
[----:B------:R-:W-:Y:S02]  /*e450*/  IADD3 R3, R3, R0, RZ ;  /* 0x0000000003037210 */ /* 0x000fe40007ffe0ff */
[----:B------:R-:W-:Y:S03]  /*e460*/  SHF.R.S32.HI R0, RZ, 0x1f, R200 ;  /* 0x0000001fff007819 */ /* 0x000fe600000114c8 */
[----:B------:R-:W-:Y:S01]  /*e470*/  IMAD.WIDE.U32 R2, R200, c[0x0][0x218], R2 ;  /* 0x00008600c8027a25 */ /* 0x000fe200078e0002 */
[----:B------:R1:W2:Y:S03]  /*e480*/  LDSM.16.M88.4 R48, [R187] ;  /* 0x00000000bb30783b */ /* 0x0002a60000000200 */
[----:B------:R-:W-:Y:S01]  /*e490*/  IMAD R4, R0, c[0x0][0x218], RZ ;  /* 0x0000860000047a24 */ /* 0x000fe200078e02ff */
[----:B------:R-:W-:Y:S01]  /*e4a0*/  IADD3 R0, P1, R248, R2, RZ ;  /* 0x00000002f8007210 */ /* 0x000fe20007f3e0ff */
[----:B------:R1:W3:Y:S02]  /*e4b0*/  LDSM.16.M88.4 R44, [R187+0x1000] ;  /* 0x00100000bb2c783b */ /* 0x0002e40000000200 */
[----:B------:R-:W-:Y:S01]  /*e4c0*/  IMAD R4, R200, c[0x0][0x21c], R4 ;  /* 0x00008700c8047a24 */ /* 0x000fe200078e0204 */
[C---:B------:R-:W-:Y:S01]  /*e4d0*/  LEA R8, P0, R0.reuse, c[0x0][0x1f8], 0x1 ;  /* 0x00007e0000087a11 */ /* 0x040fe200078008ff */
[----:B------:R1:W4:Y:S03]  /*e4e0*/  LDSM.16.M88.4 R16, [R184] ;  /* 0x00000000b810783b */ /* 0x0003260000000200 */
[----:B------:R-:W-:Y:S01]  /*e4f0*/  IADD3.X R2, R251, R3, R4, P1, !PT ;  /* 0x00000003fb027210 */ /* 0x000fe20000ffe404 */
[----:B------:R1:W1:Y:S03]  /*e500*/  LDSM.16.M88.4 R32, [R184+0x400] ;  /* 0x00040000b820783b */ /* 0x0002660000000200 */
[----:B------:R-:W-:Y:S01]  /*e510*/  LEA.HI.X R109, R0, c[0x0][0x1fc], R2, 0x1, P0 ;  /* 0x00007f00006d7a11 */ /* 0x000fe200000f0c02 */
        /* <DEDUP_REMOVED lines=8> */
.L_x_816:
[----:B------:R-:W5:Y:S01]  /*e5a0*/  SHFL.IDX PT, R2, R8, RZ, 0x1c1f ;  /* 0x001c1fff08027589 */ /* 0x000f6200000e0000 */
[C---:B------:R-:W-:Y:S01]  /*e5b0*/  IMAD.SHL.U32 R5, R203.reuse, 0x2, RZ ;  /* 0x00000002cb057824 */ /* 0x040fe200078e00ff */
[----:B------:R-:W-:Y:S01]  /*e5c0*/  ISETP.GE.AND P4, PT, R203, c[0x0][0x1d4], PT ;  /* 0x00007500cb007a0c */ /* 0x000fe20003f86270 */
[C---:B------:R-:W-:Y:S01]  /*e5d0*/  IMAD.SHL.U32 R4, R237.reuse, 0x2, RZ ;  /* 0x00000002ed047824 */ /* 0x040fe200078e00ff */
[----:B------:R-:W4:Y:S01]  /*e5e0*/  S2R R9, SR_TID.X ;  /* 0x0000000000097919 */ /* 0x000f220000002100 */
[----:B------:R-:W-:Y:S01]  /*e5f0*/  ISETP.GE.AND P3, PT, R237, c[0x0][0x1d4], PT ;  /* 0x00007500ed007a0c */ /* 0x000fe20003f66270 */
[C---:B------:R-:W-:Y:S01]  /*e600*/  IMAD.SHL.U32 R3, R238.reuse, 0x2, RZ ;  /* 0x00000002ee037824 */ /* 0x040fe200078e00ff */
[----:B------:R-:W-:Y:S01]  /*e610*/  ISETP.GE.AND P2, PT, R238, c[0x0][0x1d4], PT ;  /* 0x00007500ee007a0c */ /* 0x000fe20003f46270 */
[----:B------:R-:W-:Y:S01]  /*e620*/  BSSY B0, `(.L_x_675) ;  /* 0x0000020000007945 */ /* 0x000fe20003800000 */
[----:B----4-:R-:W-:Y:S02]  /*e630*/  ISETP.GT.AND P5, PT, R9, 0x3f, PT ;  /* 0x0000003f0900780c */ /* 0x010fe40003fa4270 */
[C---:B-----5:R-:W-:Y:S02]  /*e640*/  IADD3 R6, P0, R2.reuse, R5, RZ ;  /* 0x0000000502067210 */ /* 0x060fe40007f1e0ff */
[----:B------:R-:W-:Y:S03]  /*e650*/  IADD3 R4, P1, R2, R4, RZ ;  /* 0x0000000402047210 */ /* 0x000fe60007f3e0ff */
[----:B---3--:R-:W-:Y:S01]  /*e660*/  IMAD.X R7, R0, 0x1, R218, P0 ;  /* 0x0000000100077824 */ /* 0x008fe200000e06da */
[----:B------:R-:W-:Y:S01]  /*e670*/  IADD3 R2, P0, R2, R3, RZ ;  /* 0x0000000302027210 */ /* 0x000fe20007f1e0ff */
[C---:B------:R-:W-:Y:S03]  /*e680*/  IMAD.X R5, R0.reuse, 0x1, R216, P1 ;  /* 0x0000000100057824 */ /* 0x040fe600008e06d8 */
[----:B------:R-:W-:Y:S01]  /*e690*/  @!PT LDS RZ, [RZ] ;  /* 0x00000000fffff984 */ /* 0x000fe20000000800 */
[----:B------:R-:W-:Y:S01]  /*e6a0*/  @!PT LDS RZ, [RZ] ;  /* 0x00000000fffff984 */ /* 0x000fe20000000800 */
[----:B------:R3:W-:Y:S01]  /*e6b0*/  LDGSTS.E.BYPASS.LTC128B.128 [R199+0x1880], [R6.64], !P4 ;  /* 0x0188000006c77fae */ /* 0x0007e2000e101d46 */
[----:B------:R-:W-:Y:S03]  /*e6c0*/  IMAD.X R3, R0, 0x1, R217, P0 ;  /* 0x0000000100037824 */ /* 0x000fe600000e06d9 */
[----:B------:R3:W-:Y:S04]  /*e6d0*/  LDGSTS.E.BYPASS.LTC128B.128 [R199+0x2480], [R4.64], !P3 ;  /* 0x0248000004c77fae */ /* 0x0007e8000d901d46 */
[----:B------:R3:W-:Y:S01]  /*e6e0*/  LDGSTS.E.BYPASS.LTC128B.128 [R199+0x3080], [R2.64], !P2 ;  /* 0x0308000002c77fae */ /* 0x0007e2000d101d46 */
[----:B------:R-:W-:-:S05]  /*e6f0*/  @P5 BRA `(.L_x_676) ;  /* 0x0000012000005947 */ /* 0x000fca0003800000 */
[----:B------:R-:W-:-:S05]  /*e700*/  BRA.DIV ~URZ, `(.L_x_677) ;  /* 0x0000b1527f007947 */ /* 0x000fca000b800000 */
[----:B---3--:R3:W4:Y:S04]  /*e710*/  SHFL.IDX PT, R4, R109, 0x1, 0x1c1f ;  /* 0x003c1f006d047f89 */ /* 0x00872800000e0000 */
[----:B------:R3:W2:Y:S02]  /*e720*/  SHFL.IDX PT, R0, R8, 0x1, 0x1c1f ;  /* 0x003c1f0008007f89 */ /* 0x0006a400000e0000 */
.L_x_817:
[----:B------:R-:W-:Y:S02]  /*e730*/  IMAD.SHL.U32 R2, R203, 0x2, RZ ;  /* 0x00000002cb027824 */ /* 0x000fe400078e00ff */
[----:B------:R-:W-:Y:S03]  /*e740*/  IMAD.SHL.U32 R3, R237, 0x2, RZ ;  /* 0x00000002ed037824 */ /* 0x000fe600078e00ff */
[----:B--23--:R-:W-:Y:S02]  /*e750*/  IADD3 R8, P0, R0, R2, RZ ;  /* 0x0000000200087210 */ /* 0x00cfe40007f1e0ff */
        /* <DEDUP_REMOVED lines=12> */
.L_x_676:
[----:B------:R-:W-:Y:S05]  /*e820*/  BSYNC B0 ;  /* 0x0000000000007941 */ /* 0x000fea0003800000 */
.L_x_675:
[----:B------:R-:W0:Y:S01]  /*e830*/  LDGDEPBAR ;  /* 0x00000000000079af */ /* 0x000e220000000000 */
[----:B------:R-:W-:Y:S01]  /*e840*/  WARPSYNC 0xffffffff ;  /* 0xffffffff00007948 */ /* 0x000fe20003800000 */
[-C--:B--23--:R-:W-:Y:S01]  /*e850*/  HMMA.16816.F32 R4, R48, R16.reuse, RZ ;  /* 0x000000103004723c */ /* 0x08cfe200000018ff */
        /* <DEDUP_REMOVED lines=118> */
[----:B-1----:R-:W-:Y:S02]  /*efc0*/  IADD3 R101, -R241, 0x30, RZ ;  /* 0x00000030f1657810 */ /* 0x002fe40007ffe1ff */
[----:B--2---:R-:W-:Y:S01]  /*efd0*/  SHF.R.S32.HI R0, RZ, 0x1f, R200 ;  /* 0x0000001fff007819 */ /* 0x004fe200000114c8 */
        /* <DEDUP_REMOVED lines=10> */
.L_x_818:
[----:B------:R-:W-:-:S05]  /*f080*/  BRA.DIV ~URZ, `(.L_x_681) ;  /* 0x0000a9027f007947 */ /* 0x000fca000b800000 */
[----:B------:R3:W4:Y:S02]  /*f090*/  SHFL.IDX PT, R0, R103, RZ, 0x1c1f ;  /* 0x001c1fff67007589 */ /* 0x00072400000e0000 */
.L_x_819:
[----:B------:R-:W-:Y:S01]  /*f0a0*/  IMAD.SHL.U32 R2, R203, 0x2, RZ ;  /* 0x00000002cb027824 */ /* 0x000fe200078e00ff */
[----:B------:R-:W-:Y:S01]  /*f0b0*/  SHF.L.U32 R104, R238, 0x1, RZ ;  /* 0x00000001ee687819 */ /* 0x000fe200000006ff */
[----:B------:R-:W-:Y:S03]  /*f0c0*/  IMAD.SHL.U32 R109, R237, 0x2, RZ ;  /* 0x00000002ed6d7824 */ /* 0x000fe600078e00ff */
[----:B----4-:R-:W-:Y:S05]  /*f0d0*/  @P0 IADD3 R2, P1, R0, R2, RZ ;  /* 0x0000000200020210 */ /* 0x010fea0007f3e0ff */
[----:B--2---:R-:W-:Y:S05]  /*f0e0*/  @P0 IMAD.X R3, R100, 0x1, R218, P1 ;  /* 0x0000000164030824 */ /* 0x004fea00008e06da */
[----:B------:R-:W-:Y:S01]  /*f0f0*/  @!PT LDS RZ, [RZ] ;  /* 0x00000000fffff984 */ /* 0x000fe20000000800 */
[----:B------:R-:W-:Y:S01]  /*f100*/  @!PT LDS RZ, [RZ] ;  /* 0x00000000fffff984 */ /* 0x000fe20000000800 */
[----:B------:R-:W-:Y:S01]  /*f110*/  @!PT LDS RZ, [RZ] ;  /* 0x00000000fffff984 */ /* 0x000fe20000000800 */
[----:B------:R2:W-:Y:S02]  /*f120*/  @P0 LDGSTS.E.BYPASS.LTC128B.128 [R199+0x3c80], [R2.64], !P4 ;  /* 0x03c8000002c70fae */ /* 0x0005e4000e101d46 */
[----:B--2---:R-:W-:Y:S05]  /*f130*/  @P0 IADD3 R2, P1, R0, R109, RZ ;  /* 0x0000006d00020210 */ /* 0x004fea0007f3e0ff */
[----:B------:R-:W-:Y:S05]  /*f140*/  @P0 IMAD.X R3, R100, 0x1, R216, P1 ;  /* 0x0000000164030824 */ /* 0x000fea00008e06d8 */
[----:B------:R2:W-:Y:S02]  /*f150*/  @P0 LDGSTS.E.BYPASS.LTC128B.128 [R199+0x4880], [R2.64], !P3 ;  /* 0x0488000002c70fae */ /* 0x0005e4000d901d46 */
[----:B--2---:R-:W-:Y:S04]  /*f160*/  @P0 IADD3 R2, P1, R0, R104, RZ ;  /* 0x0000006800020210 */ /* 0x004fe80007f3e0ff */
[----:B------:R-:W-:Y:S05]  /*f170*/  @P0 IADD3.X R3, R100, R217, RZ, P1, !PT ;  /* 0x000000d964030210 */ /* 0x000fea0000ffe4ff */
[----:B------:R2:W-:Y:S01]  /*f180*/  @P0 LDGSTS.E.BYPASS.LTC128B.128 [R199+0x5480], [R2.64], !P2 ;  /* 0x0548000002c70fae */ /* 0x0005e2000d101d46 */
[----:B------:R-:W-:Y:S01]  /*f190*/  ISETP.GE.AND P0, PT, R101, 0x21, PT ;  /* 0x000000216500780c */ /* 0x000fe20003f06270 */
[----:B------:R-:W-:-:S06]  /*f1a0*/  BRA.DIV ~URZ, `(.L_x_682) ;  /* 0x0000a8527f007947 */ /* 0x000fcc000b800000 */
[----:B------:R4:W1:Y:S04]  /*f1b0*/  SHFL.IDX PT, R100, R102, 0x1, 0x1c1f ;  /* 0x003c1f0066647f89 */ /* 0x00086800000e0000 */
[----:B------:R4:W2:Y:S02]  /*f1c0*/  SHFL.IDX PT, R0, R103, 0x1, 0x1c1f ;  /* 0x003c1f0067007f89 */ /* 0x0008a400000e0000 */
.L_x_820:
[----:B--2---:R-:W-:Y:S02]  /*f1d0*/  IMAD.SHL.U32 R2, R203, 0x2, RZ ;  /* 0x00000002cb027824 */ /* 0x004fe400078e00ff */
[----:B------:R-:W-:Y:S03]  /*f1e0*/  IMAD.SHL.U32 R3, R237, 0x2, RZ ;  /* 0x00000002ed037824 */ /* 0x000fe600078e00ff */
[----:B------:R-:W-:Y:S02]  /*f1f0*/  @P0 IADD3 R110, P1, R0, R2, RZ ;  /* 0x00000002006e0210 */ /* 0x000fe40007f3e0ff */
[----:B------:R-:W-:Y:S03]  /*f200*/  SHF.L.U32 R2, R238, 0x1, RZ ;  /* 0x00000001ee027819 */ /* 0x000fe600000006ff */
[----:B-1----:R-:W-:Y:S01]  /*f210*/  @P0 IMAD.X R111, R100, 0x1, R218, P1 ;  /* 0x00000001646f0824 */ /* 0x002fe200008e06da */
[----:B----4-:R-:W-:Y:S04]  /*f220*/  @P0 IADD3 R102, P1, R0, R3, RZ ;  /* 0x0000000300660210 */ /* 0x010fe80007f3e0ff */
[----:B------:R-:W-:Y:S01]  /*f230*/  @!PT LDS RZ, [RZ] ;  /* 0x00000000fffff984 */ /* 0x000fe20000000800 */
[----:B------:R-:W-:Y:S01]  /*f240*/  @!PT LDS RZ, [RZ] ;  /* 0x00000000fffff984 */ /* 0x000fe20000000800 */
[----:B------:R-:W-:Y:S01]  /*f250*/  @!PT LDS RZ, [RZ] ;  /* 0x00000000fffff984 */ /* 0x000fe20000000800 */
[----:B------:R1:W-:Y:S01]  /*f260*/  @P0 LDGSTS.E.BYPASS.LTC128B.128 [R199+0x4480], [R110.64], !P4 ;  /* 0x044800006ec70fae */ /* 0x0003e2000e101d46 */
[----:B---3--:R-:W-:Y:S02]  /*f270*/  @P0 IADD3.X R103, R100, R216, RZ, P1, !PT ;  /* 0x000000d864670210 */ /* 0x008fe40000ffe4ff */
[----:B------:R-:W-:Y:S03]  /*f280*/  @P0 IADD3 R2, P1, R0, R2, RZ ;  /* 0x0000000200020210 */ /* 0x000fe60007f3e0ff */
[----:B------:R1:W-:Y:S02]  /*f290*/  @P0 LDGSTS.E.BYPASS.LTC128B.128 [R199+0x5080], [R102.64], !P3 ;  /* 0x0508000066c70fae */ /* 0x0003e4000d901d46 */
[----:B------:R-:W-:Y:S05]  /*f2a0*/  @P0 IMAD.X R3, R100, 0x1, R217, P1 ;  /* 0x0000000164030824 */ /* 0x000fea00008e06d9 */
[----:B------:R1:W-:Y:S03]  /*f2b0*/  @P0 LDGSTS.E.BYPASS.LTC128B.128 [R199+0x5c80], [R2.64], !P2 ;  /* 0x05c8000002c70fae */ /* 0x0003e6000d101d46 */
.L_x_679:
[----:B------:R-:W-:Y:S05]  /*f2c0*/  BSYNC B0 ;  /* 0x0000000000007941 */ /* 0x000fea0003800000 */
.L_x_678:
[----:B-1----:R-:W-:Y:S01]  /*f2d0*/  LOP3.LUT R111, RZ, c[0x0][0x324], RZ, 0x33, !PT ;  /* 0x0000c900ff6f7a12 */ /* 0x002fe200078e33ff */
[----:B------:R-:W2:Y:S01]  /*f2e0*/  LDL R0, [R1+0x10] ;  /* 0x0000100001007983 */ /* 0x000ea20000100800 */
[----:B------:R-:W-:Y:S02]  /*f2f0*/  IMAD.MOV.U32 R2, RZ, RZ, c[0x0][0x2c4] ;  /* 0x0000b100ff027624 */ /* 0x000fe400078e00ff */
        /* <DEDUP_REMOVED lines=11> */
.L_x_821:
        /* <DEDUP_REMOVED lines=19> */
.L_x_686:
[----:B------:R-:W-:Y:S04]  /*f4e0*/  MOV R2, 0x1 ;  /* 0x0000000100027802 */ /* 0x000fe80000000f00 */
[----:B------:R-:W-:Y:S11]  /*f4f0*/  ISETP.NE.AND P0, PT, R2, c[0x0][0x32c], PT ;  /* 0x0000cb0002007a0c */ /* 0x000ff60003f05270 */
[----:B------:R-:W-:Y:S02]  /*f500*/  @!UPT UIADD3 URZ, URZ, URZ, URZ ;  /* 0x0000003f3f3ff290 */ /* 0x000fe4000fffe03f */
[----:B------:R-:W-:Y:S05]  /*f510*/  @P0 IMAD.HI.U32 R2, R0, c[0x0][0x330], RZ ;  /* 0x0000cc0000020a27 */ /* 0x000fea00078e00ff */
[----:B------:R-:W-:Y:S02]  /*f520*/  @P0 SHF.R.U32.HI R0, RZ, c[0x0][0x334], R2 ;  /* 0x0000cd00ff000a19 */ /* 0x000fe40000011602 */
.L_x_687:
[----:B------:R-:W-:Y:S05]  /*f530*/  BSYNC B0 ;  /* 0x0000000000007941 */ /* 0x000fea0003800000 */
.L_x_685:
[----:B------:R-:W-:Y:S04]  /*f540*/  IMAD.IADD R2, R100, 0x1, -R236 ;  /* 0x0000000164027824 */ /* 0x000fe800078e0aec */
[----:B------:R-:W-:Y:S05]  /*f550*/  IMAD R0, R0, c[0x0][0x32c], R2 ;  /* 0x0000cb0000007a24 */ /* 0x000fea00078e0202 */
[----:B------:R-:W-:Y:S02]  /*f560*/  IMNMX R101, R101, R0, !PT ;  /* 0x0000000065657217 */ /* 0x000fe40007800200 */
[----:B------:R-:W-:Y:S04]  /*f570*/  IADD3 R0, R0, c[0x0][0x32c], RZ ;  /* 0x0000cb0000007a10 */ /* 0x000fe80007ffe0ff */
[----:B------:R-:W-:Y:S02]  /*f580*/  IMNMX R103, R103, R0, PT ;  /* 0x0000000067677217 */ /* 0x000fe40003800200 */
.L_x_684:
[----:B------:R-:W-:-:S05]  /*f590*/  BRA.DIV ~URZ, `(.L_x_688) ;  /* 0x0000a5927f007947 */ /* 0x000fca000b800000 */
[----:B------:R2:W3:Y:S02]  /*f5a0*/  SHFL.IDX PT, R2, R109, 0x1, 0x1c1f ;  /* 0x003c1f006d027f89 */ /* 0x0004e400000e0000 */
.L_x_822:
        /* <DEDUP_REMOVED lines=19> */
.L_x_691:
[----:B------:R-:W-:Y:S04]  /*f6e0*/  MOV R3, 0x1 ;  /* 0x0000000100037802 */ /* 0x000fe80000000f00 */
[----:B------:R-:W-:Y:S11]  /*f6f0*/  ISETP.NE.AND P0, PT, R3, c[0x0][0x32c], PT ;  /* 0x0000cb0003007a0c */ /* 0x000ff60003f05270 */
[----:B------:R-:W-:Y:S02]  /*f700*/  @!UPT UIADD3 URZ, URZ, URZ, URZ ;  /* 0x0000003f3f3ff290 */ /* 0x000fe4000fffe03f */
[----:B------:R-:W-:Y:S05]  /*f710*/  @P0 IMAD.HI.U32 R3, R2, c[0x0][0x330], RZ ;  /* 0x0000cc0002030a27 */ /* 0x000fea00078e00ff */
[----:B------:R-:W-:Y:S02]  /*f720*/  @P0 SHF.R.U32.HI R2, RZ, c[0x0][0x334], R3 ;  /* 0x0000cd00ff020a19 */ /* 0x000fe40000011603 */
.L_x_692:
[----:B------:R-:W-:Y:S05]  /*f730*/  BSYNC B0 ;  /* 0x0000000000007941 */ /* 0x000fea0003800000 */
.L_x_690:
[----:B------:R-:W-:Y:S04]  /*f740*/  IMAD.IADD R3, R100, 0x1, -R236 ;  /* 0x0000000164037824 */ /* 0x000fe800078e0aec */
[----:B------:R-:W-:Y:S05]  /*f750*/  IMAD R2, R2, c[0x0][0x32c], R3 ;  /* 0x0000cb0002027a24 */ /* 0x000fea00078e0203 */
[----:B------:R-:W-:Y:S02]  /*f760*/  IMNMX R0, R0, R2, !PT ;  /* 0x0000000200007217 */ /* 0x000fe40007800200 */
[----:B------:R-:W-:Y:S04]  /*f770*/  IADD3 R2, R2, c[0x0][0x32c], RZ ;  /* 0x0000cb0002027a10 */ /* 0x000fe80007ffe0ff */
[----:B------:R-:W-:Y:S02]  /*f780*/  IMNMX R102, R102, R2, PT ;  /* 0x0000000266667217 */ /* 0x000fe40003800200 */
.L_x_689:
[----:B------:R-:W-:-:S05]  /*f790*/  BRA.DIV ~URZ, `(.L_x_693) ;  /* 0x0000a3f27f007947 */ /* 0x000fca000b800000 */
[----:B------:R3:W4:Y:S02]  /*f7a0*/  SHFL.IDX PT, R104, R109, 0x2, 0x1c1f ;  /* 0x005c1f006d687f89 */ /* 0x00072400000e0000 */
.L_x_823:
        /* <DEDUP_REMOVED lines=19> */
.L_x_696:
[----:B------:R-:W-:Y:S04]  /*f8e0*/  MOV R160, 0x1 ;  /* 0x0000000100a07802 */ /* 0x000fe80000000f00 */
[----:B------:R-:W-:Y:S11]  /*f8f0*/  ISETP.NE.AND P0, PT, R160, c[0x0][0x32c], PT ;  /* 0x0000cb00a0007a0c */ /* 0x000ff60003f05270 */
[----:B------:R-:W-:Y:S02]  /*f900*/  @!UPT UIADD3 URZ, URZ, URZ, URZ ;  /* 0x0000003f3f3ff290 */ /* 0x000fe4000fffe03f */
[----:B------:R-:W-:Y:S05]  /*f910*/  @P0 IMAD.HI.U32 R160, R104, c[0x0][0x330], RZ ;  /* 0x0000cc0068a00a27 */ /* 0x000fea00078e00ff */
[----:B------:R-:W-:Y:S02]  /*f920*/  @P0 SHF.R.U32.HI R104, RZ, c[0x0][0x334], R160 ;  /* 0x0000cd00ff680a19 */ /* 0x000fe400000116a0 */
.L_x_697:
[----:B------:R-:W-:Y:S05]  /*f930*/  BSYNC B0 ;  /* 0x0000000000007941 */ /* 0x000fea0003800000 */
.L_x_695:
[----:B------:R-:W-:Y:S04]  /*f940*/  IMAD.IADD R160, R100, 0x1, -R236 ;  /* 0x0000000164a07824 */ /* 0x000fe800078e0aec */
[----:B------:R-:W-:Y:S05]  /*f950*/  IMAD R104, R104, c[0x0][0x32c], R160 ;  /* 0x0000cb0068687a24 */ /* 0x000fea00078e02a0 */
[----:B------:R-:W-:Y:S02]  /*f960*/  IMNMX R2, R2, R104, !PT ;  /* 0x0000006802027217 */ /* 0x000fe40007800200 */
[----:B------:R-:W-:Y:S04]  /*f970*/  IADD3 R104, R104, c[0x0][0x32c], RZ ;  /* 0x0000cb0068687a10 */ /* 0x000fe80007ffe0ff */
[----:B------:R-:W-:Y:S02]  /*f980*/  IMNMX R3, R3, R104, PT ;  /* 0x0000006803037217 */ /* 0x000fe40003800200 */
.L_x_694:
        /* <DEDUP_REMOVED lines=108> */
[----:B------:R-:W-:Y:S02]  /*10050*/  LOP3.LUT P0, RZ, R198, 0x20, RZ, 0xc0, !PT ;  /* 0x00000020c6ff7812 */ /* 0x000fe4000780c0ff */
[----:B------:R-:W-:Y:S02]  /*10060*/  FSEL R160, R48, -INF , !P2 ;  /* 0xff80000030a07808 */ /* 0x000fe40005000000 */
[----:B------:R-:W-:Y:S02]  /*10070*/  ISETP.GT.AND P0, PT, R0, 0x19, !P0 ;  /* 0x000000190000780c */ /* 0x000fe40004704270 */
[----:B------:R-:W-:Y:S02]  /*10080*/  LOP3.LUT P2, RZ, R198, 0x200000, RZ, 0xc0, !PT ;  /* 0x00200000c6ff7812 */ /* 0x000fe4000784c0ff */
        /* <DEDUP_REMOVED lines=70> */
.L_x_824:
        /* <DEDUP_REMOVED lines=19> */
.L_x_701:
[----:B------:R-:W-:Y:S04]  /*10620*/  MOV R4, 0x1 ;  /* 0x0000000100047802 */ /* 0x000fe80000000f00 */
[----:B------:R-:W-:Y:S11]  /*10630*/  ISETP.NE.AND P0, PT, R4, c[0x0][0x32c], PT ;  /* 0x0000cb0004007a0c */ /* 0x000ff60003f05270 */
[----:B------:R-:W-:Y:S02]  /*10640*/  @!UPT UIADD3 URZ, URZ, URZ, URZ ;  /* 0x0000003f3f3ff290 */ /* 0x000fe4000fffe03f */
[----:B------:R-:W-:Y:S05]  /*10650*/  @P0 IMAD.HI.U32 R4, R3, c[0x0][0x330], RZ ;  /* 0x0000cc0003040a27 */ /* 0x000fea00078e00ff */
[----:B------:R-:W-:Y:S02]  /*10660*/  @P0 SHF.R.U32.HI R3, RZ, c[0x0][0x334], R4 ;  /* 0x0000cd00ff030a19 */ /* 0x000fe40000011604 */
.L_x_702:
[----:B------:R-:W-:Y:S05]  /*10670*/  BSYNC B0 ;  /* 0x0000000000007941 */ /* 0x000fea0003800000 */
.L_x_700:
[----:B------:R-:W-:Y:S04]  /*10680*/  IMAD.IADD R4, R100, 0x1, -R236 ;  /* 0x0000000164047824 */ /* 0x000fe800078e0aec */
[----:B------:R-:W-:Y:S05]  /*10690*/  IMAD R3, R3, c[0x0][0x32c], R4 ;  /* 0x0000cb0003037a24 */ /* 0x000fea00078e0204 */
[----:B------:R-:W-:Y:S02]  /*106a0*/  IADD3 R4, R3, c[0x0][0x32c], RZ ;  /* 0x0000cb0003047a10 */ /* 0x000fe40007ffe0ff */
[----:B------:R-:W-:Y:S02]  /*106b0*/  IMNMX R0, R0, R3, !PT ;  /* 0x0000000300007217 */ /* 0x000fe40007800200 */
[----:B------:R-:W-:Y:S02]  /*106c0*/  IMNMX R2, R2, R4, PT ;  /* 0x0000000402027217 */ /* 0x000fe40003800200 */
.L_x_699:
        /* <DEDUP_REMOVED lines=96> */
.L_x_825:
[----:B-12---:R-:W-:Y:S01]  /*10cd0*/  FMNMX.FTZ R100, R100, R0, !PT ;  /* 0x0000000064647209 */ /* 0x006fe20007810000 */
[----:B------:R-:W-:-:S05]  /*10ce0*/  BRA.DIV ~URZ, `(.L_x_704) ;  /* 0x00008fa27f007947 */ /* 0x000fca000b800000 */
[----:B------:R-:W-:Y:S04]  /*10cf0*/  SHFL.BFLY PT, R0, R4, 0x2, 0x1f ;  /* 0x0c401f0004007f89 */ /* 0x000fe800000e0000 */
[----:B------:R-:W-:Y:S04]  /*10d00*/  SHFL.BFLY PT, R3, R100, 0x1, 0x1f ;  /* 0x0c201f0064037f89 */ /* 0x000fe800000e0000 */
[----:B------:R-:W1:Y:S02]  /*10d10*/  SHFL.BFLY PT, R2, R5, 0x2, 0x1f ;  /* 0x0c401f0005027f89 */ /* 0x000e6400000e0000 */
[----:B-1----:R-:W-:Y:S02]  /*10d20*/  FMNMX.FTZ R2, R5, R2, !PT ;  /* 0x0000000205027209 */ /* 0x002fe40007810000 */
[----:B------:R-:W-:Y:S02]  /*10d30*/  FMNMX.FTZ R0, R4, R0, !PT ;  /* 0x0000000004007209 */ /* 0x000fe40007810000 */
[----:B------:R-:W-:Y:S01]  /*10d40*/  FMNMX.FTZ R104, R100, R3, !PT ;  /* 0x0000000364687209 */ /* 0x000fe20007810000 */
[----:B------:R-:W1:Y:S04]  /*10d50*/  SHFL.BFLY PT, R5, R2, 0x1, 0x1f ;  /* 0x0c201f0002057f89 */ /* 0x000e6800000e0000 */
[----:B------:R-:W2:Y:S04]  /*10d60*/  SHFL.BFLY PT, R4, R0, 0x1, 0x1f ;  /* 0x0c201f0000047f89 */ /* 0x000ea800000e0000 */
[----:B------:R-:W5:Y:S01]  /*10d70*/  SHFL.BFLY PT, R3, R6, 0x2, 0x1f ;  /* 0x0c401f0006037f89 */ /* 0x000f6200000e0000 */
[----:B-1----:R-:W-:Y:S02]  /*10d80*/  FMNMX.FTZ R102, R2, R5, !PT ;  /* 0x0000000502667209 */ /* 0x002fe40007810000 */
[----:B--2---:R-:W-:Y:S02]  /*10d90*/  FMNMX.FTZ R103, R0, R4, !PT ;  /* 0x0000000400677209 */ /* 0x004fe40007810000 */
[----:B-----5:R-:W-:Y:S05]  /*10da0*/  FMNMX.FTZ R4, R6, R3, !PT ;  /* 0x0000000306047209 */ /* 0x020fea0007810000 */
[----:B------:R1:W2:Y:S02]  /*10db0*/  SHFL.BFLY PT, R0, R4, 0x1, 0x1f ;  /* 0x0c201f0004007f89 */ /* 0x0002a400000e0000 */
.L_x_826:
[C---:B------:R-:W-:Y:S01]  /*10dc0*/  FSETP.NEU.FTZ.AND P0, PT, R102.reuse, -INF , PT ;  /* 0xff8000006600780b */ /* 0x040fe20003f1d000 */
[----:B------:R-:W-:Y:S01]  /*10dd0*/  FMUL.FTZ R3, R102, c[0x0][0x2d0] ;  /* 0x0000b40066037a20 */ /* 0x000fe20000410000 */
[----:B--2---:R-:W-:Y:S01]  /*10de0*/  FMNMX.FTZ R101, R0, R4, !PT ;  /* 0x0000000400657209 */ /* 0x004fe20007810000 */
[----:B------:R-:W-:Y:S01]  /*10df0*/  WARPSYNC 0xffffffff ;  /* 0xffffffff00007948 */ /* 0x000fe20003800000 */
[----:B------:R-:W-:Y:S02]  /*10e00*/  FSEL R0, R102, RZ, P0 ;  /* 0x000000ff66007208 */ /* 0x000fe40000000000 */
[----:B------:R-:W-:Y:S02]  /*10e10*/  FSETP.NEU.FTZ.AND P1, PT, R104, -INF , PT ;  /* 0xff8000006800780b */ /* 0x000fe40003f3d000 */
[----:B------:R-:W-:Y:S01]  /*10e20*/  FSEL R5, R3, RZ, P0 ;  /* 0x000000ff03057208 */ /* 0x000fe20000000000 */
[----:B------:R-:W-:Y:S01]  /*10e30*/  FADD.FTZ R2, -R0, R105 ;  /* 0x0000006900027221 */ /* 0x000fe20000010100 */
[----:B------:R-:W-:Y:S02]  /*10e40*/  FSEL R0, R104, RZ, P1 ;  /* 0x000000ff68007208 */ /* 0x000fe40000800000 */
[----:B------:R-:W-:Y:S01]  /*10e50*/  FSETP.NEU.FTZ.AND P0, PT, R103, -INF , PT ;  /* 0xff8000006700780b */ /* 0x000fe20003f1d000 */
[--C-:B------:R-:W-:Y:S02]  /*10e60*/  FFMA.FTZ R6, R7, c[0x0][0x2d0], -R5.reuse ;  /* 0x0000b40007067a23 */ /* 0x100fe40000010805 */
[----:B------:R-:W-:Y:S01]  /*10e70*/  FADD.FTZ R3, -R0, R106 ;  /* 0x0000006a00037221 */ /* 0x000fe20000010100 */
[----:B------:R-:W-:Y:S01]  /*10e80*/  FSEL R0, R103, RZ, P0 ;  /* 0x000000ff67007208 */ /* 0x000fe20000000000 */
[----:B------:R2:W-:Y:S01]  /*10e90*/  MUFU.EX2 R180, R6 ;  /* 0x0000000600b47308 */ /* 0x0005e20000000800 */
[--C-:B------:R-:W-:Y:S02]  /*10ea0*/  FFMA.FTZ R38, R38, c[0x0][0x2d0], -R5.reuse ;  /* 0x0000b40026267a23 */ /* 0x100fe40000010805 */
[----:B------:R-:W-:Y:S02]  /*10eb0*/  FFMA.FTZ R181, R23, c[0x0][0x2d0], -R5 ;  /* 0x0000b40017b57a23 */ /* 0x000fe40000010805 */
[----:B-1----:R-:W-:Y:S02]  /*10ec0*/  FADD.FTZ R4, -R0, R107 ;  /* 0x0000006b00047221 */ /* 0x002fe40000010100 */
[----:B------:R-:W-:Y:S02]  /*10ed0*/  FMUL.FTZ R0, R104, c[0x0][0x2d0] ;  /* 0x0000b40068007a20 */ /* 0x000fe40000410000 */
[----:B------:R-:W-:Y:S02]  /*10ee0*/  FMUL.FTZ R4, R4, c[0x0][0x2d0] ;  /* 0x0000b40004047a20 */ /* 0x000fe40000410000 */
[----:B------:R-:W-:Y:S01]  /*10ef0*/  FMUL.FTZ R3, R3, c[0x0][0x2d0] ;  /* 0x0000b40003037a20 */ /* 0x000fe20000410000 */
[----:B------:R-:W-:Y:S05]  /*10f00*/  FSEL R0, R0, RZ, P1 ;  /* 0x000000ff00007208 */ /* 0x000fea0000800000 */
[--C-:B------:R-:W-:Y:S01]  /*10f10*/  FFMA.FTZ R7, R32, c[0x0][0x2d0], -R0.reuse ;  /* 0x0000b40020077a23 */ /* 0x100fe20000010800 */
[----:B------:R-:W-:Y:S01]  /*10f20*/  MUFU.EX2 R3, R3 ;  /* 0x0000000300037308 */ /* 0x000fe20000000800 */
[--C-:B------:R-:W-:Y:S02]  /*10f30*/  FFMA.FTZ R209, R39, c[0x0][0x2d0], -R0.reuse ;  /* 0x0000b40027d17a23 */ /* 0x100fe40000010800 */
        /* <DEDUP_REMOVED lines=11> */
[----:B------:R-:W-:Y:S02]  /*10ff0*/  FFMA.FTZ R211, R163, c[0x0][0x2d0], -R0 ;  /* 0x0000b400a3d37a23 */ /* 0x000fe40000010800 */
[----:B------:R-:W-:Y:S02]  /*11000*/  FMUL.FTZ R0, R103, c[0x0][0x2d0] ;  /* 0x0000b40067007a20 */ /* 0x000fe40000410000 */
[--C-:B------:R-:W-:Y:S02]  /*11010*/  FFMA.FTZ R32, R37, c[0x0][0x2d0], -R5.reuse ;  /* 0x0000b40025207a23 */ /* 0x100fe40000010805 */
[--C-:B------:R-:W-:Y:S01]  /*11020*/  FFMA.FTZ R164, R34, c[0x0][0x2d0], -R5.reuse ;  /* 0x0000b40022a47a23 */ /* 0x100fe20000010805 */
[----:B------:R-:W-:Y:S01]  /*11030*/  FSEL R0, R0, RZ, P0 ;  /* 0x000000ff00007208 */ /* 0x000fe20000000000 */
[--C-:B------:R-:W-:Y:S01]  /*11040*/  FFMA.FTZ R163, R33, c[0x0][0x2d0], -R5.reuse ;  /* 0x0000b40021a37a23 */ /* 0x100fe20000010805 */
[----:B------:R-:W-:Y:S01]  /*11050*/  FSETP.NEU.FTZ.AND P0, PT, R101, -INF , PT ;  /* 0xff8000006500780b */ /* 0x000fe20003f1d000 */
[----:B------:R-:W-:Y:S02]  /*11060*/  MUFU.EX2 R228, R9 ;  /* 0x0000000900e47308 */ /* 0x000fe40000000800 */
[--C-:B--2---:R-:W-:Y:S02]  /*11070*/  FFMA.FTZ R6, R36, c[0x0][0x2d0], -R0.reuse ;  /* 0x0000b40024067a23 */ /* 0x104fe40000010800 */
[--C-:B------:R-:W-:Y:S02]  /*11080*/  FFMA.FTZ R39, R177, c[0x0][0x2d0], -R0.reuse ;  /* 0x0000b400b1277a23 */ /* 0x100fe40000010800 */
[--C-:B------:R-:W-:Y:S02]  /*11090*/  FFMA.FTZ R204, R50, c[0x0][0x2d0], -R0.reuse ;  /* 0x0000b40032cc7a23 */ /* 0x100fe40000010800 */
[--C-:B------:R-:W-:Y:S02]  /*110a0*/  FFMA.FTZ R183, R51, c[0x0][0x2d0], -R0.reuse ;  /* 0x0000b40033b77a23 */ /* 0x100fe40000010800 */
        /* <DEDUP_REMOVED lines=14> */
[--C-:B-1----:R-:W-:Y:S02]  /*11190*/  FFMA.FTZ R6, R162, c[0x0][0x2d0], -R0.reuse ;  /* 0x0000b400a2067a23 */ /* 0x102fe40000010800 */
[----:B------:R-:W-:Y:S05]  /*111a0*/  FFMA.FTZ R162, R29, c[0x0][0x2d0], -R5 ;  /* 0x0000b4001da27a23 */ /* 0x000fea0000010805 */
[----:B------:R1:W-:Y:S10]  /*111b0*/  MUFU.EX2 R49, R6 ;  /* 0x0000000600317308 */ /* 0x0003f40000000800 */
[----:B------:R-:W-:Y:S10]  /*111c0*/  MUFU.EX2 R235, R32 ;  /* 0x0000002000eb7308 */ /* 0x000ff40000000800 */
[----:B------:R-:W-:Y:S01]  /*111d0*/  MUFU.EX2 R225, R175 ;  /* 0x000000af00e17308 */ /* 0x000fe20000000800 */
[----:B-1----:R-:W-:Y:S02]  /*111e0*/  FFMA.FTZ R6, R178, c[0x0][0x2d0], -R0 ;  /* 0x0000b400b2067a23 */ /* 0x002fe40000010800 */
[----:B------:R-:W-:Y:S07]  /*111f0*/  FMUL.FTZ R0, R101, c[0x0][0x2d0] ;  /* 0x0000b40065007a20 */ /* 0x000fee0000410000 */
[----:B------:R1:W-:Y:S10]  /*11200*/  MUFU.EX2 R222, R6 ;  /* 0x0000000600de7308 */ /* 0x0003f40000000800 */
[----:B------:R-:W-:Y:S10]  /*11210*/  MUFU.EX2 R233, R172 ;  /* 0x000000ac00e97308 */ /* 0x000ff40000000800 */
[----:B------:R-:W-:Y:S01]  /*11220*/  MUFU.EX2 R227, R170 ;  /* 0x000000aa00e37308 */ /* 0x000fe20000000800 */
[----:B-1----:R-:W-:Y:S01]  /*11230*/  FSEL R6, R0, RZ, P0 ;  /* 0x000000ff00067208 */ /* 0x002fe20000000000 */
[----:B------:R-:W-:Y:S04]  /*11240*/  FMUL.FTZ R0, R2, c[0x0][0x2d0] ;  /* 0x0000b40002007a20 */ /* 0x000fe80000410000 */
[--C-:B------:R-:W-:Y:S04]  /*11250*/  FFMA.FTZ R5, R16, c[0x0][0x2d0], -R6.reuse ;  /* 0x0000b40010057a23 */ /* 0x100fe80000010806 */
[----:B------:R1:W2:Y:S01]  /*11260*/  MUFU.EX2 R2, R0 ;  /* 0x0000000000027308 */ /* 0x0002a20000000800 */
[--C-:B------:R-:W-:Y:S02]  /*11270*/  FFMA.FTZ R16, R22, c[0x0][0x2d0], -R6.reuse ;  /* 0x0000b40016107a23 */ /* 0x100fe40000010806 */
        /* <DEDUP_REMOVED lines=9> */
[----:B------:R-:W-:Y:S01]  /*11310*/  FFMA.FTZ R178, R14, c[0x0][0x2d0], -R6 ;  /* 0x0000b4000eb27a23 */ /* 0x000fe20000010806 */
[----:B------:R-:W-:Y:S01]  /*11320*/  MUFU.EX2 R229, R169 ;  /* 0x000000a900e57308 */ /* 0x000fe20000000800 */
[----:B-1----:R-:W-:Y:S02]  /*11330*/  FSEL R0, R101, RZ, P0 ;  /* 0x000000ff65007208 */ /* 0x002fe40000000000 */
[----:B------:R-:W-:Y:S03]  /*11340*/  ISETP.GT.AND P0, PT, R201, R239, PT ;  /* 0x000000efc900720c */ /* 0x000fe60003f04270 */
[----:B------:R-:W-:Y:S04]  /*11350*/  FADD.FTZ R0, -R0, R108 ;  /* 0x0000006c00007221 */ /* 0x000fe80000010100 */
[----:B------:R-:W-:Y:S01]  /*11360*/  MUFU.EX2 R223, R164 ;  /* 0x000000a400df7308 */ /* 0x000fe20000000800 */
[----:B------:R-:W-:Y:S02]  /*11370*/  FMUL.FTZ R0, R0, c[0x0][0x2d0] ;  /* 0x0000b40000007a20 */ /* 0x000fe40000410000 */
[----:B---3--:R-:W-:Y:S02]  /*11380*/  FFMA.FTZ R5, R20, c[0x0][0x2d0], -R6 ;  /* 0x0000b40014057a23 */ /* 0x008fe40000010806 */
[----:B------:R-:W1:Y:S05]  /*11390*/  LDSM.16.MT88.4 R20, [R185] ;  /* 0x00000000b914783b */ /* 0x000e6a0000004200 */
        /* <DEDUP_REMOVED lines=13> */
[----:B--2---:R-:W-:Y:S01]  /*11470*/  FMUL.FTZ R24, R2, R124 ;  /* 0x0000007c02187220 */ /* 0x004fe20000410000 */
[----:B------:R-:W-:Y:S01]  /*11480*/  F2FP.PACK_AB R108, R106, R109 ;  /* 0x0000006d6a6c723e */ /* 0x000fe200000000ff */
[C---:B------:R-:W-:Y:S01]  /*11490*/  FMUL.FTZ R25, R2.reuse, R125 ;  /* 0x0000007d02197220 */ /* 0x040fe20000410000 */
[----:B------:R-:W-:Y:S01]  /*114a0*/  F2FP.PACK_AB R110, R231, R228 ;  /* 0x000000e4e76e723e */ /* 0x000fe200000000ff */
[C---:B------:R-:W-:Y:S01]  /*114b0*/  FMUL.FTZ R28, R2.reuse, R120 ;  /* 0x00000078021c7220 */ /* 0x040fe20000410000 */
[----:B------:R-:W-:Y:S01]  /*114c0*/  F2FP.PACK_AB R111, R215, R222 ;  /* 0x000000ded76f723e */ /* 0x000fe200000000ff */
        /* <DEDUP_REMOVED lines=25> */
[----:B------:R-:W-:Y:S02]  /*11660*/  FFMA.FTZ R107, R2, R213, R180 ;  /* 0x000000d5026b7223 */ /* 0x000fe400000100b4 */
[C---:B---3--:R-:W-:Y:S02]  /*11670*/  FFMA.FTZ R100, R0.reuse, R214, R33 ;  /* 0x000000d600647223 */ /* 0x048fe40000010021 */
[C---:B------:R-:W-:Y:S02]  /*11680*/  FMUL.FTZ R11, R0.reuse, R135 ;  /* 0x00000087000b7220 */ /* 0x040fe40000410000 */
[C---:B------:R-:W-:Y:S01]  /*11690*/  FMUL.FTZ R10, R0.reuse, R134 ;  /* 0x00000086000a7220 */ /* 0x040fe20000410000 */
[----:B------:R-:W2:Y:S01]  /*116a0*/  MUFU.EX2 R2, R4 ;  /* 0x0000000400027308 */ /* 0x000ea20000000800 */
[C---:B------:R-:W-:Y:S02]  /*116b0*/  FMUL.FTZ R26, R0.reuse, R126 ;  /* 0x0000007e001a7220 */ /* 0x040fe40000410000 */
[C---:B------:R-:W-:Y:S02]  /*116c0*/  FMUL.FTZ R27, R0.reuse, R127 ;  /* 0x0000007f001b7220 */ /* 0x040fe40000410000 */
[C---:B------:R-:W-:Y:S01]  /*116d0*/  FMUL.FTZ R30, R0.reuse, R122 ;  /* 0x0000007a001e7220 */ /* 0x040fe20000410000 */
[----:B------:R-:W-:Y:S01]  /*116e0*/  LDSM.16.MT88.4 R124, [R185+0x1000] ;  /* 0x00100000b97c783b */ /* 0x000fe20000004200 */
[C---:B------:R-:W-:Y:S02]  /*116f0*/  FMUL.FTZ R31, R0.reuse, R123 ;  /* 0x0000007b001f7220 */ /* 0x040fe40000410000 */
[C---:B------:R-:W-:Y:S01]  /*11700*/  FMUL.FTZ R42, R0.reuse, R118 ;  /* 0x00000076002a7220 */ /* 0x040fe20000410000 */
[----:B------:R-:W3:Y:S01]  /*11710*/  MUFU.EX2 R214, R7 ;  /* 0x0000000700d67308 */ /* 0x000ee20000000800 */
[C---:B------:R-:W-:Y:S02]  /*11720*/  FMUL.FTZ R43, R0.reuse, R119 ;  /* 0x00000077002b7220 */ /* 0x040fe40000410000 */
[C---:B------:R-:W-:Y:S01]  /*11730*/  FMUL.FTZ R14, R0.reuse, R130 ;  /* 0x00000082000e7220 */ /* 0x040fe20000410000 */
[----:B------:R-:W-:Y:S01]  /*11740*/  LDSM.16.MT88.4 R116, [R185+0xc00] ;  /* 0x000c0000b974783b */ /* 0x000fe20000004200 */
[C---:B------:R-:W-:Y:S02]  /*11750*/  FMUL.FTZ R15, R0.reuse, R131 ;  /* 0x00000083000f7220 */ /* 0x040fe40000410000 */
[C---:B------:R-:W-:Y:S02]  /*11760*/  FMUL.FTZ R46, R0.reuse, R114 ;  /* 0x00000072002e7220 */ /* 0x040fe40000410000 */
[C---:B------:R-:W-:Y:S01]  /*11770*/  FMUL.FTZ R47, R0.reuse, R115 ;  /* 0x00000073002f7220 */ /* 0x040fe20000410000 */
[----:B------:R-:W4:Y:S01]  /*11780*/  MUFU.EX2 R135, R36 ;  /* 0x0000002400877308 */ /* 0x000f220000000800 */
[C---:B------:R-:W-:Y:S01]  /*11790*/  FMUL.FTZ R58, R0.reuse, R58 ;  /* 0x0000003a003a7220 */ /* 0x040fe20000410000 */
[----:B------:R-:W-:Y:S01]  /*117a0*/  LDSM.16.MT88.4 R120, [R186+0x400] ;  /* 0x00040000ba78783b */ /* 0x000fe20000004200 */
[----:B------:R-:W-:Y:S02]  /*117b0*/  FMUL.FTZ R59, R0, R59 ;  /* 0x0000003b003b7220 */ /* 0x000fe40000410000 */
[----:B--2---:R-:W-:Y:S02]  /*117c0*/  FFMA.FTZ R4, R2, R224, R105 ;  /* 0x000000e002047223 */ /* 0x004fe40000010069 */
[C---:B------:R-:W-:Y:S02]  /*117d0*/  FMUL.FTZ R62, R0.reuse, R62 ;  /* 0x0000003e003e7220 */ /* 0x040fe40000410000 */
[C---:B------:R-:W-:Y:S01]  /*117e0*/  FMUL.FTZ R63, R0.reuse, R63 ;  /* 0x0000003f003f7220 */ /* 0x040fe20000410000 */
[----:B------:R2:W5:Y:S01]  /*117f0*/  MUFU.EX2 R213, R38 ;  /* 0x0000002600d57308 */ /* 0x0005620000000800 */
[C---:B------:R-:W-:Y:S02]  /*11800*/  FMUL.FTZ R74, R0.reuse, R74 ;  /* 0x0000004a004a7220 */ /* 0x040fe40000410000 */
[----:B------:R-:W-:Y:S01]  /*11810*/  FMUL.FTZ R75, R0, R75 ;  /* 0x0000004b004b7220 */ /* 0x000fe20000410000 */
[----:B---3--:R-:W-:Y:S01]  /*11820*/  F2FP.PACK_AB R115, R234, R214 ;  /* 0x000000d6ea73723e */ /* 0x008fe200000000ff */
[C---:B------:R-:W-:Y:S02]  /*11830*/  FMUL.FTZ R78, R0.reuse, R78 ;  /* 0x0000004e004e7220 */ /* 0x040fe40000410000 */
[C---:B------:R-:W-:Y:S02]  /*11840*/  FMUL.FTZ R79, R0.reuse, R79 ;  /* 0x0000004f004f7220 */ /* 0x040fe40000410000 */
[C---:B------:R-:W-:Y:S01]  /*11850*/  FMUL.FTZ R90, R0.reuse, R90 ;  /* 0x0000005a005a7220 */ /* 0x040fe20000410000 */
[----:B------:R-:W3:Y:S01]  /*11860*/  MUFU.EX2 R134, R16 ;  /* 0x0000001000867308 */ /* 0x000ee20000000800 */
[C---:B------:R-:W-:Y:S02]  /*11870*/  FMUL.FTZ R91, R0.reuse, R91 ;  /* 0x0000005b005b7220 */ /* 0x040fe40000410000 */
[C---:B------:R-:W-:Y:S01]  /*11880*/  FMUL.FTZ R94, R0.reuse, R94 ;  /* 0x0000005e005e7220 */ /* 0x040fe20000410000 */
[----:B----4-:R-:W-:Y:S01]  /*11890*/  F2FP.PACK_AB R112, R135, R180 ;  /* 0x000000b48770723e */ /* 0x010fe200000000ff */
[----:B------:R-:W-:Y:S02]  /*118a0*/  FMUL.FTZ R95, R0, R95 ;  /* 0x0000005f005f7220 */ /* 0x000fe40000410000 */
[C---:B------:R-:W-:Y:S02]  /*118b0*/  FMUL.FTZ R5, R3.reuse, R137 ;  /* 0x0000008903057220 */ /* 0x040fe40000410000 */
[C---:B------:R-:W-:Y:S01]  /*118c0*/  FMUL.FTZ R6, R2.reuse, R138 ;  /* 0x0000008a02067220 */ /* 0x040fe20000410000 */
[----:B------:R-:W-:Y:S01]  /*118d0*/  MUFU.EX2 R131, R179 ;  /* 0x000000b300837308 */ /* 0x000fe20000000800 */
[C---:B------:R-:W-:Y:S02]  /*118e0*/  FMUL.FTZ R7, R2.reuse, R139 ;  /* 0x0000008b02077220 */ /* 0x040fe40000410000 */
[----:B------:R-:W-:Y:S01]  /*118f0*/  FFMA.FTZ R0, R3, R221, R109 ;  /* 0x000000dd03007223 */ /* 0x000fe2000001006d */
[C---:B------:R-:W-:Y:S01]  /*11900*/  F2FP.PACK_AB R109, R49.reuse, R105 ;  /* 0x00000069316d723e */ /* 0x040fe200000000ff */
[----:B------:R-:W-:Y:S01]  /*11910*/  FADD.FTZ R105, R49, R4 ;  /* 0x0000000431697221 */ /* 0x000fe20000010000 */
[----:B--2---:R-:W2:Y:S01]  /*11920*/  LDSM.16.MT88.4 R36, [R186] ;  /* 0x00000000ba24783b */ /* 0x004ea20000004200 */
[----:B------:R-:W-:Y:S01]  /*11930*/  FMUL.FTZ R4, R3, R136 ;  /* 0x0000008803047220 */ /* 0x000fe20000410000 */
[----:B-----5:R-:W-:Y:S01]  /*11940*/  F2FP.PACK_AB R114, R235, R213 ;  /* 0x000000d5eb72723e */ /* 0x020fe200000000ff */
[C---:B------:R-:W-:Y:S01]  /*11950*/  FMUL.FTZ R17, R3.reuse, R141 ;  /* 0x0000008d03117220 */ /* 0x040fe20000410000 */
[----:B------:R-:W-:Y:S01]  /*11960*/  MUFU.EX2 R130, R171 ;  /* 0x000000ab00827308 */ /* 0x000fe20000000800 */
[C---:B------:R-:W-:Y:S02]  /*11970*/  FMUL.FTZ R18, R2.reuse, R142 ;  /* 0x0000008e02127220 */ /* 0x040fe40000410000 */
[----:B------:R-:W-:Y:S01]  /*11980*/  FMUL.FTZ R19, R2, R143 ;  /* 0x0000008f02137220 */ /* 0x000fe20000410000 */
[-C--:B-1----:R-:W-:Y:S05]  /*11990*/  HMMA.16816.F32 R4, R108, R20.reuse, R4 ;  /* 0x000000146c04723c */ /* 0x082fea0000001804 */
[----:B---3--:R-:W-:Y:S01]  /*119a0*/  F2FP.PACK_AB R113, R134, R33 ;  /* 0x000000218671723e */ /* 0x008fe200000000ff */
[C---:B------:R-:W-:Y:S01]  /*119b0*/  FMUL.FTZ R16, R3.reuse, R140 ;  /* 0x0000008c03107220 */ /* 0x040fe20000410000 */
[----:B------:R-:W-:Y:S01]  /*119c0*/  MUFU.EX2 R224, R163 ;  /* 0x000000a300e07308 */ /* 0x000fe20000000800 */
[----:B------:R-:W-:Y:S01]  /*119d0*/  LDSM.16.MT88.4 R140, [R185+0x800] ;  /* 0x00080000b98c783b */ /* 0x000fe20000004200 */
[C---:B------:R-:W-:Y:S03]  /*119e0*/  FMUL.FTZ R32, R3.reuse, R148 ;  /* 0x0000009403207220 */ /* 0x040fe60000410000 */
[C---:B------:R-:W-:Y:S04]  /*119f0*/  HMMA.16816.F32 R8, R112.reuse, R20, R8 ;  /* 0x000000147008723c */ /* 0x040fe80000001808 */
[C---:B------:R-:W-:Y:S01]  /*11a00*/  FMUL.FTZ R33, R3.reuse, R149 ;  /* 0x0000009503217220 */ /* 0x040fe20000410000 */
[----:B------:R1:W-:Y:S01]  /*11a10*/  MUFU.EX2 R221, R161 ;  /* 0x000000a100dd7308 */ /* 0x0003e20000000800 */
[C---:B------:R-:W-:Y:S02]  /*11a20*/  FMUL.FTZ R34, R2.reuse, R150 ;  /* 0x0000009602227220 */ /* 0x040fe40000410000 */
[-C--:B------:R-:W-:Y:S04]  /*11a30*/  HMMA.16816.F32 R12, R112, R22.reuse, R12 ;  /* 0x00000016700c723c */ /* 0x080fe8000000180c */
[C---:B------:R-:W-:Y:S02]  /*11a40*/  FMUL.FTZ R35, R2.reuse, R151 ;  /* 0x0000009702237220 */ /* 0x040fe40000410000 */
[----:B------:R-:W-:Y:S01]  /*11a50*/  LDSM.16.MT88.4 R148, [R186+0x800] ;  /* 0x00080000ba94783b */ /* 0x000fe20000004200 */
[C---:B------:R-:W-:Y:S01]  /*11a60*/  FMUL.FTZ R48, R3.reuse, R156 ;  /* 0x0000009c03307220 */ /* 0x040fe20000410000 */
[C---:B------:R-:W-:Y:S01]  /*11a70*/  HMMA.16816.F32 R16, R108.reuse, R22, R16 ;  /* 0x000000166c10723c */ /* 0x040fe20000001810 */
[----:B------:R-:W-:Y:S03]  /*11a80*/  MUFU.EX2 R171, R205 ;  /* 0x000000cd00ab7308 */ /* 0x000fe60000000800 */
[C---:B------:R-:W-:Y:S02]  /*11a90*/  FMUL.FTZ R20, R3.reuse, R144 ;  /* 0x0000009003147220 */ /* 0x040fe40000410000 */
[C---:B------:R-:W-:Y:S02]  /*11aa0*/  FMUL.FTZ R21, R3.reuse, R145 ;  /* 0x0000009103157220 */ /* 0x040fe40000410000 */
[C---:B------:R-:W-:Y:S03]  /*11ab0*/  FMUL.FTZ R22, R2.reuse, R146 ;  /* 0x0000009202167220 */ /* 0x040fe60000410000 */
[----:B------:R-:W-:Y:S01]  /*11ac0*/  MUFU.EX2 R176, R210 ;  /* 0x000000d200b07308 */ /* 0x000fe20000000800 */
[----:B------:R-:W-:Y:S01]  /*11ad0*/  FMUL.FTZ R23, R2, R147 ;  /* 0x0000009302177220 */ /* 0x000fe20000410000 */
[----:B-1----:R-:W-:Y:S01]  /*11ae0*/  F2FP.PACK_AB R161, R164, R165 ;  /* 0x000000a5a4a1723e */ /* 0x002fe200000000ff */
[C---:B------:R-:W-:Y:S02]  /*11af0*/  FMUL.FTZ R49, R3.reuse, R157 ;  /* 0x0000009d03317220 */ /* 0x040fe40000410000 */
[C---:B------:R-:W-:Y:S02]  /*11b00*/  FMUL.FTZ R50, R2.reuse, R158 ;  /* 0x0000009e02327220 */ /* 0x040fe40000410000 */
[C---:B------:R-:W-:Y:S01]  /*11b10*/  FMUL.FTZ R51, R2.reuse, R159 ;  /* 0x0000009f02337220 */ /* 0x040fe20000410000 */
[-C--:B--2---:R-:W-:Y:S01]  /*11b20*/  HMMA.16816.F32 R20, R108, R36.reuse, R20 ;  /* 0x000000246c14723c */ /* 0x084fe20000001814 */
[----:B------:R-:W-:Y:S01]  /*11b30*/  LDSM.16.MT88.4 R156, [R185+0x1400] ;  /* 0x00140000b99c783b */ /* 0x000fe20000004200 */
[----:B------:R-:W-:Y:S01]  /*11b40*/  MUFU.EX2 R180, R209 ;  /* 0x000000d100b47308 */ /* 0x000fe20000000800 */
[C---:B------:R-:W-:Y:S02]  /*11b50*/  FMUL.FTZ R52, R3.reuse, R52 ;  /* 0x0000003403347220 */ /* 0x040fe40000410000 */
[C---:B------:R-:W-:Y:S02]  /*11b60*/  FMUL.FTZ R53, R3.reuse, R53 ;  /* 0x0000003503357220 */ /* 0x040fe40000410000 */
[C---:B------:R-:W-:Y:S01]  /*11b70*/  FMUL.FTZ R54, R2.reuse, R54 ;  /* 0x0000003602367220 */ /* 0x040fe20000410000 */
[C---:B------:R-:W-:Y:S04]  /*11b80*/  HMMA.16816.F32 R24, R112.reuse, R36, R24 ;  /* 0x000000247018723c */ /* 0x040fe80000001818 */
[C---:B------:R-:W-:Y:S01]  /*11b90*/  FMUL.FTZ R55, R2.reuse, R55 ;  /* 0x0000003702377220 */ /* 0x040fe20000410000 */
[----:B------:R-:W-:Y:S01]  /*11ba0*/  MUFU.EX2 R179, R183 ;  /* 0x000000b700b37308 */ /* 0x000fe20000000800 */
[C---:B------:R-:W-:Y:S02]  /*11bb0*/  FMUL.FTZ R64, R3.reuse, R64 ;  /* 0x0000004003407220 */ /* 0x040fe40000410000 */
[-C--:B------:R-:W-:Y:S04]  /*11bc0*/  HMMA.16816.F32 R28, R112, R38.reuse, R28 ;  /* 0x00000026701c723c */ /* 0x080fe8000000181c */
[C---:B------:R-:W-:Y:S02]  /*11bd0*/  FMUL.FTZ R36, R3.reuse, R152 ;  /* 0x0000009803247220 */ /* 0x040fe40000410000 */
[C---:B------:R-:W-:Y:S01]  /*11be0*/  FMUL.FTZ R37, R3.reuse, R153 ;  /* 0x0000009903257220 */ /* 0x040fe20000410000 */
[----:B------:R-:W1:Y:S01]  /*11bf0*/  MUFU.EX2 R168, R174 ;  /* 0x000000ae00a87308 */ /* 0x000e620000000800 */
[C---:B------:R-:W-:Y:S04]  /*11c00*/  HMMA.16816.F32 R32, R108.reuse, R38, R32 ;  /* 0x000000266c20723c */ /* 0x040fe80000001820 */
[C---:B------:R-:W-:Y:S02]  /*11c10*/  FMUL.FTZ R65, R3.reuse, R65 ;  /* 0x0000004103417220 */ /* 0x040fe40000410000 */
[C---:B------:R-:W-:Y:S02]  /*11c20*/  FMUL.FTZ R66, R2.reuse, R66 ;  /* 0x0000004202427220 */ /* 0x040fe40000410000 */
[C---:B------:R-:W-:Y:S01]  /*11c30*/  FMUL.FTZ R38, R2.reuse, R154 ;  /* 0x0000009a02267220 */ /* 0x040fe20000410000 */
[----:B------:R-:W2:Y:S03]  /*11c40*/  MUFU.EX2 R166, R181 ;  /* 0x000000b500a67308 */ /* 0x000ea60000000800 */
[C---:B------:R-:W-:Y:S02]  /*11c50*/  FMUL.FTZ R39, R2.reuse, R155 ;  /* 0x0000009b02277220 */ /* 0x040fe40000410000 */
[C---:B------:R-:W-:Y:S02]  /*11c60*/  FMUL.FTZ R67, R2.reuse, R67 ;  /* 0x0000004302437220 */ /* 0x040fe40000410000 */
[C---:B------:R-:W-:Y:S02]  /*11c70*/  FMUL.FTZ R68, R3.reuse, R68 ;  /* 0x0000004403447220 */ /* 0x040fe40000410000 */
[C---:B------:R-:W-:Y:S01]  /*11c80*/  FMUL.FTZ R69, R3.reuse, R69 ;  /* 0x0000004503457220 */ /* 0x040fe20000410000 */
[-C--:B------:R-:W-:Y:S03]  /*11c90*/  HMMA.16816.F32 R36, R108, R116.reuse, R36 ;  /* 0x000000746c24723c */ /* 0x080fe60000001824 */
[----:B------:R-:W-:Y:S01]  /*11ca0*/  FMUL.FTZ R70, R2, R70 ;  /* 0x0000004602467220 */ /* 0x000fe20000410000 */
[----:B-1----:R-:W-:Y:S01]  /*11cb0*/  F2FP.PACK_AB R160, R168, R167 ;  /* 0x000000a7a8a0723e */ /* 0x002fe200000000ff */
[C---:B------:R-:W-:Y:S02]  /*11cc0*/  FMUL.FTZ R71, R2.reuse, R71 ;  /* 0x0000004702477220 */ /* 0x040fe40000410000 */
[C---:B------:R-:W-:Y:S01]  /*11cd0*/  FMUL.FTZ R80, R3.reuse, R80 ;  /* 0x0000005003507220 */ /* 0x040fe20000410000 */
[C---:B------:R-:W-:Y:S04]  /*11ce0*/  HMMA.16816.F32 R40, R112.reuse, R116, R40 ;  /* 0x000000747028723c */ /* 0x040fe80000001828 */
[C---:B------:R-:W-:Y:S02]  /*11cf0*/  FMUL.FTZ R81, R3.reuse, R81 ;  /* 0x0000005103517220 */ /* 0x040fe40000410000 */
[----:B------:R-:W-:Y:S01]  /*11d00*/  FMUL.FTZ R82, R2, R82 ;  /* 0x0000005202527220 */ /* 0x000fe20000410000 */
[----:B--2---:R-:W-:Y:S01]  /*11d10*/  F2FP.PACK_AB R162, R166, R173 ;  /* 0x000000ada6a2723e */ /* 0x004fe200000000ff */
[-C--:B------:R-:W-:Y:S04]  /*11d20*/  HMMA.16816.F32 R44, R112, R118.reuse, R44 ;  /* 0x00000076702c723c */ /* 0x080fe8000000182c */
[----:B------:R-:W-:Y:S02]  /*11d30*/  FMUL.FTZ R83, R2, R83 ;  /* 0x0000005302537220 */ /* 0x000fe40000410000 */
[----:B------:R-:W-:Y:S02]  /*11d40*/  FADD.FTZ R100, R134, R100 ;  /* 0x0000006486647221 */ /* 0x000fe40000010000 */
[C---:B------:R-:W-:Y:S01]  /*11d50*/  HMMA.16816.F32 R48, R108.reuse, R118, R48 ;  /* 0x000000766c30723c */ /* 0x040fe20000001830 */
[----:B------:R-:W1:Y:S03]  /*11d60*/  LDSM.16.MT88.4 R116, [R186+0xc00] ;  /* 0x000c0000ba74783b */ /* 0x000e660000004200 */
[C---:B------:R-:W-:Y:S02]  /*11d70*/  FMUL.FTZ R84, R3.reuse, R84 ;  /* 0x0000005403547220 */ /* 0x040fe40000410000 */
[C---:B------:R-:W-:Y:S02]  /*11d80*/  FMUL.FTZ R85, R3.reuse, R85 ;  /* 0x0000005503557220 */ /* 0x040fe40000410000 */
[C---:B------:R-:W-:Y:S04]  /*11d90*/  FMUL.FTZ R86, R2.reuse, R86 ;  /* 0x0000005602567220 */ /* 0x040fe80000410000 */
[C---:B------:R-:W-:Y:S02]  /*11da0*/  FMUL.FTZ R87, R2.reuse, R87 ;  /* 0x0000005702577220 */ /* 0x040fe40000410000 */
[C---:B------:R-:W-:Y:S02]  /*11db0*/  FMUL.FTZ R96, R3.reuse, R96 ;  /* 0x0000006003607220 */ /* 0x040fe40000410000 */
[----:B------:R-:W-:Y:S02]  /*11dc0*/  FMUL.FTZ R97, R3, R97 ;  /* 0x0000006103617220 */ /* 0x000fe40000410000 */
[C---:B------:R-:W-:Y:S02]  /*11dd0*/  FMUL.FTZ R98, R2.reuse, R98 ;  /* 0x0000006202627220 */ /* 0x040fe40000410000 */
[----:B------:R-:W-:Y:S02]  /*11de0*/  FMUL.FTZ R99, R2, R99 ;  /* 0x0000006302637220 */ /* 0x000fe40000410000 */
[----:B------:R-:W-:Y:S02]  /*11df0*/  FADD.FTZ R106, R106, R0 ;  /* 0x000000006a6a7221 */ /* 0x000fe40000010000 */
[----:B------:R-:W-:Y:S02]  /*11e00*/  FADD.FTZ R0, R135, R107 ;  /* 0x0000006b87007221 */ /* 0x000fe40000010000 */
[----:B------:R-:W-:Y:S01]  /*11e10*/  MUFU.EX2 R107, R207 ;  /* 0x000000cf006b7308 */ /* 0x000fe20000000800 */
[----:B------:R-:W-:Y:S02]  /*11e20*/  FADD.FTZ R2, R222, R105 ;  /* 0x00000069de027221 */ /* 0x000fe40000010000 */
[----:B------:R-:W-:Y:S02]  /*11e30*/  FADD.FTZ R3, R228, R106 ;  /* 0x0000006ae4037221 */ /* 0x000fe40000010000 */
[----:B------:R-:W-:Y:S02]  /*11e40*/  FADD.FTZ R2, R215, R2 ;  /* 0x00000002d7027221 */ /* 0x000fe40000010000 */
[----:B------:R-:W-:Y:S02]  /*11e50*/  FADD.FTZ R3, R231, R3 ;  /* 0x00000003e7037221 */ /* 0x000fe40000010000 */
[----:B------:R-:W-:Y:S01]  /*11e60*/  FADD.FTZ R2, R130, R2 ;  /* 0x0000000282027221 */ /* 0x000fe20000010000 */
[----:B------:R-:W2:Y:S01]  /*11e70*/  MUFU.EX2 R106, R208 ;  /* 0x000000d0006a7308 */ /* 0x000ea20000000800 */
        /* <DEDUP_REMOVED lines=10> */
[----:B--2---:R-:W-:Y:S01]  /*11f20*/  F2FP.PACK_AB R163, R106, R107 ;  /* 0x0000006b6aa3723e */ /* 0x004fe200000000ff */
[----:B------:R-:W-:Y:S02]  /*11f30*/  FADD.FTZ R0, R129, R100 ;  /* 0x0000006481007221 */ /* 0x000fe40000010000 */
[----:B------:R-:W-:Y:S01]  /*11f40*/  FADD.FTZ R100, R132, R2 ;  /* 0x0000000284647221 */ /* 0x000fe20000010000 */
[C---:B------:R-:W-:Y:S01]  /*11f50*/  HMMA.16816.F32 R64, R108.reuse, R118, R64 ;  /* 0x000000766c40723c */ /* 0x040fe20000001840 */
[----:B------:R-:W1:Y:S03]  /*11f60*/  LDSM.16.MT88.4 R116, [R185+0x1800] ;  /* 0x00180000b974783b */ /* 0x000e660000004200 */
[----:B------:R-:W-:Y:S01]  /*11f70*/  FADD.FTZ R2, R223, R105 ;  /* 0x00000069df027221 */ /* 0x000fe20000010000 */
[----:B------:R-:W-:Y:S01]  /*11f80*/  MOV R105, R102 ;  /* 0x0000006600697202 */ /* 0x000fe20000000f00 */
[----:B------:R-:W-:Y:S02]  /*11f90*/  FADD.FTZ R0, R221, R0 ;  /* 0x00000000dd007221 */ /* 0x000fe40000010000 */
[----:B------:R-:W-:Y:S04]  /*11fa0*/  FADD.FTZ R2, R224, R2 ;  /* 0x00000002e0027221 */ /* 0x000fe80000010000 */
        /* <DEDUP_REMOVED lines=11> */
[----:B------:R-:W-:Y:S04]  /*12060*/  F2FP.PACK_AB R117, R221, R129 ;  /* 0x00000081dd75723e */ /* 0x000fe800000000ff */
        /* <DEDUP_REMOVED lines=81> */
[----:B------:R-:W-:Y:S01]  /*12580*/  FADD.FTZ R2, R107, R0 ;  /* 0x000000006b027221 */ /* 0x000fe20000010000 */
[----:B------:R-:W-:Y:S01]  /*12590*/  IADD3 R0, R201, -0x1, RZ ;  /* 0xffffffffc9007810 */ /* 0x000fe20007ffe0ff */
[----:B------:R-:W-:Y:S01]  /*125a0*/  FADD.FTZ R221, R180, R3 ;  /* 0x00000003b4dd7221 */ /* 0x000fe20000010000 */
[----:B------:R-:W-:Y:S01]  /*125b0*/  MOV R107, R103 ;  /* 0x00000067006b7202 */ /* 0x000fe20000000f00 */
[----:B------:R-:W-:Y:S04]  /*125c0*/  HMMA.16816.F32 R96, R108, R14, R96 ;  /* 0x0000000e6c60723c */ /* 0x000fe80000001860 */
[----:B------:R-:W-:Y:S01]  /*125d0*/  MOV R201, R0 ;  /* 0x0000000000c97202 */ /* 0x000fe20000000f00 */
[----:B------:R-:W-:Y:S02]  /*125e0*/  FADD.FTZ R224, R179, R5 ;  /* 0x00000005b3e07221 */ /* 0x000fe40000010000 */
[----:B------:R-:W-:Y:S01]  /*125f0*/  MOV R108, R101 ;  /* 0x00000065006c7202 */ /* 0x000fe20000000f00 */
[----:B------:R-:W-:Y:S04]  /*12600*/  FADD.FTZ R213, R166, R4 ;  /* 0x00000004a6d57221 */ /* 0x000fe80000010000 */
[----:B------:R-:W-:Y:S01]  /*12610*/  FADD.FTZ R214, R106, R2 ;  /* 0x000000026ad67221 */ /* 0x000fe20000010000 */
[----:B------:R-:W-:Y:S01]  /*12620*/  MOV R106, R104 ;  /* 0x00000068006a7202 */ /* 0x000fe20000000f00 */
[----:B------:R-:W-:-:S05]  /*12630*/  @P0 BRA `(.L_x_705) ;  /* 0xffffbda000000947 */ /* 0x000fca000383ffff */
.L_x_673:
[----:B------:R-:W-:Y:S05]  /*12640*/  BRA.DIV ~URZ, `(.L_x_706) ;  /* 0x000078427f007947 */ /* 0x000fea000b800000 */
[----:B------:R1:W2:Y:S02]  /*12650*/  SHFL.BFLY PT, R0, R221, 0x2, 0x1f ;  /* 0x0c401f00dd007f89 */ /* 0x0002a400000e0000 */
.L_x_827:
[----:B--2---:R-:W-:Y:S01]  /*12660*/  FADD.FTZ R7, R0, R221 ;  /* 0x000000dd00077221 */ /* 0x004fe20000010000 */
[----:B------:R-:W-:Y:S05]  /*12670*/  BRA.DIV ~URZ, `(.L_x_707) ;  /* 0x000078627f007947 */ /* 0x000fea000b800000 */
[----:B------:R-:W2:Y:S04]  /*12680*/  SHFL.BFLY PT, R2, R224, 0x2, 0x1f ;  /* 0x0c401f00e0027f89 */ /* 0x000ea800000e0000 */
[----:B------:R-:W3:Y:S04]  /*12690*/  SHFL.BFLY PT, R0, R213, 0x2, 0x1f ;  /* 0x0c401f00d5007f89 */ /* 0x000ee800000e0000 */
[----:B------:R-:W4:Y:S04]  /*126a0*/  SHFL.BFLY PT, R4, R214, 0x2, 0x1f ;  /* 0x0c401f00d6047f89 */ /* 0x000f2800000e0000 */
[----:B------:R-:W5:Y:S01]  /*126b0*/  SHFL.BFLY PT, R3, R7, 0x1, 0x1f ;  /* 0x0c201f0007037f89 */ /* 0x000f6200000e0000 */
[----:B--2---:R-:W-:-:S02]  /*126c0*/  FADD.FTZ R2, R2, R224 ;  /* 0x000000e002027221 */ /* 0x004fc40000010000 */
[----:B---3--:R-:W-:-:S03]  /*126d0*/  FADD.FTZ R0, R0, R213 ;  /* 0x000000d500007221 */ /* 0x008fc60000010000 */
[----:B------:R-:W2:Y:S01]  /*126e0*/  SHFL.BFLY PT, R6, R2, 0x1, 0x1f ;  /* 0x0c201f0002067f89 */ /* 0x000ea200000e0000 */
[----:B----4-:R-:W-:-:S03]  /*126f0*/  FADD.FTZ R4, R4, R214 ;  /* 0x000000d604047221 */ /* 0x010fc60000010000 */
[----:B------:R-:W3:Y:S01]  /*12700*/  SHFL.BFLY PT, R5, R0, 0x1, 0x1f ;  /* 0x0c201f0000057f89 */ /* 0x000ee200000e0000 */
[----:B-----5:R-:W-:-:S03]  /*12710*/  FADD.FTZ R7, R7, R3 ;  /* 0x0000000307077221 */ /* 0x020fc60000010000 */
[----:B------:R4:W1:Y:S01]  /*12720*/  SHFL.BFLY PT, R8, R4, 0x1, 0x1f ;  /* 0x0c201f0004087f89 */ /* 0x00086200000e0000 */
[----:B--2---:R-:W-:Y:S02]  /*12730*/  FADD.FTZ R6, R2, R6 ;  /* 0x0000000602067221 */ /* 0x004fe40000010000 */
[----:B---3--:R-:W-:Y:S02]  /*12740*/  FADD.FTZ R5, R0, R5 ;  /* 0x0000000500057221 */ /* 0x008fe40000010000 */
.L_x_828:
[----:B------:R-:W-:Y:S01]  /*12750*/  FSETP.NE.FTZ.AND P3, PT, R7, RZ, PT ;  /* 0x000000ff0700720b */ /* 0x000fe20003f75000 */
[----:B------:R-:W-:Y:S01]  /*12760*/  CS2R R2, SRZ ;  /* 0x0000000000027805 */ /* 0x000fe2000001ff00 */
[----:B------:R-:W-:Y:S01]  /*12770*/  MOV R0, RZ ;  /* 0x000000ff00007202 */ /* 0x000fe20000000f00 */
[----:B-1--4-:R-:W-:Y:S01]  /*12780*/  FADD.FTZ R4, R8, R4 ;  /* 0x0000000408047221 */ /* 0x012fe20000010000 */
[----:B------:R-:W-:Y:S02]  /*12790*/  FSETP.NE.FTZ.AND P2, PT, R6, RZ, PT ;  /* 0x000000ff0600720b */ /* 0x000fe40003f55000 */
[----:B------:R-:W-:Y:S02]  /*127a0*/  FSETP.NE.FTZ.AND P1, PT, R5, RZ, PT ;  /* 0x000000ff0500720b */ /* 0x000fe40003f35000 */
[----:B------:R-:W-:-:S02]  /*127b0*/  FSETP.NE.FTZ.AND P0, PT, R4, RZ, PT ;  /* 0x000000ff0400720b */ /* 0x000fc40003f15000 */
        /* <DEDUP_REMOVED lines=47> */
[----:B------:R-:W-:Y:S02]  /*12ab0*/  FMUL.FTZ R151, R3, R83 ;  /* 0x0000005303977220 */ /* 0x000fe40000410000 */
[C---:B------:R-:W-:Y:S01]  /*12ac0*/  FMUL.FTZ R46, R2.reuse, R60 ;  /* 0x0000003c022e7220 */ /* 0x040fe20000410000 */
[----:B------:R-:W1:Y:S01]  /*12ad0*/  @P0 MUFU.RCP R0, R4 ;  /* 0x0000000400000308 */ /* 0x000e620000001000 */
        /* <DEDUP_REMOVED lines=77> */
.L_x_572:
[----:B------:R3:W5:Y:S04]  /*12fb0*/  LDL R6, [R1] ;  /* 0x0000000001067983 */ /* 0x0007680000100800 */
[----:B------:R-:W4:Y:S01]  /*12fc0*/  S2R R2, SR_TID.X ;  /* 0x0000000000027919 */ /* 0x000f220000002100 */
[----:B------:R-:W-:Y:S01]  /*12fd0*/  BSSY B0, `(.L_x_708) ;  /* 0x0000011000007945 */ /* 0x000fe20003800000 */
[----:B----4-:R-:W-:-:S13]  /*12fe0*/  LOP3.LUT P0, RZ, R2, 0x7f, RZ, 0xc0, !PT ;  /* 0x0000007f02ff7812 */ /* 0x010fda000780c0ff */
[----:B------:R-:W-:Y:S05]  /*12ff0*/  @P0 BRA `(.L_x_709) ;  /* 0x000000e000000947 */ /* 0x000fea0003800000 */
[----:B---3--:R-:W3:Y:S01]  /*13000*/  S2R R4, SR_LANEID ;  /* 0x0000000000047919 */ /* 0x008ee20000000000 */
[----:B------:R-:W-:Y:S01]  /*13010*/  VOTEU.ANY UR4, UPT, PT ;  /* 0x0000000000047886 */ /* 0x000fe200038e0100 */
[----:B--2---:R-:W-:Y:S01]  /*13020*/  IMAD.MOV.U32 R5, RZ, RZ, c[0x0][0x564] ;  /* 0x00015900ff057624 */ /* 0x004fe200078e00ff */
[----:B------:R-:W3:Y:S08]  /*13030*/  FLO.U32 R3, UR4 ;  /* 0x0000000400037d00 */ /* 0x000ef000080e0000 */
[----:B------:R-:W2:Y:S01]  /*13040*/  POPC R2, UR4 ;  /* 0x0000000400027d09 */ /* 0x000ea20008000000 */
[----:B---3--:R-:W-:Y:S01]  /*13050*/  ISETP.EQ.U32.AND P0, PT, R3, R4, PT ;  /* 0x000000040300720c */ /* 0x008fe20003f02070 */
[----:B------:R-:W-:-:S12]  /*13060*/  IMAD.MOV.U32 R4, RZ, RZ, c[0x0][0x560] ;  /* 0x00015800ff047624 */ /* 0x000fd800078e00ff */
[----:B--2---:R2:W3:Y:S04]  /*13070*/  @P0 ATOMG.E.ADD.STRONG.GPU PT, R2, [R4.64], R2 ;  /* 0x00000002040209a8 */ /* 0x0044e800081ee1c6 */
[----:B--2---:R-:W2:Y:S04]  /*13080*/  S2R R4, SR_LTMASK ;  /* 0x0000000000047919 */ /* 0x004ea80000003900 */
[----:B---3--:R2:W3:Y:S02]  /*13090*/  SHFL.IDX PT, R3, R2, R3, 0x1f ;  /* 0x00001f0302037589 */ /* 0x0084e400000e0000 */
[----:B--2---:R-:W-:-:S06]  /*130a0*/  LOP3.LUT R2, R4, UR4, RZ, 0xc0, !PT ;  /* 0x0000000404027c12 */ /* 0x004fcc000f8ec0ff */
[----:B------:R-:W3:Y:S02]  /*130b0*/  POPC R2, R2 ;  /* 0x0000000200027309 */ /* 0x000ee40000000000 */
[----:B---3-5:R-:W-:-:S05]  /*130c0*/  IADD3 R6, R3, c[0x0][0xc], R2 ;  /* 0x0000030003067a10 */ /* 0x028fca0007ffe002 */
[----:B------:R2:W-:Y:S02]  /*130d0*/  STL [R1], R6 ;  /* 0x0000000601007387 */ /* 0x0005e40000100800 */
.L_x_709:
[----:B---3--:R-:W-:Y:S05]  /*130e0*/  BSYNC B0 ;  /* 0x0000000000007941 */ /* 0x008fea0003800000 */
.L_x_708:
[----:B------:R-:W-:Y:S01]  /*130f0*/  PRMT R0, R0, 0x9910, RZ ;  /* 0x0000991000007816 */ /* 0x000fe200000000ff */
[----:B------:R-:W-:Y:S01]  /*13100*/  BSSY B1, `(.L_x_710) ;  /* 0x00003b4000017945 */ /* 0x000fe20003800000 */
[----:B-----5:R-:W-:Y:S02]  /*13110*/  IMAD.MOV.U32 R74, RZ, RZ, R6 ;  /* 0x000000ffff4a7224 */ /* 0x020fe400078e0006 */
[----:B------:R-:W-:-:S13]  /*13120*/  ISETP.NE.AND P0, PT, R0, RZ, PT ;  /* 0x000000ff0000720c */ /* 0x000fda0003f05270 */
[----:B------:R-:W-:Y:S05]  /*13130*/  @!P0 BRA `(.L_x_711) ;  /* 0x00002e4000008947 */ /* 0x000fea0003800000 */
[----:B------:R-:W3:Y:S04]  /*13140*/  LDL R8, [R1+0x14] ;  /* 0x0000140001087983 */ /* 0x000ee80000100800 */
[----:B-1----:R-:W4:Y:S04]  /*13150*/  LDL R7, [R1+0x18] ;  /* 0x0000180001077983 */ /* 0x002f280000100800 */
[----:B--2---:R-:W2:Y:S04]  /*13160*/  LDL R6, [R1+0x20] ;  /* 0x0000200001067983 */ /* 0x004ea80000100800 */
[----:B------:R-:W2:Y:S04]  /*13170*/  LDL R9, [R1+0x1c] ;  /* 0x00001c0001097983 */ /* 0x000ea80000100800 */
[----:B------:R-:W2:Y:S01]  /*13180*/  LDL R10, [R1+0xc] ;  /* 0x00000c00010a7983 */ /* 0x000ea20000100800 */
[----:B------:R-:W-:Y:S01]  /*13190*/  WARPSYNC 0xffffffff ;  /* 0xffffffff00007948 */ /* 0x000fe20003800000 */
[----:B------:R-:W-:-:S02]  /*131a0*/  F2FP.PACK_AB R0, R161, R160 ;  /* 0x000000a0a100723e */ /* 0x000fc400000000ff */
[----:B------:R-:W-:Y:S01]  /*131b0*/  BAR.SYNC.DEFER_BLOCKING 0x1, 0x80 ;  /* 0x0042000000007b1d */ /* 0x000fe20000010000 */
[----:B------:R-:W-:Y:S02]  /*131c0*/  F2FP.PACK_AB R3, R145, R144 ;  /* 0x000000909103723e */ /* 0x000fe400000000ff */
[----:B------:R-:W-:Y:S02]  /*131d0*/  F2FP.PACK_AB R2, R163, R162 ;  /* 0x000000a2a302723e */ /* 0x000fe400000000ff */
[----:B------:R-:W-:Y:S02]  /*131e0*/  F2FP.PACK_AB R4, R31, R30 ;  /* 0x0000001e1f04723e */ /* 0x000fe400000000ff */
[----:B------:R-:W-:Y:S02]  /*131f0*/  F2FP.PACK_AB R5, R61, R60 ;  /* 0x0000003c3d05723e */ /* 0x000fe400000000ff */
[----:B------:R-:W-:Y:S02]  /*13200*/  ISETP.NE.U32.AND P0, PT, RZ, c[0x0][0x508], PT ;  /* 0x00014200ff007a0c */ /* 0x000fe40003f05070 */
[----:B------:R-:W-:-:S02]  /*13210*/  ISETP.NE.U32.AND P2, PT, RZ, c[0x0][0x500], PT ;  /* 0x00014000ff007a0c */ /* 0x000fc40003f45070 */
[----:B------:R-:W-:Y:S02]  /*13220*/  ISETP.NE.AND.EX P1, PT, RZ, c[0x0][0x50c], PT, P0 ;  /* 0x00014300ff007a0c */ /* 0x000fe40003f25300 */
[----:B------:R-:W-:Y:S01]  /*13230*/  ISETP.NE.AND.EX P2, PT, RZ, c[0x0][0x504], PT, P2 ;  /* 0x00014100ff007a0c */ /* 0x000fe20003f45320 */
[----:B------:R-:W-:Y:S01]  /*13240*/  IMAD.MOV.U32 R11, RZ, RZ, c[0x0][0x388] ;  /* 0x0000e200ff0b7624 */ /* 0x000fe200078e00ff */
[----:B---3--:R1:W-:Y:S04]  /*13250*/  STS [R8+0x80], R0 ;  /* 0x0000800008007388 */ /* 0x0083e80000000800 */
[----:B------:R3:W-:Y:S04]  /*13260*/  STS [R8+0x280], R3 ;  /* 0x0002800308007388 */ /* 0x0007e80000000800 */
[----:B----4-:R4:W-:Y:S01]  /*13270*/  STS [R7], R2 ;  /* 0x0000000207007388 */ /* 0x0109e20000000800 */
[----:B-1----:R-:W-:-:S02]  /*13280*/  F2FP.PACK_AB R0, R143, R142 ;  /* 0x0000008e8f00723e */ /* 0x002fc400000000ff */
[----:B---3--:R-:W-:-:S03]  /*13290*/  F2FP.PACK_AB R3, R35, R34 ;  /* 0x000000222303723e */ /* 0x008fc600000000ff */
[----:B------:R1:W-:Y:S01]  /*132a0*/  STS [R7+0x200], R0 ;  /* 0x0002000007007388 */ /* 0x0003e20000000800 */
[----:B----4-:R-:W-:-:S03]  /*132b0*/  F2FP.PACK_AB R2, R53, R52 ;  /* 0x000000343502723e */ /* 0x010fc600000000ff */
        /* <DEDUP_REMOVED lines=54> */
[----:B---3--:R-:W-:Y:S02]  /*13620*/  F2FP.PACK_AB R0, R107, R106 ;  /* 0x0000006a6b00723e */ /* 0x008fe400000000ff */
[----:B----4-:R-:W-:-:S03]  /*13630*/  F2FP.PACK_AB R2, R155, R154 ;  /* 0x0000009a9b02723e */ /* 0x010fc600000000ff */
[----:B------:R2:W-:Y:S04]  /*13640*/  STS [R8+0x4080], R0 ;  /* 0x0040800008007388 */ /* 0x0005e80000000800 */
[----:B------:R3:W-:Y:S01]  /*13650*/  STS [R8+0x4280], R2 ;  /* 0x0042800208007388 */ /* 0x0007e20000000800 */
[----:B-1----:R-:W-:-:S05]  /*13660*/  F2FP.PACK_AB R3, R173, R172 ;  /* 0x000000acad03723e */ /* 0x002fca00000000ff */
[----:B------:R1:W-:Y:S01]  /*13670*/  STS [R7+0x4000], R3 ;  /* 0x0040000307007388 */ /* 0x0003e20000000800 */
[----:B--2---:R-:W-:Y:S02]  /*13680*/  F2FP.PACK_AB R0, R151, R150 ;  /* 0x000000969700723e */ /* 0x004fe400000000ff */
[----:B---3--:R-:W-:-:S03]  /*13690*/  F2FP.PACK_AB R2, R69, R68 ;  /* 0x000000444502723e */ /* 0x008fc600000000ff */
[----:B------:R2:W-:Y:S04]  /*136a0*/  STS [R7+0x4200], R0 ;  /* 0x0042000007007388 */ /* 0x0005e80000000800 */
[----:B------:R3:W-:Y:S04]  /*136b0*/  STS [R8+0x5080], R2 ;  /* 0x0050800208007388 */ /* 0x0007e80000000800 */
[----:B------:R4:W-:Y:S04]  /*136c0*/  STS [R8+0x5280], R4 ;  /* 0x0052800408007388 */ /* 0x0009e80000000800 */
[----:B------:R-:W-:Y:S01]  /*136d0*/  STS [R7+0x5000], R5 ;  /* 0x0050000507007388 */ /* 0x000fe20000000800 */
[----:B-1----:R-:W-:-:S05]  /*136e0*/  F2FP.PACK_AB R3, R63, R62 ;  /* 0x0000003e3f03723e */ /* 0x002fca00000000ff */
[----:B------:R1:W-:Y:S01]  /*136f0*/  STS [R7+0x5200], R3 ;  /* 0x0052000307007388 */ /* 0x0003e20000000800 */
[----:B--2---:R-:W-:Y:S02]  /*13700*/  F2FP.PACK_AB R0, R83, R82 ;  /* 0x000000525300723e */ /* 0x004fe400000000ff */
[----:B---3--:R-:W-:Y:S02]  /*13710*/  F2FP.PACK_AB R2, R171, R170 ;  /* 0x000000aaab02723e */ /* 0x008fe400000000ff */
[----:B----4-:R-:W-:-:S03]  /*13720*/  F2FP.PACK_AB R4, R49, R48 ;  /* 0x000000303104723e */ /* 0x010fc600000000ff */
[----:B------:R2:W-:Y:S04]  /*13730*/  STS [R6+0x4080], R2 ;  /* 0x0040800206007388 */ /* 0x0005e80000000800 */
[----:B------:R3:W-:Y:S04]  /*13740*/  STS [R6+0x4280], R0 ;  /* 0x0042800006007388 */ /* 0x0007e80000000800 */
[----:B------:R-:W4:Y:S01]  /*13750*/  LDL.LU R8, [R1+0x28] ;  /* 0x0000280001087983 */ /* 0x000f220000300800 */
[----:B-1----:R-:W-:Y:S02]  /*13760*/  F2FP.PACK_AB R3, R51, R50 ;  /* 0x000000323303723e */ /* 0x002fe400000000ff */
[----:B--2---:R-:W-:-:S02]  /*13770*/  F2FP.PACK_AB R2, R85, R84 ;  /* 0x000000545502723e */ /* 0x004fc400000000ff */
[----:B---3--:R-:W-:-:S03]  /*13780*/  F2FP.PACK_AB R0, R81, R80 ;  /* 0x000000505100723e */ /* 0x008fc600000000ff */
[----:B------:R1:W-:Y:S04]  /*13790*/  STS [R9+0x4000], R2 ;  /* 0x0040000209007388 */ /* 0x0003e80000000800 */
[----:B------:R2:W-:Y:S04]  /*137a0*/  STS [R9+0x4200], R0 ;  /* 0x0042000009007388 */ /* 0x0005e80000000800 */
[----:B------:R3:W-:Y:S04]  /*137b0*/  STS [R6+0x5080], R4 ;  /* 0x0050800406007388 */ /* 0x0007e80000000800 */
[----:B------:R3:W-:Y:S01]  /*137c0*/  STS [R6+0x5280], R3 ;  /* 0x0052800306007388 */ /* 0x0007e20000000800 */
[----:B-1----:R-:W-:Y:S01]  /*137d0*/  F2FP.PACK_AB R2, R29, R28 ;  /* 0x0000001c1d02723e */ /* 0x002fe200000000ff */
[----:B--2---:R-:W-:-:S02]  /*137e0*/  IMAD.MOV.U32 R0, RZ, RZ, RZ ;  /* 0x000000ffff007224 */ /* 0x004fc400078e00ff */
[----:B---3--:R-:W-:Y:S01]  /*137f0*/  IMAD.MOV.U32 R4, RZ, RZ, 0x4 ;  /* 0x00000004ff047424 */ /* 0x008fe200078e00ff */
[----:B------:R-:W-:-:S03]  /*13800*/  F2FP.PACK_AB R3, R27, R26 ;  /* 0x0000001a1b03723e */ /* 0x000fc600000000ff */
[CC--:B------:R-:W-:Y:S02]  /*13810*/  @P1 IMAD.WIDE R6, R10.reuse, R4.reuse, c[0x0][0x508] ;  /* 0x000142000a061625 */ /* 0x0c0fe400078e0204 */
[----:B------:R1:W-:Y:S02]  /*13820*/  STS [R9+0x5000], R3 ;  /* 0x0050000309007388 */ /* 0x0003e40000000800 */
[----:B------:R-:W-:Y:S02]  /*13830*/  IMAD.WIDE R4, R10, R4, c[0x0][0x500] ;  /* 0x000140000a047625 */ /* 0x000fe400078e0204 */
[----:B------:R2:W-:Y:S04]  /*13840*/  STS [R9+0x5200], R2 ;  /* 0x0052000209007388 */ /* 0x0005e80000000800 */
[----:B------:R-:W-:Y:S06]  /*13850*/  BAR.SYNC.DEFER_BLOCKING 0x1, 0x80 ;  /* 0x0042000000007b1d */ /* 0x000fec0000010000 */
[----:B------:R2:W5:Y:S04]  /*13860*/  @P1 LDG.E R11, [R6.64] ;  /* 0x00000006060b1981 */ /* 0x000568000c1e1900 */
[----:B------:R2:W5:Y:S01]  /*13870*/  @P2 LDG.E R0, [R4.64] ;  /* 0x0000000604002981 */ /* 0x000562000c1e1900 */
[----:B----4-:R-:W-:-:S04]  /*13880*/  ISETP.NE.AND P0, PT, R8, RZ, PT ;  /* 0x000000ff0800720c */ /* 0x010fc80003f05270 */
[----:B-1----:R-:W-:Y:S01]  /*13890*/  SEL R3, R8, c[0x0][0x3d4], P0 ;  /* 0x0000f50008037a07 */ /* 0x002fe20000000000 */
[----:B------:R-:W-:Y:S05]  /*138a0*/  @P1 BRA `(.L_x_712) ;  /* 0x0000004000001947 */ /* 0x000fea0003800000 */
[----:B--2---:R-:W-:Y:S05]  /*138b0*/  @!P2 BRA `(.L_x_712) ;  /* 0x000000300000a947 */ /* 0x004fea0003800000 */
[----:B------:R1:W2:Y:S04]  /*138c0*/  LDG.E R2, [R4.64] ;  /* 0x0000000604027981 */ /* 0x0002a8000c1e1900 */
[----:B-1----:R-:W2:Y:S02]  /*138d0*/  LDG.E R4, [R4.64+0x4] ;  /* 0x0000040604047981 */ /* 0x002ea4000c1e1900 */
[----:B--2--5:R-:W-:Y:S02]  /*138e0*/  IADD3 R11, -R2, R4, RZ ;  /* 0x00000004020b7210 */ /* 0x024fe40007ffe1ff */
.L_x_712:
[----:B--2---:R-:W2:Y:S04]  /*138f0*/  LDL R4, [R1+0x10] ;  /* 0x0000100001047983 */ /* 0x004ea80000100800 */
[----:B------:R-:W3:Y:S04]  /*13900*/  LDL.LU R7, [R1+0x8] ;  /* 0x0000080001077983 */ /* 0x000ee80000300800 */
[----:B------:R-:W4:Y:S01]  /*13910*/  LDL R16, [R1+0x30] ;  /* 0x0000300001107983 */ /* 0x000f220000100800 */
[----:B------:R-:W-:Y:S01]  /*13920*/  IMAD.MOV.U32 R2, RZ, RZ, 0x368 ;  /* 0x00000368ff027424 */ /* 0x000fe200078e00ff */
[----:B------:R-:W-:-:S02]  /*13930*/  ISETP.GT.AND P2, PT, R3, 0x1, PT ;  /* 0x000000010300780c */ /* 0x000fc40003f44270 */
[----:B------:R-:W4:Y:S01]  /*13940*/  LDL R75, [R1+0x38] ;  /* 0x00003800014b7983 */ /* 0x000f220000100800 */
[----:B------:R-:W-:Y:S02]  /*13950*/  ISETP.NE.U32.AND P0, PT, RZ, c[0x0][0x500], PT ;  /* 0x00014000ff007a0c */ /* 0x000fe40003f05070 */
[----:B------:R-:W-:Y:S02]  /*13960*/  SEL R2, R2, 0x328, P2 ;  /* 0x0000032802027807 */ /* 0x000fe40001000000 */
[----:B------:R-:W-:Y:S02]  /*13970*/  ISETP.NE.AND.EX P0, PT, RZ, c[0x0][0x504], PT, P0 ;  /* 0x00014100ff007a0c */ /* 0x000fe40003f05300 */
[----:B------:R1:W2:Y:S01]  /*13980*/  LDC.64 R8, c[0x0][R2+0x170] ;  /* 0x00005c0002087b82 */ /* 0x0002a20000000a00 */
[----:B------:R-:W-:-:S04]  /*13990*/  SHF.R.S32.HI R3, RZ, 0x1f, R10 ;  /* 0x0000001fff037819 */ /* 0x000fc8000001140a */
[----:B------:R-:W-:-:S03]  /*139a0*/  SEL R6, R3, RZ, !P0 ;  /* 0x000000ff03067207 */ /* 0x000fc60004000000 */
[----:B------:R1:W2:Y:S08]  /*139b0*/  LDC.64 R14, c[0x0][R2+0x168] ;  /* 0x00005a00020e7b82 */ /* 0x0002b00000000a00 */
[----:B------:R1:W2:Y:S08]  /*139c0*/  LDC.64 R18, c[0x0][R2+0x178] ;  /* 0x00005e0002127b82 */ /* 0x0002b00000000a00 */
[----:B------:R1:W2:Y:S02]  /*139d0*/  LDC.64 R20, c[0x0][R2+0x160] ;  /* 0x0000580002147b82 */ /* 0x0002a40000000a00 */
[----:B-1----:R-:W-:-:S05]  /*139e0*/  IMAD.MOV.U32 R2, RZ, RZ, c[0x0][0x4e8] ;  /* 0x00013a00ff027624 */ /* 0x002fca00078e00ff */
[----:B------:R-:W-:Y:S02]  /*139f0*/  ISETP.NE.AND P5, PT, R2, 0x1, PT ;  /* 0x000000010200780c */ /* 0x000fe40003fa5270 */
[----:B------:R-:W-:Y:S01]  /*13a00*/  SEL R2, R10, RZ, !P0 ;  /* 0x000000ff0a027207 */ /* 0x000fe20004000000 */
[----:B------:R-:W1:Y:S01]  /*13a10*/  S2R R76, SR_TID.X ;  /* 0x00000000004c7919 */ /* 0x000e620000002100 */
[----:B-----5:R-:W-:Y:S02]  /*13a20*/  SHF.R.S32.HI R17, RZ, 0x1f, R0 ;  /* 0x0000001fff117819 */ /* 0x020fe40000011400 */
[----:B------:R-:W-:-:S04]  /*13a30*/  LOP3.LUT R198, R198, 0xfffffffd, RZ, 0xc0, !PT ;  /* 0xfffffffdc6c67812 */ /* 0x000fc800078ec0ff */
[----:B------:R-:W-:Y:S01]  /*13a40*/  LOP3.LUT R198, R198, 0xfffffffe, RZ, 0xc0, !PT ;  /* 0xfffffffec6c67812 */ /* 0x000fe200078ec0ff */
[----:B--2---:R-:W-:Y:S02]  /*13a50*/  IMAD.IADD R5, R4, 0x1, R252 ;  /* 0x0000000104057824 */ /* 0x004fe400078e02fc */
[----:B------:R-:W-:Y:S01]  /*13a60*/  IMAD R4, R9, R2, RZ ;  /* 0x0000000209047224 */ /* 0x000fe200078e02ff */
[----:B---3--:R-:W-:Y:S01]  /*13a70*/  LOP3.LUT R3, R7, 0xffff, RZ, 0xc0, !PT ;  /* 0x0000ffff07037812 */ /* 0x008fe200078ec0ff */
[----:B------:R-:W-:-:S04]  /*13a80*/  @P5 IMAD.HI.U32 R10, R5, c[0x0][0x4ec], RZ ;  /* 0x00013b00050a5a27 */ /* 0x000fc800078e00ff */
[C---:B------:R-:W-:Y:S02]  /*13a90*/  IMAD R12, R8.reuse, R6, R4 ;  /* 0x00000006080c7224 */ /* 0x040fe400078e0204 */
[----:B------:R-:W-:-:S04]  /*13aa0*/  IMAD.WIDE.U32 R6, R8, R2, RZ ;  /* 0x0000000208067225 */ /* 0x000fc800078e00ff */
[----:B------:R-:W-:-:S04]  /*13ab0*/  IMAD.WIDE.U32 R8, R14, R3, RZ ;  /* 0x000000030e087225 */ /* 0x000fc800078e00ff */
[----:B------:R-:W-:Y:S01]  /*13ac0*/  IMAD.MOV.U32 R4, RZ, RZ, R5 ;  /* 0x000000ffff047224 */ /* 0x000fe200078e0005 */
[----:B------:R-:W-:Y:S01]  /*13ad0*/  @P5 SHF.R.U32.HI R4, RZ, c[0x0][0x4f0], R10 ;  /* 0x00013c00ff045a19 */ /* 0x000fe2000001160a */
[----:B------:R-:W-:Y:S01]  /*13ae0*/  IMAD R13, R15, R3, RZ ;  /* 0x000000030f0d7224 */ /* 0x000fe200078e02ff */
[----:B----4-:R-:W-:Y:S01]  /*13af0*/  SEL R10, R16, RZ, P2 ;  /* 0x000000ff100a7207 */ /* 0x010fe20001000000 */
[----:B------:R-:W-:Y:S01]  /*13b00*/  IMAD.IADD R14, R7, 0x1, R12 ;  /* 0x00000001070e7824 */ /* 0x000fe200078e020c */
[----:B------:R-:W-:Y:S01]  /*13b10*/  IADD3 R15, P1, P0, R6, R8, R0 ;  /* 0x00000008060f7210 */ /* 0x000fe2000783e000 */
[----:B------:R-:W-:Y:S02]  /*13b20*/  IMAD.IADD R6, R9, 0x1, R13 ;  /* 0x0000000109067824 */ /* 0x000fe400078e020d */
[----:B------:R-:W-:Y:S02]  /*13b30*/  IMAD R12, R19, R10, RZ ;  /* 0x0000000a130c7224 */ /* 0x000fe400078e02ff */
[----:B------:R-:W-:-:S02]  /*13b40*/  IMAD.MOV R7, RZ, RZ, -R4 ;  /* 0x000000ffff077224 */ /* 0x000fc400078e0a04 */
        /* <DEDUP_REMOVED lines=14> */
[----:B-1----:R-:W-:Y:S01]  /*13c30*/  SHF.R.S32.HI R16, RZ, 0x1f, R76 ;  /* 0x0000001fff107819 */ /* 0x002fe2000001144c */
[----:B------:R-:W-:Y:S01]  /*13c40*/  IMAD.IADD R4, R7, 0x1, R4 ;  /* 0x0000000107047824 */ /* 0x000fe200078e0204 */
[----:B------:R-:W-:Y:S02]  /*13c50*/  LEA R7, P0, R6, R8, 0x2 ;  /* 0x0000000806077211 */ /* 0x000fe400078010ff */
[----:B------:R-:W-:Y:S02]  /*13c60*/  SEL R9, R9, c[0x0][0x454], P2 ;  /* 0x0001150009097a07 */ /* 0x000fe40001000000 */
[----:B------:R-:W-:Y:S02]  /*13c70*/  LEA.HI R16, R16, R76, RZ, 0x5 ;  /* 0x0000004c10107211 */ /* 0x000fe400078f28ff */
[----:B------:R-:W-:Y:S02]  /*13c80*/  LEA.HI.X R6, R6, R9, R4, 0x2, P0 ;  /* 0x0000000906067211 */ /* 0x000fe400000f1404 */
[----:B------:R-:W-:Y:S01]  /*13c90*/  LOP3.LUT R16, R16, 0xffffffe0, RZ, 0xc0, !PT ;  /* 0xffffffe010107812 */ /* 0x000fe200078ec0ff */
[----:B------:R-:W-:Y:S01]  /*13ca0*/  SHFL.IDX PT, R14, R7, RZ, 0x1c1f ;  /* 0x001c1fff070e7589 */ /* 0x000fe200000e0000 */
[----:B------:R-:W-:-:S03]  /*13cb0*/  IMAD R4, R11, c[0x0][0x4e8], RZ ;  /* 0x00013a000b047a24 */ /* 0x000fc600078e02ff */
        /* <DEDUP_REMOVED lines=8> */
[----:B------:R1:W1:Y:S01]  /*13d40*/  SHFL.IDX PT, R8, R7, 0x3, 0x1c1f ;  /* 0x007c1f0007087f89 */ /* 0x00026200000e0000 */
[----:B---3--:R-:W-:-:S05]  /*13d50*/  IMAD.IADD R6, R75, 0x1, R252 ;  /* 0x000000014b067824 */ /* 0x008fca00078e02fc */
[C---:B------:R-:W-:Y:S02]  /*13d60*/  IADD3 R18, R6.reuse, 0x8, RZ ;  /* 0x0000000806127810 */ /* 0x040fe40007ffe0ff */
[CC--:B------:R-:W-:Y:S02]  /*13d70*/  ISETP.GE.OR P4, PT, R6.reuse, R4.reuse, P0 ;  /* 0x000000040600720c */ /* 0x0c0fe40000786670 */
[----:B------:R-:W-:Y:S02]  /*13d80*/  IADD3 R16, R6, 0x40, RZ ;  /* 0x0000004006107810 */ /* 0x000fe40007ffe0ff */
[-C--:B------:R-:W-:Y:S02]  /*13d90*/  ISETP.GE.OR P3, PT, R18, R4.reuse, P0 ;  /* 0x000000041200720c */ /* 0x080fe40000766670 */
[----:B------:R-:W-:Y:S02]  /*13da0*/  ISETP.GE.OR P1, PT, R16, R4, P0 ;  /* 0x000000041000720c */ /* 0x000fe40000726670 */
[----:B-1----:R-:W-:-:S05]  /*13db0*/  IADD3 R7, R6, 0x48, RZ ;  /* 0x0000004806077810 */ /* 0x002fca0007ffe0ff */
[----:B------:R1:W-:Y:S04]  /*13dc0*/  @!P4 ST.E [R14.64], R23 ;  /* 0x000000170e00c985 */ /* 0x0003e8000c101906 */
        /* <DEDUP_REMOVED lines=11> */
[----:B------:R-:W2:Y:S01]  /*13e80*/  LDL R19, [R1+0x2c] ;  /* 0x00002c0001137983 */ /* 0x000ea20000100800 */
[----:B------:R-:W-:Y:S01]  /*13e90*/  IMAD R17, R17, c[0x0][0x3a0], RZ ;  /* 0x0000e80011117a24 */ /* 0x000fe200078e02ff */
[----:B-1----:R-:W-:Y:S01]  /*13ea0*/  IADD3 R8, R240, R252, RZ ;  /* 0x000000fcf0087210 */ /* 0x002fe20007ffe0ff */
[----:B------:R-:W-:-:S03]  /*13eb0*/  IMAD.WIDE.U32 R6, R0, c[0x0][0x3a0], RZ ;  /* 0x0000e80000067a25 */ /* 0x000fc600078e00ff */
[----:B------:R-:W-:Y:S01]  /*13ec0*/  MOV R5, R8 ;  /* 0x0000000800057202 */ /* 0x000fe20000000f00 */
[----:B------:R-:W-:Y:S02]  /*13ed0*/  IMAD R0, R0, c[0x0][0x3a4], R17 ;  /* 0x0000e90000007a24 */ /* 0x000fe400078e0211 */
[----:B------:R-:W-:-:S03]  /*13ee0*/  @P5 IMAD.HI.U32 R9, R8, c[0x0][0x4ec], RZ ;  /* 0x00013b0008095a27 */ /* 0x000fc600078e00ff */
        /* <DEDUP_REMOVED lines=38> */
.L_x_829:
[----:B------:R-:W-:Y:S05]  /*14150*/  BRA.DIV ~URZ, `(.L_x_715) ;  /* 0x000060227f007947 */ /* 0x000fea000b800000 */
[----:B------:R3:W4:Y:S02]  /*14160*/  SHFL.IDX PT, R0, R12, RZ, 0x1c1f ;  /* 0x001c1fff0c007589 */ /* 0x00072400000e0000 */
.L_x_830:
[----:B------:R-:W-:Y:S01]  /*14170*/  IADD3 R11, R241, R252, RZ ;  /* 0x000000fcf10b7210 */ /* 0x000fe20007ffe0ff */
        /* <DEDUP_REMOVED lines=18> */
.L_x_717:
[----:B------:R-:W-:Y:S05]  /*142a0*/  BSYNC B0 ;  /* 0x0000000000007941 */ /* 0x000fea0003800000 */
.L_x_716:
[----:B------:R-:W-:Y:S05]  /*142b0*/  BRA.DIV ~URZ, `(.L_x_718) ;  /* 0x00005f327f007947 */ /* 0x000fea000b800000 */
[----:B--2---:R2:W1:Y:S04]  /*142c0*/  SHFL.IDX PT, R5, R10, 0x1, 0x1c1f ;  /* 0x003c1f000a057f89 */ /* 0x00446800000e0000 */
[----:B----4-:R2:W4:Y:S02]  /*142d0*/  SHFL.IDX PT, R0, R12, 0x1, 0x1c1f ;  /* 0x003c1f000c007f89 */ /* 0x01052400000e0000 */
.L_x_831:
        /* <DEDUP_REMOVED lines=19> */
.L_x_720:
[----:B------:R-:W-:Y:S05]  /*14410*/  BSYNC B0 ;  /* 0x0000000000007941 */ /* 0x000fea0003800000 */
.L_x_719:
[----:B------:R-:W-:Y:S05]  /*14420*/  BRA.DIV ~URZ, `(.L_x_721) ;  /* 0x00005e927f007947 */ /* 0x000fea000b800000 */
[----:B-1----:R1:W2:Y:S02]  /*14430*/  SHFL.IDX PT, R5, R10, 0x2, 0x1c1f ;  /* 0x005c1f000a057f89 */ /* 0x0022a400000e0000 */
.L_x_832:
[----:B------:R-:W-:Y:S05]  /*14440*/  BRA.DIV ~URZ, `(.L_x_722) ;  /* 0x00005ee27f007947 */ /* 0x000fea000b800000 */
[----:B----4-:R4:W1:Y:S02]  /*14450*/  SHFL.IDX PT, R0, R12, 0x2, 0x1c1f ;  /* 0x005c1f000c007f89 */ /* 0x01086400000e0000 */
.L_x_833:
        /* <DEDUP_REMOVED lines=19> */
.L_x_724:
[----:B------:R-:W-:Y:S05]  /*14590*/  BSYNC B0 ;  /* 0x0000000000007941 */ /* 0x000fea0003800000 */
.L_x_723:
[----:B------:R-:W-:Y:S05]  /*145a0*/  BRA.DIV ~URZ, `(.L_x_725) ;  /* 0x00005df27f007947 */ /* 0x000fea000b800000 */
[----:B-1----:R1:W3:Y:S04]  /*145b0*/  SHFL.IDX PT, R6, R10, 0x3, 0x1c1f ;  /* 0x007c1f000a067f89 */ /* 0x0022e800000e0000 */
[----:B------:R1:W4:Y:S02]  /*145c0*/  SHFL.IDX PT, R0, R12, 0x3, 0x1c1f ;  /* 0x007c1f000c007f89 */ /* 0x00032400000e0000 */
.L_x_834:
        /* <DEDUP_REMOVED lines=20> */
.L_x_713:
        /* <DEDUP_REMOVED lines=33> */
.L_x_835:
[----:B------:R-:W-:Y:S05]  /*14920*/  BRA.DIV ~URZ, `(.L_x_728) ;  /* 0x00005bb27f007947 */ /* 0x000fea000b800000 */
[----:B------:R3:W4:Y:S02]  /*14930*/  SHFL.IDX PT, R0, R12, RZ, 0x1c1f ;  /* 0x001c1fff0c007589 */ /* 0x00072400000e0000 */
.L_x_836:
[----:B------:R-:W-:Y:S01]  /*14940*/  BSSY B0, `(.L_x_729) ;  /* 0x0000054000007945 */ /* 0x000fe20003800000 */
[----:B------:R-:W-:Y:S05]  /*14950*/  @P0 BRA `(.L_x_730) ;  /* 0x0000052000000947 */ /* 0x000fea0003800000 */
[C---:B------:R-:W-:Y:S02]  /*14960*/  ISETP.GE.AND P1, PT, R236.reuse, c[0x0][0x3c8], PT ;  /* 0x0000f200ec007a0c */ /* 0x040fe40003f26270 */
[C---:B------:R-:W-:Y:S02]  /*14970*/  IADD3 R10, R236.reuse, 0x8, RZ ;  /* 0x00000008ec0a7810 */ /* 0x040fe40007ffe0ff */
[----:B------:R-:W-:Y:S02]  /*14980*/  IADD3 R11, R236, 0x10, RZ ;  /* 0x00000010ec0b7810 */ /* 0x000fe40007ffe0ff */
[----:B------:R-:W-:Y:S02]  /*14990*/  ISETP.GE.AND P2, PT, R10, c[0x0][0x3c8], PT ;  /* 0x0000f2000a007a0c */ /* 0x000fe40003f46270 */
[----:B------:R-:W-:-:S02]  /*149a0*/  SHF.R.S32.HI R6, RZ, 0x1f, R236 ;  /* 0x0000001fff067819 */ /* 0x000fc400000114ec */
[----:B------:R-:W-:Y:S02]  /*149b0*/  ISETP.GE.AND P4, PT, R11, c[0x0][0x3c8], PT ;  /* 0x0000f2000b007a0c */ /* 0x000fe40003f86270 */
[C---:B------:R-:W-:Y:S02]  /*149c0*/  IADD3 R13, R236.reuse, 0x8, RZ ;  /* 0x00000008ec0d7810 */ /* 0x040fe40007ffe0ff */
[C---:B----4-:R-:W-:Y:S02]  /*149d0*/  @!P1 LEA R2, P0, R236.reuse, R0, 0x2 ;  /* 0x00000000ec029211 */ /* 0x050fe400078010ff */
[----:B------:R-:W-:Y:S02]  /*149e0*/  SHF.R.S32.HI R13, RZ, 0x1f, R13 ;  /* 0x0000001fff0d7819 */ /* 0x000fe4000001140d */
[----:B--2---:R-:W-:Y:S02]  /*149f0*/  @!P1 LEA.HI.X R3, R236, R4, R6, 0x2, P0 ;  /* 0x00000004ec039211 */ /* 0x004fe400000f1406 */
[----:B------:R-:W-:-:S02]  /*14a00*/  @!P2 LEA R6, P0, R10, R0, 0x2 ;  /* 0x000000000a06a211 */ /* 0x000fc400078010ff */
[----:B------:R-:W-:Y:S01]  /*14a10*/  IADD3 R9, R236, 0x18, RZ ;  /* 0x00000018ec097810 */ /* 0x000fe20007ffe0ff */
[----:B------:R2:W-:Y:S01]  /*14a20*/  @!P1 ST.E.64 [R2.64], R160 ;  /* 0x000000a002009985 */ /* 0x0005e2000c101b06 */
[----:B------:R-:W-:Y:S02]  /*14a30*/  @!P2 LEA.HI.X R7, R10, R4, R13, 0x2, P0 ;  /* 0x000000040a07a211 */ /* 0x000fe400000f140d */
[----:B------:R-:W-:Y:S02]  /*14a40*/  ISETP.GE.AND P3, PT, R9, c[0x0][0x3c8], PT ;  /* 0x0000f20009007a0c */ /* 0x000fe40003f66270 */
[C---:B------:R-:W-:Y:S01]  /*14a50*/  IADD3 R13, R236.reuse, 0x10, RZ ;  /* 0x00000010ec0d7810 */ /* 0x040fe20007ffe0ff */
[----:B------:R4:W-:Y:S01]  /*14a60*/  @!P2 ST.E.64 [R6.64], R162 ;  /* 0x000000a20600a985 */ /* 0x0009e2000c101b06 */
[----:B------:R-:W-:Y:S02]  /*14a70*/  IADD3 R8, R236, 0x20, RZ ;  /* 0x00000020ec087810 */ /* 0x000fe40007ffe0ff */
[----:B------:R-:W-:-:S02]  /*14a80*/  SHF.R.S32.HI R13, RZ, 0x1f, R13 ;  /* 0x0000001fff0d7819 */ /* 0x000fc4000001140d */
[----:B------:R-:W-:Y:S02]  /*14a90*/  ISETP.GE.AND P1, PT, R8, c[0x0][0x3c8], PT ;  /* 0x0000f20008007a0c */ /* 0x000fe40003f26270 */
[C---:B------:R-:W-:Y:S02]  /*14aa0*/  IADD3 R10, R236.reuse, 0x28, RZ ;  /* 0x00000028ec0a7810 */ /* 0x040fe40007ffe0ff */
[----:B------:R-:W-:-:S04]  /*14ab0*/  IADD3 R14, R236, 0x48, RZ ;  /* 0x00000048ec0e7810 */ /* 0x000fc80007ffe0ff */
[----:B------:R-:W-:Y:S02]  /*14ac0*/  SHF.R.S32.HI R14, RZ, 0x1f, R14 ;  /* 0x0000001fff0e7819 */ /* 0x000fe4000001140e */
[----:B--2---:R-:W-:-:S04]  /*14ad0*/  @!P4 LEA R2, P0, R11, R0, 0x2 ;  /* 0x000000000b02c211 */ /* 0x004fc800078010ff */
[----:B------:R-:W-:Y:S02]  /*14ae0*/  @!P4 LEA.HI.X R3, R11, R4, R13, 0x2, P0 ;  /* 0x000000040b03c211 */ /* 0x000fe400000f140d */
[----:B------:R-:W-:Y:S02]  /*14af0*/  IADD3 R13, R236, 0x18, RZ ;  /* 0x00000018ec0d7810 */ /* 0x000fe40007ffe0ff */
[C---:B----4-:R-:W-:Y:S01]  /*14b00*/  @!P3 LEA R6, P0, R9.reuse, R0, 0x2 ;  /* 0x000000000906b211 */ /* 0x050fe200078010ff */
[----:B------:R2:W-:Y:S01]  /*14b10*/  @!P4 ST.E.64 [R2.64], R164 ;  /* 0x000000a40200c985 */ /* 0x0005e2000c101b06 */
[----:B------:R-:W-:Y:S02]  /*14b20*/  SHF.R.S32.HI R13, RZ, 0x1f, R13 ;  /* 0x0000001fff0d7819 */ /* 0x000fe4000001140d */
[----:B------:R-:W-:Y:S02]  /*14b30*/  ISETP.GE.AND P4, PT, R10, c[0x0][0x3c8], PT ;  /* 0x0000f2000a007a0c */ /* 0x000fe40003f86270 */
[----:B------:R-:W-:-:S02]  /*14b40*/  @!P3 LEA.HI.X R7, R9, R4, R13, 0x2, P0 ;  /* 0x000000040907b211 */ /* 0x000fc400000f140d */
[C---:B------:R-:W-:Y:S02]  /*14b50*/  IADD3 R13, R236.reuse, 0x20, RZ ;  /* 0x00000020ec0d7810 */ /* 0x040fe40007ffe0ff */
[C---:B------:R-:W-:Y:S01]  /*14b60*/  IADD3 R11, R236.reuse, 0x30, RZ ;  /* 0x00000030ec0b7810 */ /* 0x040fe20007ffe0ff */
[----:B------:R4:W-:Y:S01]  /*14b70*/  @!P3 ST.E.64 [R6.64], R148 ;  /* 0x000000940600b985 */ /* 0x0009e2000c101b06 */
[----:B------:R-:W-:Y:S02]  /*14b80*/  SHF.R.S32.HI R13, RZ, 0x1f, R13 ;  /* 0x0000001fff0d7819 */ /* 0x000fe4000001140d */
[----:B------:R-:W-:Y:S02]  /*14b90*/  ISETP.GE.AND P2, PT, R11, c[0x0][0x3c8], PT ;  /* 0x0000f2000b007a0c */ /* 0x000fe40003f46270 */
[----:B------:R-:W-:Y:S02]  /*14ba0*/  IADD3 R9, R236, 0x38, RZ ;  /* 0x00000038ec097810 */ /* 0x000fe40007ffe0ff */
[----:B--2---:R-:W-:-:S04]  /*14bb0*/  @!P1 LEA R2, P0, R8, R0, 0x2 ;  /* 0x0000000008029211 */ /* 0x004fc800078010ff */
[----:B------:R-:W-:Y:S02]  /*14bc0*/  @!P1 LEA.HI.X R3, R8, R4, R13, 0x2, P0 ;  /* 0x0000000408039211 */ /* 0x000fe400000f140d */
[C---:B------:R-:W-:Y:S02]  /*14bd0*/  IADD3 R13, R236.reuse, 0x28, RZ ;  /* 0x00000028ec0d7810 */ /* 0x040fe40007ffe0ff */
[----:B------:R-:W-:Y:S01]  /*14be0*/  IADD3 R8, R236, 0x40, RZ ;  /* 0x00000040ec087810 */ /* 0x000fe20007ffe0ff */
[----:B------:R2:W-:Y:S01]  /*14bf0*/  @!P1 ST.E.64 [R2.64], R152 ;  /* 0x0000009802009985 */ /* 0x0005e2000c101b06 */
[----:B----4-:R-:W-:Y:S02]  /*14c00*/  @!P4 LEA R6, P0, R10, R0, 0x2 ;  /* 0x000000000a06c211 */ /* 0x010fe400078010ff */
[----:B------:R-:W-:Y:S02]  /*14c10*/  SHF.R.S32.HI R13, RZ, 0x1f, R13 ;  /* 0x0000001fff0d7819 */ /* 0x000fe4000001140d */
[----:B------:R-:W-:-:S02]  /*14c20*/  ISETP.GE.AND P1, PT, R9, c[0x0][0x3c8], PT ;  /* 0x0000f20009007a0c */ /* 0x000fc40003f26270 */
[----:B------:R-:W-:Y:S02]  /*14c30*/  @!P4 LEA.HI.X R7, R10, R4, R13, 0x2, P0 ;  /* 0x000000040a07c211 */ /* 0x000fe400000f140d */
[C---:B------:R-:W-:Y:S02]  /*14c40*/  IADD3 R13, R236.reuse, 0x30, RZ ;  /* 0x00000030ec0d7810 */ /* 0x040fe40007ffe0ff */
[----:B------:R-:W-:Y:S01]  /*14c50*/  IADD3 R10, R236, 0x38, RZ ;  /* 0x00000038ec0a7810 */ /* 0x000fe20007ffe0ff */
[----:B------:R4:W-:Y:S01]  /*14c60*/  @!P4 ST.E.64 [R6.64], R156 ;  /* 0x0000009c0600c985 */ /* 0x0009e2000c101b06 */
[----:B------:R-:W-:Y:S02]  /*14c70*/  SHF.R.S32.HI R13, RZ, 0x1f, R13 ;  /* 0x0000001fff0d7819 */ /* 0x000fe4000001140d */
[----:B------:R-:W-:Y:S02]  /*14c80*/  ISETP.GE.AND P4, PT, R8, c[0x0][0x3c8], PT ;  /* 0x0000f20008007a0c */ /* 0x000fe40003f86270 */
[----:B------:R-:W-:-:S02]  /*14c90*/  SHF.R.S32.HI R10, RZ, 0x1f, R10 ;  /* 0x0000001fff0a7819 */ /* 0x000fc4000001140a */
[----:B--2---:R-:W-:-:S04]  /*14ca0*/  @!P2 LEA R2, P0, R11, R0, 0x2 ;  /* 0x000000000b02a211 */ /* 0x004fc800078010ff */
[----:B------:R-:W-:Y:S02]  /*14cb0*/  @!P2 LEA.HI.X R3, R11, R4, R13, 0x2, P0 ;  /* 0x000000040b03a211 */ /* 0x000fe400000f140d */
[C---:B------:R-:W-:Y:S02]  /*14cc0*/  IADD3 R11, R236.reuse, 0x48, RZ ;  /* 0x00000048ec0b7810 */ /* 0x040fe40007ffe0ff */
[----:B------:R-:W-:Y:S01]  /*14cd0*/  IADD3 R13, R236, 0x50, RZ ;  /* 0x00000050ec0d7810 */ /* 0x000fe20007ffe0ff */
[----:B------:R2:W-:Y:S01]  /*14ce0*/  @!P2 ST.E.64 [R2.64], R166 ;  /* 0x000000a60200a985 */ /* 0x0005e2000c101b06 */
[----:B------:R-:W-:Y:S02]  /*14cf0*/  ISETP.GE.AND P3, PT, R11, c[0x0][0x3c8], PT ;  /* 0x0000f2000b007a0c */ /* 0x000fe40003f66270 */
[----:B----4-:R-:W-:Y:S02]  /*14d00*/  @!P1 LEA R6, P0, R9, R0, 0x2 ;  /* 0x0000000009069211 */ /* 0x010fe400078010ff */
[----:B------:R-:W-:-:S02]  /*14d10*/  ISETP.GE.AND P2, PT, R13, c[0x0][0x3c8], PT ;  /* 0x0000f2000d007a0c */ /* 0x000fc40003f46270 */
[----:B------:R-:W-:Y:S02]  /*14d20*/  @!P1 LEA.HI.X R7, R9, R4, R10, 0x2, P0 ;  /* 0x0000000409079211 */ /* 0x000fe400000f140a */
[C---:B------:R-:W-:Y:S02]  /*14d30*/  IADD3 R9, R236.reuse, 0x40, RZ ;  /* 0x00000040ec097810 */ /* 0x040fe40007ffe0ff */
[----:B------:R-:W-:Y:S01]  /*14d40*/  IADD3 R10, R236, 0x58, RZ ;  /* 0x00000058ec0a7810 */ /* 0x000fe20007ffe0ff */
[----:B------:R4:W-:Y:S01]  /*14d50*/  @!P1 ST.E.64 [R6.64], R168 ;  /* 0x000000a806009985 */ /* 0x0009e2000c101b06 */
[----:B------:R-:W-:Y:S02]  /*14d60*/  SHF.R.S32.HI R9, RZ, 0x1f, R9 ;  /* 0x0000001fff097819 */ /* 0x000fe40000011409 */
[----:B------:R-:W-:Y:S02]  /*14d70*/  ISETP.GE.AND P1, PT, R10, c[0x0][0x3c8], PT ;  /* 0x0000f2000a007a0c */ /* 0x000fe40003f26270 */
[----:B--2---:R-:W-:-:S04]  /*14d80*/  @!P4 LEA R2, P0, R8, R0, 0x2 ;  /* 0x000000000802c211 */ /* 0x004fc800078010ff */
[----:B------:R-:W-:Y:S02]  /*14d90*/  @!P4 LEA.HI.X R3, R8, R4, R9, 0x2, P0 ;  /* 0x000000040803c211 */ /* 0x000fe400000f1409 */
[----:B------:R-:W-:-:S03]  /*14da0*/  @!P3 LEA R8, P0, R11, R0, 0x2 ;  /* 0x000000000b08b211 */ /* 0x000fc600078010ff */
[----:B------:R2:W-:Y:S01]  /*14db0*/  @!P4 ST.E.64 [R2.64], R106 ;  /* 0x0000006a0200c985 */ /* 0x0005e2000c101b06 */
[----:B------:R-:W-:Y:S02]  /*14dc0*/  @!P3 LEA.HI.X R9, R11, R4, R14, 0x2, P0 ;  /* 0x000000040b09b211 */ /* 0x000fe400000f140e */
[C---:B------:R-:W-:Y:S02]  /*14dd0*/  IADD3 R14, R236.reuse, 0x50, RZ ;  /* 0x00000050ec0e7810 */ /* 0x040fe40007ffe0ff */
[C---:B----4-:R-:W-:Y:S01]  /*14de0*/  @!P2 LEA R6, P0, R13.reuse, R0, 0x2 ;  /* 0x000000000d06a211 */ /* 0x050fe200078010ff */
[----:B------:R4:W-:Y:S01]  /*14df0*/  @!P3 ST.E.64 [R8.64], R172 ;  /* 0x000000ac0800b985 */ /* 0x0009e2000c101b06 */
[----:B------:R-:W-:Y:S02]  /*14e00*/  SHF.R.S32.HI R14, RZ, 0x1f, R14 ;  /* 0x0000001fff0e7819 */ /* 0x000fe4000001140e */
[----:B------:R-:W-:Y:S02]  /*14e10*/  IADD3 R11, R236, 0x58, RZ ;  /* 0x00000058ec0b7810 */ /* 0x000fe40007ffe0ff */
[----:B------:R-:W-:-:S02]  /*14e20*/  @!P2 LEA.HI.X R7, R13, R4, R14, 0x2, P0 ;  /* 0x000000040d07a211 */ /* 0x000fc400000f140e */
[----:B------:R-:W-:-:S03]  /*14e30*/  SHF.R.S32.HI R11, RZ, 0x1f, R11 ;  /* 0x0000001fff0b7819 */ /* 0x000fc6000001140b */
[----:B------:R4:W-:Y:S01]  /*14e40*/  @!P2 ST.E.64 [R6.64], R170 ;  /* 0x000000aa0600a985 */ /* 0x0009e2000c101b06 */
[----:B--2---:R-:W-:-:S04]  /*14e50*/  @!P1 LEA R2, P0, R10, R0, 0x2 ;  /* 0x000000000a029211 */ /* 0x004fc800078010ff */
[----:B------:R-:W-:-:S05]  /*14e60*/  @!P1 LEA.HI.X R3, R10, R4, R11, 0x2, P0 ;  /* 0x000000040a039211 */ /* 0x000fca00000f140b */
[----:B------:R4:W-:Y:S04]  /*14e70*/  @!P1 ST.E.64 [R2.64], R84 ;  /* 0x0000005402009985 */ /* 0x0009e8000c101b06 */
.L_x_730:
[----:B------:R-:W-:Y:S05]  /*14e80*/  BSYNC B0 ;  /* 0x0000000000007941 */ /* 0x000fea0003800000 */
.L_x_729:
[----:B------:R-:W-:Y:S05]  /*14e90*/  BRA.DIV ~URZ, `(.L_x_731) ;  /* 0x000056b27f007947 */ /* 0x000fea000b800000 */
[----:B--2---:R2:W1:Y:S04]  /*14ea0*/  SHFL.IDX PT, R4, R5, 0x1, 0x1c1f ;  /* 0x003c1f0005047f89 */ /* 0x00446800000e0000 */
[----:B----4-:R2:W4:Y:S02]  /*14eb0*/  SHFL.IDX PT, R0, R12, 0x1, 0x1c1f ;  /* 0x003c1f000c007f89 */ /* 0x01052400000e0000 */
.L_x_837:
[----:B------:R-:W-:Y:S01]  /*14ec0*/  BSSY B0, `(.L_x_732) ;  /* 0x0000054000007945 */ /* 0x000fe20003800000 */
[----:B------:R-:W-:Y:S05]  /*14ed0*/  @P6 BRA `(.L_x_733) ;  /* 0x0000052000006947 */ /* 0x000fea0003800000 */
[C---:B------:R-:W-:Y:S02]  /*14ee0*/  ISETP.GE.AND P1, PT, R236.reuse, c[0x0][0x3c8], PT ;  /* 0x0000f200ec007a0c */ /* 0x040fe40003f26270 */
[C---:B------:R-:W-:Y:S02]  /*14ef0*/  IADD3 R10, R236.reuse, 0x8, RZ ;  /* 0x00000008ec0a7810 */ /* 0x040fe40007ffe0ff */
[----:B------:R-:W-:Y:S02]  /*14f00*/  IADD3 R13, R236, 0x10, RZ ;  /* 0x00000010ec0d7810 */ /* 0x000fe40007ffe0ff */
[----:B------:R-:W-:-:S02]  /*14f10*/  ISETP.GE.AND P0, PT, R10, c[0x0][0x3c8], PT ;  /* 0x0000f2000a007a0c */ /* 0x000fc40003f06270 */
[C---:B------:R-:W-:Y:S02]  /*14f20*/  IADD3 R9, R236.reuse, 0x18, RZ ;  /* 0x00000018ec097810 */ /* 0x040fe40007ffe0ff */
[----:B------:R-:W-:Y:S02]  /*14f30*/  SHF.R.S32.HI R6, RZ, 0x1f, R236 ;  /* 0x0000001fff067819 */ /* 0x000fe400000114ec */
[----:B------:R-:W-:Y:S02]  /*14f40*/  ISETP.GE.AND P3, PT, R13, c[0x0][0x3c8], PT ;  /* 0x0000f2000d007a0c */ /* 0x000fe40003f66270 */
[C---:B----4-:R-:W-:Y:S02]  /*14f50*/  @!P1 LEA R2, P2, R236.reuse, R0, 0x2 ;  /* 0x00000000ec029211 */ /* 0x050fe400078410ff */
[----:B------:R-:W-:Y:S02]  /*14f60*/  IADD3 R11, R236, 0x8, RZ ;  /* 0x00000008ec0b7810 */ /* 0x000fe40007ffe0ff */
[----:B------:R-:W-:-:S02]  /*14f70*/  ISETP.GE.AND P5, PT, R9, c[0x0][0x3c8], PT ;  /* 0x0000f20009007a0c */ /* 0x000fc40003fa6270 */
[----:B-1----:R-:W-:Y:S02]  /*14f80*/  @!P1 LEA.HI.X R3, R236, R4, R6, 0x2, P2 ;  /* 0x00000004ec039211 */ /* 0x002fe400010f1406 */
[----:B------:R-:W-:Y:S02]  /*14f90*/  SHF.R.S32.HI R11, RZ, 0x1f, R11 ;  /* 0x0000001fff0b7819 */ /* 0x000fe4000001140b */
[----:B------:R-:W-:Y:S01]  /*14fa0*/  @!P0 LEA R6, P2, R10, R0, 0x2 ;  /* 0x000000000a068211 */ /* 0x000fe200078410ff */
[----:B------:R1:W-:Y:S01]  /*14fb0*/  @!P1 ST.E.64 [R2.64], R144 ;  /* 0x0000009002009985 */ /* 0x0003e2000c101b06 */
[----:B------:R-:W-:Y:S02]  /*14fc0*/  IADD3 R8, R236, 0x20, RZ ;  /* 0x00000020ec087810 */ /* 0x000fe40007ffe0ff */
[----:B------:R-:W-:Y:S02]  /*14fd0*/  @!P0 LEA.HI.X R7, R10, R4, R11, 0x2, P2 ;  /* 0x000000040a078211 */ /* 0x000fe400010f140b */
[----:B------:R-:W-:-:S02]  /*14fe0*/  IADD3 R14, R236, 0x10, RZ ;  /* 0x00000010ec0e7810 */ /* 0x000fc40007ffe0ff */
[----:B------:R-:W-:Y:S01]  /*14ff0*/  ISETP.GE.AND P2, PT, R8, c[0x0][0x3c8], PT ;  /* 0x0000f20008007a0c */ /* 0x000fe20003f46270 */
[----:B------:R4:W-:Y:S01]  /*15000*/  @!P0 ST.E.64 [R6.64], R142 ;  /* 0x0000008e06008985 */ /* 0x0009e2000c101b06 */
[C---:B------:R-:W-:Y:S02]  /*15010*/  IADD3 R10, R236.reuse, 0x18, RZ ;  /* 0x00000018ec0a7810 */ /* 0x040fe40007ffe0ff */
[----:B------:R-:W-:Y:S02]  /*15020*/  IADD3 R11, R236, 0x28, RZ ;  /* 0x00000028ec0b7810 */ /* 0x000fe40007ffe0ff */
[----:B------:R-:W-:Y:S02]  /*15030*/  SHF.R.S32.HI R14, RZ, 0x1f, R14 ;  /* 0x0000001fff0e7819 */ /* 0x000fe4000001140e */
[----:B------:R-:W-:Y:S02]  /*15040*/  SHF.R.S32.HI R10, RZ, 0x1f, R10 ;  /* 0x0000001fff0a7819 */ /* 0x000fe4000001140a */
[----:B------:R-:W-:-:S02]  /*15050*/  ISETP.GE.AND P1, PT, R11, c[0x0][0x3c8], PT ;  /* 0x0000f2000b007a0c */ /* 0x000fc40003f26270 */
[C---:B------:R-:W-:Y:S02]  /*15060*/  IADD3 R17, R236.reuse, 0x40, RZ ;  /* 0x00000040ec117810 */ /* 0x040fe40007ffe0ff */
[C---:B------:R-:W-:Y:S02]  /*15070*/  IADD3 R15, R236.reuse, 0x30, RZ ;  /* 0x00000030ec0f7810 */ /* 0x040fe40007ffe0ff */
[----:B------:R-:W-:Y:S02]  /*15080*/  IADD3 R18, R236, 0x40, RZ ;  /* 0x00000040ec127810 */ /* 0x000fe40007ffe0ff */
[----:B------:R-:W-:Y:S02]  /*15090*/  SHF.R.S32.HI R15, RZ, 0x1f, R15 ;  /* 0x0000001fff0f7819 */ /* 0x000fe4000001140f */
[----:B------:R-:W-:Y:S02]  /*150a0*/  SHF.R.S32.HI R18, RZ, 0x1f, R18 ;  /* 0x0000001fff127819 */ /* 0x000fe40000011412 */
[----:B-1----:R-:W-:-:S02]  /*150b0*/  @!P3 LEA R2, P4, R13, R0, 0x2 ;  /* 0x000000000d02b211 */ /* 0x002fc400078810ff */
[C---:B------:R-:W-:Y:S02]  /*150c0*/  IADD3 R16, R236.reuse, 0x48, RZ ;  /* 0x00000048ec107810 */ /* 0x040fe40007ffe0ff */
[----:B------:R-:W-:Y:S02]  /*150d0*/  @!P3 LEA.HI.X R3, R13, R4, R14, 0x2, P4 ;  /* 0x000000040d03b211 */ /* 0x000fe400020f140e */
[C---:B------:R-:W-:Y:S02]  /*150e0*/  IADD3 R13, R236.reuse, 0x30, RZ ;  /* 0x00000030ec0d7810 */ /* 0x040fe40007ffe0ff */
[C---:B----4-:R-:W-:Y:S01]  /*150f0*/  @!P5 LEA R6, P0, R9.reuse, R0, 0x2 ;  /* 0x000000000906d211 */ /* 0x050fe200078010ff */
[----:B------:R1:W-:Y:S01]  /*15100*/  @!P3 ST.E.64 [R2.64], R146 ;  /* 0x000000920200b985 */ /* 0x0003e2000c101b06 */
[----:B------:R-:W-:Y:S02]  /*15110*/  IADD3 R14, R236, 0x28, RZ ;  /* 0x00000028ec0e7810 */ /* 0x000fe40007ffe0ff */
[----:B------:R-:W-:-:S02]  /*15120*/  @!P5 LEA.HI.X R7, R9, R4, R10, 0x2, P0 ;  /* 0x000000040907d211 */ /* 0x000fc400000f140a */
[C---:B------:R-:W-:Y:S02]  /*15130*/  IADD3 R9, R236.reuse, 0x20, RZ ;  /* 0x00000020ec097810 */ /* 0x040fe40007ffe0ff */
[----:B------:R-:W-:Y:S01]  /*15140*/  ISETP.GE.AND P0, PT, R13, c[0x0][0x3c8], PT ;  /* 0x0000f2000d007a0c */ /* 0x000fe20003f06270 */
[----:B------:R4:W-:Y:S01]  /*15150*/  @!P5 ST.E.64 [R6.64], R96 ;  /* 0x000000600600d985 */ /* 0x0009e2000c101b06 */
[----:B------:R-:W-:Y:S02]  /*15160*/  IADD3 R10, R236, 0x38, RZ ;  /* 0x00000038ec0a7810 */ /* 0x000fe40007ffe0ff */
[----:B------:R-:W-:Y:S02]  /*15170*/  SHF.R.S32.HI R9, RZ, 0x1f, R9 ;  /* 0x0000001fff097819 */ /* 0x000fe40000011409 */
[----:B------:R-:W-:Y:S02]  /*15180*/  ISETP.GE.AND P4, PT, R10, c[0x0][0x3c8], PT ;  /* 0x0000f2000a007a0c */ /* 0x000fe40003f86270 */
[----:B------:R-:W-:-:S02]  /*15190*/  SHF.R.S32.HI R14, RZ, 0x1f, R14 ;  /* 0x0000001fff0e7819 */ /* 0x000fc4000001140e */
[----:B------:R-:W-:Y:S02]  /*151a0*/  ISETP.GE.AND P5, PT, R17, c[0x0][0x3c8], PT ;  /* 0x0000f20011007a0c */ /* 0x000fe40003fa6270 */
[----:B------:R-:W-:Y:S02]  /*151b0*/  SHF.R.S32.HI R16, RZ, 0x1f, R16 ;  /* 0x0000001fff107819 */ /* 0x000fe40000011410 */
[----:B-1----:R-:W-:-:S04]  /*151c0*/  @!P2 LEA R2, P3, R8, R0, 0x2 ;  /* 0x000000000802a211 */ /* 0x002fc800078610ff */
[----:B------:R-:W-:Y:S02]  /*151d0*/  @!P2 LEA.HI.X R3, R8, R4, R9, 0x2, P3 ;  /* 0x000000040803a211 */ /* 0x000fe400018f1409 */
[----:B------:R-:W-:-:S03]  /*151e0*/  @!P1 LEA R8, P3, R11, R0, 0x2 ;  /* 0x000000000b089211 */ /* 0x000fc600078610ff */
[----:B------:R1:W-:Y:S01]  /*151f0*/  @!P2 ST.E.64 [R2.64], R110 ;  /* 0x0000006e0200a985 */ /* 0x0003e2000c101b06 */
[----:B------:R-:W-:Y:S02]  /*15200*/  @!P1 LEA.HI.X R9, R11, R4, R14, 0x2, P3 ;  /* 0x000000040b099211 */ /* 0x000fe400018f140e */
[C---:B------:R-:W-:Y:S02]  /*15210*/  IADD3 R14, R236.reuse, 0x48, RZ ;  /* 0x00000048ec0e7810 */ /* 0x040fe40007ffe0ff */
[C---:B----4-:R-:W-:Y:S01]  /*15220*/  @!P0 LEA R6, P2, R13.reuse, R0, 0x2 ;  /* 0x000000000d068211 */ /* 0x050fe200078410ff */
[----:B------:R4:W-:Y:S01]  /*15230*/  @!P1 ST.E.64 [R8.64], R136 ;  /* 0x0000008808009985 */ /* 0x0009e2000c101b06 */
[----:B------:R-:W-:Y:S02]  /*15240*/  IADD3 R11, R236, 0x38, RZ ;  /* 0x00000038ec0b7810 */ /* 0x000fe40007ffe0ff */
[----:B------:R-:W-:Y:S02]  /*15250*/  ISETP.GE.AND P3, PT, R14, c[0x0][0x3c8], PT ;  /* 0x0000f2000e007a0c */ /* 0x000fe40003f66270 */
[----:B------:R-:W-:-:S02]  /*15260*/  @!P0 LEA.HI.X R7, R13, R4, R15, 0x2, P2 ;  /* 0x000000040d078211 */ /* 0x000fc400010f140f */
[----:B------:R-:W-:Y:S02]  /*15270*/  SHF.R.S32.HI R11, RZ, 0x1f, R11 ;  /* 0x0000001fff0b7819 */ /* 0x000fe4000001140b */
[C---:B------:R-:W-:Y:S01]  /*15280*/  IADD3 R15, R236.reuse, 0x50, RZ ;  /* 0x00000050ec0f7810 */ /* 0x040fe20007ffe0ff */
[----:B------:R5:W-:Y:S01]  /*15290*/  @!P0 ST.E.64 [R6.64], R138 ;  /* 0x0000008a06008985 */ /* 0x000be2000c101b06 */
[----:B------:R-:W-:Y:S02]  /*152a0*/  IADD3 R13, R236, 0x58, RZ ;  /* 0x00000058ec0d7810 */ /* 0x000fe40007ffe0ff */
[----:B------:R-:W-:Y:S02]  /*152b0*/  ISETP.GE.AND P2, PT, R15, c[0x0][0x3c8], PT ;  /* 0x0000f2000f007a0c */ /* 0x000fe40003f46270 */
[----:B-1----:R-:W-:-:S04]  /*152c0*/  @!P4 LEA R2, P1, R10, R0, 0x2 ;  /* 0x000000000a02c211 */ /* 0x002fc800078210ff */
[----:B------:R-:W-:Y:S02]  /*152d0*/  @!P4 LEA.HI.X R3, R10, R4, R11, 0x2, P1 ;  /* 0x000000040a03c211 */ /* 0x000fe400008f140b */
[----:B------:R-:W-:Y:S02]  /*152e0*/  @!P5 LEA R10, P0, R17, R0, 0x2 ;  /* 0x00000000110ad211 */ /* 0x000fe400078010ff */
[----:B------:R-:W-:Y:S01]  /*152f0*/  ISETP.GE.AND P1, PT, R13, c[0x0][0x3c8], PT ;  /* 0x0000f2000d007a0c */ /* 0x000fe20003f26270 */
[----:B------:R1:W-:Y:S01]  /*15300*/  @!P4 ST.E.64 [R2.64], R140 ;  /* 0x0000008c0200c985 */ /* 0x0003e2000c101b06 */
[----:B------:R-:W-:Y:S02]  /*15310*/  @!P5 LEA.HI.X R11, R17, R4, R18, 0x2, P0 ;  /* 0x00000004110bd211 */ /* 0x000fe400000f1412 */
[----:B----4-:R-:W-:-:S03]  /*15320*/  @!P3 LEA R8, P0, R14, R0, 0x2 ;  /* 0x000000000e08b211 */ /* 0x010fc600078010ff */
[----:B------:R4:W-:Y:S01]  /*15330*/  @!P5 ST.E.64 [R10.64], R154 ;  /* 0x0000009a0a00d985 */ /* 0x0009e2000c101b06 */
[----:B------:R-:W-:Y:S02]  /*15340*/  @!P3 LEA.HI.X R9, R14, R4, R16, 0x2, P0 ;  /* 0x000000040e09b211 */ /* 0x000fe400000f1410 */
[C---:B------:R-:W-:Y:S02]  /*15350*/  IADD3 R16, R236.reuse, 0x50, RZ ;  /* 0x00000050ec107810 */ /* 0x040fe40007ffe0ff */
[C---:B-----5:R-:W-:Y:S01]  /*15360*/  @!P2 LEA R6, P0, R15.reuse, R0, 0x2 ;  /* 0x000000000f06a211 */ /* 0x060fe200078010ff */
[----:B------:R4:W-:Y:S01]  /*15370*/  @!P3 ST.E.64 [R8.64], R150 ;  /* 0x000000960800b985 */ /* 0x0009e2000c101b06 */
[----:B------:R-:W-:Y:S02]  /*15380*/  SHF.R.S32.HI R16, RZ, 0x1f, R16 ;  /* 0x0000001fff107819 */ /* 0x000fe40000011410 */
[----:B------:R-:W-:Y:S02]  /*15390*/  IADD3 R14, R236, 0x58, RZ ;  /* 0x00000058ec0e7810 */ /* 0x000fe40007ffe0ff */
[----:B------:R-:W-:-:S02]  /*153a0*/  @!P2 LEA.HI.X R7, R15, R4, R16, 0x2, P0 ;  /* 0x000000040f07a211 */ /* 0x000fc400000f1410 */
[----:B------:R-:W-:-:S03]  /*153b0*/  SHF.R.S32.HI R14, RZ, 0x1f, R14 ;  /* 0x0000001fff0e7819 */ /* 0x000fc6000001140e */
[----:B------:R4:W-:Y:S01]  /*153c0*/  @!P2 ST.E.64 [R6.64], R82 ;  /* 0x000000520600a985 */ /* 0x0009e2000c101b06 */
[----:B-1----:R-:W-:-:S04]  /*153d0*/  @!P1 LEA R2, P0, R13, R0, 0x2 ;  /* 0x000000000d029211 */ /* 0x002fc800078010ff */
[----:B------:R-:W-:-:S05]  /*153e0*/  @!P1 LEA.HI.X R3, R13, R4, R14, 0x2, P0 ;  /* 0x000000040d039211 */ /* 0x000fca00000f140e */
[----:B------:R4:W-:Y:S04]  /*153f0*/  @!P1 ST.E.64 [R2.64], R80 ;  /* 0x0000005002009985 */ /* 0x0009e8000c101b06 */
.L_x_733:
[----:B------:R-:W-:Y:S05]  /*15400*/  BSYNC B0 ;  /* 0x0000000000007941 */ /* 0x000fea0003800000 */
.L_x_732:
[----:B------:R-:W-:Y:S05]  /*15410*/  BRA.DIV ~URZ, `(.L_x_734) ;  /* 0x000052027f007947 */ /* 0x000fea000b800000 */
[----:B-1----:R1:W2:Y:S02]  /*15420*/  SHFL.IDX PT, R4, R5, 0x2, 0x1c1f ;  /* 0x005c1f0005047f89 */ /* 0x0022a400000e0000 */
.L_x_838:
[----:B------:R-:W-:Y:S05]  /*15430*/  BRA.DIV ~URZ, `(.L_x_735) ;  /* 0x000052527f007947 */ /* 0x000fea000b800000 */
[----:B----4-:R4:W1:Y:S02]  /*15440*/  SHFL.IDX PT, R0, R12, 0x2, 0x1c1f ;  /* 0x005c1f000c007f89 */ /* 0x01086400000e0000 */
.L_x_839:
[----:B------:R-:W-:Y:S01]  /*15450*/  LOP3.LUT P0, RZ, R198, 0x1, RZ, 0xc0, !PT ;  /* 0x00000001c6ff7812 */ /* 0x000fe2000780c0ff */
[----:B------:R-:W-:-:S12]  /*15460*/  BSSY B0, `(.L_x_736) ;  /* 0x0000054000007945 */ /* 0x000fd80003800000 */
[----:B------:R-:W-:Y:S05]  /*15470*/  @P0 BRA `(.L_x_737) ;  /* 0x0000052000000947 */ /* 0x000fea0003800000 */
[C---:B------:R-:W-:Y:S02]  /*15480*/  IADD3 R6, R236.reuse, 0x8, RZ ;  /* 0x00000008ec067810 */ /* 0x040fe40007ffe0ff */
[----:B------:R-:W-:Y:S02]  /*15490*/  ISETP.GE.AND P0, PT, R236, c[0x0][0x3c8], PT ;  /* 0x0000f200ec007a0c */ /* 0x000fe40003f06270 */
[----:B------:R-:W-:Y:S02]  /*154a0*/  ISETP.GE.AND P2, PT, R6, c[0x0][0x3c8], PT ;  /* 0x0000f20006007a0c */ /* 0x000fe40003f46270 */
[C---:B------:R-:W-:Y:S02]  /*154b0*/  IADD3 R16, R236.reuse, 0x10, RZ ;  /* 0x00000010ec107810 */ /* 0x040fe40007ffe0ff */
[----:B------:R-:W-:Y:S02]  /*154c0*/  IADD3 R10, R236, 0x18, RZ ;  /* 0x00000018ec0a7810 */ /* 0x000fe40007ffe0ff */
[----:B------:R-:W-:-:S02]  /*154d0*/  ISETP.GE.AND P4, PT, R16, c[0x0][0x3c8], PT ;  /* 0x0000f20010007a0c */ /* 0x000fc40003f86270 */
[----:B------:R-:W-:Y:S02]  /*154e0*/  IADD3 R7, R236, 0x8, RZ ;  /* 0x00000008ec077810 */ /* 0x000fe40007ffe0ff */
[----:B------:R-:W-:Y:S02]  /*154f0*/  ISETP.GE.AND P3, PT, R10, c[0x0][0x3c8], PT ;  /* 0x0000f2000a007a0c */ /* 0x000fe40003f66270 */
[-C--:B-1----:R-:W-:Y:S02]  /*15500*/  @!P0 LEA R2, P5, R236, R0.reuse, 0x2 ;  /* 0x00000000ec028211 */ /* 0x082fe400078a10ff */
[----:B------:R-:W-:Y:S02]  /*15510*/  SHF.R.S32.HI R11, RZ, 0x1f, R236 ;  /* 0x0000001fff0b7819 */ /* 0x000fe400000114ec */
[----:B------:R-:W-:Y:S02]  /*15520*/  SHF.R.S32.HI R7, RZ, 0x1f, R7 ;  /* 0x0000001fff077819 */ /* 0x000fe40000011407 */
[----:B------:R-:W-:-:S02]  /*15530*/  @!P2 LEA R8, P1, R6, R0, 0x2 ;  /* 0x000000000608a211 */ /* 0x000fc400078210ff */
[CC--:B--2---:R-:W-:Y:S02]  /*15540*/  @!P0 LEA.HI.X R3, R236.reuse, R4.reuse, R11, 0x2, P5 ;  /* 0x00000004ec038211 */ /* 0x0c4fe400028f140b */
[C---:B------:R-:W-:Y:S02]  /*15550*/  IADD3 R13, R236.reuse, 0x28, RZ ;  /* 0x00000028ec0d7810 */ /* 0x040fe40007ffe0ff */
[----:B------:R-:W-:Y:S01]  /*15560*/  IADD3 R14, R236, 0x20, RZ ;  /* 0x00000020ec0e7810 */ /* 0x000fe20007ffe0ff */
[----:B------:R1:W-:Y:S01]  /*15570*/  @!P0 ST.E.64 [R2.64], R34 ;  /* 0x0000002202008985 */ /* 0x0003e2000c101b06 */
[----:B------:R-:W-:Y:S02]  /*15580*/  @!P2 LEA.HI.X R9, R6, R4, R7, 0x2, P1 ;  /* 0x000000040609a211 */ /* 0x000fe400008f1407 */
[C---:B------:R-:W-:Y:S02]  /*15590*/  IADD3 R17, R236.reuse, 0x10, RZ ;  /* 0x00000010ec117810 */ /* 0x040fe40007ffe0ff */
[----:B------:R-:W-:Y:S01]  /*155a0*/  IADD3 R15, R236, 0x18, RZ ;  /* 0x00000018ec0f7810 */ /* 0x000fe20007ffe0ff */
[----:B------:R2:W-:Y:S01]  /*155b0*/  @!P2 ST.E.64 [R8.64], R36 ;  /* 0x000000240800a985 */ /* 0x0005e2000c101b06 */
[----:B------:R-:W-:-:S02]  /*155c0*/  ISETP.GE.AND P0, PT, R13, c[0x0][0x3c8], PT ;  /* 0x0000f2000d007a0c */ /* 0x000fc40003f06270 */
[----:B------:R-:W-:Y:S02]  /*155d0*/  ISETP.GE.AND P1, PT, R14, c[0x0][0x3c8], PT ;  /* 0x0000f2000e007a0c */ /* 0x000fe40003f26270 */
[----:B------:R-:W-:Y:S02]  /*155e0*/  @!P4 LEA R6, P5, R16, R0, 0x2 ;  /* 0x000000001006c211 */ /* 0x000fe400078a10ff */
[----:B------:R-:W-:Y:S02]  /*155f0*/  SHF.R.S32.HI R17, RZ, 0x1f, R17 ;  /* 0x0000001fff117819 */ /* 0x000fe40000011411 */
[----:B------:R-:W-:Y:S02]  /*15600*/  SHF.R.S32.HI R15, RZ, 0x1f, R15 ;  /* 0x0000001fff0f7819 */ /* 0x000fe4000001140f */
[----:B------:R-:W-:Y:S02]  /*15610*/  IADD3 R11, R236, 0x30, RZ ;  /* 0x00000030ec0b7810 */ /* 0x000fe40007ffe0ff */
[----:B------:R-:W-:-:S02]  /*15620*/  @!P4 LEA.HI.X R7, R16, R4, R17, 0x2, P5 ;  /* 0x000000041007c211 */ /* 0x000fc400028f1411 */
[----:B------:R-:W-:Y:S02]  /*15630*/  ISETP.GE.AND P6, PT, R11, c[0x0][0x3c8], PT ;  /* 0x0000f2000b007a0c */ /* 0x000fe40003fc6270 */
[C---:B------:R-:W-:Y:S01]  /*15640*/  IADD3 R16, R236.reuse, 0x20, RZ ;  /* 0x00000020ec107810 */ /* 0x040fe20007ffe0ff */
[----:B------:R5:W-:Y:S01]  /*15650*/  @!P4 ST.E.64 [R6.64], R38 ;  /* 0x000000260600c985 */ /* 0x000be2000c101b06 */
[----:B------:R-:W-:Y:S02]  /*15660*/  IADD3 R17, R236, 0x48, RZ ;  /* 0x00000048ec117810 */ /* 0x000fe40007ffe0ff */
[----:B------:R-:W-:Y:S02]  /*15670*/  SHF.R.S32.HI R16, RZ, 0x1f, R16 ;  /* 0x0000001fff107819 */ /* 0x000fe40000011410 */
[----:B-1----:R-:W-:Y:S02]  /*15680*/  @!P3 LEA R2, P2, R10, R0, 0x2 ;  /* 0x000000000a02b211 */ /* 0x002fe400078410ff */
[----:B------:R-:W-:-:S02]  /*15690*/  IADD3 R18, R236, 0x48, RZ ;  /* 0x00000048ec127810 */ /* 0x000fc40007ffe0ff */
[----:B------:R-:W-:Y:S02]  /*156a0*/  @!P3 LEA.HI.X R3, R10, R4, R15, 0x2, P2 ;  /* 0x000000040a03b211 */ /* 0x000fe400010f140f */
[C---:B------:R-:W-:Y:S02]  /*156b0*/  IADD3 R15, R236.reuse, 0x28, RZ ;  /* 0x00000028ec0f7810 */ /* 0x040fe40007ffe0ff */
[----:B------:R-:W-:Y:S01]  /*156c0*/  IADD3 R10, R236, 0x38, RZ ;  /* 0x00000038ec0a7810 */ /* 0x000fe20007ffe0ff */
[----:B------:R1:W-:Y:S01]  /*156d0*/  @!P3 ST.E.64 [R2.64], R40 ;  /* 0x000000280200b985 */ /* 0x0003e2000c101b06 */
[----:B------:R-:W-:Y:S02]  /*156e0*/  SHF.R.S32.HI R15, RZ, 0x1f, R15 ;  /* 0x0000001fff0f7819 */ /* 0x000fe4000001140f */
[----:B--2---:R-:W-:Y:S02]  /*156f0*/  @!P1 LEA R8, P5, R14, R0, 0x2 ;  /* 0x000000000e089211 */ /* 0x004fe400078a10ff */
[----:B------:R-:W-:-:S02]  /*15700*/  ISETP.GE.AND P4, PT, R10, c[0x0][0x3c8], PT ;  /* 0x0000f2000a007a0c */ /* 0x000fc40003f86270 */
[----:B------:R-:W-:Y:S02]  /*15710*/  @!P1 LEA.HI.X R9, R14, R4, R16, 0x2, P5 ;  /* 0x000000040e099211 */ /* 0x000fe400028f1410 */
[C---:B------:R-:W-:Y:S02]  /*15720*/  IADD3 R14, R236.reuse, 0x40, RZ ;  /* 0x00000040ec0e7810 */ /* 0x040fe40007ffe0ff */
[----:B------:R-:W-:Y:S01]  /*15730*/  IADD3 R16, R236, 0x40, RZ ;  /* 0x00000040ec107810 */ /* 0x000fe20007ffe0ff */
[----:B------:R-:W-:Y:S01]  /*15740*/  @!P1 ST.E.64 [R8.64], R64 ;  /* 0x0000004008009985 */ /* 0x000fe2000c101b06 */
[----:B------:R-:W-:Y:S02]  /*15750*/  ISETP.GE.AND P3, PT, R14, c[0x0][0x3c8], PT ;  /* 0x0000f2000e007a0c */ /* 0x000fe40003f66270 */
[----:B-----5:R-:W-:Y:S02]  /*15760*/  @!P6 LEA R6, P5, R11, R0, 0x2 ;  /* 0x000000000b06e211 */ /* 0x020fe400078a10ff */
[----:B------:R-:W-:-:S02]  /*15770*/  SHF.R.S32.HI R16, RZ, 0x1f, R16 ;  /* 0x0000001fff107819 */ /* 0x000fc40000011410 */
[----:B------:R-:W-:Y:S02]  /*15780*/  SHF.R.S32.HI R18, RZ, 0x1f, R18 ;  /* 0x0000001fff127819 */ /* 0x000fe40000011412 */
[----:B-1----:R-:W-:-:S04]  /*15790*/  @!P0 LEA R2, P2, R13, R0, 0x2 ;  /* 0x000000000d028211 */ /* 0x002fc800078410ff */
[-C--:B------:R-:W-:Y:S02]  /*157a0*/  @!P0 LEA.HI.X R3, R13, R4.reuse, R15, 0x2, P2 ;  /* 0x000000040d038211 */ /* 0x080fe400010f140f */
[C---:B------:R-:W-:Y:S02]  /*157b0*/  IADD3 R13, R236.reuse, 0x30, RZ ;  /* 0x00000030ec0d7810 */ /* 0x040fe40007ffe0ff */
[----:B------:R-:W-:Y:S01]  /*157c0*/  IADD3 R15, R236, 0x50, RZ ;  /* 0x00000050ec0f7810 */ /* 0x000fe20007ffe0ff */
[----:B------:R1:W-:Y:S01]  /*157d0*/  @!P0 ST.E.64 [R2.64], R42 ;  /* 0x0000002a02008985 */ /* 0x0003e2000c101b06 */
[----:B------:R-:W-:Y:S02]  /*157e0*/  SHF.R.S32.HI R13, RZ, 0x1f, R13 ;  /* 0x0000001fff0d7819 */ /* 0x000fe4000001140d */
[----:B------:R-:W-:Y:S02]  /*157f0*/  ISETP.GE.AND P2, PT, R17, c[0x0][0x3c8], PT ;  /* 0x0000f20011007a0c */ /* 0x000fe40003f46270 */
[----:B------:R-:W-:-:S02]  /*15800*/  @!P6 LEA.HI.X R7, R11, R4, R13, 0x2, P5 ;  /* 0x000000040b07e211 */ /* 0x000fc400028f140d */
[C---:B------:R-:W-:Y:S02]  /*15810*/  IADD3 R11, R236.reuse, 0x38, RZ ;  /* 0x00000038ec0b7810 */ /* 0x040fe40007ffe0ff */
[----:B------:R-:W-:Y:S01]  /*15820*/  IADD3 R13, R236, 0x58, RZ ;  /* 0x00000058ec0d7810 */ /* 0x000fe20007ffe0ff */
[----:B------:R2:W-:Y:S01]  /*15830*/  @!P6 ST.E.64 [R6.64], R44 ;  /* 0x0000002c0600e985 */ /* 0x0005e2000c101b06 */
[----:B------:R-:W-:Y:S02]  /*15840*/  SHF.R.S32.HI R11, RZ, 0x1f, R11 ;  /* 0x0000001fff0b7819 */ /* 0x000fe4000001140b */
[----:B------:R-:W-:Y:S02]  /*15850*/  ISETP.GE.AND P1, PT, R15, c[0x0][0x3c8], PT ;  /* 0x0000f2000f007a0c */ /* 0x000fe40003f26270 */
[----:B------:R-:W-:Y:S02]  /*15860*/  ISETP.GE.AND P0, PT, R13, c[0x0][0x3c8], PT ;  /* 0x0000f2000d007a0c */ /* 0x000fe40003f06270 */
[----:B-1----:R-:W-:-:S04]  /*15870*/  @!P4 LEA R2, P5, R10, R0, 0x2 ;  /* 0x000000000a02c211 */ /* 0x002fc800078a10ff */
[----:B------:R-:W-:Y:S02]  /*15880*/  @!P4 LEA.HI.X R3, R10, R4, R11, 0x2, P5 ;  /* 0x000000040a03c211 */ /* 0x000fe400028f140b */
[----:B------:R-:W-:-:S03]  /*15890*/  @!P3 LEA R10, P5, R14, R0, 0x2 ;  /* 0x000000000e0ab211 */ /* 0x000fc600078a10ff */
[----:B------:R1:W-:Y:S01]  /*158a0*/  @!P4 ST.E.64 [R2.64], R46 ;  /* 0x0000002e0200c985 */ /* 0x0003e2000c101b06 */
[----:B------:R-:W-:Y:S02]  /*158b0*/  @!P3 LEA.HI.X R11, R14, R4, R16, 0x2, P5 ;  /* 0x000000040e0bb211 */ /* 0x000fe400028f1410 */
[-C--:B------:R-:W-:Y:S02]  /*158c0*/  @!P2 LEA R8, P4, R17, R0.reuse, 0x2 ;  /* 0x000000001108a211 */ /* 0x080fe400078810ff */
[C---:B------:R-:W-:Y:S01]  /*158d0*/  IADD3 R16, R236.reuse, 0x50, RZ ;  /* 0x00000050ec107810 */ /* 0x040fe20007ffe0ff */
[----:B------:R3:W-:Y:S01]  /*158e0*/  @!P3 ST.E.64 [R10.64], R68 ;  /* 0x000000440a00b985 */ /* 0x0007e2000c101b06 */
[----:B------:R-:W-:Y:S02]  /*158f0*/  IADD3 R14, R236, 0x58, RZ ;  /* 0x00000058ec0e7810 */ /* 0x000fe40007ffe0ff */
[----:B--2---:R-:W-:Y:S02]  /*15900*/  @!P1 LEA R6, P5, R15, R0, 0x2 ;  /* 0x000000000f069211 */ /* 0x004fe400078a10ff */
[----:B------:R-:W-:-:S02]  /*15910*/  SHF.R.S32.HI R16, RZ, 0x1f, R16 ;  /* 0x0000001fff107819 */ /* 0x000fc40000011410 */
[-C--:B------:R-:W-:Y:S02]  /*15920*/  @!P2 LEA.HI.X R9, R17, R4.reuse, R18, 0x2, P4 ;  /* 0x000000041109a211 */ /* 0x080fe400020f1412 */
[----:B------:R-:W-:Y:S02]  /*15930*/  SHF.R.S32.HI R14, RZ, 0x1f, R14 ;  /* 0x0000001fff0e7819 */ /* 0x000fe4000001140e */
[----:B------:R-:W-:Y:S01]  /*15940*/  @!P1 LEA.HI.X R7, R15, R4, R16, 0x2, P5 ;  /* 0x000000040f079211 */ /* 0x000fe200028f1410 */
[----:B------:R3:W-:Y:S04]  /*15950*/  @!P2 ST.E.64 [R8.64], R60 ;  /* 0x0000003c0800a985 */ /* 0x0007e8000c101b06 */
[----:B------:R3:W-:Y:S01]  /*15960*/  @!P1 ST.E.64 [R6.64], R48 ;  /* 0x0000003006009985 */ /* 0x0007e2000c101b06 */
[----:B-1----:R-:W-:-:S04]  /*15970*/  @!P0 LEA R2, P4, R13, R0, 0x2 ;  /* 0x000000000d028211 */ /* 0x002fc800078810ff */
[----:B------:R-:W-:-:S05]  /*15980*/  @!P0 LEA.HI.X R3, R13, R4, R14, 0x2, P4 ;  /* 0x000000040d038211 */ /* 0x000fca00020f140e */
[----:B------:R3:W-:Y:S04]  /*15990*/  @!P0 ST.E.64 [R2.64], R26 ;  /* 0x0000001a02008985 */ /* 0x0007e8000c101b06 */
.L_x_737:
[----:B------:R-:W-:Y:S05]  /*159a0*/  BSYNC B0 ;  /* 0x0000000000007941 */ /* 0x000fea0003800000 */
.L_x_736:
[----:B------:R-:W-:Y:S05]  /*159b0*/  BRA.DIV ~URZ, `(.L_x_738) ;  /* 0x00004d427f007947 */ /* 0x000fea000b800000 */
[----:B--2---:R2:W3:Y:S04]  /*159c0*/  SHFL.IDX PT, R4, R5, 0x3, 0x1c1f ;  /* 0x007c1f0005047f89 */ /* 0x0044e800000e0000 */
[----:B-1----:R2:W1:Y:S02]  /*159d0*/  SHFL.IDX PT, R0, R12, 0x3, 0x1c1f ;  /* 0x007c1f000c007f89 */ /* 0x00246400000e0000 */
.L_x_840:
[----:B------:R-:W-:-:S13]  /*159e0*/  LOP3.LUT P0, RZ, R198, 0x2, RZ, 0xc0, !PT ;  /* 0x00000002c6ff7812 */ /* 0x000fda000780c0ff */
[----:B------:R-:W-:Y:S05]  /*159f0*/  @P0 BRA `(.L_x_726) ;  /* 0x0000124000000947 */ /* 0x000fea0003800000 */
[C---:B------:R-:W-:Y:S02]  /*15a00*/  ISETP.GE.AND P4, PT, R236.reuse, c[0x0][0x3c8], PT ;  /* 0x0000f200ec007a0c */ /* 0x040fe40003f86270 */
[C---:B---3--:R-:W-:Y:S02]  /*15a10*/  IADD3 R8, R236.reuse, 0x8, RZ ;  /* 0x00000008ec087810 */ /* 0x048fe40007ffe0ff */
[----:B--2-4-:R-:W-:Y:S02]  /*15a20*/  IADD3 R12, R236, 0x18, RZ ;  /* 0x00000018ec0c7810 */ /* 0x014fe40007ffe0ff */
[----:B------:R-:W-:Y:S02]  /*15a30*/  ISETP.GE.AND P3, PT, R8, c[0x0][0x3c8], PT ;  /* 0x0000f20008007a0c */ /* 0x000fe40003f66270 */
[----:B------:R-:W-:Y:S02]  /*15a40*/  ISETP.GE.AND P1, PT, R12, c[0x0][0x3c8], PT ;  /* 0x0000f2000c007a0c */ /* 0x000fe40003f26270 */
[----:B------:R-:W-:-:S02]  /*15a50*/  SHF.R.S32.HI R10, RZ, 0x1f, R236 ;  /* 0x0000001fff0a7819 */ /* 0x000fc400000114ec */
[C---:B------:R-:W-:Y:S02]  /*15a60*/  IADD3 R11, R236.reuse, 0x10, RZ ;  /* 0x00000010ec0b7810 */ /* 0x040fe40007ffe0ff */
[C---:B-1----:R-:W-:Y:S02]  /*15a70*/  @!P4 LEA R6, P6, R236.reuse, R0, 0x2 ;  /* 0x00000000ec06c211 */ /* 0x042fe400078c10ff */
[C---:B------:R-:W-:Y:S02]  /*15a80*/  IADD3 R9, R236.reuse, 0x8, RZ ;  /* 0x00000008ec097810 */ /* 0x040fe40007ffe0ff */
[----:B------:R-:W-:Y:S02]  /*15a90*/  @!P4 LEA.HI.X R7, R236, R4, R10, 0x2, P6 ;  /* 0x00000004ec07c211 */ /* 0x000fe400030f140a */
[----:B------:R-:W-:Y:S02]  /*15aa0*/  ISETP.GE.AND P2, PT, R11, c[0x0][0x3c8], PT ;  /* 0x0000f2000b007a0c */ /* 0x000fe40003f46270 */
[----:B------:R-:W-:Y:S01]  /*15ab0*/  SHF.R.S32.HI R9, RZ, 0x1f, R9 ;  /* 0x0000001fff097819 */ /* 0x000fe20000011409 */
[----:B------:R1:W-:Y:S01]  /*15ac0*/  @!P4 ST.E.64 [R6.64], R52 ;  /* 0x000000340600c985 */ /* 0x0003e2000c101b06 */
[----:B------:R-:W-:-:S02]  /*15ad0*/  @!P3 LEA R2, P5, R8, R0, 0x2 ;  /* 0x000000000802b211 */ /* 0x000fc400078a10ff */
[----:B------:R-:W-:Y:S02]  /*15ae0*/  IADD3 R5, R236, 0x20, RZ ;  /* 0x00000020ec057810 */ /* 0x000fe40007ffe0ff */
[----:B------:R-:W-:Y:S02]  /*15af0*/  @!P3 LEA.HI.X R3, R8, R4, R9, 0x2, P5 ;  /* 0x000000040803b211 */ /* 0x000fe400028f1409 */
[----:B------:R-:W-:Y:S02]  /*15b00*/  IADD3 R13, R236, 0x10, RZ ;  /* 0x00000010ec0d7810 */ /* 0x000fe40007ffe0ff */
[----:B------:R-:W-:Y:S01]  /*15b10*/  ISETP.GE.AND P0, PT, R5, c[0x0][0x3c8], PT ;  /* 0x0000f20005007a0c */ /* 0x000fe20003f06270 */
[----:B------:R2:W-:Y:S01]  /*15b20*/  @!P3 ST.E.64 [R2.64], R30 ;  /* 0x0000001e0200b985 */ /* 0x0005e2000c101b06 */
[----:B------:R-:W-:Y:S02]  /*15b30*/  @!P2 LEA R8, P3, R11, R0, 0x2 ;  /* 0x000000000b08a211 */ /* 0x000fe400078610ff */
[----:B------:R-:W-:-:S02]  /*15b40*/  SHF.R.S32.HI R13, RZ, 0x1f, R13 ;  /* 0x0000001fff0d7819 */ /* 0x000fc4000001140d */
[C---:B------:R-:W-:Y:S02]  /*15b50*/  IADD3 R14, R236.reuse, 0x28, RZ ;  /* 0x00000028ec0e7810 */ /* 0x040fe40007ffe0ff */
[----:B------:R-:W-:Y:S02]  /*15b60*/  @!P2 LEA.HI.X R9, R11, R4, R13, 0x2, P3 ;  /* 0x000000040b09a211 */ /* 0x000fe400018f140d */
[C---:B------:R-:W-:Y:S02]  /*15b70*/  IADD3 R13, R236.reuse, 0x18, RZ ;  /* 0x00000018ec0d7810 */ /* 0x040fe40007ffe0ff */
[----:B------:R-:W-:Y:S01]  /*15b80*/  IADD3 R11, R236, 0x20, RZ ;  /* 0x00000020ec0b7810 */ /* 0x000fe20007ffe0ff */
[----:B------:R-:W-:Y:S01]  /*15b90*/  @!P2 ST.E.64 [R8.64], R66 ;  /* 0x000000420800a985 */ /* 0x000fe2000c101b06 */
[----:B------:R-:W-:Y:S02]  /*15ba0*/  ISETP.GE.AND P5, PT, R14, c[0x0][0x3c8], PT ;  /* 0x0000f2000e007a0c */ /* 0x000fe40003fa6270 */
[----:B------:R-:W-:-:S02]  /*15bb0*/  IADD3 R10, R236, 0x30, RZ ;  /* 0x00000030ec0a7810 */ /* 0x000fc40007ffe0ff */
[----:B------:R-:W-:Y:S02]  /*15bc0*/  SHF.R.S32.HI R13, RZ, 0x1f, R13 ;  /* 0x0000001fff0d7819 */ /* 0x000fe4000001140d */
[----:B-1----:R-:W-:Y:S02]  /*15bd0*/  @!P1 LEA R6, P4, R12, R0, 0x2 ;  /* 0x000000000c069211 */ /* 0x002fe400078810ff */
[----:B------:R-:W-:Y:S02]  /*15be0*/  SHF.R.S32.HI R11, RZ, 0x1f, R11 ;  /* 0x0000001fff0b7819 */ /* 0x000fe4000001140b */
[C---:B------:R-:W-:Y:S02]  /*15bf0*/  IADD3 R16, R236.reuse, 0x28, RZ ;  /* 0x00000028ec107810 */ /* 0x040fe40007ffe0ff */
[----:B------:R-:W-:Y:S02]  /*15c00*/  IADD3 R15, R236, 0x40, RZ ;  /* 0x00000040ec0f7810 */ /* 0x000fe40007ffe0ff */
[----:B------:R-:W-:-:S02]  /*15c10*/  SHF.R.S32.HI R16, RZ, 0x1f, R16 ;  /* 0x0000001fff107819 */ /* 0x000fc40000011410 */
[----:B--2---:R-:W-:Y:S02]  /*15c20*/  @!P0 LEA R2, P6, R5, R0, 0x2 ;  /* 0x0000000005028211 */ /* 0x004fe400078c10ff */
[----:B------:R-:W-:Y:S02]  /*15c30*/  ISETP.GE.AND P2, PT, R15, c[0x0][0x3c8], PT ;  /* 0x0000f2000f007a0c */ /* 0x000fe40003f46270 */
[----:B------:R-:W-:Y:S02]  /*15c40*/  P2R R3, PR, RZ, 0x10 ;  /* 0x00000010ff037803 */ /* 0x000fe40000000000 */
[----:B------:R-:W-:Y:S02]  /*15c50*/  ISETP.GE.AND P4, PT, R10, c[0x0][0x3c8], PT ;  /* 0x0000f2000a007a0c */ /* 0x000fe40003f86270 */
[----:B------:R-:W-:Y:S02]  /*15c60*/  ISETP.NE.AND P3, PT, R3, RZ, PT ;  /* 0x000000ff0300720c */ /* 0x000fe40003f65270 */
[----:B------:R-:W-:-:S02]  /*15c70*/  @!P0 LEA.HI.X R3, R5, R4, R11, 0x2, P6 ;  /* 0x0000000405038211 */ /* 0x000fc400030f140b */
[----:B------:R-:W-:Y:S02]  /*15c80*/  @!P1 LEA.HI.X R7, R12, R4, R13, 0x2, P3 ;  /* 0x000000040c079211 */ /* 0x000fe400018f140d */
[C---:B------:R-:W-:Y:S02]  /*15c90*/  IADD3 R12, R236.reuse, 0x38, RZ ;  /* 0x00000038ec0c7810 */ /* 0x040fe40007ffe0ff */
[----:B------:R-:W-:Y:S01]  /*15ca0*/  IADD3 R11, R236, 0x30, RZ ;  /* 0x00000030ec0b7810 */ /* 0x000fe20007ffe0ff */
[----:B------:R1:W-:Y:S01]  /*15cb0*/  @!P1 ST.E.64 [R6.64], R56 ;  /* 0x0000003806009985 */ /* 0x0003e2000c101b06 */
[----:B------:R-:W-:Y:S02]  /*15cc0*/  ISETP.GE.AND P3, PT, R12, c[0x0][0x3c8], PT ;  /* 0x0000f2000c007a0c */ /* 0x000fe40003f66270 */
[----:B------:R-:W-:Y:S01]  /*15cd0*/  SHF.R.S32.HI R11, RZ, 0x1f, R11 ;  /* 0x0000001fff0b7819 */ /* 0x000fe2000001140b */
[----:B------:R2:W-:Y:S01]  /*15ce0*/  @!P0 ST.E.64 [R2.64], R32 ;  /* 0x0000002002008985 */ /* 0x0005e2000c101b06 */
[----:B------:R-:W-:-:S02]  /*15cf0*/  IADD3 R13, R236, 0x48, RZ ;  /* 0x00000048ec0d7810 */ /* 0x000fc40007ffe0ff */
[----:B------:R-:W-:Y:S02]  /*15d00*/  IADD3 R5, R236, 0x50, RZ ;  /* 0x00000050ec057810 */ /* 0x000fe40007ffe0ff */
[----:B------:R-:W-:Y:S02]  /*15d10*/  ISETP.GE.AND P1, PT, R13, c[0x0][0x3c8], PT ;  /* 0x0000f2000d007a0c */ /* 0x000fe40003f26270 */
[----:B-1----:R-:W-:-:S04]  /*15d20*/  @!P5 LEA R6, P0, R14, R0, 0x2 ;  /* 0x000000000e06d211 */ /* 0x002fc800078010ff */
[----:B------:R-:W-:Y:S02]  /*15d30*/  @!P5 LEA.HI.X R7, R14, R4, R16, 0x2, P0 ;  /* 0x000000040e07d211 */ /* 0x000fe400000f1410 */
[----:B--2---:R-:W-:Y:S02]  /*15d40*/  @!P4 LEA R2, P6, R10, R0, 0x2 ;  /* 0x000000000a02c211 */ /* 0x004fe400078c10ff */
[----:B------:R-:W-:Y:S01]  /*15d50*/  IADD3 R14, R236, 0x38, RZ ;  /* 0x00000038ec0e7810 */ /* 0x000fe20007ffe0ff */
[----:B------:R-:W-:Y:S01]  /*15d60*/  @!P5 ST.E.64 [R6.64], R54 ;  /* 0x000000360600d985 */ /* 0x000fe2000c101b06 */
[----:B------:R-:W-:Y:S02]  /*15d70*/  @!P4 LEA.HI.X R3, R10, R4, R11, 0x2, P6 ;  /* 0x000000040a03c211 */ /* 0x000fe400030f140b */
[----:B------:R-:W-:Y:S02]  /*15d80*/  @!P3 LEA R10, P5, R12, R0, 0x2 ;  /* 0x000000000c0ab211 */ /* 0x000fe400078a10ff */
[----:B------:R-:W-:Y:S01]  /*15d90*/  ISETP.GE.AND P0, PT, R5, c[0x0][0x3c8], PT ;  /* 0x0000f20005007a0c */ /* 0x000fe20003f06270 */
[----:B------:R1:W-:Y:S01]  /*15da0*/  @!P4 ST.E.64 [R2.64], R58 ;  /* 0x0000003a0200c985 */ /* 0x0003e2000c101b06 */
[----:B------:R-:W-:-:S02]  /*15db0*/  SHF.R.S32.HI R14, RZ, 0x1f, R14 ;  /* 0x0000001fff0e7819 */ /* 0x000fc4000001140e */
[----:B------:R-:W-:Y:S02]  /*15dc0*/  IADD3 R16, R236, 0x40, RZ ;  /* 0x00000040ec107810 */ /* 0x000fe40007ffe0ff */
[----:B------:R-:W-:Y:S02]  /*15dd0*/  @!P2 LEA R8, P6, R15, R0, 0x2 ;  /* 0x000000000f08a211 */ /* 0x000fe400078c10ff */
[----:B------:R-:W-:-:S04]  /*15de0*/  SHF.R.S32.HI R16, RZ, 0x1f, R16 ;  /* 0x0000001fff107819 */ /* 0x000fc80000011410 */
[----:B------:R-:W-:Y:S02]  /*15df0*/  @!P2 LEA.HI.X R9, R15, R4, R16, 0x2, P6 ;  /* 0x000000040f09a211 */ /* 0x000fe400030f1410 */
[----:B-1----:R-:W-:Y:S02]  /*15e00*/  P2R R2, PR, RZ, 0x20 ;  /* 0x00000020ff027803 */ /* 0x002fe40000000000 */
[----:B------:R-:W-:Y:S02]  /*15e10*/  @!P1 LEA R6, P5, R13, R0, 0x2 ;  /* 0x000000000d069211 */ /* 0x000fe400078a10ff */
[----:B------:R-:W-:-:S04]  /*15e20*/  ISETP.NE.AND P4, PT, R2, RZ, PT ;  /* 0x000000ff0200720c */ /* 0x000fc80003f85270 */
[----:B------:R-:W-:Y:S02]  /*15e30*/  @!P3 LEA.HI.X R11, R12, R4, R14, 0x2, P4 ;  /* 0x000000040c0bb211 */ /* 0x000fe400020f140e */
[C---:B------:R-:W-:Y:S02]  /*15e40*/  IADD3 R14, R236.reuse, 0x48, RZ ;  /* 0x00000048ec0e7810 */ /* 0x040fe40007ffe0ff */
[----:B------:R-:W-:Y:S01]  /*15e50*/  IADD3 R12, R236, 0x50, RZ ;  /* 0x00000050ec0c7810 */ /* 0x000fe20007ffe0ff */
[----:B------:R1:W-:Y:S01]  /*15e60*/  @!P3 ST.E.64 [R10.64], R72 ;  /* 0x000000480a00b985 */ /* 0x0003e2000c101b06 */
[----:B------:R-:W-:Y:S02]  /*15e70*/  SHF.R.S32.HI R14, RZ, 0x1f, R14 ;  /* 0x0000001fff0e7819 */ /* 0x000fe4000001140e */
[----:B------:R-:W-:Y:S01]  /*15e80*/  SHF.R.S32.HI R12, RZ, 0x1f, R12 ;  /* 0x0000001fff0c7819 */ /* 0x000fe2000001140c */
[----:B------:R1:W-:Y:S01]  /*15e90*/  @!P2 ST.E.64 [R8.64], R70 ;  /* 0x000000460800a985 */ /* 0x0003e2000c101b06 */
[----:B------:R-:W-:-:S02]  /*15ea0*/  @!P0 LEA R2, P4, R5, R0, 0x2 ;  /* 0x0000000005028211 */ /* 0x000fc400078810ff */
[-C--:B------:R-:W-:Y:S02]  /*15eb0*/  @!P1 LEA.HI.X R7, R13, R4.reuse, R14, 0x2, P5 ;  /* 0x000000040d079211 */ /* 0x080fe400028f140e */
[----:B------:R-:W-:Y:S02]  /*15ec0*/  @!P0 LEA.HI.X R3, R5, R4, R12, 0x2, P4 ;  /* 0x0000000405038211 */ /* 0x000fe400020f140c */
[----:B------:R-:W-:Y:S01]  /*15ed0*/  IADD3 R5, R236, 0x58, RZ ;  /* 0x00000058ec057810 */ /* 0x000fe20007ffe0ff */
[----:B------:R1:W-:Y:S04]  /*15ee0*/  @!P1 ST.E.64 [R6.64], R62 ;  /* 0x0000003e06009985 */ /* 0x0003e8000c101b06 */
[----:B------:R1:W-:Y:S01]  /*15ef0*/  @!P0 ST.E.64 [R2.64], R50 ;  /* 0x0000003202008985 */ /* 0x0003e2000c101b06 */
[----:B------:R-:W-:-:S13]  /*15f00*/  ISETP.GE.AND P0, PT, R5, c[0x0][0x3c8], PT ;  /* 0x0000f20005007a0c */ /* 0x000fda0003f06270 */
[----:B------:R-:W-:Y:S05]  /*15f10*/  @P0 BRA `(.L_x_726) ;  /* 0x00000d2000000947 */ /* 0x000fea0003800000 */
[----:B------:R-:W-:Y:S02]  /*15f20*/  IADD3 R12, R236, 0x58, RZ ;  /* 0x00000058ec0c7810 */ /* 0x000fe40007ffe0ff */
[----:B-1----:R-:W-:Y:S02]  /*15f30*/  LEA R2, P0, R5, R0, 0x2 ;  /* 0x0000000005027211 */ /* 0x002fe400078010ff */
[----:B------:R-:W-:-:S04]  /*15f40*/  SHF.R.S32.HI R12, RZ, 0x1f, R12 ;  /* 0x0000001fff0c7819 */ /* 0x000fc8000001140c */
[----:B------:R-:W-:-:S05]  /*15f50*/  LEA.HI.X R3, R5, R4, R12, 0x2, P0 ;  /* 0x0000000405037211 */ /* 0x000fca00000f140c */
[----:B------:R1:W-:Y:S01]  /*15f60*/  ST.E.64 [R2.64], R28 ;  /* 0x0000001c02007985 */ /* 0x0003e2000c101b06 */
[----:B------:R-:W-:Y:S05]  /*15f70*/  BRA `(.L_x_726) ;  /* 0x00000cc000007947 */ /* 0x000fea0003800000 */
.L_x_711:
[----:B-1----:R-:W3:Y:S04]  /*15f80*/  LDL.LU R7, [R1+0x28] ;  /* 0x0000280001077983 */ /* 0x002ee80000300800 */
[----:B--2---:R-:W2:Y:S01]  /*15f90*/  LDL R6, [R1+0xc] ;  /* 0x00000c0001067983 */ /* 0x004ea20000100800 */
[----:B------:R-:W-:Y:S01]  /*15fa0*/  ISETP.NE.U32.AND P0, PT, RZ, c[0x0][0x508], PT ;  /* 0x00014200ff007a0c */ /* 0x000fe20003f05070 */
[----:B------:R-:W-:Y:S01]  /*15fb0*/  IMAD.MOV.U32 R4, RZ, RZ, 0x4 ;  /* 0x00000004ff047424 */ /* 0x000fe200078e00ff */
[----:B------:R-:W-:Y:S01]  /*15fc0*/  ISETP.NE.U32.AND P2, PT, RZ, c[0x0][0x500], PT ;  /* 0x00014000ff007a0c */ /* 0x000fe20003f45070 */
[----:B------:R-:W-:Y:S01]  /*15fd0*/  IMAD.MOV.U32 R20, RZ, RZ, c[0x0][0x388] ;  /* 0x0000e200ff147624 */ /* 0x000fe200078e00ff */
[----:B------:R-:W-:Y:S01]  /*15fe0*/  ISETP.NE.AND.EX P0, PT, RZ, c[0x0][0x50c], PT, P0 ;  /* 0x00014300ff007a0c */ /* 0x000fe20003f05300 */
[----:B------:R-:W-:Y:S01]  /*15ff0*/  IMAD.MOV.U32 R0, RZ, RZ, RZ ;  /* 0x000000ffff007224 */ /* 0x000fe200078e00ff */
[----:B------:R-:W-:Y:S01]  /*16000*/  ISETP.NE.AND.EX P2, PT, RZ, c[0x0][0x504], PT, P2 ;  /* 0x00014100ff007a0c */ /* 0x000fe20003f45320 */
[----:B--2---:R-:W-:-:S10]  /*16010*/  IMAD.WIDE R2, R6, R4, c[0x0][0x500] ;  /* 0x0001400006027625 */ /* 0x004fd400078e0204 */
[----:B------:R-:W-:Y:S02]  /*16020*/  @P0 IMAD.WIDE R4, R6, R4, c[0x0][0x508] ;  /* 0x0001420006040625 */ /* 0x000fe400078e0204 */
[----:B------:R1:W5:Y:S04]  /*16030*/  @P2 LDG.E R0, [R2.64] ;  /* 0x0000000602002981 */ /* 0x000368000c1e1900 */
[----:B------:R1:W5:Y:S01]  /*16040*/  @P0 LDG.E R20, [R4.64] ;  /* 0x0000000604140981 */ /* 0x000362000c1e1900 */
[----:B---3--:R-:W-:-:S04]  /*16050*/  ISETP.NE.AND P1, PT, R7, RZ, PT ;  /* 0x000000ff0700720c */ /* 0x008fc80003f25270 */
[----:B------:R-:W-:Y:S01]  /*16060*/  SEL R19, R7, c[0x0][0x3d4], P1 ;  /* 0x0000f50007137a07 */ /* 0x000fe20000800000 */
[----:B------:R-:W-:Y:S05]  /*16070*/  @P0 BRA `(.L_x_739) ;  /* 0x0000004000000947 */ /* 0x000fea0003800000 */
[----:B------:R-:W-:Y:S05]  /*16080*/  @!P2 BRA `(.L_x_739) ;  /* 0x000000300000a947 */ /* 0x000fea0003800000 */
[----:B-1----:R1:W2:Y:S04]  /*16090*/  LDG.E R4, [R2.64] ;  /* 0x0000000602047981 */ /* 0x0022a8000c1e1900 */
[----:B-1----:R-:W2:Y:S02]  /*160a0*/  LDG.E R2, [R2.64+0x4] ;  /* 0x0000040602027981 */ /* 0x002ea4000c1e1900 */
[----:B--2--5:R-:W-:Y:S02]  /*160b0*/  IADD3 R20, -R4, R2, RZ ;  /* 0x0000000204147210 */ /* 0x024fe40007ffe1ff */
.L_x_739:
[----:B-1----:R-:W2:Y:S01]  /*160c0*/  LDL.LU R4, [R1+0x8] ;  /* 0x0000080001047983 */ /* 0x002ea20000300800 */
[----:B------:R-:W-:Y:S01]  /*160d0*/  SHF.R.S32.HI R2, RZ, 0x1f, R6 ;  /* 0x0000001fff027819 */ /* 0x000fe20000011406 */
[----:B------:R-:W-:Y:S01]  /*160e0*/  BSSY B0, `(.L_x_740) ;  /* 0x0000038000007945 */ /* 0x000fe20003800000 */
[----:B-----5:R-:W-:Y:S01]  /*160f0*/  SHF.R.S32.HI R18, RZ, 0x1f, R0 ;  /* 0x0000001fff127819 */ /* 0x020fe20000011400 */
[----:B------:R-:W1:Y:S01]  /*16100*/  S2R R3, SR_TID.X ;  /* 0x0000000000037919 */ /* 0x000e620000002100 */
[----:B------:R-:W-:-:S02]  /*16110*/  SEL R13, R6, RZ, !P2 ;  /* 0x000000ff060d7207 */ /* 0x000fc40005000000 */
[----:B------:R-:W-:Y:S02]  /*16120*/  SEL R21, R2, RZ, !P2 ;  /* 0x000000ff02157207 */ /* 0x000fe40005000000 */
[----:B-1----:R-:W-:Y:S02]  /*16130*/  ISETP.GT.AND P0, PT, R3, 0x7f, PT ;  /* 0x0000007f0300780c */ /* 0x002fe40003f04270 */
[----:B--2---:R-:W-:-:S11]  /*16140*/  LOP3.LUT R12, R4, 0xffff, RZ, 0xc0, !PT ;  /* 0x0000ffff040c7812 */ /* 0x004fd600078ec0ff */
[----:B------:R-:W-:Y:S05]  /*16150*/  @P0 BRA `(.L_x_741) ;  /* 0x0000030000000947 */ /* 0x000fea0003800000 */
[----:B------:R-:W-:Y:S01]  /*16160*/  IMAD R2, R20, c[0x0][0x4e8], RZ ;  /* 0x00013a0014027a24 */ /* 0x000fe200078e02ff */
[----:B------:R-:W-:-:S04]  /*16170*/  IADD3 R16, R252, R3, RZ ;  /* 0x00000003fc107210 */ /* 0x000fc80007ffe0ff */
        /* <DEDUP_REMOVED lines=24> */
[----:B------:R-:W-:Y:S02]  /*16300*/  IADD3.X R9, R7, R9, R18, P1, P0 ;  /* 0x0000000907097210 */ /* 0x000fe40000fe0412 */
[----:B--2---:R-:W-:-:S05]  /*16310*/  SEL R3, R22, RZ, P2 ;  /* 0x000000ff16037207 */ /* 0x004fca0001000000 */
[-C--:B-----5:R-:W-:Y:S02]  /*16320*/  IMAD R8, R15, R3.reuse, RZ ;  /* 0x000000030f087224 */ /* 0x0a0fe400078e02ff */
[----:B------:R-:W-:-:S04]  /*16330*/  IMAD.WIDE.U32 R4, R14, R3, RZ ;  /* 0x000000030e047225 */ /* 0x000fc800078e00ff */
[----:B------:R-:W-:Y:S01]  /*16340*/  IMAD R3, R6, c[0x0][0x4e8], R16 ;  /* 0x00013a0006037a24 */ /* 0x000fe200078e0210 */
        /* <DEDUP_REMOVED lines=17> */
.L_x_741:
[----:B------:R-:W-:Y:S05]  /*16460*/  BSYNC B0 ;  /* 0x0000000000007941 */ /* 0x000fea0003800000 */
.L_x_740:
[----:B------:R-:W-:-:S13]  /*16470*/  ISETP.GT.AND P0, PT, R19, 0x1, PT ;  /* 0x000000011300780c */ /* 0x000fda0003f04270 */
[----:B------:R-:W-:Y:S05]  /*16480*/  @P0 BRA `(.L_x_726) ;  /* 0x000007b000000947 */ /* 0x000fea0003800000 */
[----:B-1----:R-:W-:Y:S01]  /*16490*/  MOV R2, c[0x0][0x4e8] ;  /* 0x00013a0000027a02 */ /* 0x002fe20000000f00 */
[----:B------:R-:W-:Y:S02]  /*164a0*/  IMAD R4, R18, c[0x0][0x3a0], RZ ;  /* 0x0000e80012047a24 */ /* 0x000fe400078e02ff */
[----:B------:R-:W-:Y:S01]  /*164b0*/  IMAD R5, R21, c[0x0][0x3f0], RZ ;  /* 0x0000fc0015057a24 */ /* 0x000fe200078e02ff */
[----:B------:R-:W-:Y:S01]  /*164c0*/  ISETP.NE.AND P0, PT, R2, 0x1, PT ;  /* 0x000000010200780c */ /* 0x000fe20003f05270 */
[----:B------:R-:W-:-:S04]  /*164d0*/  IMAD.WIDE.U32 R2, R0, c[0x0][0x3a0], RZ ;  /* 0x0000e80000027a25 */ /* 0x000fc800078e00ff */
[----:B------:R-:W-:Y:S01]  /*164e0*/  IMAD R0, R0, c[0x0][0x3a4], R4 ;  /* 0x0000e90000007a24 */ /* 0x000fe200078e0204 */
[----:B------:R-:W-:Y:S01]  /*164f0*/  IADD3 R4, R240, R252, RZ ;  /* 0x000000fcf0047210 */ /* 0x000fe20007ffe0ff */
[----:B------:R-:W-:-:S03]  /*16500*/  IMAD R7, R13, c[0x0][0x3f4], R5 ;  /* 0x0000fd000d077a24 */ /* 0x000fc600078e0205 */
[----:B------:R-:W-:Y:S02]  /*16510*/  IADD3 R3, R3, R0, RZ ;  /* 0x0000000003037210 */ /* 0x000fe40007ffe0ff */
[----:B------:R-:W-:Y:S01]  /*16520*/  MOV R0, R4 ;  /* 0x0000000400007202 */ /* 0x000fe20000000f00 */
        /* <DEDUP_REMOVED lines=22> */
.L_x_841:
[----:B------:R-:W-:Y:S05]  /*16690*/  BRA.DIV ~URZ, `(.L_x_743) ;  /* 0x000041a27f007947 */ /* 0x000fea000b800000 */
[----:B------:R3:W4:Y:S02]  /*166a0*/  SHFL.IDX PT, R0, R12, RZ, 0x1c1f ;  /* 0x001c1fff0c007589 */ /* 0x00072400000e0000 */
.L_x_842:
[----:B------:R-:W-:Y:S01]  /*166b0*/  IMAD R11, R20, c[0x0][0x4e8], RZ ;  /* 0x00013a00140b7a24 */ /* 0x000fe200078e02ff */
        /* <DEDUP_REMOVED lines=19> */
.L_x_745:
[----:B------:R-:W-:Y:S05]  /*167f0*/  BSYNC B0 ;  /* 0x0000000000007941 */ /* 0x000fea0003800000 */
.L_x_744:
[----:B------:R-:W-:Y:S05]  /*16800*/  BRA.DIV ~URZ, `(.L_x_746) ;  /* 0x000040a27f007947 */ /* 0x000fea000b800000 */
[----:B--2---:R2:W1:Y:S04]  /*16810*/  SHFL.IDX PT, R4, R5, 0x1, 0x1c1f ;  /* 0x003c1f0005047f89 */ /* 0x00446800000e0000 */
[----:B----4-:R2:W4:Y:S02]  /*16820*/  SHFL.IDX PT, R0, R12, 0x1, 0x1c1f ;  /* 0x003c1f000c007f89 */ /* 0x01052400000e0000 */
.L_x_843:
        /* <DEDUP_REMOVED lines=19> */
.L_x_748:
[----:B------:R-:W-:Y:S05]  /*16960*/  BSYNC B0 ;  /* 0x0000000000007941 */ /* 0x000fea0003800000 */
.L_x_747:
[----:B------:R-:W-:Y:S05]  /*16970*/  BRA.DIV ~URZ, `(.L_x_749) ;  /* 0x000040027f007947 */ /* 0x000fea000b800000 */
[----:B-1----:R1:W2:Y:S02]  /*16980*/  SHFL.IDX PT, R4, R5, 0x2, 0x1c1f ;  /* 0x005c1f0005047f89 */ /* 0x0022a400000e0000 */
.L_x_844:
[----:B------:R-:W-:Y:S05]  /*16990*/  BRA.DIV ~URZ, `(.L_x_750) ;  /* 0x000040527f007947 */ /* 0x000fea000b800000 */
[----:B----4-:R4:W1:Y:S02]  /*169a0*/  SHFL.IDX PT, R0, R12, 0x2, 0x1c1f ;  /* 0x005c1f000c007f89 */ /* 0x01086400000e0000 */
.L_x_845:
        /* <DEDUP_REMOVED lines=19> */
.L_x_752:
[----:B------:R-:W-:Y:S05]  /*16ae0*/  BSYNC B0 ;  /* 0x0000000000007941 */ /* 0x000fea0003800000 */
.L_x_751:
[----:B------:R-:W-:Y:S05]  /*16af0*/  BRA.DIV ~URZ, `(.L_x_753) ;  /* 0x00003f627f007947 */ /* 0x000fea000b800000 */
[----:B--2---:R2:W3:Y:S04]  /*16b00*/  SHFL.IDX PT, R4, R5, 0x3, 0x1c1f ;  /* 0x007c1f0005047f89 */ /* 0x0044e800000e0000 */
[----:B-1----:R2:W1:Y:S02]  /*16b10*/  SHFL.IDX PT, R0, R12, 0x3, 0x1c1f ;  /* 0x007c1f000c007f89 */ /* 0x00246400000e0000 */
.L_x_846:
        /* <DEDUP_REMOVED lines=18> */
.L_x_726:
[----:B------:R-:W-:Y:S05]  /*16c40*/  BSYNC B1 ;  /* 0x0000000000017941 */ /* 0x000fea0003800000 */
.L_x_710:
[----:B-1--4-:R-:W4:Y:S02]  /*16c50*/  LDL R0, [R1+0x34] ;  /* 0x0000340001007983 */ /* 0x012f240000100800 */
[----:B----4-:R-:W-:-:S13]  /*16c60*/  ISETP.NE.AND P0, PT, R0, RZ, PT ;  /* 0x000000ff0000720c */ /* 0x010fda0003f05270 */
[----:B------:R-:W-:Y:S01]  /*16c70*/  @P0 WARPSYNC 0xffffffff ;  /* 0xffffffff00000948 */ /* 0x000fe20003800000 */
[----:B------:R-:W-:Y:S06]  /*16c80*/  @P0 BAR.SYNC.DEFER_BLOCKING 0x5, 0x80 ;  /* 0x0142000000000b1d */ /* 0x000fec0000010000 */
[----:B--23--:R-:W1:Y:S04]  /*16c90*/  @P0 LDS.128 R4, [0xc080] ;  /* 0x00c08000ff040984 */ /* 0x00ce680000000c00 */
[----:B-1----:R1:W-:Y:S04]  /*16ca0*/  @P0 STL.64 [R1], R4 ;  /* 0x0000000401000387 */ /* 0x0023e80000100a00 */
[----:B------:R1:W-:Y:S04]  /*16cb0*/  @P0 STL.64 [R1+0x8], R6 ;  /* 0x0000080601000387 */ /* 0x0003e80000100a00 */
[----:B------:R-:W-:Y:S06]  /*16cc0*/  @P0 BAR.ARV 0x4, 0x80 ;  /* 0x0102000000000b1d */ /* 0x000fec0000002000 */
[----:B------:R-:W-:Y:S05]  /*16cd0*/  @P0 BRA `(.L_x_754) ;  /* 0x0000104000000947 */ /* 0x000fea0003800000 */
[----:B------:R-:W2:Y:S01]  /*16ce0*/  S2R R0, SR_TID.X ;  /* 0x0000000000007919 */ /* 0x000ea20000002100 */
[----:B-1----:R-:W-:Y:S01]  /*16cf0*/  IMAD.MOV.U32 R7, RZ, RZ, RZ ;  /* 0x000000ffff077224 */ /* 0x002fe200078e00ff */
[----:B--2---:R-:W-:-:S04]  /*16d00*/  LOP3.LUT R12, R0, 0x1f, RZ, 0xc0, !PT ;  /* 0x0000001f000c7812 */ /* 0x004fc800078ec0ff */
[----:B------:R-:W-:Y:S01]  /*16d10*/  ISETP.NE.AND P6, PT, R12, 0x1f, PT ;  /* 0x0000001f0c00780c */ /* 0x000fe20003fc5270 */
[----:B------:R-:W-:Y:S10]  /*16d20*/  BRA.DIV ~URZ, `(.L_x_755) ;  /* 0x00003e027f007947 */ /* 0x000ff4000b800000 */
[----:B------:R1:W2:Y:S02]  /*16d30*/  SHFL.IDX PT, R9, R74, RZ, 0x1f ;  /* 0x00001fff4a097589 */ /* 0x0002a400000e0000 */
.L_x_847:
[----:B------:R-:W-:Y:S05]  /*16d40*/  BRA.DIV ~URZ, `(.L_x_756) ;  /* 0x00003e527f007947 */ /* 0x000fea000b800000 */
[----:B------:R3:W4:Y:S02]  /*16d50*/  SHFL.IDX PT, R8, R74, 0x1, 0x1f ;  /* 0x00201f004a087f89 */ /* 0x00072400000e0000 */
.L_x_848:
[----:B------:R-:W5:Y:S01]  /*16d60*/  LDL R0, [R1+0xc] ;  /* 0x00000c0001007983 */ /* 0x000f620000100800 */
[----:B------:R-:W-:Y:S02]  /*16d70*/  IMAD.MOV.U32 R6, RZ, RZ, RZ ;  /* 0x000000ffff067224 */ /* 0x000fe400078e00ff */
[----:B-----5:R-:W-:-:S05]  /*16d80*/  IMAD.IADD R0, R0, 0x1, R12 ;  /* 0x0000000100007824 */ /* 0x020fca00078e020c */
[----:B------:R-:W-:-:S13]  /*16d90*/  ISETP.GE.OR P0, PT, R0, c[0x0][0x53c], !P6 ;  /* 0x00014f0000007a0c */ /* 0x000fda0007706670 */
[----:B------:R-:W-:Y:S01]  /*16da0*/  @!P0 IMAD.MOV.U32 R2, RZ, RZ, 0x4 ;  /* 0x00000004ff028424 */ /* 0x000fe200078e00ff */
[----:B------:R-:W-:-:S03]  /*16db0*/  @!P0 MOV R3, 0x4 ;  /* 0x0000000400038802 */ /* 0x000fc60000000f00 */
[----:B------:R-:W-:-:S04]  /*16dc0*/  @!P0 IMAD.WIDE R4, R0, R2, c[0x0][0x580] ;  /* 0x0001600000048625 */ /* 0x000fc800078e0202 */
[----:B------:R-:W-:Y:S01]  /*16dd0*/  @!P0 IMAD.WIDE R2, R0, R3, c[0x0][0x578] ;  /* 0x00015e0000028625 */ /* 0x000fe200078e0203 */
[----:B------:R-:W5:Y:S04]  /*16de0*/  @!P0 LDG.E R6, [R4.64] ;  /* 0x0000000604068981 */ /* 0x000f68000c1e1900 */
[----:B------:R-:W5:Y:S01]  /*16df0*/  @!P0 LDG.E R7, [R2.64] ;  /* 0x0000000602078981 */ /* 0x000f62000c1e1900 */
[C---:B------:R-:W-:Y:S02]  /*16e00*/  ISETP.GE.U32.AND P4, PT, R12.reuse, 0x10, PT ;  /* 0x000000100c00780c */ /* 0x040fe40003f86070 */
[C---:B------:R-:W-:Y:S02]  /*16e10*/  ISETP.GE.U32.AND P3, PT, R12.reuse, 0x8, PT ;  /* 0x000000080c00780c */ /* 0x040fe40003f66070 */
[----:B------:R-:W-:-:S02]  /*16e20*/  ISETP.GE.U32.AND P2, PT, R12, 0x4, PT ;  /* 0x000000040c00780c */ /* 0x000fc40003f46070 */
[C---:B------:R-:W-:Y:S02]  /*16e30*/  ISETP.GE.U32.AND P1, PT, R12.reuse, 0x2, PT ;  /* 0x000000020c00780c */ /* 0x040fe40003f26070 */
[----:B------:R-:W-:Y:S02]  /*16e40*/  ISETP.NE.AND P5, PT, R12, RZ, PT ;  /* 0x000000ff0c00720c */ /* 0x000fe40003fa5270 */
[----:B------:R-:W-:Y:S01]  /*16e50*/  MOV R11, RZ ;  /* 0x000000ff000b7202 */ /* 0x000fe20000000f00 */
[----:B-----5:R-:W-:Y:S01]  /*16e60*/  IMAD R0, R7, R6, RZ ;  /* 0x0000000607007224 */ /* 0x020fe200078e02ff */
[----:B------:R-:W-:Y:S07]  /*16e70*/  BRA.DIV ~URZ, `(.L_x_757) ;  /* 0x00003d927f007947 */ /* 0x000fee000b800000 */
[----:B------:R1:W3:Y:S02]  /*16e80*/  SHFL.UP PT, R4, R0, 0x1, RZ ;  /* 0x0420000000047989 */ /* 0x0002e400000e00ff */
.L_x_849:
        /* <DEDUP_REMOVED lines=16> */
.L_x_850:
[----:B---3--:R-:W-:Y:S01]  /*16f90*/  IMAD R0, R0, c[0x0][0x538], RZ ;  /* 0x00014e0000007a24 */ /* 0x008fe200078e02ff */
[----:B------:R-:W-:Y:S04]  /*16fa0*/  BSSY B1, `(.L_x_759) ;  /* 0x00000ce000017945 */ /* 0x000fe80003800000 */
[----:B----4-:R-:W-:-:S04]  /*16fb0*/  IADD3 R8, R0, R8, RZ ;  /* 0x0000000800087210 */ /* 0x010fc80007ffe0ff */
[----:B--2---:R-:W-:-:S13]  /*16fc0*/  ISETP.GT.AND P0, PT, R8, R9, PT ;  /* 0x000000090800720c */ /* 0x004fda0003f04270 */
[----:B------:R-:W-:Y:S05]  /*16fd0*/  @P0 BRA `(.L_x_760) ;  /* 0x0000025000000947 */ /* 0x000fea0003800000 */
.L_x_764:
[----:B------:R-:W2:Y:S02]  /*16fe0*/  LDL.LU R0, [R1+0xc] ;  /* 0x00000c0001007983 */ /* 0x000ea40000300800 */
[----:B--2---:R-:W-:-:S04]  /*16ff0*/  IADD3 R0, R0, 0x1f, RZ ;  /* 0x0000001f00007810 */ /* 0x004fc80007ffe0ff */
[----:B------:R-:W-:-:S13]  /*17000*/  ISETP.GE.AND P0, PT, R0, c[0x0][0x53c], PT ;  /* 0x00014f0000007a0c */ /* 0x000fda0003f06270 */
[----:B------:R-:W-:Y:S05]  /*17010*/  @P0 BRA `(.L_x_761) ;  /* 0x00000c1000000947 */ /* 0x000fea0003800000 */
[----:B------:R2:W-:Y:S01]  /*17020*/  STL [R1+0xc], R0 ;  /* 0x00000c0001007387 */ /* 0x0005e20000100800 */
[----:B------:R-:W-:Y:S01]  /*17030*/  CS2R R6, SRZ ;  /* 0x0000000000067805 */ /* 0x000fe2000001ff00 */
[----:B--2---:R-:W-:-:S04]  /*17040*/  IADD3 R0, R0, R12, RZ ;  /* 0x0000000c00007210 */ /* 0x004fc80007ffe0ff */
        /* <DEDUP_REMOVED lines=10> */
.L_x_851:
        /* <DEDUP_REMOVED lines=16> */
.L_x_852:
[----:B--2---:R-:W-:-:S05]  /*171f0*/  IMAD R0, R0, c[0x0][0x538], RZ ;  /* 0x00014e0000007a24 */ /* 0x004fca00078e02ff */
[----:B------:R-:W-:-:S04]  /*17200*/  IADD3 R8, R0, R8, RZ ;  /* 0x0000000800087210 */ /* 0x000fc80007ffe0ff */
[----:B------:R-:W-:-:S13]  /*17210*/  ISETP.GT.AND P0, PT, R8, R9, PT ;  /* 0x000000090800720c */ /* 0x000fda0003f04270 */
[----:B-1----:R-:W-:Y:S05]  /*17220*/  @!P0 BRA `(.L_x_764) ;  /* 0xfffffdb000008947 */ /* 0x002fea000383ffff */
.L_x_760:
[----:B------:R-:W-:-:S05]  /*17230*/  IADD3 R5, -R0, R8, RZ ;  /* 0x0000000800057210 */ /* 0x000fca0007ffe1ff */
[----:B------:R-:W-:-:S05]  /*17240*/  IMAD R0, R4, c[0x0][0x538], R5 ;  /* 0x00014e0004007a24 */ /* 0x000fca00078e0205 */
[----:B------:R-:W-:Y:S01]  /*17250*/  ISETP.GT.AND P0, PT, R0, R9, PT ;  /* 0x000000090000720c */ /* 0x000fe20003f04270 */
[----:B------:R-:W-:-:S12]  /*17260*/  BRA.DIV ~URZ, `(.L_x_765) ;  /* 0x00003d927f007947 */ /* 0x000fd8000b800000 */
[----:B------:R-:W-:-:S03]  /*17270*/  VOTE.ANY R10, PT, !P0 ;  /* 0x00000000000a7806 */ /* 0x000fc600040e0100 */
.L_x_853:
[----:B------:R-:W2:Y:S01]  /*17280*/  LDL.LU R2, [R1+0xc] ;  /* 0x00000c0001027983 */ /* 0x000ea20000300800 */
[----:B------:R-:W2:Y:S02]  /*17290*/  POPC R0, R10 ;  /* 0x0000000a00007309 */ /* 0x000ea40000000000 */
[----:B--2---:R-:W-:-:S05]  /*172a0*/  IADD3 R2, R0, R2, RZ ;  /* 0x0000000200027210 */ /* 0x004fca0007ffe0ff */
[----:B------:R2:W-:Y:S01]  /*172b0*/  STL [R1+0xc], R2 ;  /* 0x00000c0201007387 */ /* 0x0005e20000100800 */
[----:B------:R-:W-:Y:S05]  /*172c0*/  BRA.DIV ~URZ, `(.L_x_766) ;  /* 0x00003d827f007947 */ /* 0x000fea000b800000 */
[----:B------:R3:W4:Y:S04]  /*172d0*/  SHFL.IDX PT, R8, R6, R0, 0x1f ;  /* 0x00001f0006087589 */ /* 0x00072800000e0000 */
[----:B------:R3:W1:Y:S02]  /*172e0*/  SHFL.IDX PT, R7, R7, R0, 0x1f ;  /* 0x00001f0007077589 */ /* 0x00066400000e0000 */
.L_x_854:
[----:B------:R-:W-:Y:S01]  /*172f0*/  ISETP.NE.AND P0, PT, R10, RZ, PT ;  /* 0x000000ff0a00720c */ /* 0x000fe20003f05270 */
[----:B------:R-:W-:-:S12]  /*17300*/  BSSY B0, `(.L_x_767) ;  /* 0x0000005000007945 */ /* 0x000fd80003800000 */
[----:B------:R-:W-:Y:S05]  /*17310*/  @!P0 BRA `(.L_x_768) ;  /* 0x0000003000008947 */ /* 0x000fea0003800000 */
[----:B---3--:R-:W-:Y:S01]  /*17320*/  IADD3 R0, R0, -0x1, RZ ;  /* 0xffffffff00007810 */ /* 0x008fe20007ffe0ff */
[----:B------:R-:W-:Y:S05]  /*17330*/  BRA.DIV ~URZ, `(.L_x_769) ;  /* 0x00003de27f007947 */ /* 0x000fea000b800000 */
[----:B------:R3:W2:Y:S02]  /*17340*/  SHFL.IDX PT, R11, R4, R0, 0x1f ;  /* 0x00001f00040b7589 */ /* 0x0006a400000e0000 */
.L_x_768:
[----:B------:R-:W-:Y:S05]  /*17350*/  BSYNC B0 ;  /* 0x0000000000007941 */ /* 0x000fea0003800000 */
.L_x_767:
[----:B--23--:R-:W-:Y:S01]  /*17360*/  IMAD R0, R11, c[0x0][0x538], R5 ;  /* 0x00014e000b007a24 */ /* 0x00cfe200078e0205 */
[----:B-1----:R-:W-:Y:S01]  /*17370*/  ISETP.NE.AND P0, PT, R7, 0x1, PT ;  /* 0x000000010700780c */ /* 0x002fe20003f05270 */
[----:B------:R-:W-:Y:S03]  /*17380*/  BSSY B0, `(.L_x_770) ;  /* 0x0000086000007945 */ /* 0x000fe60003800000 */
[----:B------:R1:W-:Y:S01]  /*17390*/  STL [R1], R0 ;  /* 0x0000000001007387 */ /* 0x0003e20000100800 */
[----:B------:R-:W-:-:S08]  /*173a0*/  IADD3 R9, -R0, R9, RZ ;  /* 0x0000000900097210 */ /* 0x000fd00007ffe1ff */
[----:B------:R-:W-:Y:S05]  /*173b0*/  @!P0 BRA `(.L_x_771) ;  /* 0x000003e000008947 */ /* 0x000fea0003800000 */
[-C--:B----4-:R-:W-:Y:S02]  /*173c0*/  IABS R2, R8.reuse ;  /* 0x0000000800027213 */ /* 0x090fe40000000000 */
[----:B------:R-:W-:Y:S02]  /*173d0*/  IABS R10, R8 ;  /* 0x00000008000a7213 */ /* 0x000fe40000000000 */
[----:B-1----:R-:W1:Y:S08]  /*173e0*/  I2F.RP R0, R2 ;  /* 0x0000000200007306 */ /* 0x002e700000209400 */
[----:B-1----:R-:W1:Y:S02]  /*173f0*/  MUFU.RCP R0, R0 ;  /* 0x0000000000007308 */ /* 0x002e640000001000 */
[----:B-1----:R-:W-:-:S06]  /*17400*/  IADD3 R0, R0, 0xffffffe, RZ ;  /* 0x0ffffffe00007810 */ /* 0x002fcc0007ffe0ff */
[----:B------:R-:W1:Y:S02]  /*17410*/  F2I.FTZ.U32.TRUNC.NTZ R5, R0 ;  /* 0x0000000000057305 */ /* 0x000e64000021f000 */
[----:B-1----:R-:W-:Y:S01]  /*17420*/  IMAD.MOV R3, RZ, RZ, -R5 ;  /* 0x000000ffff037224 */ /* 0x002fe200078e0a05 */
[----:B------:R-:W-:-:S03]  /*17430*/  IABS R0, R7 ;  /* 0x0000000700007213 */ /* 0x000fc60000000000 */
[----:B------:R-:W-:Y:S01]  /*17440*/  IMAD.MOV.U32 R4, RZ, RZ, R3 ;  /* 0x000000ffff047224 */ /* 0x000fe200078e0003 */
[----:B------:R-:W-:Y:S01]  /*17450*/  IABS R3, R9 ;  /* 0x0000000900037213 */ /* 0x000fe20000000000 */
[----:B------:R-:W-:Y:S02]  /*17460*/  IMAD.MOV.U32 R6, RZ, RZ, R0 ;  /* 0x000000ffff067224 */ /* 0x000fe400078e0000 */
[----:B------:R-:W-:Y:S02]  /*17470*/  IMAD R0, R4, R2, RZ ;  /* 0x0000000204007224 */ /* 0x000fe400078e02ff */
[----:B------:R-:W-:Y:S01]  /*17480*/  IMAD.MOV.U32 R4, RZ, RZ, RZ ;  /* 0x000000ffff047224 */ /* 0x000fe200078e00ff */
[----:B------:R-:W1:Y:S03]  /*17490*/  I2F.RP R11, R6 ;  /* 0x00000006000b7306 */ /* 0x000e660000209400 */
[----:B------:R-:W-:-:S04]  /*174a0*/  IMAD.HI.U32 R5, R5, R0, R4 ;  /* 0x0000000005057227 */ /* 0x000fc800078e0004 */
[----:B------:R-:W-:-:S05]  /*174b0*/  IMAD.MOV R0, RZ, RZ, -R10 ;  /* 0x000000ffff007224 */ /* 0x000fca00078e0a0a */
[----:B------:R-:W-:Y:S01]  /*174c0*/  MOV R4, R0 ;  /* 0x0000000000047202 */ /* 0x000fe20000000f00 */
[----:B------:R-:W-:-:S04]  /*174d0*/  IMAD.HI.U32 R0, R5, R3, RZ ;  /* 0x0000000305007227 */ /* 0x000fc800078e00ff */
[----:B------:R-:W-:Y:S02]  /*174e0*/  IMAD R3, R0, R4, R3 ;  /* 0x0000000400037224 */ /* 0x000fe400078e0203 */
[----:B-1----:R-:W1:Y:S03]  /*174f0*/  MUFU.RCP R4, R11 ;  /* 0x0000000b00047308 */ /* 0x002e660000001000 */
        /* <DEDUP_REMOVED lines=9> */
[----:B------:R-:W-:Y:S01]  /*17590*/  @P2 IADD3 R0, R0, 0x1, RZ ;  /* 0x0000000100002810 */ /* 0x000fe20007ffe0ff */
[----:B-1----:R-:W-:-:S06]  /*175a0*/  IMAD.MOV R2, RZ, RZ, -R3 ;  /* 0x000000ffff027224 */ /* 0x002fcc00078e0a03 */
[----:B------:R-:W-:Y:S01]  /*175b0*/  @!P1 IMAD.MOV R0, RZ, RZ, -R0 ;  /* 0x000000ffff009224 */ /* 0x000fe200078e0a00 */
[----:B------:R-:W-:Y:S02]  /*175c0*/  @!P0 LOP3.LUT R0, RZ, R8, RZ, 0x33, !PT ;  /* 0x00000008ff008212 */ /* 0x000fe400078e33ff */
[----:B------:R-:W-:Y:S02]  /*175d0*/  MOV R4, R2 ;  /* 0x0000000200047202 */ /* 0x000fe40000000f00 */
[----:B------:R-:W-:Y:S02]  /*175e0*/  IABS R2, R7 ;  /* 0x0000000700027213 */ /* 0x000fe40000000000 */
[----:B------:R-:W-:Y:S01]  /*175f0*/  IABS R10, R0 ;  /* 0x00000000000a7213 */ /* 0x000fe20000000000 */
[----:B------:R-:W-:Y:S02]  /*17600*/  IMAD R4, R4, R6, RZ ;  /* 0x0000000604047224 */ /* 0x000fe400078e02ff */
[----:B------:R-:W-:-:S02]  /*17610*/  IMAD.MOV R5, RZ, RZ, -R2 ;  /* 0x000000ffff057224 */ /* 0x000fc400078e0a02 */
[----:B------:R-:W-:-:S04]  /*17620*/  IMAD.MOV.U32 R2, RZ, RZ, RZ ;  /* 0x000000ffff027224 */ /* 0x000fc800078e00ff */
[----:B------:R-:W-:Y:S01]  /*17630*/  IMAD.HI.U32 R2, R3, R4, R2 ;  /* 0x0000000403027227 */ /* 0x000fe200078e0002 */
[----:B------:R-:W-:-:S03]  /*17640*/  MOV R4, R5 ;  /* 0x0000000500047202 */ /* 0x000fc60000000f00 */
[----:B------:R-:W-:-:S04]  /*17650*/  IMAD.MOV.U32 R3, RZ, RZ, R10 ;  /* 0x000000ffff037224 */ /* 0x000fc800078e000a */
[----:B------:R-:W-:-:S04]  /*17660*/  IMAD.HI.U32 R2, R2, R3, RZ ;  /* 0x0000000302027227 */ /* 0x000fc800078e00ff */
[----:B------:R-:W-:Y:S01]  /*17670*/  IMAD R3, R2, R4, R3 ;  /* 0x0000000402037224 */ /* 0x000fe200078e0203 */
[----:B------:R-:W-:-:S04]  /*17680*/  IADD3 R4, -R0, RZ, RZ ;  /* 0x000000ff00047210 */ /* 0x000fc80007ffe1ff */
        /* <DEDUP_REMOVED lines=9> */
[----:B------:R-:W-:-:S05]  /*17720*/  @!P0 LOP3.LUT R2, RZ, R7, RZ, 0x33, !PT ;  /* 0x00000007ff028212 */ /* 0x000fca00078e33ff */
[----:B------:R-:W-:-:S04]  /*17730*/  IMAD.MOV R3, RZ, RZ, -R2 ;  /* 0x000000ffff037224 */ /* 0x000fc800078e0a02 */
[C---:B------:R-:W-:Y:S02]  /*17740*/  IMAD R3, R7.reuse, R3, R0 ;  /* 0x0000000307037224 */ /* 0x040fe400078e0200 */
[----:B------:R-:W-:Y:S02]  /*17750*/  IMAD R0, R7, 0x1000000, R2 ;  /* 0x0100000007007824 */ /* 0x000fe400078e0202 */
[----:B------:R-:W-:Y:S02]  /*17760*/  IMAD R2, R8, R4, R9 ;  /* 0x0000000408027224 */ /* 0x000fe400078e0209 */
[----:B------:R-:W-:-:S05]  /*17770*/  IMAD R0, R3, 0x10000, R0 ;  /* 0x0001000003007824 */ /* 0x000fca00078e0200 */
[----:B------:R1:W-:Y:S01]  /*17780*/  STL [R1+0x8], R0 ;  /* 0x0000080001007387 */ /* 0x0003e20000100800 */
[----:B------:R-:W-:Y:S05]  /*17790*/  BRA `(.L_x_772) ;  /* 0x0000044000007947 */ /* 0x000fea0003800000 */
.L_x_771:
[----:B-1----:R-:W2:Y:S01]  /*177a0*/  LDL R0, [R1+0xc] ;  /* 0x00000c0001007983 */ /* 0x002ea20000100800 */
[----:B------:R-:W-:-:S04]  /*177b0*/  IMAD.MOV.U32 R2, RZ, RZ, 0x4 ;  /* 0x00000004ff027424 */ /* 0x000fc800078e00ff */
[----:B--2---:R-:W-:-:S05]  /*177c0*/  IMAD.WIDE R2, R0, R2, c[0x0][0x590] ;  /* 0x0001640000027625 */ /* 0x004fca00078e0202 */
[----:B------:R-:W2:Y:S02]  /*177d0*/  LDG.E R4, [R2.64] ;  /* 0x0000000602047981 */ /* 0x000ea4000c1e1900 */
[----:B--2-4-:R-:W-:-:S05]  /*177e0*/  IMAD R10, R4, R8, RZ ;  /* 0x00000008040a7224 */ /* 0x014fca00078e02ff */
[-C--:B------:R-:W-:Y:S02]  /*177f0*/  IABS R0, R10.reuse ;  /* 0x0000000a00007213 */ /* 0x080fe40000000000 */
        /* <DEDUP_REMOVED lines=27> */
[----:B------:R-:W-:Y:S02]  /*179b0*/  IMAD R11, R4, R2, RZ ;  /* 0x00000002040b7224 */ /* 0x000fe400078e02ff */
[----:B------:R-:W-:-:S03]  /*179c0*/  IMAD.MOV R2, RZ, RZ, -R2 ;  /* 0x000000ffff027224 */ /* 0x000fc600078e0a02 */
[----:B------:R-:W-:Y:S01]  /*179d0*/  IADD3 R0, -R11, c[0x0][0x538], RZ ;  /* 0x00014e000b007a10 */ /* 0x000fe20007ffe1ff */
[----:B------:R-:W-:-:S03]  /*179e0*/  IMAD R6, R10, R2, R9 ;  /* 0x000000020a067224 */ /* 0x000fc600078e0209 */
[----:B------:R-:W-:Y:S02]  /*179f0*/  IMNMX R0, R4, R0, PT ;  /* 0x0000000004007217 */ /* 0x000fe40003800200 */
[----:B------:R-:W-:Y:S02]  /*17a00*/  IABS R2, R6 ;  /* 0x0000000600027213 */ /* 0x000fe40000000000 */
[-C--:B------:R-:W-:Y:S02]  /*17a10*/  IABS R3, R0.reuse ;  /* 0x0000000000037213 */ /* 0x080fe40000000000 */
[----:B------:R-:W-:Y:S02]  /*17a20*/  IABS R10, R0 ;  /* 0x00000000000a7213 */ /* 0x000fe40000000000 */
[----:B------:R-:W1:Y:S01]  /*17a30*/  I2F.RP R4, R3 ;  /* 0x0000000300047306 */ /* 0x000e620000209400 */
[----:B------:R-:W-:Y:S02]  /*17a40*/  MOV R7, R2 ;  /* 0x0000000200077202 */ /* 0x000fe40000000f00 */
[----:B------:R-:W-:-:S05]  /*17a50*/  IMAD.MOV R2, RZ, RZ, -R10 ;  /* 0x000000ffff027224 */ /* 0x000fca00078e0a0a */
[----:B-1----:R-:W1:Y:S02]  /*17a60*/  MUFU.RCP R4, R4 ;  /* 0x0000000400047308 */ /* 0x002e640000001000 */
[----:B-1----:R-:W-:-:S06]  /*17a70*/  IADD3 R4, R4, 0xffffffe, RZ ;  /* 0x0ffffffe04047810 */ /* 0x002fcc0007ffe0ff */
[----:B------:R-:W1:Y:S02]  /*17a80*/  F2I.FTZ.U32.TRUNC.NTZ R5, R4 ;  /* 0x0000000400057305 */ /* 0x000e64000021f000 */
[----:B-1----:R-:W-:-:S04]  /*17a90*/  IMAD.MOV R4, RZ, RZ, -R5 ;  /* 0x000000ffff047224 */ /* 0x002fc800078e0a05 */
[----:B------:R-:W-:Y:S02]  /*17aa0*/  IMAD R9, R4, R3, RZ ;  /* 0x0000000304097224 */ /* 0x000fe400078e02ff */
[----:B------:R-:W-:-:S04]  /*17ab0*/  IMAD.MOV.U32 R4, RZ, RZ, RZ ;  /* 0x000000ffff047224 */ /* 0x000fc800078e00ff */
[----:B------:R-:W-:-:S04]  /*17ac0*/  IMAD.HI.U32 R5, R5, R9, R4 ;  /* 0x0000000905057227 */ /* 0x000fc800078e0004 */
[----:B------:R-:W-:Y:S02]  /*17ad0*/  IMAD.MOV.U32 R4, RZ, RZ, R2 ;  /* 0x000000ffff047224 */ /* 0x000fe400078e0002 */
[----:B------:R-:W-:-:S04]  /*17ae0*/  IMAD.HI.U32 R2, R5, R7, RZ ;  /* 0x0000000705027227 */ /* 0x000fc800078e00ff */
[----:B------:R-:W-:-:S05]  /*17af0*/  IMAD R4, R2, R4, R7 ;  /* 0x0000000402047224 */ /* 0x000fca00078e0207 */
[----:B------:R-:W-:-:S13]  /*17b00*/  ISETP.GT.U32.AND P0, PT, R3, R4, PT ;  /* 0x000000040300720c */ /* 0x000fda0003f04070 */
[-C--:B------:R-:W-:Y:S02]  /*17b10*/  @!P0 IADD3 R4, R4, -R3.reuse, RZ ;  /* 0x8000000304048210 */ /* 0x080fe40007ffe0ff */
[----:B------:R-:W-:Y:S02]  /*17b20*/  @!P0 IADD3 R2, R2, 0x1, RZ ;  /* 0x0000000102028810 */ /* 0x000fe40007ffe0ff */
[----:B------:R-:W-:Y:S02]  /*17b30*/  ISETP.GE.U32.AND P2, PT, R4, R3, PT ;  /* 0x000000030400720c */ /* 0x000fe40003f46070 */
[----:B------:R-:W-:Y:S02]  /*17b40*/  LOP3.LUT R3, R6, R0, RZ, 0x3c, !PT ;  /* 0x0000000006037212 */ /* 0x000fe400078e3cff */
[----:B------:R-:W-:Y:S02]  /*17b50*/  ISETP.NE.AND P0, PT, R0, RZ, PT ;  /* 0x000000ff0000720c */ /* 0x000fe40003f05270 */
[----:B------:R-:W-:Y:S01]  /*17b60*/  ISETP.GE.AND P1, PT, R3, RZ, PT ;  /* 0x000000ff0300720c */ /* 0x000fe20003f26270 */
[----:B------:R-:W-:Y:S01]  /*17b70*/  IMAD.MOV R3, RZ, RZ, -R0 ;  /* 0x000000ffff037224 */ /* 0x000fe200078e0a00 */
[----:B------:R-:W-:-:S05]  /*17b80*/  IADD3 R6, R11, 0x1000000, R6 ;  /* 0x010000000b067810 */ /* 0x000fca0007ffe006 */
[----:B------:R-:W-:-:S06]  /*17b90*/  @P2 IADD3 R2, R2, 0x1, RZ ;  /* 0x0000000102022810 */ /* 0x000fcc0007ffe0ff */
[----:B------:R-:W-:Y:S01]  /*17ba0*/  @!P1 IMAD.MOV R2, RZ, RZ, -R2 ;  /* 0x000000ffff029224 */ /* 0x000fe200078e0a02 */
[----:B------:R-:W-:-:S05]  /*17bb0*/  @!P0 LOP3.LUT R2, RZ, R0, RZ, 0x33, !PT ;  /* 0x00000000ff028212 */ /* 0x000fca00078e33ff */
[----:B------:R-:W-:-:S05]  /*17bc0*/  IMAD R0, R2, R3, R6 ;  /* 0x0000000302007224 */ /* 0x000fca00078e0206 */
[----:B------:R1:W-:Y:S02]  /*17bd0*/  STL [R1+0x8], R0 ;  /* 0x0000080001007387 */ /* 0x0003e40000100800 */
.L_x_772:
[----:B------:R-:W-:Y:S05]  /*17be0*/  BSYNC B0 ;  /* 0x0000000000007941 */ /* 0x000fea0003800000 */
.L_x_770:
[----:B------:R-:W-:-:S04]  /*17bf0*/  LOP3.LUT R2, RZ, R2, RZ, 0x33, !PT ;  /* 0x00000002ff027212 */ /* 0x000fc800078e33ff */
[----:B-1----:R-:W-:-:S05]  /*17c00*/  IADD3 R0, R2, R8, RZ ;  /* 0x0000000802007210 */ /* 0x002fca0007ffe0ff */
[----:B------:R1:W-:Y:S01]  /*17c10*/  STL [R1+0x4], R0 ;  /* 0x0000040001007387 */ /* 0x0003e20000100800 */
[----:B------:R-:W-:Y:S05]  /*17c20*/  BRA `(.L_x_773) ;  /* 0x0000005000007947 */ /* 0x000fea0003800000 */
.L_x_761:
[----:B------:R-:W-:Y:S01]  /*17c30*/  MOV R0, c[0x0][0x53c] ;  /* 0x00014f0000007a02 */ /* 0x000fe20000000f00 */
[----:B------:R2:W-:Y:S04]  /*17c40*/  STL [R1], R9 ;  /* 0x0000000901007387 */ /* 0x0005e80000100800 */
[----:B------:R2:W-:Y:S04]  /*17c50*/  STL [R1+0x4], RZ ;  /* 0x000004ff01007387 */ /* 0x0005e80000100800 */
[----:B------:R2:W-:Y:S04]  /*17c60*/  STL [R1+0x8], RZ ;  /* 0x000008ff01007387 */ /* 0x0005e80000100800 */
[----:B------:R2:W-:Y:S02]  /*17c70*/  STL [R1+0xc], R0 ;  /* 0x00000c0001007387 */ /* 0x0005e40000100800 */
.L_x_773:
[----:B------:R-:W-:Y:S05]  /*17c80*/  BSYNC B1 ;  /* 0x0000000000017941 */ /* 0x000fea0003800000 */
.L_x_759:
[----:B-1----:R-:W3:Y:S04]  /*17c90*/  LDL R4, [R1] ;  /* 0x0000000001047983 */ /* 0x002ee80000100800 */
[----:B------:R-:W3:Y:S04]  /*17ca0*/  LDL R5, [R1+0x4] ;  /* 0x0000040001057983 */ /* 0x000ee80000100800 */
[----:B------:R-:W3:Y:S04]  /*17cb0*/  LDL R6, [R1+0x8] ;  /* 0x0000080001067983 */ /* 0x000ee80000100800 */
[----:B------:R-:W3:Y:S01]  /*17cc0*/  LDL R7, [R1+0xc] ;  /* 0x00000c0001077983 */ /* 0x000ee20000100800 */
[----:B------:R-:W-:Y:S03]  /*17cd0*/  WARPSYNC 0xffffffff ;  /* 0xffffffff00007948 */ /* 0x000fe60003800000 */
[----:B------:R-:W-:Y:S01]  /*17ce0*/  BAR.SYNC.DEFER_BLOCKING 0x4, 0x80 ;  /* 0x0102000000007b1d */ /* 0x000fe20000010000 */
[----:B------:R-:W-:-:S13]  /*17cf0*/  ISETP.NE.AND P0, PT, R12, RZ, PT ;  /* 0x000000ff0c00720c */ /* 0x000fda0003f05270 */
[----:B---3--:R1:W-:Y:S04]  /*17d00*/  @!P0 STS.128 [0xc080], R4 ;  /* 0x00c08004ff008388 */ /* 0x0083e80000000c00 */
[----:B------:R-:W-:Y:S06]  /*17d10*/  BAR.ARV 0x5, 0x80 ;  /* 0x0142000000007b1d */ /* 0x000fec0000002000 */
.L_x_754:
[----:B--2---:R-:W2:Y:S02]  /*17d20*/  LDL R0, [R1+0xc] ;  /* 0x00000c0001007983 */ /* 0x004ea40000100800 */
[----:B--2---:R-:W-:-:S13]  /*17d30*/  ISETP.GE.AND P0, PT, R0, c[0x0][0x53c], PT ;  /* 0x00014f0000007a0c */ /* 0x004fda0003f06270 */
[----:B-1----:R-:W-:Y:S01]  /*17d40*/  @P0 CALL.REL.NOINC `(.L_x_774) ;  /* 0x0000001000000944 */ /* 0x002fe20003c00000 */
[----:B------:R-:W-:Y:S05]  /*17d50*/  BRA `(.L_x_775) ;  /* 0xfffe9df000007947 */ /* 0x000fea000383ffff */
.L_x_774:
[----:B------:R-:W-:Y:S05]  /*17d60*/  EXIT ;  /* 0x000000000000794d */ /* 0x000fea0003800000 */
.L_x_547:
[----:B------:R-:W-:Y:S01]  /*17d70*/  IMAD.MOV.U32 R0, RZ, RZ, R5 ;  /* 0x000000ffff007224 */ /* 0x000fe200078e0005 */
[----:B------:R-:W-:Y:S02]  /*17d80*/  MOV R2, 0x1 ;  /* 0x0000000100027802 */ /* 0x000fe40000000f00 */
[----:B------:R-:W-:Y:S02]  /*17d90*/  MOV R3, 0x17db0 ;  /* 0x00017db000037802 */ /* 0x000fe40000000f00 */
[----:B------:R-:W-:Y:S05]  /*17da0*/  CALL.REL.NOINC `($__internal_11_$__cuda_sm70_shflsync_up_p) ;  /* 0x000034a000007944 */ /* 0x000fea0003c00000 */
[----:B------:R-:W-:Y:S01]  /*17db0*/  MOV R0, R4 ;  /* 0x0000000400007202 */ /* 0x000fe20000000f00 */
[----:B------:R-:W-:Y:S05]  /*17dc0*/  BRA `(.L_x_776) ;  /* 0xfffe869000007947 */ /* 0x000fea000383ffff */
.L_x_548:
[----:B------:R-:W-:Y:S01]  /*17dd0*/  IMAD.MOV.U32 R0, RZ, RZ, R5 ;  /* 0x000000ffff007224 */ /* 0x000fe200078e0005 */
[----:B------:R-:W-:Y:S02]  /*17de0*/  MOV R2, 0x2 ;  /* 0x0000000200027802 */ /* 0x000fe40000000f00 */
[----:B------:R-:W-:Y:S02]  /*17df0*/  MOV R3, 0x17e10 ;  /* 0x00017e1000037802 */ /* 0x000fe40000000f00 */
[----:B------:R-:W-:Y:S05]  /*17e00*/  CALL.REL.NOINC `($__internal_11_$__cuda_sm70_shflsync_up_p) ;  /* 0x0000344000007944 */ /* 0x000fea0003c00000 */
[----:B------:R-:W-:Y:S01]  /*17e10*/  SEL R0, R4, RZ, P4 ;  /* 0x000000ff04007207 */ /* 0x000fe20002000000 */
[----:B------:R-:W-:Y:S01]  /*17e20*/  IMAD.MOV.U32 R2, RZ, RZ, 0x4 ;  /* 0x00000004ff027424 */ /* 0x000fe200078e00ff */
[----:B------:R-:W-:-:S03]  /*17e30*/  MOV R3, 0x17e60 ;  /* 0x00017e6000037802 */ /* 0x000fc60000000f00 */
[----:B------:R-:W-:Y:S02]  /*17e40*/  IMAD.IADD R0, R5, 0x1, R0 ;  /* 0x0000000105007824 */ /* 0x000fe400078e0200 */
        /* <DEDUP_REMOVED lines=13> */
[----:B------:R-:W-:Y:S02]  /*17f20*/  MOV R204, 0x1f ;  /* 0x0000001f00cc7802 */ /* 0x000fe40000000f00 */
[----:B------:R-:W-:Y:S01]  /*17f30*/  MOV R3, 0x17f70 ;  /* 0x00017f7000037802 */ /* 0x000fe20000000f00 */
[----:B------:R-:W-:-:S04]  /*17f40*/  IMAD.IADD R4, R0, 0x1, R4 ;  /* 0x0000000100047824 */ /* 0x000fc800078e0204 */
[----:B------:R-:W-:Y:S02]  /*17f50*/  IMAD.MOV.U32 R109, RZ, RZ, R4 ;  /* 0x000000ffff6d7224 */ /* 0x000fe400078e0004 */
[----:B------:R-:W-:Y:S05]  /*17f60*/  CALL.REL.NOINC `($__internal_10_$__cuda_sm70_shflsync_idx_p) ;  /* 0x0000328000007944 */ /* 0x000fea0003c00000 */
[----:B------:R-:W-:Y:S01]  /*17f70*/  MOV R0, R204 ;  /* 0x000000cc00007202 */ /* 0x000fe20000000f00 */
[----:B------:R-:W-:Y:S05]  /*17f80*/  BRA `(.L_x_777) ;  /* 0xfffe85d000007947 */ /* 0x000fea000383ffff */
.L_x_550:
[----:B------:R-:W-:Y:S02]  /*17f90*/  SEL R0, RZ, 0x1, P0 ;  /* 0x00000001ff007807 */ /* 0x000fe40000000000 */
[----:B------:R-:W-:Y:S02]  /*17fa0*/  MOV R2, 0x17fc0 ;  /* 0x00017fc000027802 */ /* 0x000fe40000000f00 */
[----:B------:R-:W-:Y:S05]  /*17fb0*/  CALL.REL.NOINC `($__internal_12_$__cuda_sm70_votesync_ballot) ;  /* 0x0000330000007944 */ /* 0x000fea0003c00000 */
[----:B------:R-:W-:Y:S01]  /*17fc0*/  MOV R7, R0 ;  /* 0x0000000000077202 */ /* 0x000fe20000000f00 */
[----:B------:R-:W-:Y:S05]  /*17fd0*/  BRA `(.L_x_778) ;  /* 0xfffe861000007947 */ /* 0x000fea000383ffff */
.L_x_551:
[----:B------:R-:W-:Y:S01]  /*17fe0*/  IMAD.MOV.U32 R109, RZ, RZ, R9 ;  /* 0x000000ffff6d7224 */ /* 0x000fe200078e0009 */
[----:B-1----:R-:W-:Y:S01]  /*17ff0*/  MOV R2, R0 ;  /* 0x0000000000027202 */ /* 0x002fe20000000f00 */
[----:B------:R-:W-:Y:S01]  /*18000*/  IMAD.MOV.U32 R204, RZ, RZ, 0x1f ;  /* 0x0000001fffcc7424 */ /* 0x000fe200078e00ff */
[----:B------:R-:W-:Y:S02]  /*18010*/  MOV R3, 0x18030 ;  /* 0x0001803000037802 */ /* 0x000fe40000000f00 */
[----:B------:R-:W-:Y:S05]  /*18020*/  CALL.REL.NOINC `($__internal_10_$__cuda_sm70_shflsync_idx_p) ;  /* 0x000031c000007944 */ /* 0x000fea0003c00000 */
[----:B------:R-:W-:Y:S01]  /*18030*/  IMAD.MOV.U32 R12, RZ, RZ, R204 ;  /* 0x000000ffff0c7224 */ /* 0x000fe200078e00cc */
[----:B------:R-:W-:Y:S01]  /*18040*/  MOV R109, R8 ;  /* 0x00000008006d7202 */ /* 0x000fe20000000f00 */
[----:B------:R-:W-:Y:S01]  /*18050*/  IMAD.MOV.U32 R5, RZ, RZ, RZ ;  /* 0x000000ffff057224 */ /* 0x000fe200078e00ff */
[----:B------:R-:W-:Y:S01]  /*18060*/  MOV R2, R0 ;  /* 0x0000000000027202 */ /* 0x000fe20000000f00 */
[----:B------:R-:W-:Y:S01]  /*18070*/  IMAD.MOV.U32 R204, RZ, RZ, 0x1f ;  /* 0x0000001fffcc7424 */ /* 0x000fe200078e00ff */
[----:B------:R-:W-:-:S02]  /*18080*/  MOV R3, 0x180a0 ;  /* 0x000180a000037802 */ /* 0x000fc40000000f00 */
[----:B------:R-:W-:Y:S05]  /*18090*/  CALL.REL.NOINC `($__internal_10_$__cuda_sm70_shflsync_idx_p) ;  /* 0x0000315000007944 */ /* 0x000fea0003c00000 */
[----:B------:R-:W-:Y:S01]  /*180a0*/  MOV R9, R204 ;  /* 0x000000cc00097202 */ /* 0x000fe20000000f00 */
[----:B------:R-:W-:Y:S05]  /*180b0*/  BRA `(.L_x_779) ;  /* 0xfffe85a000007947 */ /* 0x000fea000383ffff */
.L_x_554:
[----:B------:R-:W-:Y:S01]  /*180c0*/  IMAD.MOV.U32 R109, RZ, RZ, R4 ;  /* 0x000000ffff6d7224 */ /* 0x000fe200078e0004 */
[----:B-1----:R-:W-:Y:S01]  /*180d0*/  MOV R2, R0 ;  /* 0x0000000000027202 */ /* 0x002fe20000000f00 */
[----:B------:R-:W-:Y:S01]  /*180e0*/  IMAD.MOV.U32 R204, RZ, RZ, 0x1f ;  /* 0x0000001fffcc7424 */ /* 0x000fe200078e00ff */
[----:B------:R-:W-:-:S02]  /*180f0*/  MOV R3, 0x18110 ;  /* 0x0001811000037802 */ /* 0x000fc40000000f00 */
[----:B---34-:R-:W-:Y:S05]  /*18100*/  CALL.REL.NOINC `($__internal_10_$__cuda_sm70_shflsync_idx_p) ;  /* 0x000030e000007944 */ /* 0x018fea0003c00000 */
[----:B------:R-:W-:Y:S01]  /*18110*/  MOV R5, R204 ;  /* 0x000000cc00057202 */ /* 0x000fe20000000f00 */
[----:B------:R-:W-:Y:S05]  /*18120*/  BRA `(.L_x_553) ;  /* 0xfffe859000007947 */ /* 0x000fea000383ffff */
.L_x_573:
[----:B------:R-:W-:Y:S01]  /*18130*/  IMAD.MOV.U32 R109, RZ, RZ, R5 ;  /* 0x000000ffff6d7224 */ /* 0x000fe200078e0005 */
[----:B------:R-:W-:Y:S01]  /*18140*/  MOV R2, RZ ;  /* 0x000000ff00027202 */ /* 0x000fe20000000f00 */
[----:B------:R-:W-:Y:S01]  /*18150*/  IMAD.MOV.U32 R204, RZ, RZ, 0x1c1f ;  /* 0x00001c1fffcc7424 */ /* 0x000fe200078e00ff */
[----:B------:R-:W-:-:S02]  /*18160*/  MOV R3, 0x18180 ;  /* 0x0001818000037802 */ /* 0x000fc40000000f00 */
[----:B-----5:R-:W-:Y:S05]  /*18170*/  CALL.REL.NOINC `($__internal_10_$__cuda_sm70_shflsync_idx_p) ;  /* 0x0000307000007944 */ /* 0x020fea0003c00000 */
[----:B------:R-:W-:Y:S01]  /*18180*/  MOV R4, R204 ;  /* 0x000000cc00047202 */ /* 0x000fe20000000f00 */
[----:B------:R-:W-:Y:S05]  /*18190*/  BRA `(.L_x_780) ;  /* 0xfffea98000007947 */ /* 0x000fea000383ffff */
.L_x_574:
[----:B------:R-:W-:Y:S01]  /*181a0*/  IMAD.MOV.U32 R109, RZ, RZ, R12 ;  /* 0x000000ffff6d7224 */ /* 0x000fe200078e000c */
[----:B------:R-:W-:Y:S01]  /*181b0*/  MOV R2, RZ ;  /* 0x000000ff00027202 */ /* 0x000fe20000000f00 */
[----:B------:R-:W-:Y:S01]  /*181c0*/  IMAD.MOV.U32 R204, RZ, RZ, 0x1c1f ;  /* 0x00001c1fffcc7424 */ /* 0x000fe200078e00ff */
[----:B------:R-:W-:-:S02]  /*181d0*/  MOV R3, 0x181f0 ;  /* 0x000181f000037802 */ /* 0x000fc40000000f00 */
[----:B-12--5:R-:W-:Y:S05]  /*181e0*/  CALL.REL.NOINC `($__internal_10_$__cuda_sm70_shflsync_idx_p) ;  /* 0x0000300000007944 */ /* 0x026fea0003c00000 */
[----:B------:R-:W-:Y:S01]  /*181f0*/  MOV R0, R204 ;  /* 0x000000cc00007202 */ /* 0x000fe20000000f00 */
[----:B------:R-:W-:Y:S05]  /*18200*/  BRA `(.L_x_781) ;  /* 0xfffea93000007947 */ /* 0x000fea000383ffff */
.L_x_577:
[----:B------:R-:W-:Y:S01]  /*18210*/  IMAD.MOV.U32 R109, RZ, RZ, R5 ;  /* 0x000000ffff6d7224 */ /* 0x000fe200078e0005 */
[----:B--2---:R-:W-:Y:S01]  /*18220*/  MOV R2, 0x1 ;  /* 0x0000000100027802 */ /* 0x004fe20000000f00 */
[----:B------:R-:W-:Y:S01]  /*18230*/  IMAD.MOV.U32 R204, RZ, RZ, 0x1c1f ;  /* 0x00001c1fffcc7424 */ /* 0x000fe200078e00ff */
[----:B------:R-:W-:-:S02]  /*18240*/  MOV R3, 0x18260 ;  /* 0x0001826000037802 */ /* 0x000fc40000000f00 */
[----:B-1-345:R-:W-:Y:S05]  /*18250*/  CALL.REL.NOINC `($__internal_10_$__cuda_sm70_shflsync_idx_p) ;  /* 0x00002f9000007944 */ /* 0x03afea0003c00000 */
[----:B------:R-:W-:Y:S01]  /*18260*/  IMAD.MOV.U32 R4, RZ, RZ, R204 ;  /* 0x000000ffff047224 */ /* 0x000fe200078e00cc */
[----:B------:R-:W-:Y:S01]  /*18270*/  MOV R2, 0x1 ;  /* 0x0000000100027802 */ /* 0x000fe20000000f00 */
[----:B------:R-:W-:Y:S01]  /*18280*/  IMAD.MOV.U32 R109, RZ, RZ, R12 ;  /* 0x000000ffff6d7224 */ /* 0x000fe200078e000c */
[----:B------:R-:W-:-:S02]  /*18290*/  MOV R204, 0x1c1f ;  /* 0x00001c1f00cc7802 */ /* 0x000fc40000000f00 */
[----:B------:R-:W-:Y:S02]  /*182a0*/  MOV R3, 0x182c0 ;  /* 0x000182c000037802 */ /* 0x000fe40000000f00 */
[----:B------:R-:W-:Y:S05]  /*182b0*/  CALL.REL.NOINC `($__internal_10_$__cuda_sm70_shflsync_idx_p) ;  /* 0x00002f3000007944 */ /* 0x000fea0003c00000 */
[----:B------:R-:W-:Y:S01]  /*182c0*/  MOV R0, R204 ;  /* 0x000000cc00007202 */ /* 0x000fe20000000f00 */
[----:B------:R-:W-:Y:S05]  /*182d0*/  BRA `(.L_x_782) ;  /* 0xfffeaa0000007947 */ /* 0x000fea000383ffff */
.L_x_580:
[----:B------:R-:W-:Y:S01]  /*182e0*/  IMAD.MOV.U32 R109, RZ, RZ, R5 ;  /* 0x000000ffff6d7224 */ /* 0x000fe200078e0005 */
[----:B-1----:R-:W-:Y:S01]  /*182f0*/  MOV R2, 0x2 ;  /* 0x0000000200027802 */ /* 0x002fe20000000f00 */
[----:B------:R-:W-:Y:S01]  /*18300*/  IMAD.MOV.U32 R204, RZ, RZ, 0x1c1f ;  /* 0x00001c1fffcc7424 */ /* 0x000fe200078e00ff */
[----:B------:R-:W-:Y:S02]  /*18310*/  MOV R3, 0x18330 ;  /* 0x0001833000037802 */ /* 0x000fe40000000f00 */
[----:B--2345:R-:W-:Y:S05]  /*18320*/  CALL.REL.NOINC `($__internal_10_$__cuda_sm70_shflsync_idx_p) ;  /* 0x00002ec000007944 */ /* 0x03cfea0003c00000 */
[----:B------:R-:W-:Y:S01]  /*18330*/  MOV R4, R204 ;  /* 0x000000cc00047202 */ /* 0x000fe20000000f00 */
[----:B------:R-:W-:Y:S05]  /*18340*/  BRA `(.L_x_783) ;  /* 0xfffeab1000007947 */ /* 0x000fea000383ffff */
.L_x_581:
[----:B------:R-:W-:Y:S01]  /*18350*/  IMAD.MOV.U32 R109, RZ, RZ, R12 ;  /* 0x000000ffff6d7224 */ /* 0x000fe200078e000c */
[----:B------:R-:W-:Y:S01]  /*18360*/  MOV R2, 0x2 ;  /* 0x0000000200027802 */ /* 0x000fe20000000f00 */
[----:B------:R-:W-:Y:S01]  /*18370*/  IMAD.MOV.U32 R204, RZ, RZ, 0x1c1f ;  /* 0x00001c1fffcc7424 */ /* 0x000fe200078e00ff */
[----:B------:R-:W-:Y:S02]  /*18380*/  MOV R3, 0x183a0 ;  /* 0x000183a000037802 */ /* 0x000fe40000000f00 */
[----:B-12345:R-:W-:Y:S05]  /*18390*/  CALL.REL.NOINC `($__internal_10_$__cuda_sm70_shflsync_idx_p) ;  /* 0x00002e5000007944 */ /* 0x03efea0003c00000 */
[----:B------:R-:W-:Y:S01]  /*183a0*/  MOV R0, R204 ;  /* 0x000000cc00007202 */ /* 0x000fe20000000f00 */
[----:B------:R-:W-:Y:S05]  /*183b0*/  BRA `(.L_x_784) ;  /* 0xfffeaac000007947 */ /* 0x000fea000383ffff */
.L_x_584:
[----:B------:R-:W-:Y:S01]  /*183c0*/  IMAD.MOV.U32 R109, RZ, RZ, R5 ;  /* 0x000000ffff6d7224 */ /* 0x000fe200078e0005 */
[----:B-1----:R-:W-:Y:S01]  /*183d0*/  MOV R2, 0x3 ;  /* 0x0000000300027802 */ /* 0x002fe20000000f00 */
[----:B------:R-:W-:Y:S01]  /*183e0*/  IMAD.MOV.U32 R204, RZ, RZ, 0x1c1f ;  /* 0x00001c1fffcc7424 */ /* 0x000fe200078e00ff */
[----:B------:R-:W-:-:S02]  /*183f0*/  MOV R3, 0x18410 ;  /* 0x0001841000037802 */ /* 0x000fc40000000f00 */
[----:B--2345:R-:W-:Y:S05]  /*18400*/  CALL.REL.NOINC `($__internal_10_$__cuda_sm70_shflsync_idx_p) ;  /* 0x00002de000007944 */ /* 0x03cfea0003c00000 */
        /* <DEDUP_REMOVED lines=8> */
.L_x_587:
[----:B------:R-:W-:Y:S01]  /*18490*/  IMAD.MOV.U32 R109, RZ, RZ, R24 ;  /* 0x000000ffff6d7224 */ /* 0x000fe200078e0018 */
[----:B-1----:R-:W-:Y:S01]  /*184a0*/  MOV R2, 0x1 ;  /* 0x0000000100027802 */ /* 0x002fe20000000f00 */
[----:B------:R-:W-:Y:S01]  /*184b0*/  IMAD.MOV.U32 R204, RZ, RZ, 0x1c1f ;  /* 0x00001c1fffcc7424 */ /* 0x000fe200078e00ff */
[----:B------:R-:W-:Y:S02]  /*184c0*/  MOV R3, 0x184e0 ;  /* 0x000184e000037802 */ /* 0x000fe40000000f00 */
[----:B------:R-:W-:Y:S05]  /*184d0*/  CALL.REL.NOINC `($__internal_10_$__cuda_sm70_shflsync_idx_p) ;  /* 0x00002d1000007944 */ /* 0x000fea0003c00000 */
[----:B------:R-:W-:Y:S01]  /*184e0*/  IMAD.MOV.U32 R20, RZ, RZ, R204 ;  /* 0x000000ffff147224 */ /* 0x000fe200078e00cc */
[----:B------:R-:W-:Y:S01]  /*184f0*/  MOV R2, 0x1 ;  /* 0x0000000100027802 */ /* 0x000fe20000000f00 */
[----:B------:R-:W-:Y:S01]  /*18500*/  IMAD.MOV.U32 R109, RZ, RZ, R25 ;  /* 0x000000ffff6d7224 */ /* 0x000fe200078e0019 */
[----:B------:R-:W-:Y:S02]  /*18510*/  MOV R204, 0x1c1f ;  /* 0x00001c1f00cc7802 */ /* 0x000fe40000000f00 */
[----:B------:R-:W-:Y:S02]  /*18520*/  MOV R3, 0x18540 ;  /* 0x0001854000037802 */ /* 0x000fe40000000f00 */
[----:B------:R-:W-:Y:S05]  /*18530*/  CALL.REL.NOINC `($__internal_10_$__cuda_sm70_shflsync_idx_p) ;  /* 0x00002cb000007944 */ /* 0x000fea0003c00000 */
[----:B------:R-:W-:Y:S01]  /*18540*/  MOV R2, R204 ;  /* 0x000000cc00027202 */ /* 0x000fe20000000f00 */
[----:B------:R-:W-:Y:S05]  /*18550*/  BRA `(.L_x_786) ;  /* 0xfffeb50000007947 */ /* 0x000fea000383ffff */
.L_x_590:
[----:B------:R-:W-:Y:S01]  /*18560*/  IMAD.MOV.U32 R109, RZ, RZ, R5 ;  /* 0x000000ffff6d7224 */ /* 0x000fe200078e0005 */
[----:B------:R-:W-:Y:S01]  /*18570*/  MOV R2, RZ ;  /* 0x000000ff00027202 */ /* 0x000fe20000000f00 */
[----:B------:R-:W-:Y:S01]  /*18580*/  IMAD.MOV.U32 R204, RZ, RZ, 0x1c1f ;  /* 0x00001c1fffcc7424 */ /* 0x000fe200078e00ff */
[----:B------:R-:W-:-:S02]  /*18590*/  MOV R3, 0x185b0 ;  /* 0x000185b000037802 */ /* 0x000fc40000000f00 */
[----:B------:R-:W-:Y:S05]  /*185a0*/  CALL.REL.NOINC `($__internal_10_$__cuda_sm70_shflsync_idx_p) ;  /* 0x00002c4000007944 */ /* 0x000fea0003c00000 */
[----:B------:R-:W-:Y:S01]  /*185b0*/  MOV R4, R204 ;  /* 0x000000cc00047202 */ /* 0x000fe20000000f00 */
[----:B------:R-:W-:Y:S05]  /*185c0*/  BRA `(.L_x_787) ;  /* 0xfffebe1000007947 */ /* 0x000fea000383ffff */
.L_x_591:
[----:B------:R-:W-:Y:S01]  /*185d0*/  IMAD.MOV.U32 R109, RZ, RZ, R8 ;  /* 0x000000ffff6d7224 */ /* 0x000fe200078e0008 */
[----:B------:R-:W-:Y:S01]  /*185e0*/  MOV R2, RZ ;  /* 0x000000ff00027202 */ /* 0x000fe20000000f00 */
[----:B------:R-:W-:Y:S01]  /*185f0*/  IMAD.MOV.U32 R204, RZ, RZ, 0x1c1f ;  /* 0x00001c1fffcc7424 */ /* 0x000fe200078e00ff */
[----:B------:R-:W-:-:S02]  /*18600*/  MOV R3, 0x18620 ;  /* 0x0001862000037802 */ /* 0x000fc40000000f00 */
[----:B-12---:R-:W-:Y:S05]  /*18610*/  CALL.REL.NOINC `($__internal_10_$__cuda_sm70_shflsync_idx_p) ;  /* 0x00002bd000007944 */ /* 0x006fea0003c00000 */
[----:B------:R-:W-:Y:S01]  /*18620*/  MOV R0, R204 ;  /* 0x000000cc00007202 */ /* 0x000fe20000000f00 */
[----:B------:R-:W-:Y:S05]  /*18630*/  BRA `(.L_x_788) ;  /* 0xfffebdc000007947 */ /* 0x000fea000383ffff */
.L_x_594:
[----:B------:R-:W-:Y:S01]  /*18640*/  IMAD.MOV.U32 R109, RZ, RZ, R5 ;  /* 0x000000ffff6d7224 */ /* 0x000fe200078e0005 */
[----:B----4-:R-:W-:Y:S01]  /*18650*/  MOV R2, 0x1 ;  /* 0x0000000100027802 */ /* 0x010fe20000000f00 */
[----:B------:R-:W-:Y:S01]  /*18660*/  IMAD.MOV.U32 R204, RZ, RZ, 0x1c1f ;  /* 0x00001c1fffcc7424 */ /* 0x000fe200078e00ff */
[----:B------:R-:W-:-:S03]  /*18670*/  MOV R3, 0x18690 ;  /* 0x0001869000037802 */ /* 0x000fc60000000f00 */
[----:B-123--:R-:W-:Y:S05]  /*18680*/  CALL.REL.NOINC `($__internal_10_$__cuda_sm70_shflsync_idx_p) ;  /* 0x00002b6000007944 */ /* 0x00efea0003c00000 */
        /* <DEDUP_REMOVED lines=8> */
.L_x_595:
[----:B------:R-:W-:Y:S01]  /*18710*/  IMAD.MOV.U32 R109, RZ, RZ, R7 ;  /* 0x000000ffff6d7224 */ /* 0x000fe200078e0007 */
[----:B------:R-:W-:Y:S01]  /*18720*/  MOV R2, RZ ;  /* 0x000000ff00027202 */ /* 0x000fe20000000f00 */
[----:B------:R-:W-:Y:S01]  /*18730*/  IMAD.MOV.U32 R204, RZ, RZ, 0x1c1f ;  /* 0x00001c1fffcc7424 */ /* 0x000fe200078e00ff */
[----:B------:R-:W-:Y:S02]  /*18740*/  MOV R3, 0x18760 ;  /* 0x0001876000037802 */ /* 0x000fe40000000f00 */
[----:B-1----:R-:W-:Y:S05]  /*18750*/  CALL.REL.NOINC `($__internal_10_$__cuda_sm70_shflsync_idx_p) ;  /* 0x00002a9000007944 */ /* 0x002fea0003c00000 */
[----:B------:R-:W-:Y:S01]  /*18760*/  MOV R2, R204 ;  /* 0x000000cc00027202 */ /* 0x000fe20000000f00 */
[----:B------:R-:W-:Y:S05]  /*18770*/  BRA `(.L_x_790) ;  /* 0xfffec07000007947 */ /* 0x000fea000383ffff */
.L_x_600:
[----:B------:R-:W-:Y:S01]  /*18780*/  IMAD.MOV.U32 R109, RZ, RZ, R7 ;  /* 0x000000ffff6d7224 */ /* 0x000fe200078e0007 */
[----:B------:R-:W-:Y:S01]  /*18790*/  MOV R2, 0x1 ;  /* 0x0000000100027802 */ /* 0x000fe20000000f00 */
[----:B------:R-:W-:Y:S01]  /*187a0*/  IMAD.MOV.U32 R204, RZ, RZ, 0x1c1f ;  /* 0x00001c1fffcc7424 */ /* 0x000fe200078e00ff */
[----:B------:R-:W-:Y:S02]  /*187b0*/  MOV R3, 0x187d0 ;  /* 0x000187d000037802 */ /* 0x000fe40000000f00 */
[----:B--2---:R-:W-:Y:S05]  /*187c0*/  CALL.REL.NOINC `($__internal_10_$__cuda_sm70_shflsync_idx_p) ;  /* 0x00002a2000007944 */ /* 0x004fea0003c00000 */
[----:B------:R-:W-:Y:S01]  /*187d0*/  MOV R2, R204 ;  /* 0x000000cc00027202 */ /* 0x000fe20000000f00 */
[----:B------:R-:W-:Y:S05]  /*187e0*/  BRA `(.L_x_791) ;  /* 0xfffec1c000007947 */ /* 0x000fea000383ffff */
.L_x_605:
[----:B------:R-:W-:Y:S01]  /*187f0*/  IMAD.MOV.U32 R109, RZ, RZ, R7 ;  /* 0x000000ffff6d7224 */ /* 0x000fe200078e0007 */
[----:B------:R-:W-:Y:S01]  /*18800*/  MOV R2, 0x2 ;  /* 0x0000000200027802 */ /* 0x000fe20000000f00 */
[----:B------:R-:W-:Y:S01]  /*18810*/  IMAD.MOV.U32 R204, RZ, RZ, 0x1c1f ;  /* 0x00001c1fffcc7424 */ /* 0x000fe200078e00ff */
[----:B------:R-:W-:-:S02]  /*18820*/  MOV R3, 0x18840 ;  /* 0x0001884000037802 */ /* 0x000fc40000000f00 */
[----:B-12---:R-:W-:Y:S05]  /*18830*/  CALL.REL.NOINC `($__internal_10_$__cuda_sm70_shflsync_idx_p) ;  /* 0x000029b000007944 */ /* 0x006fea0003c00000 */
[----:B------:R-:W-:Y:S01]  /*18840*/  MOV R3, R204 ;  /* 0x000000cc00037202 */ /* 0x000fe20000000f00 */
[----:B------:R-:W-:Y:S05]  /*18850*/  BRA `(.L_x_792) ;  /* 0xfffec6d000007947 */ /* 0x000fea000383ffff */
.L_x_610:
[----:B------:R-:W-:Y:S01]  /*18860*/  IMAD.MOV.U32 R109, RZ, RZ, R7 ;  /* 0x000000ffff6d7224 */ /* 0x000fe200078e0007 */
[----:B------:R-:W-:Y:S01]  /*18870*/  MOV R2, 0x3 ;  /* 0x0000000300027802 */ /* 0x000fe20000000f00 */
[----:B------:R-:W-:Y:S01]  /*18880*/  IMAD.MOV.U32 R204, RZ, RZ, 0x1c1f ;  /* 0x00001c1fffcc7424 */ /* 0x000fe200078e00ff */
[----:B------:R-:W-:-:S02]  /*18890*/  MOV R3, 0x188b0 ;  /* 0x000188b000037802 */ /* 0x000fc40000000f00 */
[----:B-123--:R-:W-:Y:S05]  /*188a0*/  CALL.REL.NOINC `($__internal_10_$__cuda_sm70_shflsync_idx_p) ;  /* 0x0000294000007944 */ /* 0x00efea0003c00000 */
[----:B------:R-:W-:Y:S01]  /*188b0*/  MOV R3, R204 ;  /* 0x000000cc00037202 */ /* 0x000fe20000000f00 */
[----:B------:R-:W-:Y:S05]  /*188c0*/  BRA `(.L_x_793) ;  /* 0xfffecd7000007947 */ /* 0x000fea000383ffff */
.L_x_615:
[----:B------:R-:W-:Y:S01]  /*188d0*/  IMAD.MOV.U32 R100, RZ, RZ, R4 ;  /* 0x000000ffff647224 */ /* 0x000fe200078e0004 */
[----:B------:R-:W-:-:S02]  /*188e0*/  MOV R0, 0x2 ;  /* 0x0000000200007802 */ /* 0x000fc40000000f00 */
[----:B------:R-:W-:Y:S02]  /*188f0*/  MOV R2, 0x18910 ;  /* 0x0001891000027802 */ /* 0x000fe40000000f00 */
[----:B------:R-:W-:Y:S05]  /*18900*/  CALL.REL.NOINC `($__internal_9_$__cuda_sm70_shflsync_bfly_p) ;  /* 0x0000288000007944 */ /* 0x000fea0003c00000 */
[----:B------:R-:W-:Y:S05]  /*18910*/  BRA `(.L_x_794) ;  /* 0xfffed44000007947 */ /* 0x000fea000383ffff */
.L_x_616:
[----:B------:R-:W-:Y:S01]  /*18920*/  IMAD.MOV.U32 R100, RZ, RZ, R4 ;  /* 0x000000ffff647224 */ /* 0x000fe200078e0004 */
[----:B------:R-:W-:Y:S02]  /*18930*/  MOV R0, 0x1 ;  /* 0x0000000100007802 */ /* 0x000fe40000000f00 */
[----:B------:R-:W-:Y:S02]  /*18940*/  MOV R2, 0x18960 ;  /* 0x0001896000027802 */ /* 0x000fe40000000f00 */
[----:B------:R-:W-:Y:S05]  /*18950*/  CALL.REL.NOINC `($__internal_9_$__cuda_sm70_shflsync_bfly_p) ;  /* 0x0000283000007944 */ /* 0x000fea0003c00000 */
[----:B------:R-:W-:Y:S01]  /*18960*/  FMNMX.FTZ R104, R4, R0, !PT ;  /* 0x0000000004687209 */ /* 0x000fe20007810000 */
[----:B------:R-:W-:Y:S01]  /*18970*/  IMAD.MOV.U32 R100, RZ, RZ, R5 ;  /* 0x000000ffff647224 */ /* 0x000fe200078e0005 */
[----:B------:R-:W-:Y:S01]  /*18980*/  MOV R2, 0x189b0 ;  /* 0x000189b000027802 */ /* 0x000fe20000000f00 */
[----:B------:R-:W-:Y:S02]  /*18990*/  IMAD.MOV.U32 R0, RZ, RZ, 0x2 ;  /* 0x00000002ff007424 */ /* 0x000fe400078e00ff */
[----:B------:R-:W-:Y:S05]  /*189a0*/  CALL.REL.NOINC `($__internal_9_$__cuda_sm70_shflsync_bfly_p) ;  /* 0x000027e000007944 */ /* 0x000fea0003c00000 */
[----:B------:R-:W-:Y:S01]  /*189b0*/  FMNMX.FTZ R5, R5, R0, !PT ;  /* 0x0000000005057209 */ /* 0x000fe20007810000 */
[----:B------:R-:W-:Y:S01]  /*189c0*/  IMAD.MOV.U32 R0, RZ, RZ, 0x1 ;  /* 0x00000001ff007424 */ /* 0x000fe200078e00ff */
[----:B------:R-:W-:-:S03]  /*189d0*/  MOV R2, 0x18a00 ;  /* 0x00018a0000027802 */ /* 0x000fc60000000f00 */
[----:B------:R-:W-:Y:S02]  /*189e0*/  IMAD.MOV.U32 R100, RZ, RZ, R5 ;  /* 0x000000ffff647224 */ /* 0x000fe400078e0005 */
        /* <DEDUP_REMOVED lines=21> */
[----:B------:R-:W-:Y:S01]  /*18b40*/  MOV R8, R0 ;  /* 0x0000000000087202 */ /* 0x000fe20000000f00 */
[----:B------:R-:W-:Y:S05]  /*18b50*/  BRA `(.L_x_795) ;  /* 0xfffed2f000007947 */ /* 0x000fea000383ffff */
.L_x_624:
[----:B------:R-:W-:Y:S01]  /*18b60*/  MOV R2, RZ ;  /* 0x000000ff00027202 */ /* 0x000fe20000000f00 */
[----:B------:R-:W-:Y:S01]  /*18b70*/  IMAD.MOV.U32 R109, RZ, RZ, R5 ;  /* 0x000000ffff6d7224 */ /* 0x000fe200078e0005 */
[----:B------:R-:W-:Y:S01]  /*18b80*/  MOV R3, 0x18bb0 ;  /* 0x00018bb000037802 */ /* 0x000fe20000000f00 */
[----:B------:R-:W-:Y:S02]  /*18b90*/  IMAD.MOV.U32 R204, RZ, RZ, 0x1c1f ;  /* 0x00001c1fffcc7424 */ /* 0x000fe400078e00ff */
[----:B-1234-:R-:W-:Y:S05]  /*18ba0*/  CALL.REL.NOINC `($__internal_10_$__cuda_sm70_shflsync_idx_p) ;  /* 0x0000264000007944 */ /* 0x01efea0003c00000 */
[----:B------:R-:W-:Y:S01]  /*18bb0*/  MOV R4, R204 ;  /* 0x000000cc00047202 */ /* 0x000fe20000000f00 */
[----:B------:R-:W-:-:S05]  /*18bc0*/  BRA `(.L_x_796) ;  /* 0xfffee85000007947 */ /* 0x000fca000383ffff */
.L_x_625:
[----:B------:R-:W-:Y:S01]  /*18bd0*/  MOV R2, RZ ;  /* 0x000000ff00027202 */ /* 0x000fe20000000f00 */
[----:B------:R-:W-:Y:S01]  /*18be0*/  IMAD.MOV.U32 R109, RZ, RZ, R10 ;  /* 0x000000ffff6d7224 */ /* 0x000fe200078e000a */
[----:B------:R-:W-:Y:S01]  /*18bf0*/  MOV R3, 0x18c20 ;  /* 0x00018c2000037802 */ /* 0x000fe20000000f00 */
[----:B------:R-:W-:Y:S02]  /*18c00*/  IMAD.MOV.U32 R204, RZ, RZ, 0x1c1f ;  /* 0x00001c1fffcc7424 */ /* 0x000fe400078e00ff */
[----:B-1234-:R-:W-:Y:S05]  /*18c10*/  CALL.REL.NOINC `($__internal_10_$__cuda_sm70_shflsync_idx_p) ;  /* 0x000025d000007944 */ /* 0x01efea0003c00000 */
[----:B------:R-:W-:Y:S01]  /*18c20*/  MOV R0, R204 ;  /* 0x000000cc00007202 */ /* 0x000fe20000000f00 */
[----:B------:R-:W-:-:S05]  /*18c30*/  BRA `(.L_x_797) ;  /* 0xfffee80000007947 */ /* 0x000fca000383ffff */
.L_x_626:
[----:B---3--:R-:W-:Y:S01]  /*18c40*/  MOV R2, 0x1 ;  /* 0x0000000100027802 */ /* 0x008fe20000000f00 */
[----:B------:R-:W-:Y:S01]  /*18c50*/  IMAD.MOV.U32 R109, RZ, RZ, R5 ;  /* 0x000000ffff6d7224 */ /* 0x000fe200078e0005 */
[----:B------:R-:W-:Y:S01]  /*18c60*/  MOV R3, 0x18c90 ;  /* 0x00018c9000037802 */ /* 0x000fe20000000f00 */
[----:B------:R-:W-:Y:S02]  /*18c70*/  IMAD.MOV.U32 R204, RZ, RZ, 0x1c1f ;  /* 0x00001c1fffcc7424 */ /* 0x000fe400078e00ff */
[----:B-12-4-:R-:W-:Y:S05]  /*18c80*/  CALL.REL.NOINC `($__internal_10_$__cuda_sm70_shflsync_idx_p) ;  /* 0x0000256000007944 */ /* 0x016fea0003c00000 */
[----:B------:R-:W-:Y:S01]  /*18c90*/  MOV R2, 0x1 ;  /* 0x0000000100027802 */ /* 0x000fe20000000f00 */
[----:B------:R-:W-:Y:S01]  /*18ca0*/  IMAD.MOV.U32 R4, RZ, RZ, R204 ;  /* 0x000000ffff047224 */ /* 0x000fe200078e00cc */
[----:B------:R-:W-:Y:S01]  /*18cb0*/  MOV R204, 0x1c1f ;  /* 0x00001c1f00cc7802 */ /* 0x000fe20000000f00 */
[----:B------:R-:W-:Y:S01]  /*18cc0*/  IMAD.MOV.U32 R109, RZ, RZ, R10 ;  /* 0x000000ffff6d7224 */ /* 0x000fe200078e000a */
[----:B------:R-:W-:Y:S02]  /*18cd0*/  MOV R3, 0x18cf0 ;  /* 0x00018cf000037802 */ /* 0x000fe40000000f00 */
[----:B------:R-:W-:Y:S05]  /*18ce0*/  CALL.REL.NOINC `($__internal_10_$__cuda_sm70_shflsync_idx_p) ;  /* 0x0000250000007944 */ /* 0x000fea0003c00000 */
[----:B------:R-:W-:Y:S01]  /*18cf0*/  MOV R0, R204 ;  /* 0x000000cc00007202 */ /* 0x000fe20000000f00 */
[----:B------:R-:W-:-:S05]  /*18d00*/  BRA `(.L_x_798) ;  /* 0xfffee8b000007947 */ /* 0x000fca000383ffff */
.L_x_629:
[----:B------:R-:W-:Y:S01]  /*18d10*/  MOV R2, RZ ;  /* 0x000000ff00027202 */ /* 0x000fe20000000f00 */
[----:B------:R-:W-:Y:S01]  /*18d20*/  IMAD.MOV.U32 R109, RZ, RZ, R102 ;  /* 0x000000ffff6d7224 */ /* 0x000fe200078e0066 */
[----:B------:R-:W-:Y:S01]  /*18d30*/  MOV R3, 0x18d60 ;  /* 0x00018d6000037802 */ /* 0x000fe20000000f00 */
[----:B------:R-:W-:Y:S02]  /*18d40*/  IMAD.MOV.U32 R204, RZ, RZ, 0x1c1f ;  /* 0x00001c1fffcc7424 */ /* 0x000fe400078e00ff */
[----:B------:R-:W-:Y:S05]  /*18d50*/  CALL.REL.NOINC `($__internal_10_$__cuda_sm70_shflsync_idx_p) ;  /* 0x0000249000007944 */ /* 0x000fea0003c00000 */
[----:B------:R-:W-:Y:S01]  /*18d60*/  MOV R100, R204 ;  /* 0x000000cc00647202 */ /* 0x000fe20000000f00 */
[----:B------:R-:W-:-:S05]  /*18d70*/  BRA `(.L_x_799) ;  /* 0xfffef19000007947 */ /* 0x000fca000383ffff */
.L_x_630:
[----:B------:R-:W-:Y:S01]  /*18d80*/  MOV R2, RZ ;  /* 0x000000ff00027202 */ /* 0x000fe20000000f00 */
[----:B------:R-:W-:Y:S01]  /*18d90*/  IMAD.MOV.U32 R109, RZ, RZ, R103 ;  /* 0x000000ffff6d7224 */ /* 0x000fe200078e0067 */
[----:B------:R-:W-:Y:S01]  /*18da0*/  MOV R3, 0x18dd0 ;  /* 0x00018dd000037802 */ /* 0x000fe20000000f00 */
[----:B------:R-:W-:Y:S02]  /*18db0*/  IMAD.MOV.U32 R204, RZ, RZ, 0x1c1f ;  /* 0x00001c1fffcc7424 */ /* 0x000fe400078e00ff */
[----:B-12---:R-:W-:Y:S05]  /*18dc0*/  CALL.REL.NOINC `($__internal_10_$__cuda_sm70_shflsync_idx_p) ;  /* 0x0000242000007944 */ /* 0x006fea0003c00000 */
[----:B------:R-:W-:Y:S01]  /*18dd0*/  MOV R0, R204 ;  /* 0x000000cc00007202 */ /* 0x000fe20000000f00 */
[----:B------:R-:W-:-:S05]  /*18de0*/  BRA `(.L_x_800) ;  /* 0xfffef14000007947 */ /* 0x000fca000383ffff */
.L_x_631:
[----:B--2---:R-:W-:Y:S01]  /*18df0*/  MOV R2, 0x1 ;  /* 0x0000000100027802 */ /* 0x004fe20000000f00 */
[----:B------:R-:W-:Y:S01]  /*18e00*/  IMAD.MOV.U32 R109, RZ, RZ, R102 ;  /* 0x000000ffff6d7224 */ /* 0x000fe200078e0066 */
[----:B------:R-:W-:Y:S01]  /*18e10*/  MOV R3, 0x18e40 ;  /* 0x00018e4000037802 */ /* 0x000fe20000000f00 */
[----:B------:R-:W-:Y:S03]  /*18e20*/  IMAD.MOV.U32 R204, RZ, RZ, 0x1c1f ;  /* 0x00001c1fffcc7424 */ /* 0x000fe600078e00ff */
[----:B-1-3--:R-:W-:Y:S05]  /*18e30*/  CALL.REL.NOINC `($__internal_10_$__cuda_sm70_shflsync_idx_p) ;  /* 0x000023b000007944 */ /* 0x00afea0003c00000 */
        /* <DEDUP_REMOVED lines=8> */
.L_x_632:
[----:B------:R-:W-:Y:S01]  /*18ec0*/  MOV R204, 0x1c1f ;  /* 0x00001c1f00cc7802 */ /* 0x000fe20000000f00 */
[----:B------:R-:W-:Y:S01]  /*18ed0*/  IMAD.MOV.U32 R2, RZ, RZ, RZ ;  /* 0x000000ffff027224 */ /* 0x000fe200078e00ff */
[----:B------:R-:W-:Y:S02]  /*18ee0*/  MOV R3, 0x18f00 ;  /* 0x00018f0000037802 */ /* 0x000fe40000000f00 */
[----:B------:R-:W-:Y:S05]  /*18ef0*/  CALL.REL.NOINC `($__internal_10_$__cuda_sm70_shflsync_idx_p) ;  /* 0x000022f000007944 */ /* 0x000fea0003c00000 */
[----:B------:R-:W-:Y:S01]  /*18f00*/  MOV R0, R204 ;  /* 0x000000cc00007202 */ /* 0x000fe20000000f00 */
[----:B------:R-:W-:-:S05]  /*18f10*/  BRA `(.L_x_802) ;  /* 0xfffef3e000007947 */ /* 0x000fca000383ffff */
.L_x_637:
[----:B------:R-:W-:Y:S01]  /*18f20*/  MOV R204, 0x1c1f ;  /* 0x00001c1f00cc7802 */ /* 0x000fe20000000f00 */
[----:B------:R-:W-:Y:S01]  /*18f30*/  IMAD.MOV.U32 R2, RZ, RZ, 0x1 ;  /* 0x00000001ff027424 */ /* 0x000fe200078e00ff */
[----:B------:R-:W-:Y:S02]  /*18f40*/  MOV R3, 0x18f60 ;  /* 0x00018f6000037802 */ /* 0x000fe40000000f00 */
[----:B-1----:R-:W-:Y:S05]  /*18f50*/  CALL.REL.NOINC `($__internal_10_$__cuda_sm70_shflsync_idx_p) ;  /* 0x0000229000007944 */ /* 0x002fea0003c00000 */
[----:B------:R-:W-:Y:S01]  /*18f60*/  MOV R2, R204 ;  /* 0x000000cc00027202 */ /* 0x000fe20000000f00 */
[----:B------:R-:W-:-:S05]  /*18f70*/  BRA `(.L_x_803) ;  /* 0xfffef58000007947 */ /* 0x000fca000383ffff */
.L_x_642:
[----:B------:R-:W-:Y:S01]  /*18f80*/  MOV R204, 0x1c1f ;  /* 0x00001c1f00cc7802 */ /* 0x000fe20000000f00 */
[----:B------:R-:W-:Y:S01]  /*18f90*/  IMAD.MOV.U32 R2, RZ, RZ, 0x2 ;  /* 0x00000002ff027424 */ /* 0x000fe200078e00ff */
[----:B------:R-:W-:Y:S02]  /*18fa0*/  MOV R3, 0x18fc0 ;  /* 0x00018fc000037802 */ /* 0x000fe40000000f00 */
[----:B-12---:R-:W-:Y:S05]  /*18fb0*/  CALL.REL.NOINC `($__internal_10_$__cuda_sm70_shflsync_idx_p) ;  /* 0x0000223000007944 */ /* 0x006fea0003c00000 */
[----:B------:R-:W-:Y:S01]  /*18fc0*/  MOV R104, R204 ;  /* 0x000000cc00687202 */ /* 0x000fe20000000f00 */
[----:B------:R-:W-:-:S05]  /*18fd0*/  BRA `(.L_x_804) ;  /* 0xfffef72000007947 */ /* 0x000fca000383ffff */
.L_x_647:
[----:B------:R-:W-:Y:S01]  /*18fe0*/  MOV R204, 0x1c1f ;  /* 0x00001c1f00cc7802 */ /* 0x000fe20000000f00 */
[----:B------:R-:W-:Y:S01]  /*18ff0*/  IMAD.MOV.U32 R2, RZ, RZ, 0x3 ;  /* 0x00000003ff027424 */ /* 0x000fe200078e00ff */
[----:B------:R-:W-:Y:S02]  /*19000*/  MOV R3, 0x19020 ;  /* 0x0001902000037802 */ /* 0x000fe40000000f00 */
[----:B-123--:R-:W-:Y:S05]  /*19010*/  CALL.REL.NOINC `($__internal_10_$__cuda_sm70_shflsync_idx_p) ;  /* 0x000021d000007944 */ /* 0x00efea0003c00000 */
[----:B------:R-:W-:Y:S01]  /*19020*/  MOV R3, R204 ;  /* 0x000000cc00037202 */ /* 0x000fe20000000f00 */
[----:B------:R-:W-:-:S05]  /*19030*/  BRA `(.L_x_805) ;  /* 0xffff040000007947 */ /* 0x000fca000383ffff */
.L_x_652:
[----:B------:R-:W-:Y:S02]  /*19040*/  MOV R0, 0x2 ;  /* 0x0000000200007802 */ /* 0x000fe40000000f00 */
[----:B------:R-:W-:Y:S02]  /*19050*/  MOV R2, 0x19070 ;  /* 0x0001907000027802 */ /* 0x000fe40000000f00 */
[----:B--234-:R-:W-:Y:S05]  /*19060*/  CALL.REL.NOINC `($__internal_9_$__cuda_sm70_shflsync_bfly_p) ;  /* 0x0000212000007944 */ /* 0x01cfea0003c00000 */
[----:B------:R-:W-:-:S05]  /*19070*/  BRA `(.L_x_806) ;  /* 0xffff0ba000007947 */ /* 0x000fca000383ffff */
.L_x_653:
[----:B------:R-:W-:Y:S02]  /*19080*/  MOV R0, 0x1 ;  /* 0x0000000100007802 */ /* 0x000fe40000000f00 */
[----:B------:R-:W-:Y:S02]  /*19090*/  MOV R2, 0x190b0 ;  /* 0x000190b000027802 */ /* 0x000fe40000000f00 */
[----:B---34-:R-:W-:Y:S05]  /*190a0*/  CALL.REL.NOINC `($__internal_9_$__cuda_sm70_shflsync_bfly_p) ;  /* 0x000020e000007944 */ /* 0x018fea0003c00000 */
[----:B------:R-:W-:Y:S01]  /*190b0*/  FMNMX.FTZ R104, R100, R0, !PT ;  /* 0x0000000064687209 */ /* 0x000fe20007810000 */
[----:B------:R-:W-:Y:S01]  /*190c0*/  IMAD.MOV.U32 R100, RZ, RZ, R4 ;  /* 0x000000ffff647224 */ /* 0x000fe200078e0004 */
[----:B------:R-:W-:Y:S01]  /*190d0*/  MOV R2, 0x19100 ;  /* 0x0001910000027802 */ /* 0x000fe20000000f00 */
[----:B------:R-:W-:Y:S02]  /*190e0*/  IMAD.MOV.U32 R0, RZ, RZ, 0x2 ;  /* 0x00000002ff007424 */ /* 0x000fe400078e00ff */
[----:B------:R-:W-:Y:S05]  /*190f0*/  CALL.REL.NOINC `($__internal_9_$__cuda_sm70_shflsync_bfly_p) ;  /* 0x0000209000007944 */ /* 0x000fea0003c00000 */
[----:B------:R-:W-:Y:S01]  /*19100*/  FMNMX.FTZ R100, R4, R0, !PT ;  /* 0x0000000004647209 */ /* 0x000fe20007810000 */
[----:B------:R-:W-:Y:S01]  /*19110*/  IMAD.MOV.U32 R0, RZ, RZ, 0x1 ;  /* 0x00000001ff007424 */ /* 0x000fe200078e00ff */
        /* <DEDUP_REMOVED lines=20> */
[----:B------:R-:W-:-:S05]  /*19260*/  BRA `(.L_x_807) ;  /* 0xffff0aa000007947 */ /* 0x000fca000383ffff */
.L_x_662:
[----:B------:R-:W-:Y:S01]  /*19270*/  MOV R2, RZ ;  /* 0x000000ff00027202 */ /* 0x000fe20000000f00 */
[----:B------:R-:W-:Y:S01]  /*19280*/  IMAD.MOV.U32 R109, RZ, RZ, R5 ;  /* 0x000000ffff6d7224 */ /* 0x000fe200078e0005 */
[----:B------:R-:W-:Y:S01]  /*19290*/  MOV R3, 0x192c0 ;  /* 0x000192c000037802 */ /* 0x000fe20000000f00 */
[----:B------:R-:W-:Y:S02]  /*192a0*/  IMAD.MOV.U32 R204, RZ, RZ, 0x1c1f ;  /* 0x00001c1fffcc7424 */ /* 0x000fe400078e00ff */
[----:B-1234-:R-:W-:Y:S05]  /*192b0*/  CALL.REL.NOINC `($__internal_10_$__cuda_sm70_shflsync_idx_p) ;  /* 0x00001f3000007944 */ /* 0x01efea0003c00000 */
[----:B------:R-:W-:Y:S01]  /*192c0*/  MOV R4, R204 ;  /* 0x000000cc00047202 */ /* 0x000fe20000000f00 */
[----:B------:R-:W-:-:S05]  /*192d0*/  BRA `(.L_x_808) ;  /* 0xffff26f000007947 */ /* 0x000fca000383ffff */
.L_x_663:
[----:B------:R-:W-:Y:S01]  /*192e0*/  MOV R2, RZ ;  /* 0x000000ff00027202 */ /* 0x000fe20000000f00 */
[----:B------:R-:W-:Y:S01]  /*192f0*/  IMAD.MOV.U32 R109, RZ, RZ, R10 ;  /* 0x000000ffff6d7224 */ /* 0x000fe200078e000a */
[----:B------:R-:W-:Y:S01]  /*19300*/  MOV R3, 0x19330 ;  /* 0x0001933000037802 */ /* 0x000fe20000000f00 */
[----:B------:R-:W-:Y:S02]  /*19310*/  IMAD.MOV.U32 R204, RZ, RZ, 0x1c1f ;  /* 0x00001c1fffcc7424 */ /* 0x000fe400078e00ff */
[----:B-1234-:R-:W-:Y:S05]  /*19320*/  CALL.REL.NOINC `($__internal_10_$__cuda_sm70_shflsync_idx_p) ;  /* 0x00001ec000007944 */ /* 0x01efea0003c00000 */
[----:B------:R-:W-:Y:S01]  /*19330*/  MOV R0, R204 ;  /* 0x000000cc00007202 */ /* 0x000fe20000000f00 */
[----:B------:R-:W-:-:S05]  /*19340*/  BRA `(.L_x_809) ;  /* 0xffff26a000007947 */ /* 0x000fca000383ffff */
.L_x_664:
        /* <DEDUP_REMOVED lines=13> */
.L_x_667:
[----:B------:R-:W-:Y:S01]  /*19420*/  MOV R2, RZ ;  /* 0x000000ff00027202 */ /* 0x000fe20000000f00 */
[----:B------:R-:W-:Y:S01]  /*19430*/  IMAD.MOV.U32 R109, RZ, RZ, R110 ;  /* 0x000000ffff6d7224 */ /* 0x000fe200078e006e */
[----:B------:R-:W-:Y:S01]  /*19440*/  MOV R3, 0x19470 ;  /* 0x0001947000037802 */ /* 0x000fe20000000f00 */
[----:B------:R-:W-:Y:S02]  /*19450*/  IMAD.MOV.U32 R204, RZ, RZ, 0x1c1f ;  /* 0x00001c1fffcc7424 */ /* 0x000fe400078e00ff */
[----:B------:R-:W-:Y:S05]  /*19460*/  CALL.REL.NOINC `($__internal_10_$__cuda_sm70_shflsync_idx_p) ;  /* 0x00001d8000007944 */ /* 0x000fea0003c00000 */
[----:B------:R-:W-:Y:S01]  /*19470*/  MOV R100, R204 ;  /* 0x000000cc00647202 */ /* 0x000fe20000000f00 */
[----:B------:R-:W-:-:S05]  /*19480*/  BRA `(.L_x_811) ;  /* 0xffff303000007947 */ /* 0x000fca000383ffff */
.L_x_668:
[----:B------:R-:W-:Y:S01]  /*19490*/  MOV R2, RZ ;  /* 0x000000ff00027202 */ /* 0x000fe20000000f00 */
[----:B------:R-:W-:Y:S01]  /*194a0*/  IMAD.MOV.U32 R109, RZ, RZ, R111 ;  /* 0x000000ffff6d7224 */ /* 0x000fe200078e006f */
[----:B------:R-:W-:Y:S01]  /*194b0*/  MOV R3, 0x194e0 ;  /* 0x000194e000037802 */ /* 0x000fe20000000f00 */
[----:B------:R-:W-:Y:S02]  /*194c0*/  IMAD.MOV.U32 R204, RZ, RZ, 0x1c1f ;  /* 0x00001c1fffcc7424 */ /* 0x000fe400078e00ff */
[----:B-12---:R-:W-:Y:S05]  /*194d0*/  CALL.REL.NOINC `($__internal_10_$__cuda_sm70_shflsync_idx_p) ;  /* 0x00001d1000007944 */ /* 0x006fea0003c00000 */
[----:B------:R-:W-:Y:S01]  /*194e0*/  MOV R0, R204 ;  /* 0x000000cc00007202 */ /* 0x000fe20000000f00 */
[----:B------:R-:W-:-:S05]  /*194f0*/  BRA `(.L_x_812) ;  /* 0xffff2fe000007947 */ /* 0x000fca000383ffff */
.L_x_669:
        /* <DEDUP_REMOVED lines=13> */
.L_x_670:
[----:B------:R-:W-:Y:S02]  /*195d0*/  MOV R0, 0x2 ;  /* 0x0000000200007802 */ /* 0x000fe40000000f00 */
[----:B------:R-:W-:Y:S02]  /*195e0*/  MOV R2, 0x19600 ;  /* 0x0001960000027802 */ /* 0x000fe40000000f00 */
[----:B---34-:R-:W-:Y:S05]  /*195f0*/  CALL.REL.NOINC `($__internal_9_$__cuda_sm70_shflsync_bfly_p) ;  /* 0x00001b9000007944 */ /* 0x018fea0003c00000 */
[----:B------:R-:W-:-:S05]  /*19600*/  BRA `(.L_x_814) ;  /* 0xffff34f000007947 */ /* 0x000fca000383ffff */
.L_x_671:
        /* <DEDUP_REMOVED lines=31> */
.L_x_674:
[----:B------:R-:W-:Y:S01]  /*19800*/  MOV R204, 0x1c1f ;  /* 0x00001c1f00cc7802 */ /* 0x000fe20000000f00 */
[----:B------:R-:W-:Y:S01]  /*19810*/  IMAD.MOV.U32 R2, RZ, RZ, RZ ;  /* 0x000000ffff027224 */ /* 0x000fe200078e00ff */
[----:B------:R-:W-:Y:S02]  /*19820*/  MOV R3, 0x19840 ;  /* 0x0001984000037802 */ /* 0x000fe40000000f00 */
[----:B-1234-:R-:W-:Y:S05]  /*19830*/  CALL.REL.NOINC `($__internal_10_$__cuda_sm70_shflsync_idx_p) ;  /* 0x000019b000007944 */ /* 0x01efea0003c00000 */
[----:B------:R-:W-:Y:S01]  /*19840*/  MOV R0, R204 ;  /* 0x000000cc00007202 */ /* 0x000fe20000000f00 */
[----:B------:R-:W-:-:S05]  /*19850*/  BRA `(.L_x_816) ;  /* 0xffff4d4000007947 */ /* 0x000fca000383ffff */
.L_x_677:
[----:B------:R-:W-:Y:S01]  /*19860*/  MOV R204, 0x1c1f ;  /* 0x00001c1f00cc7802 */ /* 0x000fe20000000f00 */
[----:B---3--:R-:W-:Y:S01]  /*19870*/  IMAD.MOV.U32 R2, RZ, RZ, 0x1 ;  /* 0x00000001ff027424 */ /* 0x008fe200078e00ff */
[----:B------:R-:W-:Y:S02]  /*19880*/  MOV R3, 0x198a0 ;  /* 0x000198a000037802 */ /* 0x000fe40000000f00 */
[----:B-12---:R-:W-:Y:S05]  /*19890*/  CALL.REL.NOINC `($__internal_10_$__cuda_sm70_shflsync_idx_p) ;  /* 0x0000195000007944 */ /* 0x006fea0003c00000 */
        /* <DEDUP_REMOVED lines=8> */
.L_x_680:
[----:B------:R-:W-:Y:S01]  /*19920*/  MOV R2, RZ ;  /* 0x000000ff00027202 */ /* 0x000fe20000000f00 */
[----:B------:R-:W-:Y:S01]  /*19930*/  IMAD.MOV.U32 R109, RZ, RZ, R102 ;  /* 0x000000ffff6d7224 */ /* 0x000fe200078e0066 */
[----:B------:R-:W-:Y:S01]  /*19940*/  MOV R3, 0x19970 ;  /* 0x0001997000037802 */ /* 0x000fe20000000f00 */
[----:B------:R-:W-:Y:S02]  /*19950*/  IMAD.MOV.U32 R204, RZ, RZ, 0x1c1f ;  /* 0x00001c1fffcc7424 */ /* 0x000fe400078e00ff */
[----:B------:R-:W-:Y:S05]  /*19960*/  CALL.REL.NOINC `($__internal_10_$__cuda_sm70_shflsync_idx_p) ;  /* 0x0000188000007944 */ /* 0x000fea0003c00000 */
[----:B------:R-:W-:Y:S01]  /*19970*/  MOV R100, R204 ;  /* 0x000000cc00647202 */ /* 0x000fe20000000f00 */
[----:B------:R-:W-:-:S05]  /*19980*/  BRA `(.L_x_818) ;  /* 0xffff56f000007947 */ /* 0x000fca000383ffff */
.L_x_681:
[----:B------:R-:W-:Y:S01]  /*19990*/  MOV R2, RZ ;  /* 0x000000ff00027202 */ /* 0x000fe20000000f00 */
[----:B------:R-:W-:Y:S01]  /*199a0*/  IMAD.MOV.U32 R109, RZ, RZ, R103 ;  /* 0x000000ffff6d7224 */ /* 0x000fe200078e0067 */
[----:B------:R-:W-:Y:S01]  /*199b0*/  MOV R3, 0x199e0 ;  /* 0x000199e000037802 */ /* 0x000fe20000000f00 */
[----:B------:R-:W-:Y:S02]  /*199c0*/  IMAD.MOV.U32 R204, RZ, RZ, 0x1c1f ;  /* 0x00001c1fffcc7424 */ /* 0x000fe400078e00ff */
[----:B-12---:R-:W-:Y:S05]  /*199d0*/  CALL.REL.NOINC `($__internal_10_$__cuda_sm70_shflsync_idx_p) ;  /* 0x0000181000007944 */ /* 0x006fea0003c00000 */
[----:B------:R-:W-:Y:S01]  /*199e0*/  MOV R0, R204 ;  /* 0x000000cc00007202 */ /* 0x000fe20000000f00 */
[----:B------:R-:W-:-:S05]  /*199f0*/  BRA `(.L_x_819) ;  /* 0xffff56a000007947 */ /* 0x000fca000383ffff */
.L_x_682:
        /* <DEDUP_REMOVED lines=13> */
.L_x_683:
[----:B------:R-:W-:Y:S01]  /*19ad0*/  MOV R204, 0x1c1f ;  /* 0x00001c1f00cc7802 */ /* 0x000fe20000000f00 */
[----:B------:R-:W-:Y:S01]  /*19ae0*/  IMAD.MOV.U32 R2, RZ, RZ, RZ ;  /* 0x000000ffff027224 */ /* 0x000fe200078e00ff */
[----:B------:R-:W-:Y:S02]  /*19af0*/  MOV R3, 0x19b10 ;  /* 0x00019b1000037802 */ /* 0x000fe40000000f00 */
[----:B------:R-:W-:Y:S05]  /*19b00*/  CALL.REL.NOINC `($__internal_10_$__cuda_sm70_shflsync_idx_p) ;  /* 0x000016e000007944 */ /* 0x000fea0003c00000 */
[----:B------:R-:W-:Y:S01]  /*19b10*/  MOV R0, R204 ;  /* 0x000000cc00007202 */ /* 0x000fe20000000f00 */
[----:B------:R-:W-:-:S05]  /*19b20*/  BRA `(.L_x_821) ;  /* 0xffff588000007947 */ /* 0x000fca000383ffff */
.L_x_688:
[----:B------:R-:W-:Y:S01]  /*19b30*/  MOV R204, 0x1c1f ;  /* 0x00001c1f00cc7802 */ /* 0x000fe20000000f00 */
[----:B------:R-:W-:Y:S01]  /*19b40*/  IMAD.MOV.U32 R2, RZ, RZ, 0x1 ;  /* 0x00000001ff027424 */ /* 0x000fe200078e00ff */
[----:B------:R-:W-:Y:S02]  /*19b50*/  MOV R3, 0x19b70 ;  /* 0x00019b7000037802 */ /* 0x000fe40000000f00 */
[----:B-1----:R-:W-:Y:S05]  /*19b60*/  CALL.REL.NOINC `($__internal_10_$__cuda_sm70_shflsync_idx_p) ;  /* 0x0000168000007944 */ /* 0x002fea0003c00000 */
[----:B------:R-:W-:Y:S01]  /*19b70*/  MOV R2, R204 ;  /* 0x000000cc00027202 */ /* 0x000fe20000000f00 */
[----:B------:R-:W-:-:S05]  /*19b80*/  BRA `(.L_x_822) ;  /* 0xffff5a2000007947 */ /* 0x000fca000383ffff */
.L_x_693:
[----:B------:R-:W-:Y:S01]  /*19b90*/  MOV R204, 0x1c1f ;  /* 0x00001c1f00cc7802 */ /* 0x000fe20000000f00 */
[----:B------:R-:W-:Y:S01]  /*19ba0*/  IMAD.MOV.U32 R2, RZ, RZ, 0x2 ;  /* 0x00000002ff027424 */ /* 0x000fe200078e00ff */
[----:B------:R-:W-:Y:S02]  /*19bb0*/  MOV R3, 0x19bd0 ;  /* 0x00019bd000037802 */ /* 0x000fe40000000f00 */
[----:B-12---:R-:W-:Y:S05]  /*19bc0*/  CALL.REL.NOINC `($__internal_10_$__cuda_sm70_shflsync_idx_p) ;  /* 0x0000162000007944 */ /* 0x006fea0003c00000 */
[----:B------:R-:W-:Y:S01]  /*19bd0*/  MOV R104, R204 ;  /* 0x000000cc00687202 */ /* 0x000fe20000000f00 */
[----:B------:R-:W-:-:S05]  /*19be0*/  BRA `(.L_x_823) ;  /* 0xffff5bc000007947 */ /* 0x000fca000383ffff */
.L_x_698:
[----:B------:R-:W-:Y:S01]  /*19bf0*/  MOV R204, 0x1c1f ;  /* 0x00001c1f00cc7802 */ /* 0x000fe20000000f00 */
[----:B------:R-:W-:Y:S01]  /*19c00*/  IMAD.MOV.U32 R2, RZ, RZ, 0x3 ;  /* 0x00000003ff027424 */ /* 0x000fe200078e00ff */
[----:B------:R-:W-:Y:S02]  /*19c10*/  MOV R3, 0x19c30 ;  /* 0x00019c3000037802 */ /* 0x000fe40000000f00 */
[----:B-123--:R-:W-:Y:S05]  /*19c20*/  CALL.REL.NOINC `($__internal_10_$__cuda_sm70_shflsync_idx_p) ;  /* 0x000015c000007944 */ /* 0x00efea0003c00000 */
[----:B------:R-:W-:Y:S01]  /*19c30*/  MOV R3, R204 ;  /* 0x000000cc00037202 */ /* 0x000fe20000000f00 */
[----:B------:R-:W-:-:S05]  /*19c40*/  BRA `(.L_x_824) ;  /* 0xffff68a000007947 */ /* 0x000fca000383ffff */
.L_x_703:
[----:B------:R-:W-:Y:S02]  /*19c50*/  MOV R0, 0x2 ;  /* 0x0000000200007802 */ /* 0x000fe40000000f00 */
[----:B------:R-:W-:Y:S02]  /*19c60*/  MOV R2, 0x19c80 ;  /* 0x00019c8000027802 */ /* 0x000fe40000000f00 */
[----:B--234-:R-:W-:Y:S05]  /*19c70*/  CALL.REL.NOINC `($__internal_9_$__cuda_sm70_shflsync_bfly_p) ;  /* 0x0000151000007944 */ /* 0x01cfea0003c00000 */
[----:B------:R-:W-:-:S05]  /*19c80*/  BRA `(.L_x_825) ;  /* 0xffff704000007947 */ /* 0x000fca000383ffff */
.L_x_704:
        /* <DEDUP_REMOVED lines=28> */
[----:B------:R-:W-:Y:S03]  /*19e50*/  MOV R2, 0x19e80 ;  /* 0x00019e8000027802 */ /* 0x000fe60000000f00 */
[----:B------:R-:W-:Y:S02]  /*19e60*/  IMAD.MOV.U32 R100, RZ, RZ, R4 ;  /* 0x000000ffff647224 */ /* 0x000fe400078e0004 */
[----:B------:R-:W-:Y:S05]  /*19e70*/  CALL.REL.NOINC `($__internal_9_$__cuda_sm70_shflsync_bfly_p) ;  /* 0x0000131000007944 */ /* 0x000fea0003c00000 */
[----:B------:R-:W-:-:S05]  /*19e80*/  BRA `(.L_x_826) ;  /* 0xffff6f3000007947 */ /* 0x000fca000383ffff */
.L_x_706:
[----:B------:R-:W-:Y:S01]  /*19e90*/  IMAD.MOV.U32 R100, RZ, RZ, R221 ;  /* 0x000000ffff647224 */ /* 0x000fe200078e00dd */
[----:B------:R-:W-:-:S02]  /*19ea0*/  MOV R0, 0x2 ;  /* 0x0000000200007802 */ /* 0x000fc40000000f00 */
[----:B------:R-:W-:Y:S02]  /*19eb0*/  MOV R2, 0x19ed0 ;  /* 0x00019ed000027802 */ /* 0x000fe40000000f00 */
[----:B------:R-:W-:Y:S05]  /*19ec0*/  CALL.REL.NOINC `($__internal_9_$__cuda_sm70_shflsync_bfly_p) ;  /* 0x000012c000007944 */ /* 0x000fea0003c00000 */
[----:B------:R-:W-:Y:S05]  /*19ed0*/  BRA `(.L_x_827) ;  /* 0xffff878000007947 */ /* 0x000fea000383ffff */
.L_x_707:
[----:B------:R-:W-:Y:S01]  /*19ee0*/  IMAD.MOV.U32 R100, RZ, RZ, R7 ;  /* 0x000000ffff647224 */ /* 0x000fe200078e0007 */
[----:B------:R-:W-:Y:S02]  /*19ef0*/  MOV R0, 0x1 ;  /* 0x0000000100007802 */ /* 0x000fe40000000f00 */
[----:B------:R-:W-:Y:S02]  /*19f00*/  MOV R2, 0x19f20 ;  /* 0x00019f2000027802 */ /* 0x000fe40000000f00 */
[----:B-1----:R-:W-:Y:S05]  /*19f10*/  CALL.REL.NOINC `($__internal_9_$__cuda_sm70_shflsync_bfly_p) ;  /* 0x0000127000007944 */ /* 0x002fea0003c00000 */
[----:B------:R-:W-:Y:S01]  /*19f20*/  FADD.FTZ R7, R7, R0 ;  /* 0x0000000007077221 */ /* 0x000fe20000010000 */
[----:B------:R-:W-:Y:S02]  /*19f30*/  MOV R100, R224 ;  /* 0x000000e000647202 */ /* 0x000fe40000000f00 */
[----:B------:R-:W-:Y:S02]  /*19f40*/  MOV R0, 0x2 ;  /* 0x0000000200007802 */ /* 0x000fe40000000f00 */
[----:B------:R-:W-:Y:S02]  /*19f50*/  MOV R2, 0x19f70 ;  /* 0x00019f7000027802 */ /* 0x000fe40000000f00 */
[----:B------:R-:W-:Y:S05]  /*19f60*/  CALL.REL.NOINC `($__internal_9_$__cuda_sm70_shflsync_bfly_p) ;  /* 0x0000122000007944 */ /* 0x000fea0003c00000 */
[----:B------:R-:W-:Y:S01]  /*19f70*/  FADD.FTZ R100, R224, R0 ;  /* 0x00000000e0647221 */ /* 0x000fe20000010000 */
[----:B------:R-:W-:Y:S02]  /*19f80*/  MOV R0, 0x1 ;  /* 0x0000000100007802 */ /* 0x000fe40000000f00 */
[----:B------:R-:W-:-:S02]  /*19f90*/  MOV R2, 0x19fb0 ;  /* 0x00019fb000027802 */ /* 0x000fc40000000f00 */
[----:B------:R-:W-:Y:S05]  /*19fa0*/  CALL.REL.NOINC `($__internal_9_$__cuda_sm70_shflsync_bfly_p) ;  /* 0x000011e000007944 */ /* 0x000fea0003c00000 */
[----:B------:R-:W-:Y:S01]  /*19fb0*/  FADD.FTZ R6, R100, R0 ;  /* 0x0000000064067221 */ /* 0x000fe20000010000 */
[----:B------:R-:W-:-:S02]  /*19fc0*/  MOV R100, R213 ;  /* 0x000000d500647202 */ /* 0x000fc40000000f00 */
[----:B------:R-:W-:Y:S02]  /*19fd0*/  MOV R0, 0x2 ;  /* 0x0000000200007802 */ /* 0x000fe40000000f00 */
[----:B------:R-:W-:Y:S02]  /*19fe0*/  MOV R2, 0x1a000 ;  /* 0x0001a00000027802 */ /* 0x000fe40000000f00 */
[----:B------:R-:W-:Y:S05]  /*19ff0*/  CALL.REL.NOINC `($__internal_9_$__cuda_sm70_shflsync_bfly_p) ;  /* 0x0000119000007944 */ /* 0x000fea0003c00000 */
[----:B------:R-:W-:Y:S01]  /*1a000*/  FADD.FTZ R5, R213, R0 ;  /* 0x00000000d5057221 */ /* 0x000fe20000010000 */
[----:B------:R-:W-:Y:S02]  /*1a010*/  MOV R0, 0x1 ;  /* 0x0000000100007802 */ /* 0x000fe40000000f00 */
[----:B------:R-:W-:Y:S02]  /*1a020*/  MOV R2, 0x1a050 ;  /* 0x0001a05000027802 */ /* 0x000fe40000000f00 */
[----:B------:R-:W-:Y:S02]  /*1a030*/  MOV R100, R5 ;  /* 0x0000000500647202 */ /* 0x000fe40000000f00 */
[----:B------:R-:W-:Y:S05]  /*1a040*/  CALL.REL.NOINC `($__internal_9_$__cuda_sm70_shflsync_bfly_p) ;  /* 0x0000114000007944 */ /* 0x000fea0003c00000 */
[----:B------:R-:W-:Y:S01]  /*1a050*/  FADD.FTZ R5, R5, R0 ;  /* 0x0000000005057221 */ /* 0x000fe20000010000 */
[----:B------:R-:W-:Y:S02]  /*1a060*/  MOV R100, R214 ;  /* 0x000000d600647202 */ /* 0x000fe40000000f00 */
[----:B------:R-:W-:-:S02]  /*1a070*/  MOV R0, 0x2 ;  /* 0x0000000200007802 */ /* 0x000fc40000000f00 */
[----:B------:R-:W-:Y:S02]  /*1a080*/  MOV R2, 0x1a0a0 ;  /* 0x0001a0a000027802 */ /* 0x000fe40000000f00 */
[----:B------:R-:W-:Y:S05]  /*1a090*/  CALL.REL.NOINC `($__internal_9_$__cuda_sm70_shflsync_bfly_p) ;  /* 0x000010f000007944 */ /* 0x000fea0003c00000 */
[----:B------:R-:W-:Y:S01]  /*1a0a0*/  FADD.FTZ R4, R214, R0 ;  /* 0x00000000d6047221 */ /* 0x000fe20000010000 */
[----:B------:R-:W-:Y:S02]  /*1a0b0*/  MOV R0, 0x1 ;  /* 0x0000000100007802 */ /* 0x000fe40000000f00 */
[----:B------:R-:W-:Y:S02]  /*1a0c0*/  MOV R2, 0x1a0f0 ;  /* 0x0001a0f000027802 */ /* 0x000fe40000000f00 */
[----:B------:R-:W-:Y:S02]  /*1a0d0*/  MOV R100, R4 ;  /* 0x0000000400647202 */ /* 0x000fe40000000f00 */
[----:B------:R-:W-:Y:S05]  /*1a0e0*/  CALL.REL.NOINC `($__internal_9_$__cuda_sm70_shflsync_bfly_p) ;  /* 0x000010a000007944 */ /* 0x000fea0003c00000 */
[----:B------:R-:W-:Y:S01]  /*1a0f0*/  MOV R8, R0 ;  /* 0x0000000000087202 */ /* 0x000fe20000000f00 */
[----:B------:R-:W-:Y:S05]  /*1a100*/  BRA `(.L_x_828) ;  /* 0xffff864000007947 */ /* 0x000fea000383ffff */
.L_x_714:
[----:B-1234-:R-:W-:Y:S01]  /*1a110*/  IMAD.MOV.U32 R109, RZ, RZ, R10 ;  /* 0x000000ffff6d7224 */ /* 0x01efe200078e000a */
[----:B------:R-:W-:Y:S01]  /*1a120*/  MOV R2, RZ ;  /* 0x000000ff00027202 */ /* 0x000fe20000000f00 */
[----:B------:R-:W-:Y:S01]  /*1a130*/  IMAD.MOV.U32 R204, RZ, RZ, 0x1c1f ;  /* 0x00001c1fffcc7424 */ /* 0x000fe200078e00ff */
[----:B------:R-:W-:Y:S02]  /*1a140*/  MOV R3, 0x1a160 ;  /* 0x0001a16000037802 */ /* 0x000fe40000000f00 */
[----:B------:R-:W-:Y:S05]  /*1a150*/  CALL.REL.NOINC `($__internal_10_$__cuda_sm70_shflsync_idx_p) ;  /* 0x0000109000007944 */ /* 0x000fea0003c00000 */
[----:B------:R-:W-:Y:S01]  /*1a160*/  MOV R5, R204 ;  /* 0x000000cc00057202 */ /* 0x000fe20000000f00 */
[----:B------:R-:W-:Y:S05]  /*1a170*/  BRA `(.L_x_829) ;  /* 0xffff9fd000007947 */ /* 0x000fea000383ffff */
.L_x_715:
[----:B------:R-:W-:Y:S01]  /*1a180*/  IMAD.MOV.U32 R109, RZ, RZ, R12 ;  /* 0x000000ffff6d7224 */ /* 0x000fe200078e000c */
[----:B------:R-:W-:Y:S01]  /*1a190*/  MOV R2, RZ ;  /* 0x000000ff00027202 */ /* 0x000fe20000000f00 */
[----:B------:R-:W-:Y:S01]  /*1a1a0*/  IMAD.MOV.U32 R204, RZ, RZ, 0x1c1f ;  /* 0x00001c1fffcc7424 */ /* 0x000fe200078e00ff */
[----:B------:R-:W-:-:S02]  /*1a1b0*/  MOV R3, 0x1a1d0 ;  /* 0x0001a1d000037802 */ /* 0x000fc40000000f00 */
[----:B-12---:R-:W-:Y:S05]  /*1a1c0*/  CALL.REL.NOINC `($__internal_10_$__cuda_sm70_shflsync_idx_p) ;  /* 0x0000102000007944 */ /* 0x006fea0003c00000 */
[----:B------:R-:W-:Y:S01]  /*1a1d0*/  MOV R0, R204 ;  /* 0x000000cc00007202 */ /* 0x000fe20000000f00 */
[----:B------:R-:W-:Y:S05]  /*1a1e0*/  BRA `(.L_x_830) ;  /* 0xffff9f8000007947 */ /* 0x000fea000383ffff */
.L_x_718:
[----:B------:R-:W-:Y:S01]  /*1a1f0*/  IMAD.MOV.U32 R109, RZ, RZ, R10 ;  /* 0x000000ffff6d7224 */ /* 0x000fe200078e000a */
[----:B--2---:R-:W-:Y:S01]  /*1a200*/  MOV R2, 0x1 ;  /* 0x0000000100027802 */ /* 0x004fe20000000f00 */
[----:B------:R-:W-:Y:S01]  /*1a210*/  IMAD.MOV.U32 R204, RZ, RZ, 0x1c1f ;  /* 0x00001c1fffcc7424 */ /* 0x000fe200078e00ff */
[----:B------:R-:W-:-:S02]  /*1a220*/  MOV R3, 0x1a240 ;  /* 0x0001a24000037802 */ /* 0x000fc40000000f00 */
[----:B-1-34-:R-:W-:Y:S05]  /*1a230*/  CALL.REL.NOINC `($__internal_10_$__cuda_sm70_shflsync_idx_p) ;  /* 0x00000fb000007944 */ /* 0x01afea0003c00000 */
        /* <DEDUP_REMOVED lines=8> */
.L_x_721:
[----:B------:R-:W-:Y:S01]  /*1a2c0*/  IMAD.MOV.U32 R109, RZ, RZ, R10 ;  /* 0x000000ffff6d7224 */ /* 0x000fe200078e000a */
[----:B-1----:R-:W-:Y:S01]  /*1a2d0*/  MOV R2, 0x2 ;  /* 0x0000000200027802 */ /* 0x002fe20000000f00 */
[----:B------:R-:W-:Y:S01]  /*1a2e0*/  IMAD.MOV.U32 R204, RZ, RZ, 0x1c1f ;  /* 0x00001c1fffcc7424 */ /* 0x000fe200078e00ff */
[----:B------:R-:W-:Y:S02]  /*1a2f0*/  MOV R3, 0x1a310 ;  /* 0x0001a31000037802 */ /* 0x000fe40000000f00 */
[----:B--234-:R-:W-:Y:S05]  /*1a300*/  CALL.REL.NOINC `($__internal_10_$__cuda_sm70_shflsync_idx_p) ;  /* 0x00000ee000007944 */ /* 0x01cfea0003c00000 */
[----:B------:R-:W-:Y:S01]  /*1a310*/  MOV R5, R204 ;  /* 0x000000cc00057202 */ /* 0x000fe20000000f00 */
[----:B------:R-:W-:Y:S05]  /*1a320*/  BRA `(.L_x_832) ;  /* 0xffffa11000007947 */ /* 0x000fea000383ffff */
.L_x_722:
[----:B------:R-:W-:Y:S01]  /*1a330*/  IMAD.MOV.U32 R109, RZ, RZ, R12 ;  /* 0x000000ffff6d7224 */ /* 0x000fe200078e000c */
[----:B------:R-:W-:Y:S01]  /*1a340*/  MOV R2, 0x2 ;  /* 0x0000000200027802 */ /* 0x000fe20000000f00 */
[----:B------:R-:W-:Y:S01]  /*1a350*/  IMAD.MOV.U32 R204, RZ, RZ, 0x1c1f ;  /* 0x00001c1fffcc7424 */ /* 0x000fe200078e00ff */
[----:B------:R-:W-:Y:S02]  /*1a360*/  MOV R3, 0x1a380 ;  /* 0x0001a38000037802 */ /* 0x000fe40000000f00 */
[----:B-1234-:R-:W-:Y:S05]  /*1a370*/  CALL.REL.NOINC `($__internal_10_$__cuda_sm70_shflsync_idx_p) ;  /* 0x00000e7000007944 */ /* 0x01efea0003c00000 */
[----:B------:R-:W-:Y:S01]  /*1a380*/  MOV R0, R204 ;  /* 0x000000cc00007202 */ /* 0x000fe20000000f00 */
[----:B------:R-:W-:Y:S05]  /*1a390*/  BRA `(.L_x_833) ;  /* 0xffffa0c000007947 */ /* 0x000fea000383ffff */
.L_x_725:
[----:B------:R-:W-:Y:S01]  /*1a3a0*/  IMAD.MOV.U32 R109, RZ, RZ, R10 ;  /* 0x000000ffff6d7224 */ /* 0x000fe200078e000a */
[----:B-1----:R-:W-:Y:S01]  /*1a3b0*/  MOV R2, 0x3 ;  /* 0x0000000300027802 */ /* 0x002fe20000000f00 */
[----:B------:R-:W-:Y:S01]  /*1a3c0*/  IMAD.MOV.U32 R204, RZ, RZ, 0x1c1f ;  /* 0x00001c1fffcc7424 */ /* 0x000fe200078e00ff */
[----:B------:R-:W-:-:S02]  /*1a3d0*/  MOV R3, 0x1a3f0 ;  /* 0x0001a3f000037802 */ /* 0x000fc40000000f00 */
[----:B--234-:R-:W-:Y:S05]  /*1a3e0*/  CALL.REL.NOINC `($__internal_10_$__cuda_sm70_shflsync_idx_p) ;  /* 0x00000e0000007944 */ /* 0x01cfea0003c00000 */
        /* <DEDUP_REMOVED lines=8> */
.L_x_727:
[----:B------:R-:W-:Y:S01]  /*1a470*/  IMAD.MOV.U32 R109, RZ, RZ, R5 ;  /* 0x000000ffff6d7224 */ /* 0x000fe200078e0005 */
[----:B------:R-:W-:Y:S01]  /*1a480*/  MOV R2, RZ ;  /* 0x000000ff00027202 */ /* 0x000fe20000000f00 */
[----:B------:R-:W-:Y:S01]  /*1a490*/  IMAD.MOV.U32 R204, RZ, RZ, 0x1c1f ;  /* 0x00001c1fffcc7424 */ /* 0x000fe200078e00ff */
[----:B------:R-:W-:Y:S02]  /*1a4a0*/  MOV R3, 0x1a4c0 ;  /* 0x0001a4c000037802 */ /* 0x000fe40000000f00 */
[----:B------:R-:W-:Y:S05]  /*1a4b0*/  CALL.REL.NOINC `($__internal_10_$__cuda_sm70_shflsync_idx_p) ;  /* 0x00000d3000007944 */ /* 0x000fea0003c00000 */
[----:B------:R-:W-:Y:S01]  /*1a4c0*/  MOV R4, R204 ;  /* 0x000000cc00047202 */ /* 0x000fe20000000f00 */
[----:B------:R-:W-:Y:S05]  /*1a4d0*/  BRA `(.L_x_835) ;  /* 0xffffa44000007947 */ /* 0x000fea000383ffff */
.L_x_728:
[----:B------:R-:W-:Y:S01]  /*1a4e0*/  IMAD.MOV.U32 R109, RZ, RZ, R12 ;  /* 0x000000ffff6d7224 */ /* 0x000fe200078e000c */
[----:B------:R-:W-:Y:S01]  /*1a4f0*/  MOV R2, RZ ;  /* 0x000000ff00027202 */ /* 0x000fe20000000f00 */
[----:B------:R-:W-:Y:S01]  /*1a500*/  IMAD.MOV.U32 R204, RZ, RZ, 0x1c1f ;  /* 0x00001c1fffcc7424 */ /* 0x000fe200078e00ff */
[----:B------:R-:W-:Y:S02]  /*1a510*/  MOV R3, 0x1a530 ;  /* 0x0001a53000037802 */ /* 0x000fe40000000f00 */
[----:B-12---:R-:W-:Y:S05]  /*1a520*/  CALL.REL.NOINC `($__internal_10_$__cuda_sm70_shflsync_idx_p) ;  /* 0x00000cc000007944 */ /* 0x006fea0003c00000 */
[----:B------:R-:W-:Y:S01]  /*1a530*/  MOV R0, R204 ;  /* 0x000000cc00007202 */ /* 0x000fe20000000f00 */
[----:B------:R-:W-:Y:S05]  /*1a540*/  BRA `(.L_x_836) ;  /* 0xffffa3f000007947 */ /* 0x000fea000383ffff */
.L_x_731:
[----:B------:R-:W-:Y:S01]  /*1a550*/  IMAD.MOV.U32 R109, RZ, RZ, R5 ;  /* 0x000000ffff6d7224 */ /* 0x000fe200078e0005 */
[----:B----4-:R-:W-:Y:S01]  /*1a560*/  MOV R2, 0x1 ;  /* 0x0000000100027802 */ /* 0x010fe20000000f00 */
[----:B------:R-:W-:Y:S01]  /*1a570*/  IMAD.MOV.U32 R204, RZ, RZ, 0x1c1f ;  /* 0x00001c1fffcc7424 */ /* 0x000fe200078e00ff */
[----:B------:R-:W-:-:S02]  /*1a580*/  MOV R3, 0x1a5a0 ;  /* 0x0001a5a000037802 */ /* 0x000fc40000000f00 */
        /* <DEDUP_REMOVED lines=9> */
.L_x_734:
[----:B------:R-:W-:Y:S01]  /*1a620*/  IMAD.MOV.U32 R109, RZ, RZ, R5 ;  /* 0x000000ffff6d7224 */ /* 0x000fe200078e0005 */
[----:B----4-:R-:W-:Y:S01]  /*1a630*/  MOV R2, 0x2 ;  /* 0x0000000200027802 */ /* 0x010fe20000000f00 */
[----:B------:R-:W-:Y:S01]  /*1a640*/  IMAD.MOV.U32 R204, RZ, RZ, 0x1c1f ;  /* 0x00001c1fffcc7424 */ /* 0x000fe200078e00ff */
[----:B------:R-:W-:Y:S02]  /*1a650*/  MOV R3, 0x1a670 ;  /* 0x0001a67000037802 */ /* 0x000fe40000000f00 */
[----:B-123--:R-:W-:Y:S05]  /*1a660*/  CALL.REL.NOINC `($__internal_10_$__cuda_sm70_shflsync_idx_p) ;  /* 0x00000b8000007944 */ /* 0x00efea0003c00000 */
[----:B------:R-:W-:Y:S01]  /*1a670*/  MOV R4, R204 ;  /* 0x000000cc00047202 */ /* 0x000fe20000000f00 */
[----:B------:R-:W-:Y:S05]  /*1a680*/  BRA `(.L_x_838) ;  /* 0xffffada000007947 */ /* 0x000fea000383ffff */
.L_x_735:
[----:B------:R-:W-:Y:S01]  /*1a690*/  IMAD.MOV.U32 R109, RZ, RZ, R12 ;  /* 0x000000ffff6d7224 */ /* 0x000fe200078e000c */
[----:B----4-:R-:W-:Y:S01]  /*1a6a0*/  MOV R2, 0x2 ;  /* 0x0000000200027802 */ /* 0x010fe20000000f00 */
[----:B------:R-:W-:Y:S01]  /*1a6b0*/  IMAD.MOV.U32 R204, RZ, RZ, 0x1c1f ;  /* 0x00001c1fffcc7424 */ /* 0x000fe200078e00ff */
[----:B------:R-:W-:Y:S02]  /*1a6c0*/  MOV R3, 0x1a6e0 ;  /* 0x0001a6e000037802 */ /* 0x000fe40000000f00 */
[----:B-123--:R-:W-:Y:S05]  /*1a6d0*/  CALL.REL.NOINC `($__internal_10_$__cuda_sm70_shflsync_idx_p) ;  /* 0x00000b1000007944 */ /* 0x00efea0003c00000 */
[----:B------:R-:W-:Y:S01]  /*1a6e0*/  MOV R0, R204 ;  /* 0x000000cc00007202 */ /* 0x000fe20000000f00 */
[----:B------:R-:W-:Y:S05]  /*1a6f0*/  BRA `(.L_x_839) ;  /* 0xffffad5000007947 */ /* 0x000fea000383ffff */
.L_x_738:
[----:B------:R-:W-:Y:S01]  /*1a700*/  IMAD.MOV.U32 R109, RZ, RZ, R5 ;  /* 0x000000ffff6d7224 */ /* 0x000fe200078e0005 */
[----:B---3--:R-:W-:Y:S01]  /*1a710*/  MOV R2, 0x3 ;  /* 0x0000000300027802 */ /* 0x008fe20000000f00 */
        /* <DEDUP_REMOVED lines=11> */
.L_x_742:
[----:B------:R-:W-:Y:S01]  /*1a7d0*/  IMAD.MOV.U32 R109, RZ, RZ, R5 ;  /* 0x000000ffff6d7224 */ /* 0x000fe200078e0005 */
[----:B------:R-:W-:Y:S01]  /*1a7e0*/  MOV R2, RZ ;  /* 0x000000ff00027202 */ /* 0x000fe20000000f00 */
[----:B------:R-:W-:Y:S01]  /*1a7f0*/  IMAD.MOV.U32 R204, RZ, RZ, 0x1c1f ;  /* 0x00001c1fffcc7424 */ /* 0x000fe200078e00ff */
[----:B------:R-:W-:Y:S02]  /*1a800*/  MOV R3, 0x1a820 ;  /* 0x0001a82000037802 */ /* 0x000fe40000000f00 */
[----:B------:R-:W-:Y:S05]  /*1a810*/  CALL.REL.NOINC `($__internal_10_$__cuda_sm70_shflsync_idx_p) ;  /* 0x000009d000007944 */ /* 0x000fea0003c00000 */
[----:B------:R-:W-:Y:S01]  /*1a820*/  MOV R4, R204 ;  /* 0x000000cc00047202 */ /* 0x000fe20000000f00 */
[----:B------:R-:W-:Y:S05]  /*1a830*/  BRA `(.L_x_841) ;  /* 0xffffbe5000007947 */ /* 0x000fea000383ffff */
.L_x_743:
[----:B------:R-:W-:Y:S01]  /*1a840*/  IMAD.MOV.U32 R109, RZ, RZ, R12 ;  /* 0x000000ffff6d7224 */ /* 0x000fe200078e000c */
[----:B------:R-:W-:Y:S01]  /*1a850*/  MOV R2, RZ ;  /* 0x000000ff00027202 */ /* 0x000fe20000000f00 */
[----:B------:R-:W-:Y:S01]  /*1a860*/  IMAD.MOV.U32 R204, RZ, RZ, 0x1c1f ;  /* 0x00001c1fffcc7424 */ /* 0x000fe200078e00ff */
[----:B------:R-:W-:Y:S02]  /*1a870*/  MOV R3, 0x1a890 ;  /* 0x0001a89000037802 */ /* 0x000fe40000000f00 */
[----:B-12---:R-:W-:Y:S05]  /*1a880*/  CALL.REL.NOINC `($__internal_10_$__cuda_sm70_shflsync_idx_p) ;  /* 0x0000096000007944 */ /* 0x006fea0003c00000 */
[----:B------:R-:W-:Y:S01]  /*1a890*/  MOV R0, R204 ;  /* 0x000000cc00007202 */ /* 0x000fe20000000f00 */
[----:B------:R-:W-:Y:S05]  /*1a8a0*/  BRA `(.L_x_842) ;  /* 0xffffbe0000007947 */ /* 0x000fea000383ffff */
.L_x_746:
        /* <DEDUP_REMOVED lines=13> */
.L_x_749:
[----:B------:R-:W-:Y:S01]  /*1a980*/  IMAD.MOV.U32 R109, RZ, RZ, R5 ;  /* 0x000000ffff6d7224 */ /* 0x000fe200078e0005 */
[----:B-1----:R-:W-:Y:S01]  /*1a990*/  MOV R2, 0x2 ;  /* 0x0000000200027802 */ /* 0x002fe20000000f00 */
[----:B------:R-:W-:Y:S01]  /*1a9a0*/  IMAD.MOV.U32 R204, RZ, RZ, 0x1c1f ;  /* 0x00001c1fffcc7424 */ /* 0x000fe200078e00ff */
[----:B------:R-:W-:Y:S02]  /*1a9b0*/  MOV R3, 0x1a9d0 ;  /* 0x0001a9d000037802 */ /* 0x000fe40000000f00 */
[----:B--234-:R-:W-:Y:S05]  /*1a9c0*/  CALL.REL.NOINC `($__internal_10_$__cuda_sm70_shflsync_idx_p) ;  /* 0x0000082000007944 */ /* 0x01cfea0003c00000 */
[----:B------:R-:W-:Y:S01]  /*1a9d0*/  MOV R4, R204 ;  /* 0x000000cc00047202 */ /* 0x000fe20000000f00 */
[----:B------:R-:W-:Y:S05]  /*1a9e0*/  BRA `(.L_x_844) ;  /* 0xffffbfa000007947 */ /* 0x000fea000383ffff */
.L_x_750:
[----:B------:R-:W-:Y:S01]  /*1a9f0*/  IMAD.MOV.U32 R109, RZ, RZ, R12 ;  /* 0x000000ffff6d7224 */ /* 0x000fe200078e000c */
[----:B------:R-:W-:Y:S01]  /*1aa00*/  MOV R2, 0x2 ;  /* 0x0000000200027802 */ /* 0x000fe20000000f00 */
[----:B------:R-:W-:Y:S01]  /*1aa10*/  IMAD.MOV.U32 R204, RZ, RZ, 0x1c1f ;  /* 0x00001c1fffcc7424 */ /* 0x000fe200078e00ff */
[----:B------:R-:W-:Y:S02]  /*1aa20*/  MOV R3, 0x1aa40 ;  /* 0x0001aa4000037802 */ /* 0x000fe40000000f00 */
[----:B-1234-:R-:W-:Y:S05]  /*1aa30*/  CALL.REL.NOINC `($__internal_10_$__cuda_sm70_shflsync_idx_p) ;  /* 0x000007b000007944 */ /* 0x01efea0003c00000 */
[----:B------:R-:W-:Y:S01]  /*1aa40*/  MOV R0, R204 ;  /* 0x000000cc00007202 */ /* 0x000fe20000000f00 */
[----:B------:R-:W-:Y:S05]  /*1aa50*/  BRA `(.L_x_845) ;  /* 0xffffbf5000007947 */ /* 0x000fea000383ffff */
.L_x_753:
        /* <DEDUP_REMOVED lines=13> */
.L_x_755:
[----:B------:R-:W-:Y:S01]  /*1ab30*/  IMAD.MOV.U32 R109, RZ, RZ, R74 ;  /* 0x000000ffff6d7224 */ /* 0x000fe200078e004a */
[----:B------:R-:W-:Y:S01]  /*1ab40*/  MOV R2, RZ ;  /* 0x000000ff00027202 */ /* 0x000fe20000000f00 */
[----:B------:R-:W-:Y:S01]  /*1ab50*/  IMAD.MOV.U32 R204, RZ, RZ, 0x1f ;  /* 0x0000001fffcc7424 */ /* 0x000fe200078e00ff */
[----:B------:R-:W-:Y:S02]  /*1ab60*/  MOV R3, 0x1ab80 ;  /* 0x0001ab8000037802 */ /* 0x000fe40000000f00 */
[----:B------:R-:W-:Y:S05]  /*1ab70*/  CALL.REL.NOINC `($__internal_10_$__cuda_sm70_shflsync_idx_p) ;  /* 0x0000067000007944 */ /* 0x000fea0003c00000 */
[----:B------:R-:W-:Y:S01]  /*1ab80*/  MOV R9, R204 ;  /* 0x000000cc00097202 */ /* 0x000fe20000000f00 */
[----:B------:R-:W-:Y:S05]  /*1ab90*/  BRA `(.L_x_847) ;  /* 0xffffc1a000007947 */ /* 0x000fea000383ffff */
.L_x_756:
[----:B------:R-:W-:Y:S01]  /*1aba0*/  IMAD.MOV.U32 R109, RZ, RZ, R74 ;  /* 0x000000ffff6d7224 */ /* 0x000fe200078e004a */
[----:B------:R-:W-:Y:S01]  /*1abb0*/  MOV R2, 0x1 ;  /* 0x0000000100027802 */ /* 0x000fe20000000f00 */
[----:B------:R-:W-:Y:S01]  /*1abc0*/  IMAD.MOV.U32 R204, RZ, RZ, 0x1f ;  /* 0x0000001fffcc7424 */ /* 0x000fe200078e00ff */
[----:B------:R-:W-:Y:S02]  /*1abd0*/  MOV R3, 0x1abf0 ;  /* 0x0001abf000037802 */ /* 0x000fe40000000f00 */
[----:B-12---:R-:W-:Y:S05]  /*1abe0*/  CALL.REL.NOINC `($__internal_10_$__cuda_sm70_shflsync_idx_p) ;  /* 0x0000060000007944 */ /* 0x006fea0003c00000 */
[----:B------:R-:W-:Y:S01]  /*1abf0*/  MOV R8, R204 ;  /* 0x000000cc00087202 */ /* 0x000fe20000000f00 */
[----:B------:R-:W-:Y:S05]  /*1ac00*/  BRA `(.L_x_848) ;  /* 0xffffc15000007947 */ /* 0x000fea000383ffff */
.L_x_757:
[----:B------:R-:W-:Y:S02]  /*1ac10*/  MOV R2, 0x1 ;  /* 0x0000000100027802 */ /* 0x000fe40000000f00 */
[----:B------:R-:W-:-:S02]  /*1ac20*/  MOV R3, 0x1ac40 ;  /* 0x0001ac4000037802 */ /* 0x000fc40000000f00 */
[----:B-1234-:R-:W-:Y:S05]  /*1ac30*/  CALL.REL.NOINC `($__internal_11_$__cuda_sm70_shflsync_up_p) ;  /* 0x0000061000007944 */ /* 0x01efea0003c00000 */
[----:B------:R-:W-:Y:S05]  /*1ac40*/  BRA `(.L_x_849) ;  /* 0xffffc24000007947 */ /* 0x000fea000383ffff */
.L_x_758:
[----:B------:R-:W-:Y:S02]  /*1ac50*/  MOV R2, 0x2 ;  /* 0x0000000200027802 */ /* 0x000fe40000000f00 */
[----:B------:R-:W-:-:S02]  /*1ac60*/  MOV R3, 0x1ac80 ;  /* 0x0001ac8000037802 */ /* 0x000fc40000000f00 */
[----:B--2-4-:R-:W-:Y:S05]  /*1ac70*/  CALL.REL.NOINC `($__internal_11_$__cuda_sm70_shflsync_up_p) ;  /* 0x000005d000007944 */ /* 0x014fea0003c00000 */
        /* <DEDUP_REMOVED lines=24> */
.L_x_762:
[----:B------:R-:W-:Y:S02]  /*1ae00*/  MOV R2, 0x1 ;  /* 0x0000000100027802 */ /* 0x000fe40000000f00 */
[----:B------:R-:W-:Y:S02]  /*1ae10*/  MOV R3, 0x1ae30 ;  /* 0x0001ae3000037802 */ /* 0x000fe40000000f00 */
[----:B------:R-:W-:Y:S05]  /*1ae20*/  CALL.REL.NOINC `($__internal_11_$__cuda_sm70_shflsync_up_p) ;  /* 0x0000042000007944 */ /* 0x000fea0003c00000 */
[----:B------:R-:W-:Y:S01]  /*1ae30*/  MOV R2, R4 ;  /* 0x0000000400027202 */ /* 0x000fe20000000f00 */
[----:B------:R-:W-:Y:S05]  /*1ae40*/  BRA `(.L_x_851) ;  /* 0xffffc2a000007947 */ /* 0x000fea000383ffff */
.L_x_763:
        /* <DEDUP_REMOVED lines=27> */
.L_x_765:
[----:B------:R-:W-:Y:S02]  /*1b000*/  SEL R0, RZ, 0x1, P0 ;  /* 0x00000001ff007807 */ /* 0x000fe40000000000 */
[----:B------:R-:W-:Y:S02]  /*1b010*/  MOV R2, 0x1b030 ;  /* 0x0001b03000027802 */ /* 0x000fe40000000f00 */
[----:B-1----:R-:W-:Y:S05]  /*1b020*/  CALL.REL.NOINC `($__internal_12_$__cuda_sm70_votesync_ballot) ;  /* 0x0000029000007944 */ /* 0x002fea0003c00000 */
[----:B------:R-:W-:Y:S01]  /*1b030*/  MOV R10, R0 ;  /* 0x00000000000a7202 */ /* 0x000fe20000000f00 */
[----:B------:R-:W-:Y:S05]  /*1b040*/  BRA `(.L_x_853) ;  /* 0xffffc23000007947 */ /* 0x000fea000383ffff */
.L_x_766:
[----:B------:R-:W-:Y:S01]  /*1b050*/  IMAD.MOV.U32 R109, RZ, RZ, R6 ;  /* 0x000000ffff6d7224 */ /* 0x000fe200078e0006 */
[----:B--2---:R-:W-:Y:S01]  /*1b060*/  MOV R2, R0 ;  /* 0x0000000000027202 */ /* 0x004fe20000000f00 */
[----:B------:R-:W-:Y:S01]  /*1b070*/  IMAD.MOV.U32 R204, RZ, RZ, 0x1f ;  /* 0x0000001fffcc7424 */ /* 0x000fe200078e00ff */
[----:B------:R-:W-:Y:S02]  /*1b080*/  MOV R3, 0x1b0a0 ;  /* 0x0001b0a000037802 */ /* 0x000fe40000000f00 */
[----:B-1----:R-:W-:Y:S05]  /*1b090*/  CALL.REL.NOINC `($__internal_10_$__cuda_sm70_shflsync_idx_p) ;  /* 0x0000015000007944 */ /* 0x002fea0003c00000 */
[----:B------:R-:W-:Y:S01]  /*1b0a0*/  IMAD.MOV.U32 R8, RZ, RZ, R204 ;  /* 0x000000ffff087224 */ /* 0x000fe200078e00cc */
[----:B------:R-:W-:Y:S01]  /*1b0b0*/  MOV R2, R0 ;  /* 0x0000000000027202 */ /* 0x000fe20000000f00 */
[----:B------:R-:W-:Y:S01]  /*1b0c0*/  IMAD.MOV.U32 R109, RZ, RZ, R7 ;  /* 0x000000ffff6d7224 */ /* 0x000fe200078e0007 */
[----:B------:R-:W-:-:S02]  /*1b0d0*/  MOV R204, 0x1f ;  /* 0x0000001f00cc7802 */ /* 0x000fc40000000f00 */
[----:B------:R-:W-:Y:S02]  /*1b0e0*/  MOV R3, 0x1b100 ;  /* 0x0001b10000037802 */ /* 0x000fe40000000f00 */
[----:B------:R-:W-:Y:S05]  /*1b0f0*/  CALL.REL.NOINC `($__internal_10_$__cuda_sm70_shflsync_idx_p) ;  /* 0x000000f000007944 */ /* 0x000fea0003c00000 */
[----:B------:R-:W-:Y:S01]  /*1b100*/  MOV R7, R204 ;  /* 0x000000cc00077202 */ /* 0x000fe20000000f00 */
[----:B------:R-:W-:Y:S05]  /*1b110*/  BRA `(.L_x_854) ;  /* 0xffffc1d000007947 */ /* 0x000fea000383ffff */
.L_x_769:
[----:B------:R-:W-:Y:S01]  /*1b120*/  IMAD.MOV.U32 R109, RZ, RZ, R4 ;  /* 0x000000ffff6d7224 */ /* 0x000fe200078e0004 */
[----:B--2---:R-:W-:Y:S01]  /*1b130*/  MOV R2, R0 ;  /* 0x0000000000027202 */ /* 0x004fe20000000f00 */
[----:B------:R-:W-:Y:S01]  /*1b140*/  IMAD.MOV.U32 R204, RZ, RZ, 0x1f ;  /* 0x0000001fffcc7424 */ /* 0x000fe200078e00ff */
[----:B------:R-:W-:Y:S02]  /*1b150*/  MOV R3, 0x1b170 ;  /* 0x0001b17000037802 */ /* 0x000fe40000000f00 */
[----:B-1--4-:R-:W-:Y:S05]  /*1b160*/  CALL.REL.NOINC `($__internal_10_$__cuda_sm70_shflsync_idx_p) ;  /* 0x0000008000007944 */ /* 0x012fea0003c00000 */
[----:B------:R-:W-:Y:S01]  /*1b170*/  MOV R11, R204 ;  /* 0x000000cc000b7202 */ /* 0x000fe20000000f00 */
[----:B------:R-:W-:Y:S05]  /*1b180*/  BRA `(.L_x_768) ;  /* 0xffffc1c000007947 */ /* 0x000fea000383ffff */
        .weak           $__internal_9_$__cuda_sm70_shflsync_bfly_p
        .type           $__internal_9_$__cuda_sm70_shflsync_bfly_p,@function
        .size           $__internal_9_$__cuda_sm70_shflsync_bfly_p,($__internal_10_$__cuda_sm70_shflsync_idx_p - $__internal_9_$__cuda_sm70_shflsync_bfly_p)
$__internal_9_$__cuda_sm70_shflsync_bfly_p:
[----:B------:R-:W-:Y:S02]  /*1b190*/  MOV R110, 0xffffffff ;  /* 0xffffffff006e7802 */ /* 0x000fe40000000f00 */
[----:B------:R-:W-:Y:S02]  /*1b1a0*/  MOV R3, 0x1f ;  /* 0x0000001f00037802 */ /* 0x000fe40000000f00 */
[----:B------:R-:W-:Y:S04]  /*1b1b0*/  WARPSYNC R110 ;  /* 0x0000006e00007348 */ /* 0x000fe80003800000 */
[----:B------:R1:W2:Y:S02]  /*1b1c0*/  SHFL.BFLY PT, R0, R100, R0, R3 ;  /* 0x0c00000064007389 */ /* 0x0002a400000e0003 */
[----:B-1----:R-:W-:-:S04]  /*1b1d0*/  MOV R3, 0x0 ;  /* 0x0000000000037802 */ /* 0x002fc80000000f00 */
[----:B--2---:R-:W-:Y:S05]  /*1b1e0*/  RET.REL.NODEC R2 `(_ZN7cutlass13device_kernelIN5flash19enable_sm80_to_sm89INS1_16FlashAttnFwdSm80INS1_25CollectiveMainloopFwdSm80ILi4ELi1ELb0EN4cute5tupleIJNS5_1CILi128EEENS7_ILi48EEENS7_ILi96EEEEEELi96ENS_6half_tEfNS_4arch4Sm80ELb0ELb1ELb0ELb1ELb1ELb0ELb1ELb1EEENS1_21CollectiveEpilogueFwdINS6_IJS8_SA_S9_EEENS6_IJNS7_ILi1EEESI_SI_EEESC_SE_Li128ELb1ELb1ELb1ELb0EEENS1_36VarlenDynamicPersistentTileSchedulerILi128ELi48ELi128ELi128ELb1ELb1ELb0ELb1ELb0ELb1EEEEEEEEEvNT_6ParamsE) ;  /* 0xfffe4e1002007950 */ /* 0x004fea0003c3ffff */
        .weak           $__internal_10_$__cuda_sm70_shflsync_idx_p
        .type           $__internal_10_$__cuda_sm70_shflsync_idx_p,@function
        .size           $__internal_10_$__cuda_sm70_shflsync_idx_p,($__internal_11_$__cuda_sm70_shflsync_up_p - $__internal_10_$__cuda_sm70_shflsync_idx_p)
$__internal_10_$__cuda_sm70_shflsync_idx_p:
[----:B------:R-:W-:-:S04]  /*1b1f0*/  MOV R205, 0xffffffff ;  /* 0xffffffff00cd7802 */ /* 0x000fc80000000f00 */
[----:B------:R-:W-:Y:S04]  /*1b200*/  WARPSYNC R205 ;  /* 0x000000cd00007348 */ /* 0x000fe80003800000 */
[----:B------:R1:W2:Y:S02]  /*1b210*/  SHFL.IDX PT, R204, R109, R2, R204 ;  /* 0x000000026dcc7389 */ /* 0x0002a400000e00cc */
[----:B-1----:R-:W-:Y:S02]  /*1b220*/  MOV R2, R3 ;  /* 0x0000000300027202 */ /* 0x002fe40000000f00 */
[----:B------:R-:W-:-:S04]  /*1b230*/  MOV R3, 0x0 ;  /* 0x0000000000037802 */ /* 0x000fc80000000f00 */
[----:B--2---:R-:W-:Y:S05]  /*1b240*/  RET.REL.NODEC R2 `(_ZN7cutlass13device_kernelIN5flash19enable_sm80_to_sm89INS1_16FlashAttnFwdSm80INS1_25CollectiveMainloopFwdSm80ILi4ELi1ELb0EN4cute5tupleIJNS5_1CILi128EEENS7_ILi48EEENS7_ILi96EEEEEELi96ENS_6half_tEfNS_4arch4Sm80ELb0ELb1ELb0ELb1ELb1ELb0ELb1ELb1EEENS1_21CollectiveEpilogueFwdINS6_IJS8_SA_S9_EEENS6_IJNS7_ILi1EEESI_SI_EEESC_SE_Li128ELb1ELb1ELb1ELb0EEENS1_36VarlenDynamicPersistentTileSchedulerILi128ELi48ELi128ELi128ELb1ELb1ELb0ELb1ELb0ELb1EEEEEEEEEvNT_6ParamsE) ;  /* 0xfffe4db002007950 */ /* 0x004fea0003c3ffff */
        .weak           $__internal_11_$__cuda_sm70_shflsync_up_p
        .type           $__internal_11_$__cuda_sm70_shflsync_up_p,@function
        .size           $__internal_11_$__cuda_sm70_shflsync_up_p,($__internal_12_$__cuda_sm70_votesync_ballot - $__internal_11_$__cuda_sm70_shflsync_up_p)
$__internal_11_$__cuda_sm70_shflsync_up_p:
[----:B------:R-:W-:Y:S02]  /*1b250*/  IMAD.MOV.U32 R4, RZ, RZ, RZ ;  /* 0x000000ffff047224 */ /* 0x000fe400078e00ff */
[----:B------:R-:W-:-:S04]  /*1b260*/  IMAD.MOV.U32 R10, RZ, RZ, -0x1 ;  /* 0xffffffffff0a7424 */ /* 0x000fc800078e00ff */
[----:B------:R-:W-:Y:S04]  /*1b270*/  WARPSYNC R10 ;  /* 0x0000000a00007348 */ /* 0x000fe80003800000 */
[----:B------:R1:W2:Y:S02]  /*1b280*/  SHFL.UP PT, R4, R0, R2, R4 ;  /* 0x0400000200047389 */ /* 0x0002a400000e0004 */
[----:B-1----:R-:W-:Y:S02]  /*1b290*/  MOV R2, R3 ;  /* 0x0000000300027202 */ /* 0x002fe40000000f00 */
[----:B------:R-:W-:-:S04]  /*1b2a0*/  MOV R3, 0x0 ;  /* 0x0000000000037802 */ /* 0x000fc80000000f00 */
[----:B--2---:R-:W-:Y:S05]  /*1b2b0*/  RET.REL.NODEC R2 `(_ZN7cutlass13device_kernelIN5flash19enable_sm80_to_sm89INS1_16FlashAttnFwdSm80INS1_25CollectiveMainloopFwdSm80ILi4ELi1ELb0EN4cute5tupleIJNS5_1CILi128EEENS7_ILi48EEENS7_ILi96EEEEEELi96ENS_6half_tEfNS_4arch4Sm80ELb0ELb1ELb0ELb1ELb1ELb0ELb1ELb1EEENS1_21CollectiveEpilogueFwdINS6_IJS8_SA_S9_EEENS6_IJNS7_ILi1EEESI_SI_EEESC_SE_Li128ELb1ELb1ELb1ELb0EEENS1_36VarlenDynamicPersistentTileSchedulerILi128ELi48ELi128ELi128ELb1ELb1ELb0ELb1ELb0ELb1EEEEEEEEEvNT_6ParamsE) ;  /* 0xfffe4d4002007950 */ /* 0x004fea0003c3ffff */
        .weak           $__internal_12_$__cuda_sm70_votesync_ballot
        .type           $__internal_12_$__cuda_sm70_votesync_ballot,@function
        .size           $__internal_12_$__cuda_sm70_votesync_ballot,(.L_x_1827 - $__internal_12_$__cuda_sm70_votesync_ballot)
$__internal_12_$__cuda_sm70_votesync_ballot:
[----:B------:R-:W-:Y:S01]  /*1b2c0*/  ISETP.NE.U32.AND P0, PT, R0, 0x1, PT ;  /* 0x000000010000780c */ /* 0x000fe20003f05070 */
[----:B------:R-:W-:-:S04]  /*1b2d0*/  IMAD.MOV.U32 R3, RZ, RZ, -0x1 ;  /* 0xffffffffff037424 */ /* 0x000fc800078e00ff */
[----:B------:R-:W-:Y:S08]  /*1b2e0*/  WARPSYNC R3 ;  /* 0x0000000300007348 */ /* 0x000ff00003800000 */
[----:B------:R-:W-:-:S04]  /*1b2f0*/  VOTE.ANY R0, PT, !P0 ;  /* 0x0000000000007806 */ /* 0x000fc800040e0100 */
[----:B------:R-:W-:Y:S01]  /*1b300*/  LOP3.LUT R0, R0, R3, RZ, 0xc0, !PT ;  /* 0x0000000300007212 */ /* 0x000fe200078ec0ff */
[----:B------:R-:W-:-:S04]  /*1b310*/  IMAD.MOV.U32 R3, RZ, RZ, 0x0 ;  /* 0x00000000ff037424 */ /* 0x000fc800078e00ff */
[----:B------:R-:W-:Y:S05]  /*1b320*/  RET.REL.NODEC R2 `(_ZN7cutlass13device_kernelIN5flash19enable_sm80_to_sm89INS1_16FlashAttnFwdSm80INS1_25CollectiveMainloopFwdSm80ILi4ELi1ELb0EN4cute5tupleIJNS5_1CILi128EEENS7_ILi48EEENS7_ILi96EEEEEELi96ENS_6half_tEfNS_4arch4Sm80ELb0ELb1ELb0ELb1ELb1ELb0ELb1ELb1EEENS1_21CollectiveEpilogueFwdINS6_IJS8_SA_S9_EEENS6_IJNS7_ILi1EEESI_SI_EEESC_SE_Li128ELb1ELb1ELb1ELb0EEENS1_36VarlenDynamicPersistentTileSchedulerILi128ELi48ELi128ELi128ELb1ELb1ELb0ELb1ELb0ELb1EEEEEEEEEvNT_6ParamsE) ;  /* 0xfffe4cd002007950 */ /* 0x000fea0003c3ffff */
.L_x_855:
        /* <DEDUP_REMOVED lines=13> */
.L_x_1827:


//--------------------- .text._ZN7cutlass13device_kernelIN5flash19enable_sm80_to_sm89INS1_16FlashAttnFwdSm80INS1_25CollectiveMainloopFwdSm80ILi4ELi1ELb0EN4cute5tupleIJNS5_1CILi128EEENS7_ILi48EEENS7_ILi96EEEEEELi96ENS_6half_tEfNS_4arch4Sm80ELb0ELb1ELb0ELb1ELb1ELb1ELb1ELb1EEENS1_21CollectiveEpilogueFwdINS6_IJS8_SA_S9_EEENS6_IJNS7_ILi1EEESI_SI_EEESC_SE_Li128ELb1ELb1ELb1ELb0EEENS1_36VarlenDynamicPersistentTileSchedulerILi128ELi48ELi128ELi128ELb1ELb1ELb0ELb1ELb0ELb1EEEEEEEEEvNT_6ParamsE --------------------------
	.section	.text._ZN7cutlass13device_kernelIN5flash19enable_sm80_to_sm89INS1_16FlashAttnFwdSm80INS1_25CollectiveMainloopFwdSm80ILi4ELi1ELb0EN4cute5tupleIJNS5_1CILi128EEENS7_ILi48EEENS7_ILi96EEEEEELi96ENS_6half_tEfNS_4arch4Sm80ELb0ELb1ELb0ELb1ELb1ELb1ELb1ELb1EEENS1_21CollectiveEpilogueFwdINS6_IJS8_SA_S9_EEENS6_IJNS7_ILi1EEESI_SI_EEESC_SE_Li128ELb1ELb1ELb1ELb0EEENS1_36VarlenDynamicPersistentTileSchedulerILi128ELi48ELi128ELi128ELb1ELb1ELb0ELb1ELb0ELb1EEEEEEEEEvNT_6ParamsE,"ax",@progbits
	.sectioninfo	@"SHI_REGISTERS=255"
	.align	128
.text._ZN7cutlass13device_kernelIN5flash19enable_sm80_to_sm89INS1_16FlashAttnFwdSm80INS1_25CollectiveMainloopFwdSm80ILi4ELi1ELb0EN4cute5tupleIJNS5_1CILi128EEENS7_ILi48EEENS7_ILi96EEEEEELi96ENS_6half_tEfNS_4arch4Sm80ELb0ELb1ELb0ELb1ELb1ELb1ELb1ELb1EEENS1_21CollectiveEpilogueFwdINS6_IJS8_SA_S9_EEENS6_IJNS7_ILi1EEESI_SI_EEESC_SE_Li128ELb1ELb1ELb1ELb0EEENS1_36VarlenDynamicPersistentTileSchedulerILi128ELi48ELi128ELi128ELb1ELb1ELb0ELb1ELb0ELb1EEEEEEEEEvNT_6ParamsE:
        .type           _ZN7cutlass13device_kernelIN5flash19enable_sm80_to_sm89INS1_16FlashAttnFwdSm80INS1_25CollectiveMainloopFwdSm80ILi4ELi1ELb0EN4cute5tupleIJNS5_1CILi128EEENS7_ILi48EEENS7_ILi96EEEEEELi96ENS_6half_tEfNS_4arch4Sm80ELb0ELb1ELb0ELb1ELb1ELb1ELb1ELb1EEENS1_21CollectiveEpilogueFwdINS6_IJS8_SA_S9_EEENS6_IJNS7_ILi1EEESI_SI_EEESC_SE_Li128ELb1ELb1ELb1ELb0EEENS1_36VarlenDynamicPersistentTileSchedulerILi128ELi48ELi128ELi128ELb1ELb1ELb0ELb1ELb0ELb1EEEEEEEEEvNT_6ParamsE,@function
        .size           _ZN7cutlass13device_kernelIN5flash19enable_sm80_to_sm89INS1_16FlashAttnFwdSm80INS1_25CollectiveMainloopFwdSm80ILi4ELi1ELb0EN4cute5tupleIJNS5_1CILi128EEENS7_ILi48EEENS7_ILi96EEEEEELi96ENS_6half_tEfNS_4arch4Sm80ELb0ELb1ELb0ELb1ELb1ELb1ELb1ELb1EEENS1_21CollectiveEpilogueFwdINS6_IJS8_SA_S9_EEENS6_IJNS7_ILi1EEESI_SI_EEESC_SE_Li128ELb1ELb1ELb1ELb0EEENS1_36VarlenDynamicPersistentTileSchedulerILi128ELi48ELi128ELi128ELb1ELb1ELb0ELb1ELb0ELb1EEEEEEEEEvNT_6ParamsE,(.L_x_1832 - _ZN7cutlass13device_kernelIN5flash19enable_sm80_to_sm89INS1_16FlashAttnFwdSm80INS1_25CollectiveMainloopFwdSm80ILi4ELi1ELb0EN4cute5tupleIJNS5_1CILi128EEENS7_ILi48EEENS7_ILi96EEEEEELi96ENS_6half_tEfNS_4arch4Sm80ELb0ELb1ELb0ELb1ELb1ELb1ELb1ELb1EEENS1_21CollectiveEpilogueFwdINS6_IJS8_SA_S9_EEENS6_IJNS7_ILi1EEESI_SI_EEESC_SE_Li128ELb1ELb1ELb1ELb0EEENS1_36VarlenDynamicPersistentTileSchedulerILi128ELi48ELi128ELi128ELb1ELb1ELb0ELb1ELb0ELb1EEEEEEEEEvNT_6ParamsE)
        .other          _ZN7cutlass13device_kernelIN5flash19enable_sm80_to_sm89INS1_16FlashAttnFwdSm80INS1_25CollectiveMainloopFwdSm80ILi4ELi1ELb0EN4cute5tupleIJNS5_1CILi128EEENS7_ILi48EEENS7_ILi96EEEEEELi96ENS_6half_tEfNS_4arch4Sm80ELb0ELb1ELb0ELb1ELb1ELb1ELb1ELb1EEENS1_21CollectiveEpilogueFwdINS6_IJS8_SA_S9_EEENS6_IJNS7_ILi1EEESI_SI_EEESC_SE_Li128ELb1ELb1ELb1ELb0EEENS1_36VarlenDynamicPersistentTileSchedulerILi128ELi48ELi128ELi128ELb1ELb1ELb0ELb1ELb0ELb1EEEEEEEEEvNT_6ParamsE,@"STO_CUDA_ENTRY STV_DEFAULT"
_ZN7cutlass13device_kernelIN5flash19enable_sm80_to_sm89INS1_16FlashAttnFwdSm80INS1_25CollectiveMainloopFwdSm80ILi4ELi1ELb0EN4cute5tupleIJNS5_1CILi128EEENS7_ILi48EEENS7_ILi96EEEEEELi96ENS_6half_tEfNS_4arch4Sm80ELb0ELb1ELb0ELb1ELb1ELb1ELb1ELb1EEENS1_21CollectiveEpilogueFwdINS6_IJS8_SA_S9_EEENS6_IJNS7_ILi1EEESI_SI_EEESC_SE_Li128ELb1ELb1ELb1ELb0EEENS1_36VarlenDynamicPersistentTileSchedulerILi128ELi48ELi128ELi128ELb1ELb1ELb0ELb1ELb0ELb1EEEEEEEEEvNT_6ParamsE:
        /* <DEDUP_REMOVED lines=54> */
.L_x_861:
        /* <DEDUP_REMOVED lines=16> */
.L_x_1170:
        /* <DEDUP_REMOVED lines=16> */
.L_x_1171:
[----:B--2---:R-:W-:-:S05]  /*0560*/  IMAD R0, R0, c[0x0][0x538], RZ ;  /* 0x00014e0000007a24 */ /* 0x004fca00078e02ff */
[----:B------:R-:W-:-:S04]  /*0570*/  IADD3 R7, R0, R7, RZ ;  /* 0x0000000700077210 */ /* 0x000fc80007ffe0ff */
[----:B------:R-:W-:-:S13]  /*0580*/  ISETP.GT.AND P0, PT, R7, UR4, PT ;  /* 0x0000000407007c0c */ /* 0x000fda000bf04270 */
[----:B-1----:R-:W-:Y:S05]  /*0590*/  @!P0 BRA `(.L_x_861) ;  /* 0xfffffdc000008947 */ /* 0x002fea000383ffff */
.L_x_857:
[----:B------:R-:W-:-:S05]  /*05a0*/  IADD3 R10, -R0, R7, RZ ;  /* 0x00000007000a7210 */ /* 0x000fca0007ffe1ff */
[----:B------:R-:W-:-:S05]  /*05b0*/  IMAD R0, R4, c[0x0][0x538], R10 ;  /* 0x00014e0004007a24 */ /* 0x000fca00078e020a */
[----:B------:R-:W-:Y:S01]  /*05c0*/  ISETP.GT.AND P0, PT, R0, UR4, PT ;  /* 0x0000000400007c0c */ /* 0x000fe2000bf04270 */
[----:B------:R-:W-:-:S12]  /*05d0*/  BRA.DIV ~URZ, `(.L_x_862) ;  /* 0x00024e327f007947 */ /* 0x000fd8000b800000 */
[----:B------:R-:W-:-:S04]  /*05e0*/  VOTE.ANY R7, PT, !P0 ;  /* 0x0000000000077806 */ /* 0x000fc800040e0100 */
.L_x_1172:
[----:B------:R-:W1:Y:S02]  /*05f0*/  POPC R0, R7 ;  /* 0x0000000700007309 */ /* 0x000e640000000000 */
[----:B-1----:R-:W-:-:S05]  /*0600*/  IADD3 R2, R0, R6, RZ ;  /* 0x0000000600027210 */ /* 0x002fca0007ffe0ff */
[----:B------:R1:W-:Y:S01]  /*0610*/  STL [R1+0x8c], R2 ;  /* 0x00008c0201007387 */ /* 0x0003e20000100800 */
[----:B------:R-:W-:Y:S05]  /*0620*/  BRA.DIV ~URZ, `(.L_x_863) ;  /* 0x00024e327f007947 */ /* 0x000fea000b800000 */
[----:B------:R2:W3:Y:S01]  /*0630*/  SHFL.IDX PT, R12, R9, R0, 0x1f ;  /* 0x00001f00090c7589 */ /* 0x0004e200000e0000 */
[----:B------:R-:W-:-:S03]  /*0640*/  MOV R5, RZ ;  /* 0x000000ff00057202 */ /* 0x000fc60000000f00 */
[----:B------:R2:W4:Y:S04]  /*0650*/  SHFL.IDX PT, R9, R8, R0, 0x1f ;  /* 0x00001f0008097589 */ /* 0x00052800000e0000 */
.L_x_1173:
[----:B------:R-:W-:Y:S01]  /*0660*/  ISETP.NE.AND P0, PT, R7, RZ, PT ;  /* 0x000000ff0700720c */ /* 0x000fe20003f05270 */
[----:B------:R-:W-:-:S12]  /*0670*/  BSSY B0, `(.L_x_864) ;  /* 0x0000005000007945 */ /* 0x000fd80003800000 */
[----:B------:R-:W-:Y:S05]  /*0680*/  @!P0 BRA `(.L_x_865) ;  /* 0x0000003000008947 */ /* 0x000fea0003800000 */
[----:B--2---:R-:W-:Y:S01]  /*0690*/  IADD3 R0, R0, -0x1, RZ ;  /* 0xffffffff00007810 */ /* 0x004fe20007ffe0ff */
[----:B------:R-:W-:Y:S05]  /*06a0*/  BRA.DIV ~URZ, `(.L_x_866) ;  /* 0x00024e927f007947 */ /* 0x000fea000b800000 */
[----:B------:R2:W1:Y:S02]  /*06b0*/  SHFL.IDX PT, R5, R4, R0, 0x1f ;  /* 0x00001f0004057589 */ /* 0x00046400000e0000 */
.L_x_865:
[----:B------:R-:W-:Y:S05]  /*06c0*/  BSYNC B0 ;  /* 0x0000000000007941 */ /* 0x000fea0003800000 */
.L_x_864:
[----:B-12---:R-:W-:Y:S01]  /*06d0*/  IMAD R0, R5, c[0x0][0x538], R10 ;  /* 0x00014e0005007a24 */ /* 0x006fe200078e020a */
[----:B----4-:R-:W-:Y:S01]  /*06e0*/  ISETP.NE.AND P0, PT, R9, 0x1, PT ;  /* 0x000000010900780c */ /* 0x010fe20003f05270 */
[----:B------:R-:W-:Y:S03]  /*06f0*/  BSSY B0, `(.L_x_867) ;  /* 0x0000089000007945 */ /* 0x000fe60003800000 */
[----:B------:R1:W-:Y:S01]  /*0700*/  STL [R1+0x80], R0 ;  /* 0x0000800001007387 */ /* 0x0003e20000100800 */
        /* <DEDUP_REMOVED lines=65> */
.L_x_868:
        /* <DEDUP_REMOVED lines=70> */
.L_x_869:
[----:B------:R-:W-:Y:S05]  /*0f80*/  BSYNC B0 ;  /* 0x0000000000007941 */ /* 0x000fea0003800000 */
.L_x_867:
[----:B------:R-:W-:-:S04]  /*0f90*/  LOP3.LUT R0, RZ, R0, RZ, 0x33, !PT ;  /* 0x00000000ff007212 */ /* 0x000fc800078e33ff */
[----:B------:R-:W-:-:S05]  /*0fa0*/  IADD3 R0, R0, R12, RZ ;  /* 0x0000000c00007210 */ /* 0x000fca0007ffe0ff */
[----:B------:R2:W-:Y:S01]  /*0fb0*/  STL [R1+0x84], R0 ;  /* 0x0000840001007387 */ /* 0x0005e20000100800 */
[----:B------:R-:W-:Y:S05]  /*0fc0*/  BRA `(.L_x_870) ;  /* 0x0000006000007947 */ /* 0x000fea0003800000 */
.L_x_858:
[----:B------:R-:W-:Y:S01]  /*0fd0*/  MOV R0, UR4 ;  /* 0x0000000400007c02 */ /* 0x000fe20008000f00 */
[----:B------:R-:W-:Y:S04]  /*0fe0*/  STL [R1+0x84], RZ ;  /* 0x000084ff01007387 */ /* 0x000fe80000100800 */
[----:B------:R-:W-:Y:S04]  /*0ff0*/  STL [R1+0x88], RZ ;  /* 0x000088ff01007387 */ /* 0x000fe80000100800 */
[----:B------:R1:W-:Y:S02]  /*1000*/  STL [R1+0x80], R0 ;  /* 0x0000800001007387 */ /* 0x0003e40000100800 */
[----:B-1----:R-:W-:-:S05]  /*1010*/  MOV R0, c[0x0][0x53c] ;  /* 0x00014f0000007a02 */ /* 0x002fca0000000f00 */
[----:B------:R1:W-:Y:S02]  /*1020*/  STL [R1+0x8c], R0 ;  /* 0x00008c0001007387 */ /* 0x0003e40000100800 */
.L_x_870:
[----:B------:R-:W3:Y:S04]  /*1030*/  LDL R4, [R1+0x80] ;  /* 0x0000800001047983 */ /* 0x000ee80000100800 */
[----:B------:R-:W3:Y:S04]  /*1040*/  LDL R5, [R1+0x84] ;  /* 0x0000840001057983 */ /* 0x000ee80000100800 */
[----:B------:R-:W3:Y:S04]  /*1050*/  LDL R6, [R1+0x88] ;  /* 0x0000880001067983 */ /* 0x000ee80000100800 */
[----:B------:R-:W3:Y:S01]  /*1060*/  LDL R7, [R1+0x8c] ;  /* 0x00008c0001077983 */ /* 0x000ee20000100800 */
[----:B------:R-:W-:Y:S01]  /*1070*/  ISETP.NE.AND P0, PT, R13, RZ, PT ;  /* 0x000000ff0d00720c */ /* 0x000fe20003f05270 */
[----:B------:R-:W-:-:S12]  /*1080*/  WARPSYNC 0xffffffff ;  /* 0xffffffff00007948 */ /* 0x000fd80003800000 */
[----:B---3--:R3:W-:Y:S04]  /*1090*/  @!P0 STS.128 [0xc080], R4 ;  /* 0x00c08004ff008388 */ /* 0x0087e80000000c00 */
[----:B------:R-:W-:Y:S06]  /*10a0*/  BAR.ARV 0x5, 0x80 ;  /* 0x0142000000007b1d */ /* 0x000fec0000002000 */
.L_x_856:
[----:B-12---:R-:W2:Y:S02]  /*10b0*/  LDL R0, [R1+0x8c] ;  /* 0x00008c0001007983 */ /* 0x006ea40000100800 */
[----:B--2---:R-:W-:-:S13]  /*10c0*/  ISETP.GE.AND P0, PT, R0, c[0x0][0x53c], PT ;  /* 0x00014f0000007a0c */ /* 0x004fda0003f06270 */
[----:B------:R-:W-:Y:S05]  /*10d0*/  @P0 EXIT ;  /* 0x000000000000094d */ /* 0x000fea0003800000 */
[----:B------:R-:W1:Y:S01]  /*10e0*/  S2R R24, SR_TID.X ;  /* 0x0000000000187919 */ /* 0x000e620000002100 */
[----:B------:R-:W-:Y:S02]  /*10f0*/  ULDC UR4, c[0x0][0x2ac] ;  /* 0x0000ab0000047ab9 */ /* 0x000fe40000000800 */
[----:B------:R-:W-:Y:S02]  /*1100*/  ULDC UR6, c[0x0][0x1d0] ;  /* 0x0000740000067ab9 */ /* 0x000fe40000000800 */
[----:B------:R-:W-:Y:S01]  /*1110*/  UIMAD UR6, UR4, UR6, URZ ;  /* 0x00000006040672a4 */ /* 0x000fe2000f8e023f */
[----:B-1----:R-:W-:Y:S02]  /*1120*/  SHF.R.S32.HI R11, RZ, 0x1f, R24 ;  /* 0x0000001fff0b7819 */ /* 0x002fe40000011418 */
[-C--:B------:R-:W-:Y:S02]  /*1130*/  LEA.HI R20, R24, R24.reuse, RZ, 0x1 ;  /* 0x0000001818147211 */ /* 0x080fe400078f08ff */
[----:B---3--:R-:W-:-:S02]  /*1140*/  LEA.HI R4, R11, R24, RZ, 0x4 ;  /* 0x000000180b047211 */ /* 0x008fc400078f20ff */
[----:B------:R-:W-:Y:S02]  /*1150*/  SHF.R.S32.HI R138, RZ, 0x1, R20 ;  /* 0x00000001ff8a7819 */ /* 0x000fe40000011414 */
[----:B------:R-:W-:Y:S02]  /*1160*/  SHF.R.S32.HI R0, RZ, 0x4, R4 ;  /* 0x00000004ff007819 */ /* 0x000fe40000011404 */
[----:B------:R-:W-:Y:S02]  /*1170*/  LEA.HI R2, R20, R138, RZ, 0x1 ;  /* 0x0000008a14027211 */ /* 0x000fe400078f08ff */
[----:B------:R-:W-:Y:S02]  /*1180*/  LEA.HI R3, R4, R0, RZ, 0x1 ;  /* 0x0000000004037211 */ /* 0x000fe400078f08ff */
[----:B------:R-:W-:Y:S02]  /*1190*/  LOP3.LUT R2, R2, 0x7fffffe, RZ, 0xc0, !PT ;  /* 0x07fffffe02027812 */ /* 0x000fe400078ec0ff */
[----:B------:R-:W-:-:S02]  /*11a0*/  LOP3.LUT R3, R3, 0xfffffffe, RZ, 0xc0, !PT ;  /* 0xfffffffe03037812 */ /* 0x000fc400078ec0ff */
[----:B------:R-:W-:Y:S01]  /*11b0*/  LOP3.LUT R4, R4, 0xfffffff0, RZ, 0xc0, !PT ;  /* 0xfffffff004047812 */ /* 0x000fe200078ec0ff */
[----:B------:R-:W-:Y:S01]  /*11c0*/  IMAD.IADD R2, R138, 0x1, -R2 ;  /* 0x000000018a027824 */ /* 0x000fe200078e0a02 */
[CC--:B------:R-:W-:Y:S01]  /*11d0*/  LEA.HI R21, R11.reuse, R24.reuse, RZ, 0x3 ;  /* 0x000000180b157211 */ /* 0x0c0fe200078f18ff */
[C---:B------:R-:W-:Y:S01]  /*11e0*/  IMAD.IADD R19, R0.reuse, 0x1, -R3 ;  /* 0x0000000100137824 */ /* 0x040fe200078e0a03 */
[----:B------:R-:W-:Y:S01]  /*11f0*/  LEA.HI R12, R11, R24, RZ, 0x2 ;  /* 0x000000180b0c7211 */ /* 0x000fe200078f10ff */
[----:B------:R-:W-:Y:S01]  /*1200*/  IMAD R0, R0, 0x8, R2 ;  /* 0x0000000800007824 */ /* 0x000fe200078e0202 */
[----:B------:R-:W-:Y:S01]  /*1210*/  LOP3.LUT R3, R21, 0xfffffff8, RZ, 0xc0, !PT ;  /* 0xfffffff815037812 */ /* 0x000fe200078ec0ff */
[----:B------:R-:W-:Y:S01]  /*1220*/  IMAD.IADD R2, R24, 0x1, -R4 ;  /* 0x0000000118027824 */ /* 0x000fe200078e0a04 */
[----:B------:R-:W-:Y:S02]  /*1230*/  SHF.R.S32.HI R6, RZ, 0x3, R21 ;  /* 0x00000003ff067819 */ /* 0x000fe40000011415 */
[----:B------:R-:W-:Y:S01]  /*1240*/  LOP3.LUT R9, R12, 0xfffffffc, RZ, 0xc0, !PT ;  /* 0xfffffffc0c097812 */ /* 0x000fe200078ec0ff */
[----:B------:R-:W-:Y:S01]  /*1250*/  IMAD.IADD R5, R24, 0x1, -R3 ;  /* 0x0000000118057824 */ /* 0x000fe200078e0a03 */
[----:B------:R-:W-:Y:S01]  /*1260*/  LEA.HI R8, R2, R2, RZ, 0x1 ;  /* 0x0000000202087211 */ /* 0x000fe200078f08ff */
[----:B------:R-:W-:Y:S01]  /*1270*/  IMAD.SHL.U32 R3, R6, 0x40, RZ ;  /* 0x0000004006037824 */ /* 0x000fe200078e00ff */
[----:B------:R-:W-:Y:S01]  /*1280*/  SHF.R.S32.HI R7, RZ, 0x1f, R2 ;  /* 0x0000001fff077819 */ /* 0x000fe20000011402 */
[----:B------:R-:W-:Y:S01]  /*1290*/  IMAD.IADD R13, R24, 0x1, -R9 ;  /* 0x00000001180d7824 */ /* 0x000fe200078e0a09 */
[----:B------:R-:W-:-:S02]  /*12a0*/  LOP3.LUT R4, R8, 0x7fffffe, RZ, 0xc0, !PT ;  /* 0x07fffffe08047812 */ /* 0x000fc400078ec0ff */
[----:B------:R-:W-:Y:S01]  /*12b0*/  LEA.HI R16, R7, R2, RZ, 0x3 ;  /* 0x0000000207107211 */ /* 0x000fe200078f18ff */
[----:B------:R-:W-:Y:S01]  /*12c0*/  IMAD.SHL.U32 R250, R13, 0x8, RZ ;  /* 0x000000080dfa7824 */ /* 0x000fe200078e00ff */
[----:B------:R-:W-:Y:S01]  /*12d0*/  SHF.R.S32.HI R30, RZ, 0x2, R12 ;  /* 0x00000002ff1e7819 */ /* 0x000fe2000001140c */
[----:B------:R-:W-:Y:S01]  /*12e0*/  IMAD.IADD R15, R2, 0x1, -R4 ;  /* 0x00000001020f7824 */ /* 0x000fe200078e0a04 */
[----:B------:R-:W-:Y:S02]  /*12f0*/  LOP3.LUT R2, R3, 0xc0, RZ, 0xc0, !PT ;  /* 0x000000c003027812 */ /* 0x000fe400078ec0ff */
[----:B------:R-:W-:Y:S02]  /*1300*/  LEA.HI R10, R5, R5, RZ, 0x1 ;  /* 0x00000005050a7211 */ /* 0x000fe400078f08ff */
[----:B------:R-:W-:Y:S02]  /*1310*/  SHF.R.U32.HI R3, RZ, 0x3, R2 ;  /* 0x00000003ff037819 */ /* 0x000fe40000011602 */
[----:B------:R-:W-:-:S02]  /*1320*/  LOP3.LUT R2, R2, 0x18, R250, 0xf8, !PT ;  /* 0x0000001802027812 */ /* 0x000fc400078ef8fa */
[----:B------:R-:W-:Y:S02]  /*1330*/  LEA.HI R6, R12, R30, RZ, 0x1 ;  /* 0x0000001e0c067211 */ /* 0x000fe400078f08ff */
[----:B------:R-:W-:Y:S02]  /*1340*/  LOP3.LUT R4, R10, 0x3fffffe, RZ, 0xc0, !PT ;  /* 0x03fffffe0a047812 */ /* 0x000fe400078ec0ff */
[----:B------:R-:W-:Y:S02]  /*1350*/  LOP3.LUT R9, R2, R3, RZ, 0x3c, !PT ;  /* 0x0000000302097212 */ /* 0x000fe400078e3cff */
[----:B------:R-:W-:Y:S01]  /*1360*/  LOP3.LUT R3, R6, 0x7fffffe, RZ, 0xc0, !PT ;  /* 0x07fffffe06037812 */ /* 0x000fe200078ec0ff */
[----:B------:R-:W-:Y:S01]  /*1370*/  IMAD.IADD R17, R5, 0x1, -R4 ;  /* 0x0000000105117824 */ /* 0x000fe200078e0a04 */
[----:B------:R-:W-:Y:S02]  /*1380*/  LEA.HI R11, R11, R24, RZ, 0x5 ;  /* 0x000000180b0b7211 */ /* 0x000fe400078f28ff */
[----:B------:R-:W-:Y:S01]  /*1390*/  LEA.HI R2, R13, R13, RZ, 0x1 ;  /* 0x0000000d0d027211 */ /* 0x000fe200078f08ff */
[----:B------:R-:W-:Y:S01]  /*13a0*/  IMAD.IADD R4, R30, 0x1, -R3 ;  /* 0x000000011e047824 */ /* 0x000fe200078e0a03 */
[----:B------:R-:W-:-:S02]  /*13b0*/  LOP3.LUT R5, R11, 0xffffffe0, RZ, 0xc0, !PT ;  /* 0xffffffe00b057812 */ /* 0x000fc400078ec0ff */
[C---:B------:R-:W-:Y:S01]  /*13c0*/  LOP3.LUT R3, R2.reuse, 0x1ffffffe, RZ, 0xc0, !PT ;  /* 0x1ffffffe02037812 */ /* 0x040fe200078ec0ff */
[----:B------:R-:W-:Y:S01]  /*13d0*/  IMAD.SHL.U32 R2, R2, 0x20, RZ ;  /* 0x0000002002027824 */ /* 0x000fe200078e00ff */
[----:B------:R-:W-:Y:S01]  /*13e0*/  SHF.R.S32.HI R7, RZ, 0x5, R11 ;  /* 0x00000005ff077819 */ /* 0x000fe2000001140b */
[----:B------:R-:W-:Y:S01]  /*13f0*/  IMAD.IADD R29, R24, 0x1, -R5 ;  /* 0x00000001181d7824 */ /* 0x000fe200078e0a05 */
[----:B------:R-:W-:Y:S02]  /*1400*/  SHF.R.S32.HI R6, RZ, 0x1f, R11 ;  /* 0x0000001fff067819 */ /* 0x000fe4000001140b */
[----:B------:R-:W-:Y:S01]  /*1410*/  LOP3.LUT R2, R2, 0xffffffc0, RZ, 0xc0, !PT ;  /* 0xffffffc002027812 */ /* 0x000fe200078ec0ff */
[----:B------:R-:W-:Y:S01]  /*1420*/  IMAD R5, R7, 0x8, R4 ;  /* 0x0000000807057824 */ /* 0x000fe200078e0204 */
[----:B------:R-:W-:Y:S01]  /*1430*/  IADD3 R23, R138, 0x40, RZ ;  /* 0x000000408a177810 */ /* 0x000fe20007ffe0ff */
[----:B------:R-:W-:Y:S01]  /*1440*/  IMAD.IADD R4, R13, 0x1, -R3 ;  /* 0x000000010d047824 */ /* 0x000fe200078e0a03 */
[----:B------:R-:W-:Y:S01]  /*1450*/  LEA.HI R3, R6, R7, RZ, 0x2 ;  /* 0x0000000706037211 */ /* 0x000fe200078f10ff */
[----:B------:R-:W-:Y:S01]  /*1460*/  IMAD.U32 R5, R5, 0x20, R9 ;  /* 0x0000002005057824 */ /* 0x000fe200078e0009 */
[----:B------:R-:W-:Y:S01]  /*1470*/  SHF.R.S32.HI R6, RZ, 0x1f, R29 ;  /* 0x0000001fff067819 */ /* 0x000fe2000001141d */
[----:B------:R-:W-:Y:S01]  /*1480*/  IMAD R22, R4, 0x8, R2 ;  /* 0x0000000804167824 */ /* 0x000fe200078e0202 */
[----:B------:R-:W-:-:S02]  /*1490*/  LOP3.LUT R2, R3, 0xffffffc, RZ, 0xc0, !PT ;  /* 0x0ffffffc03027812 */ /* 0x000fc400078ec0ff */
[----:B------:R-:W-:Y:S01]  /*14a0*/  LEA.HI R18, R6, R29, RZ, 0x2 ;  /* 0x0000001d06127211 */ /* 0x000fe200078f10ff */
[----:B------:R1:W-:Y:S01]  /*14b0*/  STL [R1+0x38], R5 ;  /* 0x0000380501007387 */ /* 0x0003e20000100800 */
[----:B------:R-:W-:Y:S01]  /*14c0*/  SHF.R.S32.HI R11, RZ, 0x1f, R12 ;  /* 0x0000001fff0b7819 */ /* 0x000fe2000001140c */
[----:B------:R-:W-:Y:S01]  /*14d0*/  IMAD.IADD R3, R7, 0x1, -R2 ;  /* 0x0000000107037824 */ /* 0x000fe200078e0a02 */
[----:B------:R-:W-:Y:S02]  /*14e0*/  SHF.R.S32.HI R2, RZ, 0x2, R18 ;  /* 0x00000002ff027819 */ /* 0x000fe40000011412 */
[----:B------:R-:W-:Y:S02]  /*14f0*/  LEA.HI R4, R11, R30, RZ, 0x3 ;  /* 0x0000001e0b047211 */ /* 0x000fe400078f18ff */
[----:B------:R-:W-:Y:S01]  /*1500*/  LEA.HI R14, R23, R23, RZ, 0x1 ;  /* 0x00000017170e7211 */ /* 0x000fe200078f08ff */
[----:B------:R-:W-:Y:S01]  /*1510*/  IMAD R27, R3, 0x10, R2 ;  /* 0x00000010031b7824 */ /* 0x000fe200078e0202 */
[----:B------:R-:W-:-:S02]  /*1520*/  LOP3.LUT R4, R4, 0xfffffff8, RZ, 0xc0, !PT ;  /* 0xfffffff804047812 */ /* 0x000fc400078ec0ff */
[----:B------:R-:W-:Y:S02]  /*1530*/  LOP3.LUT R9, R14, 0x7fffffe, RZ, 0xc0, !PT ;  /* 0x07fffffe0e097812 */ /* 0x000fe400078ec0ff */
[----:B------:R-:W-:Y:S01]  /*1540*/  SHF.R.S32.HI R6, RZ, 0x1, R8 ;  /* 0x00000001ff067819 */ /* 0x000fe20000011408 */
[----:B------:R-:W-:Y:S01]  /*1550*/  STL [R1+0xe4], R27 ;  /* 0x0000e41b01007387 */ /* 0x000fe20000100800 */
[----:B------:R-:W-:Y:S02]  /*1560*/  SHF.R.S32.HI R2, RZ, 0x1, R10 ;  /* 0x00000001ff027819 */ /* 0x000fe4000001140a */
[----:B------:R-:W-:Y:S02]  /*1570*/  SHF.R.S32.HI R251, RZ, 0x1f, R250 ;  /* 0x0000001ffffb7819 */ /* 0x000fe400000114fa */
[C---:B------:R-:W-:Y:S01]  /*1580*/  LOP3.LUT P3, RZ, R2.reuse, 0x2, RZ, 0xc0, !PT ;  /* 0x0000000202ff7812 */ /* 0x040fe2000786c0ff */
[----:B------:R-:W-:Y:S01]  /*1590*/  IMAD.SHL.U32 R2, R2, 0x40, RZ ;  /* 0x0000004002027824 */ /* 0x000fe200078e00ff */
[----:B-1----:R-:W-:-:S04]  /*15a0*/  SHF.R.S32.HI R5, RZ, 0x1f, R23 ;  /* 0x0000001fff057819 */ /* 0x002fc80000011417 */
[----:B------:R-:W-:Y:S02]  /*15b0*/  LOP3.LUT R2, R2, 0xc0, RZ, 0xc0, !PT ;  /* 0x000000c002027812 */ /* 0x000fe400078ec0ff */
[----:B------:R-:W-:Y:S02]  /*15c0*/  LEA.HI R3, R5, R23, RZ, 0x3 ;  /* 0x0000001705037211 */ /* 0x000fe400078f18ff */
[----:B------:R-:W-:Y:S01]  /*15d0*/  SHF.R.S32.HI R5, RZ, 0x1f, R8 ;  /* 0x0000001fff057819 */ /* 0x000fe20000011408 */
[----:B------:R-:W-:Y:S02]  /*15e0*/  IMAD.IADD R8, R30, 0x1, -R4 ;  /* 0x000000011e087824 */ /* 0x000fe400078e0a04 */
[----:B------:R-:W-:Y:S01]  /*15f0*/  IMAD.SHL.U32 R3, R3, 0x20, RZ ;  /* 0x0000002003037824 */ /* 0x000fe200078e00ff */
[----:B------:R-:W-:Y:S01]  /*1600*/  LEA.HI R5, R5, R6, RZ, 0x2 ;  /* 0x0000000605057211 */ /* 0x000fe200078f10ff */
[----:B------:R-:W-:Y:S01]  /*1610*/  IMAD.IADD R4, R23, 0x1, -R9 ;  /* 0x0000000117047824 */ /* 0x000fe200078e0a09 */
[----:B------:R-:W-:-:S02]  /*1620*/  LOP3.LUT R9, R2, 0x8, R21, 0xf8, !PT ;  /* 0x0000000802097812 */ /* 0x000fc400078ef815 */
[----:B------:R-:W-:Y:S02]  /*1630*/  LOP3.LUT R3, R3, 0xffffff00, RZ, 0xc0, !PT ;  /* 0xffffff0003037812 */ /* 0x000fe400078ec0ff */
[----:B------:R-:W-:-:S03]  /*1640*/  LOP3.LUT R5, R5, 0xfffffffc, RZ, 0xc0, !PT ;  /* 0xfffffffc05057812 */ /* 0x000fc600078ec0ff */
[----:B------:R-:W-:Y:S01]  /*1650*/  IMAD R23, R4, 0x20, R3 ;  /* 0x0000002004177824 */ /* 0x000fe200078e0203 */
[----:B------:R-:W-:Y:S01]  /*1660*/  LEA.HI R4, R8, R8, RZ, 0x1 ;  /* 0x0000000808047211 */ /* 0x000fe200078f08ff */
[----:B------:R-:W-:Y:S02]  /*1670*/  IMAD.SHL.U32 R3, R16, 0x20, RZ ;  /* 0x0000002010037824 */ /* 0x000fe400078e00ff */
[----:B------:R-:W-:Y:S01]  /*1680*/  IMAD.IADD R12, R6, 0x1, -R5 ;  /* 0x00000001060c7824 */ /* 0x000fe200078e0a05 */
[----:B------:R-:W-:Y:S01]  /*1690*/  SHF.R.U32.HI R5, RZ, 0x3, R2 ;  /* 0x00000003ff057819 */ /* 0x000fe20000011602 */
[----:B------:R-:W-:Y:S01]  /*16a0*/  IMAD.SHL.U32 R2, R7, 0x200, RZ ;  /* 0x0000020007027824 */ /* 0x000fe200078e00ff */
[----:B------:R-:W-:Y:S01]  /*16b0*/  LOP3.LUT R3, R3, 0xffffff00, RZ, 0xc0, !PT ;  /* 0xffffff0003037812 */ /* 0x000fe200078ec0ff */
[----:B------:R-:W-:Y:S01]  /*16c0*/  STL [R1+0xb0], R23 ;  /* 0x0000b01701007387 */ /* 0x000fe20000100800 */
[----:B------:R-:W-:Y:S02]  /*16d0*/  LOP3.LUT R6, R4, 0x3fffffe, RZ, 0xc0, !PT ;  /* 0x03fffffe04067812 */ /* 0x000fe400078ec0ff */
[----:B------:R-:W-:Y:S01]  /*16e0*/  LOP3.LUT R9, R9, R5, RZ, 0x3c, !PT ;  /* 0x0000000509097212 */ /* 0x000fe200078e3cff */
[----:B------:R-:W-:Y:S01]  /*16f0*/  IMAD.IADD R5, R3, 0x1, R2 ;  /* 0x0000000103057824 */ /* 0x000fe200078e0202 */
[----:B------:R-:W-:Y:S01]  /*1700*/  LOP3.LUT R7, R20, 0xfffffffe, RZ, 0xc0, !PT ;  /* 0xfffffffe14077812 */ /* 0x000fe200078ec0ff */
[----:B------:R-:W-:Y:S01]  /*1710*/  IMAD.IADD R6, R8, 0x1, -R6 ;  /* 0x0000000108067824 */ /* 0x000fe200078e0a06 */
[----:B------:R-:W-:Y:S01]  /*1720*/  SHF.R.S32.HI R4, RZ, 0x1, R4 ;  /* 0x00000001ff047819 */ /* 0x000fe20000011404 */
[----:B------:R-:W-:Y:S01]  /*1730*/  IMAD R2, R13, 0x2, R2 ;  /* 0x000000020d027824 */ /* 0x000fe200078e0202 */
[----:B------:R-:W-:Y:S01]  /*1740*/  LOP3.LUT P4, RZ, R12, 0x2, RZ, 0xc0, !PT ;  /* 0x000000020cff7812 */ /* 0x000fe2000788c0ff */
[----:B------:R-:W-:Y:S01]  /*1750*/  IMAD.IADD R170, R24, 0x1, -R7 ;  /* 0x0000000118aa7824 */ /* 0x000fe200078e0a07 */
[----:B------:R-:W-:Y:S01]  /*1760*/  LOP3.LUT P0, RZ, R4, 0x2, RZ, 0xc0, !PT ;  /* 0x0000000204ff7812 */ /* 0x000fe2000780c0ff */
[----:B------:R-:W-:Y:S01]  /*1770*/  IMAD R10, R6, 0x20, R2 ;  /* 0x00000020060a7824 */ /* 0x000fe200078e0202 */
[----:B------:R-:W-:Y:S01]  /*1780*/  LOP3.LUT R2, R4, 0x1, RZ, 0xc0, !PT ;  /* 0x0000000104027812 */ /* 0x000fe200078ec0ff */
[----:B------:R-:W-:-:S02]  /*1790*/  IMAD R16, R15, 0x20, R3 ;  /* 0x000000200f107824 */ /* 0x000fc400078e0203 */
[----:B------:R-:W-:Y:S01]  /*17a0*/  IMAD R15, R15, 0x20, R5 ;  /* 0x000000200f0f7824 */ /* 0x000fe200078e0205 */
[----:B------:R-:W-:Y:S01]  /*17b0*/  LEA.HI R5, R11, R30, RZ, 0x2 ;  /* 0x0000001e0b057211 */ /* 0x000fe200078f10ff */
[----:B------:R-:W-:Y:S01]  /*17c0*/  IMAD R3, R19, 0x8, R17 ;  /* 0x0000000813037824 */ /* 0x000fe200078e0211 */
[----:B------:R-:W-:Y:S01]  /*17d0*/  ISETP.NE.U32.AND P1, PT, R2, 0x1, PT ;  /* 0x000000010200780c */ /* 0x000fe20003f25070 */
[----:B------:R-:W-:Y:S02]  /*17e0*/  IMAD.SHL.U32 R164, R170, 0x4, RZ ;  /* 0x00000004aaa47824 */ /* 0x000fe400078e00ff */
[----:B------:R-:W-:Y:S01]  /*17f0*/  IMAD.U32 R2, R3, 0x20, R9 ;  /* 0x0000002003027824 */ /* 0x000fe200078e0009 */
[----:B------:R-:W-:Y:S01]  /*1800*/  LOP3.LUT R3, R5, 0xfffffffc, RZ, 0xc0, !PT ;  /* 0xfffffffc05037812 */ /* 0x000fe200078ec0ff */
[----:B------:R-:W-:Y:S01]  /*1810*/  IMAD.SHL.U32 R7, R0, 0x20, RZ ;  /* 0x0000002000077824 */ /* 0x000fe200078e00ff */
[----:B------:R-:W-:Y:S01]  /*1820*/  IADD3 R166, R164, 0x10, RZ ;  /* 0x00000010a4a67810 */ /* 0x000fe20007ffe0ff */
[----:B------:R-:W-:Y:S01]  /*1830*/  IMAD.SHL.U32 R8, R19, 0x8, RZ ;  /* 0x0000000813087824 */ /* 0x000fe200078e00ff */
[----:B------:R-:W-:Y:S01]  /*1840*/  SHF.R.S32.HI R5, RZ, 0x1, R14 ;  /* 0x00000001ff057819 */ /* 0x000fe2000001140e */
[----:B------:R-:W-:Y:S01]  /*1850*/  IMAD.IADD R3, R30, 0x1, -R3 ;  /* 0x000000011e037824 */ /* 0x000fe200078e0a03 */
[C---:B------:R-:W-:Y:S01]  /*1860*/  IADD3 R139, R164.reuse, 0x20, RZ ;  /* 0x00000020a48b7810 */ /* 0x040fe20007ffe0ff */
[C---:B------:R-:W-:Y:S01]  /*1870*/  IMAD.IADD R137, R164.reuse, 0x1, R166 ;  /* 0x00000001a4897824 */ /* 0x040fe200078e02a6 */
[C---:B------:R-:W-:Y:S01]  /*1880*/  IADD3 R169, R164.reuse, 0x8, RZ ;  /* 0x00000008a4a97810 */ /* 0x040fe20007ffe0ff */
[----:B------:R-:W-:Y:S01]  /*1890*/  IMAD.SHL.U32 R6, R5, 0x40, RZ ;  /* 0x0000004005067824 */ /* 0x000fe200078e00ff */
[C---:B------:R-:W-:Y:S01]  /*18a0*/  LOP3.LUT P2, RZ, R3.reuse, 0x2, RZ, 0xc0, !PT ;  /* 0x0000000203ff7812 */ /* 0x040fe2000784c0ff */
[----:B------:R-:W-:Y:S01]  /*18b0*/  IMAD.SHL.U32 R5, R3, 0x40, RZ ;  /* 0x0000004003057824 */ /* 0x000fe200078e00ff */
[----:B------:R-:W-:Y:S01]  /*18c0*/  SHF.R.S32.HI R3, RZ, 0x1f, R137 ;  /* 0x0000001fff037819 */ /* 0x000fe20000011489 */
[----:B------:R-:W-:Y:S01]  /*18d0*/  IMAD.IADD R136, R164, 0x1, R139 ;  /* 0x00000001a4887824 */ /* 0x000fe200078e028b */
[----:B------:R-:W-:Y:S01]  /*18e0*/  LOP3.LUT R28, R6, 0xc0, RZ, 0xc0, !PT ;  /* 0x000000c0061c7812 */ /* 0x000fe200078ec0ff */
[----:B------:R-:W-:Y:S01]  /*18f0*/  IMAD.SHL.U32 R110, R170, 0x8, RZ ;  /* 0x00000008aa6e7824 */ /* 0x000fe200078e00ff */
[----:B------:R-:W-:-:S02]  /*1900*/  LEA.HI R0, R3, R137, RZ, 0x5 ;  /* 0x0000008903007211 */ /* 0x000fc400078f28ff */
[----:B------:R-:W-:Y:S01]  /*1910*/  LOP3.LUT R26, R5, 0xc0, RZ, 0xc0, !PT ;  /* 0x000000c0051a7812 */ /* 0x000fe200078ec0ff */
[----:B------:R-:W-:Y:S01]  /*1920*/  IMAD.SHL.U32 R5, R4, 0x40, RZ ;  /* 0x0000004004057824 */ /* 0x000fe200078e00ff */
[----:B------:R-:W-:Y:S01]  /*1930*/  LEA.HI R9, R3, R137, RZ, 0x3 ;  /* 0x0000008903097211 */ /* 0x000fe200078f18ff */
[----:B------:R-:W-:Y:S01]  /*1940*/  IMAD.SHL.U32 R0, R0, 0x80, RZ ;  /* 0x0000008000007824 */ /* 0x000fe200078e00ff */
[----:B------:R-:W-:Y:S01]  /*1950*/  SHF.R.U32.HI R24, RZ, 0x3, R26 ;  /* 0x00000003ff187819 */ /* 0x000fe2000001161a */
[----:B------:R-:W-:Y:S01]  /*1960*/  STL [R1+0xa8], R28 ;  /* 0x0000a81c01007387 */ /* 0x000fe20000100800 */
[--C-:B------:R-:W-:Y:S02]  /*1970*/  LOP3.LUT R4, R26, 0x18, R9.reuse, 0xf8, !PT ;  /* 0x000000181a047812 */ /* 0x100fe400078ef809 */
[----:B------:R-:W-:Y:S01]  /*1980*/  SHF.R.U32.HI R25, RZ, 0x3, R28 ;  /* 0x00000003ff197819 */ /* 0x000fe2000001161c */
[----:B------:R-:W-:Y:S01]  /*1990*/  STL [R1+0x64], R26 ;  /* 0x0000641a01007387 */ /* 0x000fe20000100800 */
[----:B------:R-:W-:-:S02]  /*19a0*/  LOP3.LUT R3, R28, 0x18, R9, 0xf8, !PT ;  /* 0x000000181c037812 */ /* 0x000fc400078ef809 */
[----:B------:R-:W-:Y:S01]  /*19b0*/  LOP3.LUT R6, R4, R24, RZ, 0x3c, !PT ;  /* 0x0000001804067212 */ /* 0x000fe200078e3cff */
[----:B------:R-:W-:Y:S01]  /*19c0*/  STL [R1+0xac], R25 ;  /* 0x0000ac1901007387 */ /* 0x000fe20000100800 */
[----:B------:R-:W-:Y:S02]  /*19d0*/  LOP3.LUT R0, R0, 0xfffff000, RZ, 0xc0, !PT ;  /* 0xfffff00000007812 */ /* 0x000fe400078ec0ff */
[----:B------:R-:W-:Y:S01]  /*19e0*/  LOP3.LUT R4, R3, R25, RZ, 0x3c, !PT ;  /* 0x0000001903047212 */ /* 0x000fe200078e3cff */
[----:B------:R-:W-:Y:S01]  /*19f0*/  STL [R1+0x68], R24 ;  /* 0x0000681801007387 */ /* 0x000fe20000100800 */
[----:B------:R-:W-:Y:S02]  /*1a00*/  LOP3.LUT R5, R5, 0xc0, RZ, 0xc0, !PT ;  /* 0x000000c005057812 */ /* 0x000fe400078ec0ff */
[----:B------:R-:W-:Y:S02]  /*1a10*/  SHF.R.S32.HI R3, RZ, 0x1f, R136 ;  /* 0x0000001fff037819 */ /* 0x000fe40000011488 */
[----:B------:R-:W-:-:S02]  /*1a20*/  IADD3 R17, R6, R0, R7 ;  /* 0x0000000006117210 */ /* 0x000fc40007ffe007 */
[----:B------:R-:W-:Y:S01]  /*1a30*/  IADD3 R14, R4, R23, R0 ;  /* 0x00000017040e7210 */ /* 0x000fe20007ffe000 */
[----:B------:R-:W-:Y:S01]  /*1a40*/  IMAD.SHL.U32 R4, R12, 0x40, RZ ;  /* 0x000000400c047824 */ /* 0x000fe200078e00ff */
[----:B------:R-:W-:Y:S01]  /*1a50*/  LEA.HI R5, R5, R5, RZ, 0x1d ;  /* 0x0000000505057211 */ /* 0x000fe200078fe8ff */
[----:B------:R-:W-:Y:S01]  /*1a60*/  IMAD.MOV.U32 R12, RZ, RZ, 0x20 ;  /* 0x00000020ff0c7424 */ /* 0x000fe200078e00ff */
[CC--:B------:R-:W-:Y:S02]  /*1a70*/  LEA.HI R0, R3.reuse, R136.reuse, RZ, 0x5 ;  /* 0x0000008803007211 */ /* 0x0c0fe400078f28ff */
[----:B------:R-:W-:Y:S01]  /*1a80*/  LEA.HI R6, R3, R136, RZ, 0x3 ;  /* 0x0000008803067211 */ /* 0x000fe200078f18ff */
[----:B------:R-:W-:Y:S01]  /*1a90*/  IMAD.IADD R10, R5, 0x1, R10 ;  /* 0x00000001050a7824 */ /* 0x000fe200078e020a */
[----:B------:R-:W-:Y:S01]  /*1aa0*/  LOP3.LUT R3, R4, 0xc0, RZ, 0xc0, !PT ;  /* 0x000000c004037812 */ /* 0x000fe200078ec0ff */
[----:B------:R-:W-:Y:S01]  /*1ab0*/  IMAD.SHL.U32 R0, R0, 0x80, RZ ;  /* 0x0000008000007824 */ /* 0x000fe200078e00ff */
[----:B------:R-:W-:Y:S01]  /*1ac0*/  LOP3.LUT R5, R26, 0x18, R6, 0xf8, !PT ;  /* 0x000000181a057812 */ /* 0x000fe200078ef806 */
[----:B------:R-:W-:Y:S01]  /*1ad0*/  IMAD.SHL.U32 R21, R10, 0x2, RZ ;  /* 0x000000020a157824 */ /* 0x000fe200078e00ff */
[----:B------:R-:W-:-:S02]  /*1ae0*/  LOP3.LUT R8, R3, 0x8, R8, 0xf8, !PT ;  /* 0x0000000803087812 */ /* 0x000fc400078ef808 */
[----:B------:R-:W-:Y:S02]  /*1af0*/  LOP3.LUT R4, R28, 0x18, R6, 0xf8, !PT ;  /* 0x000000181c047812 */ /* 0x000fe400078ef806 */
[----:B------:R-:W-:Y:S01]  /*1b00*/  LOP3.LUT R0, R0, 0xfffff000, RZ, 0xc0, !PT ;  /* 0xfffff00000007812 */ /* 0x000fe200078ec0ff */
[----:B------:R-:W-:Y:S01]  /*1b10*/  STL [R1+0x94], R21 ;  /* 0x0000941501007387 */ /* 0x000fe20000100800 */
[----:B------:R-:W-:Y:S02]  /*1b20*/  SHF.R.U32.HI R3, RZ, 0x3, R3 ;  /* 0x00000003ff037819 */ /* 0x000fe40000011603 */
[----:B------:R-:W-:Y:S02]  /*1b30*/  LOP3.LUT R5, R5, R24, RZ, 0x3c, !PT ;  /* 0x0000001805057212 */ /* 0x000fe400078e3cff */
[----:B------:R-:W-:Y:S02]  /*1b40*/  LOP3.LUT R4, R4, R25, RZ, 0x3c, !PT ;  /* 0x0000001904047212 */ /* 0x000fe400078e3cff */
[----:B------:R-:W-:-:S02]  /*1b50*/  LOP3.LUT R3, R8, R3, RZ, 0x3c, !PT ;  /* 0x0000000308037212 */ /* 0x000fc400078e3cff */
[----:B------:R-:W-:Y:S02]  /*1b60*/  IADD3 R11, R5, R0, R7 ;  /* 0x00000000050b7210 */ /* 0x000fe40007ffe007 */
[----:B------:R-:W-:Y:S02]  /*1b70*/  IADD3 R5, R21, 0x80, RZ ;  /* 0x0000008015057810 */ /* 0x000fe40007ffe0ff */
[----:B------:R-:W-:Y:S01]  /*1b80*/  IADD3 R10, R4, R23, R0 ;  /* 0x00000017040a7210 */ /* 0x000fe20007ffe000 */
[----:B------:R-:W-:Y:S01]  /*1b90*/  IMAD.IADD R0, R3, 0x1, R15 ;  /* 0x0000000103007824 */ /* 0x000fe200078e020f */
[----:B------:R-:W-:Y:S01]  /*1ba0*/  IADD3 R20, R21, 0x70, RZ ;  /* 0x0000007015147810 */ /* 0x000fe20007ffe0ff */
[----:B------:R-:W-:Y:S01]  /*1bb0*/  IMAD.IADD R4, R3, 0x1, R16 ;  /* 0x0000000103047824 */ /* 0x000fe200078e0210 */
[----:B------:R-:W-:Y:S01]  /*1bc0*/  @P1 IADD3 R20, R5, 0x10, RZ ;  /* 0x0000001005141810 */ /* 0x000fe20007ffe0ff */
[----:B------:R-:W-:Y:S01]  /*1bd0*/  IMAD R3, R13, 0x20, R30 ;  /* 0x000000200d037824 */ /* 0x000fe200078e021e */
[----:B------:R-:W-:-:S02]  /*1be0*/  IADD3 R16, R110, 0x40, RZ ;  /* 0x000000406e107810 */ /* 0x000fc40007ffe0ff */
[----:B------:R-:W-:Y:S01]  /*1bf0*/  SHF.R.S32.HI R8, RZ, 0x1f, R169 ;  /* 0x0000001fff087819 */ /* 0x000fe200000114a9 */
[----:B------:R-:W-:Y:S01]  /*1c00*/  STL [R1+0x98], R20 ;  /* 0x0000981401007387 */ /* 0x000fe20000100800 */
[----:B------:R-:W-:Y:S02]  /*1c10*/  IADD3 R15, R110, 0x50, RZ ;  /* 0x000000506e0f7810 */ /* 0x000fe40007ffe0ff */
[----:B------:R-:W-:Y:S01]  /*1c20*/  SHF.R.S32.HI R5, RZ, 0x1f, R166 ;  /* 0x0000001fff057819 */ /* 0x000fe200000114a6 */
[----:B------:R1:W-:Y:S01]  /*1c30*/  STL [R1+0x24], R3 ;  /* 0x0000240301007387 */ /* 0x0003e20000100800 */
[C---:B------:R-:W-:Y:S02]  /*1c40*/  IADD3 R168, R164.reuse, 0x18, RZ ;  /* 0x00000018a4a87810 */ /* 0x040fe40007ffe0ff */
[----:B------:R-:W-:Y:S02]  /*1c50*/  IADD3 R167, R164, 0x28, RZ ;  /* 0x00000028a4a77810 */ /* 0x000fe40007ffe0ff */
[----:B------:R-:W-:-:S02]  /*1c60*/  LEA R171, R2, 0x3c80, 0x1 ;  /* 0x00003c8002ab7811 */ /* 0x000fc400078e08ff */
[----:B------:R-:W-:Y:S02]  /*1c70*/  SHF.R.S32.HI R13, RZ, 0x1f, R167 ;  /* 0x0000001fff0d7819 */ /* 0x000fe400000114a7 */
[----:B------:R-:W-:Y:S02]  /*1c80*/  LEA R2, R17, 0x6080, 0x1 ;  /* 0x0000608011027811 */ /* 0x000fe400078e08ff */
[----:B------:R-:W-:Y:S02]  /*1c90*/  LEA R10, R10, 0x6080, 0x1 ;  /* 0x000060800a0a7811 */ /* 0x000fe400078e08ff */
[----:B------:R-:W-:Y:S02]  /*1ca0*/  LEA R198, R0, 0x6080, 0x1 ;  /* 0x0000608000c67811 */ /* 0x000fe400078e08ff */
[----:B------:R-:W-:Y:S02]  /*1cb0*/  IADD3 R200, R171, 0x20, RZ ;  /* 0x00000020abc87810 */ /* 0x000fe40007ffe0ff */
[----:B------:R-:W-:-:S02]  /*1cc0*/  LEA R196, R4, 0x1880, 0x1 ;  /* 0x0000188004c47811 */ /* 0x000fc400078e08ff */
[----:B------:R-:W-:Y:S02]  /*1cd0*/  @P3 IADD3 R200, R171, -0x20, RZ ;  /* 0xffffffe0abc83810 */ /* 0x000fe40007ffe0ff */
[----:B------:R-:W-:Y:S02]  /*1ce0*/  SHF.R.S32.HI R111, RZ, 0x1f, R110 ;  /* 0x0000001fff6f7819 */ /* 0x000fe4000001146e */
[----:B------:R-:W-:Y:S02]  /*1cf0*/  IADD3 R208, R200, 0x400, RZ ;  /* 0x00000400c8d07810 */ /* 0x000fe40007ffe0ff */
[----:B-1----:R-:W-:Y:S02]  /*1d00*/  IADD3 R3, R110, 0x30, RZ ;  /* 0x000000306e037810 */ /* 0x002fe40007ffe0ff */
[C---:B------:R-:W-:Y:S02]  /*1d10*/  IADD3 R207, R200.reuse, 0x800, RZ ;  /* 0x00000800c8cf7810 */ /* 0x040fe40007ffe0ff */
        /* <DEDUP_REMOVED lines=8> */
[----:B------:R-:W-:-:S03]  /*1da0*/  IADD3 R201, R200, 0x2000, RZ ;  /* 0x00002000c8c97810 */ /* 0x000fc60007ffe0ff */
[----:B------:R-:W-:Y:S04]  /*1db0*/  STL [R1+0x10], R15 ;  /* 0x0000100f01007387 */ /* 0x000fe80000100800 */
[----:B------:R3:W-:Y:S01]  /*1dc0*/  STL [R1+0xc0], R5 ;  /* 0x0000c00501007387 */ /* 0x0007e20000100800 */
[----:B-1----:R-:W-:Y:S02]  /*1dd0*/  SHF.R.S32.HI R16, RZ, 0x1f, R16 ;  /* 0x0000001fff107819 */ /* 0x002fe40000011410 */
[----:B--2---:R-:W-:-:S05]  /*1de0*/  SHF.R.S32.HI R8, RZ, 0x1f, R168 ;  /* 0x0000001fff087819 */ /* 0x004fca00000114a8 */
[----:B------:R1:W-:Y:S01]  /*1df0*/  STL [R1+0xbc], R8 ;  /* 0x0000bc0801007387 */ /* 0x0003e20000100800 */
[----:B---3--:R-:W-:-:S05]  /*1e00*/  SHF.R.S32.HI R5, RZ, 0x1f, R139 ;  /* 0x0000001fff057819 */ /* 0x008fca000001148b */
[----:B------:R2:W-:Y:S04]  /*1e10*/  STL [R1+0xb8], R5 ;  /* 0x0000b80501007387 */ /* 0x0005e80000100800 */
[----:B------:R3:W-:Y:S01]  /*1e20*/  STL [R1+0xb4], R13 ;  /* 0x0000b40d01007387 */ /* 0x0007e20000100800 */
[----:B-1----:R-:W-:-:S05]  /*1e30*/  IADD3 R8, R250, 0x20, RZ ;  /* 0x00000020fa087810 */ /* 0x002fca0007ffe0ff */
[----:B------:R1:W-:Y:S01]  /*1e40*/  STL [R1], R8 ;  /* 0x0000000801007387 */ /* 0x0003e20000100800 */
[----:B--2---:R-:W-:Y:S02]  /*1e50*/  IADD3 R5, R250, 0x40, RZ ;  /* 0x00000040fa057810 */ /* 0x004fe40007ffe0ff */
[----:B---3--:R-:W-:Y:S02]  /*1e60*/  SHF.R.S32.HI R13, RZ, 0x1f, R3 ;  /* 0x0000001fff0d7819 */ /* 0x008fe40000011403 */
[----:B------:R-:W-:-:S03]  /*1e70*/  LOP3.LUT R3, R18, 0x7ffffffc, RZ, 0xc0, !PT ;  /* 0x7ffffffc12037812 */ /* 0x000fc600078ec0ff */
[----:B------:R2:W-:Y:S02]  /*1e80*/  STL [R1+0x74], R13 ;  /* 0x0000740d01007387 */ /* 0x0005e40000100800 */
[----:B------:R-:W-:Y:S02]  /*1e90*/  IMAD.IADD R3, R29, 0x1, -R3 ;  /* 0x000000011d037824 */ /* 0x000fe400078e0a03 */
[----:B------:R-:W-:Y:S02]  /*1ea0*/  STL [R1+0x4], R5 ;  /* 0x0000040501007387 */ /* 0x000fe40000100800 */
[----:B------:R-:W-:Y:S01]  /*1eb0*/  IMAD.SHL.U32 R252, R3, 0x2, RZ ;  /* 0x0000000203fc7824 */ /* 0x000fe200078e00ff */
[----:B------:R-:W-:Y:S01]  /*1ec0*/  SHF.R.S32.HI R3, RZ, 0x3, R9 ;  /* 0x00000003ff037819 */ /* 0x000fe20000011409 */
[----:B------:R3:W-:Y:S01]  /*1ed0*/  STL [R1+0x70], R16 ;  /* 0x0000701001007387 */ /* 0x0007e20000100800 */
[----:B------:R-:W-:Y:S02]  /*1ee0*/  LOP3.LUT R9, R26, 0x18, R110, 0xf8, !PT ;  /* 0x000000181a097812 */ /* 0x000fe400078ef86e */
[----:B------:R-:W-:-:S02]  /*1ef0*/  IADD3 R18, R252, 0x40, RZ ;  /* 0x00000040fc127810 */ /* 0x000fc40007ffe0ff */
[----:B-1----:R-:W-:Y:S02]  /*1f00*/  SHF.R.S32.HI R8, RZ, 0x1f, R8 ;  /* 0x0000001fff087819 */ /* 0x002fe40000011408 */
[----:B------:R-:W-:Y:S02]  /*1f10*/  LOP3.LUT R9, R9, R24, RZ, 0x3c, !PT ;  /* 0x0000001809097212 */ /* 0x000fe400078e3cff */
[----:B------:R-:W-:-:S03]  /*1f20*/  IADD3 R19, R252, 0x38, RZ ;  /* 0x00000038fc137810 */ /* 0x000fc60007ffe0ff */
[----:B------:R-:W-:Y:S01]  /*1f30*/  IMAD.IADD R9, R7, 0x1, R9 ;  /* 0x0000000107097824 */ /* 0x000fe200078e0209 */
[----:B--2---:R-:W-:Y:S02]  /*1f40*/  SHF.R.S32.HI R13, RZ, 0x1f, R15 ;  /* 0x0000001fff0d7819 */ /* 0x004fe4000001140f */
[----:B------:R-:W-:-:S03]  /*1f50*/  IADD3 R15, R252, 0x50, RZ ;  /* 0x00000050fc0f7810 */ /* 0x000fc60007ffe0ff */
[----:B------:R1:W-:Y:S01]  /*1f60*/  STL [R1+0x6c], R13 ;  /* 0x00006c0d01007387 */ /* 0x0003e20000100800 */
[----:B---3--:R-:W-:-:S03]  /*1f70*/  IADD3 R16, R252, 0x48, RZ ;  /* 0x00000048fc107810 */ /* 0x008fc60007ffe0ff */
[----:B------:R2:W-:Y:S01]  /*1f80*/  STL [R1+0x90], R8 ;  /* 0x0000900801007387 */ /* 0x0005e20000100800 */
[----:B------:R-:W-:Y:S02]  /*1f90*/  SHF.R.S32.HI R16, RZ, 0x1f, R16 ;  /* 0x0000001fff107819 */ /* 0x000fe40000011410 */
[----:B-1----:R-:W-:Y:S02]  /*1fa0*/  SHF.R.S32.HI R13, RZ, 0x1f, R5 ;  /* 0x0000001fff0d7819 */ /* 0x002fe40000011405 */
[----:B------:R-:W-:Y:S01]  /*1fb0*/  LOP3.LUT R5, R28, 0x18, R110, 0xf8, !PT ;  /* 0x000000181c057812 */ /* 0x000fe200078ef86e */
[----:B--2---:R-:W-:Y:S02]  /*1fc0*/  IMAD.IADD R8, R27, 0x1, R22 ;  /* 0x000000011b087824 */ /* 0x004fe400078e0216 */
[----:B------:R1:W-:Y:S01]  /*1fd0*/  STL [R1+0x7c], R13 ;  /* 0x00007c0d01007387 */ /* 0x0003e20000100800 */
[C---:B------:R-:W-:Y:S02]  /*1fe0*/  IADD3 R27, R252.reuse, 0x8, RZ ;  /* 0x00000008fc1b7810 */ /* 0x040fe40007ffe0ff */
[C---:B------:R-:W-:Y:S01]  /*1ff0*/  IADD3 R22, R252.reuse, 0x30, RZ ;  /* 0x00000030fc167810 */ /* 0x040fe20007ffe0ff */
[----:B------:R2:W-:Y:S03]  /*2000*/  STL [R1+0x78], R8 ;  /* 0x0000780801007387 */ /* 0x0005e60000100800 */
[----:B------:R-:W-:Y:S01]  /*2010*/  SHF.R.S32.HI R22, RZ, 0x1f, R22 ;  /* 0x0000001fff167819 */ /* 0x000fe20000011416 */
[----:B------:R3:W-:Y:S01]  /*2020*/  STL [R1+0x60], R3 ;  /* 0x0000600301007387 */ /* 0x0007e20000100800 */
[----:B-1----:R-:W-:-:S02]  /*2030*/  IADD3 R13, R252, 0x58, RZ ;  /* 0x00000058fc0d7810 */ /* 0x002fc40007ffe0ff */
[----:B--2---:R-:W-:Y:S02]  /*2040*/  LOP3.LUT R8, R26, 0x8, R110, 0xf8, !PT ;  /* 0x000000081a087812 */ /* 0x004fe400078ef86e */
[----:B------:R-:W-:Y:S02]  /*2050*/  IADD3 R26, R252, 0x10, RZ ;  /* 0x00000010fc1a7810 */ /* 0x000fe40007ffe0ff */
[----:B---3--:R-:W-:Y:S02]  /*2060*/  LOP3.LUT R3, R5, R25, RZ, 0x3c, !PT ;  /* 0x0000001905037212 */ /* 0x008fe400078e3cff */
[----:B------:R-:W-:Y:S02]  /*2070*/  SHF.R.S32.HI R5, RZ, 0x3, R6 ;  /* 0x00000003ff057819 */ /* 0x000fe40000011406 */
[----:B------:R-:W-:Y:S01]  /*2080*/  LOP3.LUT R8, R8, R24, RZ, 0x3c, !PT ;  /* 0x0000001808087212 */ /* 0x000fe200078e3cff */
[----:B------:R-:W-:Y:S01]  /*2090*/  IMAD.IADD R6, R23, 0x1, R3 ;  /* 0x0000000117067824 */ /* 0x000fe200078e0203 */
[----:B------:R-:W-:Y:S01]  /*20a0*/  IADD3 R23, R252, 0x28, RZ ;  /* 0x00000028fc177810 */ /* 0x000fe20007ffe0ff */
[----:B------:R1:W-:Y:S01]  /*20b0*/  STL [R1+0x5c], R5 ;  /* 0x00005c0501007387 */ /* 0x0003e20000100800 */
[----:B------:R-:W-:Y:S01]  /*20c0*/  SHF.R.S32.HI R3, RZ, 0x1f, R252 ;  /* 0x0000001fff037819 */ /* 0x000fe200000114fc */
[----:B------:R-:W-:Y:S01]  /*20d0*/  IMAD.IADD R8, R7, 0x1, R8 ;  /* 0x0000000107087824 */ /* 0x000fe200078e0208 */
[----:B------:R-:W-:-:S02]  /*20e0*/  LEA R28, R6, 0x6080, 0x1 ;  /* 0x00006080061c7811 */ /* 0x000fc400078e08ff */
[----:B------:R-:W-:Y:S02]  /*20f0*/  SHF.R.S32.HI R6, RZ, 0x1f, R26 ;  /* 0x0000001fff067819 */ /* 0x000fe4000001141a */
[----:B------:R-:W-:Y:S01]  /*2100*/  SHF.R.S32.HI R6, RZ, 0x1f, R23 ;  /* 0x0000001fff067819 */ /* 0x000fe20000011417 */
[----:B------:R-:W-:Y:S01]  /*2110*/  STL [R1+0xdc], R28 ;  /* 0x0000dc1c01007387 */ /* 0x000fe20000100800 */
[----:B------:R-:W-:Y:S02]  /*2120*/  SHF.R.S32.HI R6, RZ, 0x1f, R18 ;  /* 0x0000001fff067819 */ /* 0x000fe40000011412 */
[----:B------:R-:W-:Y:S01]  /*2130*/  SHF.R.S32.HI R6, RZ, 0x1f, R13 ;  /* 0x0000001fff067819 */ /* 0x000fe2000001140d */
[----:B------:R2:W-:Y:S01]  /*2140*/  STL [R1+0xd8], R2 ;  /* 0x0000d80201007387 */ /* 0x0005e20000100800 */
[----:B------:R-:W-:Y:S02]  /*2150*/  LEA R6, R8, 0x1880, 0x1 ;  /* 0x0000188008067811 */ /* 0x000fe400078e08ff */
[----:B------:R-:W-:-:S02]  /*2160*/  LEA R8, R14, 0x6080, 0x1 ;  /* 0x000060800e087811 */ /* 0x000fc400078e08ff */
[----:B------:R-:W-:Y:S02]  /*2170*/  IADD3 R24, R252, 0x20, RZ ;  /* 0x00000020fc187810 */ /* 0x000fe40007ffe0ff */
[----:B------:R-:W-:Y:S01]  /*2180*/  SEL R3, R12, 0xffffffe0, !P4 ;  /* 0xffffffe00c037807 */ /* 0x000fe20006000000 */
[----:B------:R3:W-:Y:S01]  /*2190*/  STL [R1+0xd4], R8 ;  /* 0x0000d40801007387 */ /* 0x0007e20000100800 */
[----:B------:R-:W-:-:S03]  /*21a0*/  IADD3 R25, R252, 0x18, RZ ;  /* 0x00000018fc197810 */ /* 0x000fc60007ffe0ff */
[----:B------:R-:W-:Y:S01]  /*21b0*/  STL [R1+0x8], R6 ;  /* 0x0000080601007387 */ /* 0x000fe20000100800 */
[----:B-1----:R-:W-:Y:S01]  /*21c0*/  SEL R5, R12, 0xffffffe0, !P0 ;  /* 0xffffffe00c057807 */ /* 0x002fe20004000000 */
[----:B------:R-:W-:Y:S01]  /*21d0*/  IMAD.IADD R199, R198, 0x1, R3 ;  /* 0x00000001c6c77824 */ /* 0x000fe200078e0203 */
[----:B------:R-:W-:Y:S01]  /*21e0*/  SHF.R.S32.HI R12, RZ, 0x1f, R27 ;  /* 0x0000001fff0c7819 */ /* 0x000fe2000001141b */
[----:B------:R-:W-:Y:S01]  /*21f0*/  IMAD.IADD R197, R3, 0x1, R196 ;  /* 0x0000000103c57824 */ /* 0x000fe200078e02c4 */
[----:B------:R-:W-:Y:S01]  /*2200*/  SHF.R.S32.HI R12, RZ, 0x1f, R24 ;  /* 0x0000001fff0c7819 */ /* 0x000fe20000011418 */
[----:B------:R-:W-:Y:S01]  /*2210*/  IMAD.IADD R0, R5, 0x1, R20 ;  /* 0x0000000105007824 */ /* 0x000fe200078e0214 */
[----:B------:R-:W-:Y:S02]  /*2220*/  SHF.R.S32.HI R12, RZ, 0x1f, R19 ;  /* 0x0000001fff0c7819 */ /* 0x000fe40000011413 */
[----:B------:R-:W-:Y:S02]  /*2230*/  SHF.R.S32.HI R25, RZ, 0x1f, R25 ;  /* 0x0000001fff197819 */ /* 0x000fe40000011419 */
[----:B------:R-:W-:-:S02]  /*2240*/  SHF.R.S32.HI R12, RZ, 0x1f, R15 ;  /* 0x0000001fff0c7819 */ /* 0x000fc4000001140f */
[----:B--2---:R-:W-:-:S05]  /*2250*/  LEA R2, R11, 0x6080, 0x1 ;  /* 0x000060800b027811 */ /* 0x004fca00078e08ff */
[----:B------:R1:W-:Y:S01]  /*2260*/  STL [R1+0xd0], R2 ;  /* 0x0000d00201007387 */ /* 0x0003e20000100800 */
[----:B---3--:R-:W-:-:S03]  /*2270*/  LEA R8, R9, 0x6080, 0x1 ;  /* 0x0000608009087811 */ /* 0x008fc600078e08ff */
[----:B------:R-:W-:Y:S04]  /*2280*/  STL [R1+0xcc], R10 ;  /* 0x0000cc0a01007387 */ /* 0x000fe80000100800 */
[----:B------:R-:W-:Y:S01]  /*2290*/  STL [R1+0xc8], R8 ;  /* 0x0000c80801007387 */ /* 0x000fe20000100800 */
[C---:B-1----:R-:W-:Y:S02]  /*22a0*/  IADD3 R2, R6.reuse, 0x20, RZ ;  /* 0x0000002006027810 */ /* 0x042fe40007ffe0ff */
[----:B------:R-:W-:-:S05]  /*22b0*/  @P2 IADD3 R2, R6, -0x20, RZ ;  /* 0xffffffe006022810 */ /* 0x000fca0007ffe0ff */
[----:B------:R1:W-:Y:S02]  /*22c0*/  STL [R1+0xc], R2 ;  /* 0x00000c0201007387 */ /* 0x0003e40000100800 */
[----:B-1----:R-:W-:-:S05]  /*22d0*/  IMAD.IADD R2, R21, 0x1, R5 ;  /* 0x0000000115027824 */ /* 0x002fca00078e0205 */
[----:B------:R1:W-:Y:S04]  /*22e0*/  STL [R1+0xa0], R2 ;  /* 0x0000a00201007387 */ /* 0x0003e80000100800 */
[----:B------:R1:W-:Y:S02]  /*22f0*/  STL [R1+0x9c], R0 ;  /* 0x00009c0001007387 */ /* 0x0003e40000100800 */
.L_x_1169:
[----:B------:R-:W2:Y:S01]  /*2300*/  LDL R19, [R1+0x8c] ;  /* 0x00008c0001137983 */ /* 0x000ea20000100800 */
[----:B------:R-:W-:Y:S01]  /*2310*/  ISETP.NE.U32.AND P0, PT, RZ, c[0x0][0x370], PT ;  /* 0x0000dc00ff007a0c */ /* 0x000fe20003f05070 */
[----:B------:R-:W-:Y:S01]  /*2320*/  IMAD.MOV.U32 R18, RZ, RZ, 0x4 ;  /* 0x00000004ff127424 */ /* 0x000fe200078e00ff */
[----:B------:R-:W-:Y:S01]  /*2330*/  CS2R R16, SRZ ;  /* 0x0000000000107805 */ /* 0x000fe2000001ff00 */
[----:B------:R-:W-:Y:S01]  /*2340*/  ISETP.NE.U32.AND P1, PT, RZ, c[0x0][0x360], PT ;  /* 0x0000d800ff007a0c */ /* 0x000fe20003f25070 */
[----:B------:R-:W-:Y:S01]  /*2350*/  IMAD.MOV.U32 R132, RZ, RZ, RZ ;  /* 0x000000ffff847224 */ /* 0x000fe200078e00ff */
[----:B------:R-:W-:Y:S01]  /*2360*/  ISETP.NE.AND.EX P2, PT, RZ, c[0x0][0x374], PT, P0 ;  /* 0x0000dd00ff007a0c */ /* 0x000fe20003f45300 */
[----:B------:R-:W-:Y:S01]  /*2370*/  IMAD.MOV.U32 R15, RZ, RZ, RZ ;  /* 0x000000ffff0f7224 */ /* 0x000fe200078e00ff */
[----:B------:R-:W-:-:S02]  /*2380*/  ISETP.NE.AND.EX P0, PT, RZ, c[0x0][0x364], PT, P1 ;  /* 0x0000d900ff007a0c */ /* 0x000fc40003f05310 */
[----:B------:R-:W-:Y:S02]  /*2390*/  ISETP.NE.U32.AND P1, PT, RZ, c[0x0][0x348], PT ;  /* 0x0000d200ff007a0c */ /* 0x000fe40003f25070 */
[----:B------:R-:W-:Y:S02]  /*23a0*/  ISETP.NE.U32.AND P3, PT, RZ, c[0x0][0x350], PT ;  /* 0x0000d400ff007a0c */ /* 0x000fe40003f65070 */
[----:B------:R-:W-:Y:S02]  /*23b0*/  ISETP.NE.U32.AND P4, PT, RZ, c[0x0][0x358], PT ;  /* 0x0000d600ff007a0c */ /* 0x000fe40003f85070 */
[----:B------:R-:W-:Y:S02]  /*23c0*/  ISETP.NE.AND.EX P1, PT, RZ, c[0x0][0x34c], PT, P1 ;  /* 0x0000d300ff007a0c */ /* 0x000fe40003f25310 */
[----:B------:R-:W-:Y:S02]  /*23d0*/  ISETP.NE.AND.EX P3, PT, RZ, c[0x0][0x354], PT, P3 ;  /* 0x0000d500ff007a0c */ /* 0x000fe40003f65330 */
[----:B------:R-:W-:Y:S01]  /*23e0*/  ISETP.NE.AND.EX P4, PT, RZ, c[0x0][0x35c], PT, P4 ;  /* 0x0000d700ff007a0c */ /* 0x000fe20003f85340 */
[----:B--2---:R-:W-:-:S04]  /*23f0*/  @P2 IMAD.WIDE R12, R19, R18, c[0x0][0x370] ;  /* 0x0000dc00130c2625 */ /* 0x004fc800078e0212 */
[CC--:B------:R-:W-:Y:S01]  /*2400*/  @P0 IMAD.WIDE R10, R19.reuse, R18.reuse, c[0x0][0x360] ;  /* 0x0000d800130a0625 */ /* 0x0c0fe200078e0212 */
[----:B------:R-:W2:Y:S03]  /*2410*/  @P2 LDG.E R16, [R12.64] ;  /* 0x000000080c102981 */ /* 0x000ea6000c1e1900 */
[CC--:B------:R-:W-:Y:S01]  /*2420*/  IMAD.WIDE R8, R19.reuse, R18.reuse, c[0x0][0x348] ;  /* 0x0000d20013087625 */ /* 0x0c0fe200078e0212 */
[----:B------:R3:W5:Y:S03]  /*2430*/  @P0 LDG.E R248, [R10.64] ;  /* 0x000000080af80981 */ /* 0x000766000c1e1900 */
[CC--:B------:R-:W-:Y:S01]  /*2440*/  IMAD.WIDE R4, R19.reuse, R18.reuse, c[0x0][0x350] ;  /* 0x0000d40013047625 */ /* 0x0c0fe200078e0212 */
[----:B------:R3:W5:Y:S03]  /*2450*/  @P1 LDG.E R132, [R8.64] ;  /* 0x0000000808841981 */ /* 0x000766000c1e1900 */
[----:B-1----:R-:W-:Y:S01]  /*2460*/  IMAD.WIDE R2, R19, R18, c[0x0][0x358] ;  /* 0x0000d60013027625 */ /* 0x002fe200078e0212 */
[----:B------:R3:W5:Y:S04]  /*2470*/  @P3 LDG.E R17, [R4.64] ;  /* 0x0000000804113981 */ /* 0x000768000c1e1900 */
[----:B------:R3:W5:Y:S01]  /*2480*/  @P4 LDG.E R15, [R2.64] ;  /* 0x00000008020f4981 */ /* 0x000762000c1e1900 */
[----:B------:R-:W-:Y:S03]  /*2490*/  YIELD ;  /* 0x0000000000007946 */ /* 0x000fe60003800000 */
[----:B--2---:R3:W-:Y:S01]  /*24a0*/  STL [R1+0x58], R16 ;  /* 0x0000581001007387 */ /* 0x0047e20000100800 */
[----:B------:R-:W-:Y:S05]  /*24b0*/  @P0 BRA `(.L_x_871) ;  /* 0x0000005000000947 */ /* 0x000fea0003800000 */
[----:B-----5:R-:W-:Y:S01]  /*24c0*/  MOV R248, c[0x0][0x168] ;  /* 0x00005a0000f87a02 */ /* 0x020fe20000000f00 */
[----:B------:R-:W-:Y:S05]  /*24d0*/  @!P1 BRA `(.L_x_871) ;  /* 0x0000003000009947 */ /* 0x000fea0003800000 */
[----:B------:R-:W2:Y:S04]  /*24e0*/  LDG.E R6, [R8.64] ;  /* 0x0000000808067981 */ /* 0x000ea8000c1e1900 */
[----:B------:R-:W2:Y:S02]  /*24f0*/  LDG.E R0, [R8.64+0x4] ;  /* 0x0000040808007981 */ /* 0x000ea4000c1e1900 */
[----:B--2---:R-:W-:-:S02]  /*2500*/  IADD3 R248, -R6, R0, RZ ;  /* 0x0000000006f87210 */ /* 0x004fc40007ffe1ff */
.L_x_871:
[----:B------:R-:W-:-:S04]  /*2510*/  ISETP.NE.U32.AND P0, PT, RZ, c[0x0][0x368], PT ;  /* 0x0000da00ff007a0c */ /* 0x000fc80003f05070 */
[----:B------:R-:W-:-:S13]  /*2520*/  ISETP.NE.AND.EX P0, PT, RZ, c[0x0][0x36c], PT, P0 ;  /* 0x0000db00ff007a0c */ /* 0x000fda0003f05300 */
[----:B------:R-:W-:Y:S05]  /*2530*/  @!P0 BRA `(.L_x_872) ;  /* 0x0000003000008947 */ /* 0x000fea0003800000 */
[----:B---3--:R-:W-:-:S05]  /*2540*/  IMAD.WIDE R4, R19, R18, c[0x0][0x368] ;  /* 0x0000da0013047625 */ /* 0x008fca00078e0212 */
[----:B------:R1:W5:Y:S01]  /*2550*/  LDG.E R14, [R4.64] ;  /* 0x00000008040e7981 */ /* 0x000362000c1e1900 */
[----:B------:R-:W-:Y:S05]  /*2560*/  BRA `(.L_x_873) ;  /* 0x0000005000007947 */ /* 0x000fea0003800000 */
.L_x_872:
[----:B------:R-:W-:Y:S01]  /*2570*/  MOV R14, UR6 ;  /* 0x00000006000e7c02 */ /* 0x000fe20008000f00 */
[----:B------:R-:W-:Y:S05]  /*2580*/  @!P3 BRA `(.L_x_873) ;  /* 0x000000300000b947 */ /* 0x000fea0003800000 */
[----:B------:R-:W2:Y:S04]  /*2590*/  LDG.E R6, [R4.64] ;  /* 0x0000000804067981 */ /* 0x000ea8000c1e1900 */
[----:B------:R-:W2:Y:S02]  /*25a0*/  LDG.E R0, [R4.64+0x4] ;  /* 0x0000040804007981 */ /* 0x000ea4000c1e1900 */
[----:B--2---:R-:W-:Y:S02]  /*25b0*/  IADD3 R14, -R6, R0, RZ ;  /* 0x00000000060e7210 */ /* 0x004fe40007ffe1ff */
.L_x_873:
[----:B-1-3--:R-:W2:Y:S04]  /*25c0*/  LDL.LU R5, [R1+0x84] ;  /* 0x0000840001057983 */ /* 0x00aea80000300800 */
[----:B------:R1:W3:Y:S04]  /*25d0*/  @P4 LDG.E R4, [R2.64] ;  /* 0x0000000802044981 */ /* 0x0002e8000c1e1900 */
[----:B------:R1:W3:Y:S01]  /*25e0*/  @P4 LDG.E R0, [R2.64+0x4] ;  /* 0x0000040802004981 */ /* 0x0002e2000c1e1900 */
[----:B------:R-:W-:Y:S01]  /*25f0*/  ISETP.NE.U32.AND P0, PT, RZ, c[0x0][0x378], PT ;  /* 0x0000de00ff007a0c */ /* 0x000fe20003f05070 */
[----:B-----5:R-:W-:-:S03]  /*2600*/  IMAD.MOV.U32 R125, RZ, RZ, R14 ;  /* 0x000000ffff7d7224 */ /* 0x020fc600078e000e */
[----:B------:R-:W-:Y:S01]  /*2610*/  ISETP.NE.AND.EX P0, PT, RZ, c[0x0][0x37c], PT, P0 ;  /* 0x0000df00ff007a0c */ /* 0x000fe20003f05300 */
[----:B------:R-:W-:-:S05]  /*2620*/  IMAD.MOV.U32 R6, RZ, RZ, c[0x0][0x2c4] ;  /* 0x0000b100ff067624 */ /* 0x000fca00078e00ff */
[----:B------:R-:W-:Y:S01]  /*2630*/  ISETP.NE.AND P2, PT, R6, 0x1, PT ;  /* 0x000000010600780c */ /* 0x000fe20003f45270 */
[----:B------:R-:W-:Y:S02]  /*2640*/  IMAD.IADD R13, R14, 0x1, -R16 ;  /* 0x000000010e0d7824 */ /* 0x000fe400078e0a10 */
[----:B------:R-:W-:-:S04]  /*2650*/  IMAD.MOV.U32 R6, RZ, RZ, c[0x0][0x32c] ;  /* 0x0000cb00ff067624 */ /* 0x000fc800078e00ff */
[----:B-1----:R-:W-:-:S05]  /*2660*/  @P0 IMAD.WIDE R2, R19, R18, c[0x0][0x378] ;  /* 0x0000de0013020625 */ /* 0x002fca00078e0212 */
[----:B------:R1:W5:Y:S01]  /*2670*/  @P0 LDG.E R125, [R2.64] ;  /* 0x00000008027d0981 */ /* 0x000362000c1e1900 */
[----:B------:R-:W-:Y:S02]  /*2680*/  ISETP.GE.AND P1, PT, R6, 0x1, PT ;  /* 0x000000010600780c */ /* 0x000fe40003f26270 */
[----:B------:R-:W-:-:S04]  /*2690*/  LOP3.LUT R209, R209, 0xfff7ffff, RZ, 0xc0, !PT ;  /* 0xfff7ffffd1d17812 */ /* 0x000fc800078ec0ff */
[----:B------:R-:W-:-:S04]  /*26a0*/  @P2 LOP3.LUT R209, R209, 0x80000, RZ, 0xfc, !PT ;  /* 0x00080000d1d12812 */ /* 0x000fc800078efcff */
[----:B------:R-:W-:-:S04]  /*26b0*/  LOP3.LUT R209, R209, 0xfffdffff, RZ, 0xc0, !PT ;  /* 0xfffdffffd1d17812 */ /* 0x000fc800078ec0ff */
[----:B------:R-:W-:Y:S01]  /*26c0*/  @P1 LOP3.LUT R209, R209, 0x20000, RZ, 0xfc, !PT ;  /* 0x00020000d1d11812 */ /* 0x000fe200078efcff */
[----:B-1----:R-:W-:Y:S02]  /*26d0*/  IMAD.MOV.U32 R2, RZ, RZ, c[0x0][0x228] ;  /* 0x00008a00ff027624 */ /* 0x002fe400078e00ff */
[----:B--2---:R-:W-:-:S05]  /*26e0*/  IMAD.SHL.U32 R8, R5, 0x80, RZ ;  /* 0x0000008005087824 */ /* 0x004fca00078e00ff */
[----:B------:R1:W-:Y:S01]  /*26f0*/  STL [R1+0x54], R8 ;  /* 0x0000540801007387 */ /* 0x0003e20000100800 */
[----:B---3--:R-:W-:Y:S01]  /*2700*/  @P4 IMAD.IADD R2, R0, 0x1, -R4 ;  /* 0x0000000100024824 */ /* 0x008fe200078e0a04 */
[----:B------:R-:W-:-:S03]  /*2710*/  IADD3 R0, R8, 0x7f, RZ ;  /* 0x0000007f08007810 */ /* 0x000fc60007ffe0ff */
[----:B------:R-:W-:Y:S02]  /*2720*/  IMAD.IADD R249, R13, 0x1, R2 ;  /* 0x000000010df97824 */ /* 0x000fe400078e0202 */
[----:B------:R-:W-:-:S03]  /*2730*/  @P2 IMAD.HI.U32 R4, R0, c[0x0][0x2c8], RZ ;  /* 0x0000b20000042a27 */ /* 0x000fc600078e00ff */
[C---:B------:R-:W-:Y:S02]  /*2740*/  IADD3 R3, R249.reuse, 0x2f, RZ ;  /* 0x0000002ff9037810 */ /* 0x040fe40007ffe0ff */
[----:B------:R-:W-:Y:S02]  /*2750*/  @P2 SHF.R.U32.HI R0, RZ, c[0x0][0x2cc], R4 ;  /* 0x0000b300ff002a19 */ /* 0x000fe40000011604 */
[----:B------:R-:W-:Y:S01]  /*2760*/  IADD3 R4, R249, 0x1, -R248 ;  /* 0x00000001f9047810 */ /* 0x000fe20007ffe8f8 */
[----:B------:R-:W-:-:S04]  /*2770*/  IMAD.HI R3, R3, 0x2aaaaaab, RZ ;  /* 0x2aaaaaab03037827 */ /* 0x000fc800078e02ff */
[----:B------:R-:W-:Y:S01]  /*2780*/  IMAD.IADD R0, R4, 0x1, R0 ;  /* 0x0000000104007824 */ /* 0x000fe200078e0200 */
[----:B------:R-:W-:-:S04]  /*2790*/  SHF.R.U32.HI R5, RZ, 0x1f, R3 ;  /* 0x0000001fff057819 */ /* 0x000fc80000011603 */
[----:B------:R-:W-:Y:S02]  /*27a0*/  LEA.HI.SX32 R135, R3, R5, 0x1d ;  /* 0x0000000503877211 */ /* 0x000fe400078feaff */
[----:B------:R-:W-:Y:S01]  /*27b0*/  IADD3 R4, R0, c[0x0][0x328], RZ ;  /* 0x0000ca0000047a10 */ /* 0x000fe20007ffe0ff */
[----:B------:R-:W-:Y:S05]  /*27c0*/  @!P1 BRA `(.L_x_874) ;  /* 0x0000010000009947 */ /* 0x000fea0003800000 */
[C---:B-1----:R-:W-:Y:S01]  /*27d0*/  ISETP.GT.AND P0, PT, R0.reuse, RZ, PT ;  /* 0x000000ff0000720c */ /* 0x042fe20003f04270 */
        /* <DEDUP_REMOVED lines=9> */
.L_x_876:
[----:B------:R-:W-:-:S13]  /*2870*/  ISETP.NE.AND P0, PT, R6, 0x1, PT ;  /* 0x000000010600780c */ /* 0x000fda0003f05270 */
[----:B------:R-:W-:-:S05]  /*2880*/  @P0 IMAD.HI.U32 R0, R3, c[0x0][0x330], RZ ;  /* 0x0000cc0003000a27 */ /* 0x000fca00078e00ff */
[----:B------:R-:W-:Y:S02]  /*2890*/  @P0 SHF.R.U32.HI R3, RZ, c[0x0][0x334], R0 ;  /* 0x0000cd00ff030a19 */ /* 0x000fe40000011600 */
.L_x_877:
[----:B------:R-:W-:Y:S05]  /*28a0*/  BSYNC B0 ;  /* 0x0000000000007941 */ /* 0x000fea0003800000 */
.L_x_875:
[----:B------:R-:W-:-:S05]  /*28b0*/  IMAD R3, R3, R6, c[0x0][0x32c] ;  /* 0x0000cb0003037624 */ /* 0x000fca00078e0206 */
[----:B------:R-:W-:-:S04]  /*28c0*/  IMNMX R4, R4, R3, PT ;  /* 0x0000000304047217 */ /* 0x000fc80003800200 */
.L_x_874:
[----:B-1----:R-:W-:Y:S01]  /*28d0*/  IADD3 R4, R4, 0x2f, RZ ;  /* 0x0000002f04047810 */ /* 0x002fe20007ffe0ff */
[----:B------:R-:W-:-:S04]  /*28e0*/  @P2 IMAD.HI.U32 R3, R8, c[0x0][0x2c8], RZ ;  /* 0x0000b20008032a27 */ /* 0x000fc800078e00ff */
[----:B------:R-:W-:-:S04]  /*28f0*/  IMAD.HI R4, R4, 0x2aaaaaab, RZ ;  /* 0x2aaaaaab04047827 */ /* 0x000fc800078e02ff */
[----:B------:R-:W-:Y:S01]  /*2900*/  IMAD.MOV.U32 R0, RZ, RZ, R8 ;  /* 0x000000ffff007224 */ /* 0x000fe200078e0008 */
[----:B------:R-:W-:Y:S01]  /*2910*/  @P2 SHF.R.U32.HI R0, RZ, c[0x0][0x2cc], R3 ;  /* 0x0000b300ff002a19 */ /* 0x000fe20000011603 */
[----:B------:R-:W-:Y:S01]  /*2920*/  IMAD.IADD R218, R249, 0x1, -R248 ;  /* 0x00000001f9da7824 */ /* 0x000fe200078e0af8 */
[----:B------:R-:W-:-:S03]  /*2930*/  SHF.R.U32.HI R3, RZ, 0x1f, R4 ;  /* 0x0000001fff037819 */ /* 0x000fc60000011604 */
[----:B------:R-:W-:Y:S01]  /*2940*/  IMAD.IADD R0, R218, 0x1, R0 ;  /* 0x00000001da007824 */ /* 0x000fe200078e0200 */
[----:B------:R-:W-:-:S04]  /*2950*/  LEA.HI.SX32 R4, R4, R3, 0x1d ;  /* 0x0000000304047211 */ /* 0x000fc800078feaff */
[----:B------:R-:W-:Y:S02]  /*2960*/  IADD3 R3, R0, -c[0x0][0x324], RZ ;  /* 0x8000c90000037a10 */ /* 0x000fe40007ffe0ff */
        /* <DEDUP_REMOVED lines=11> */
.L_x_880:
[----:B------:R-:W-:-:S13]  /*2a20*/  ISETP.NE.AND P0, PT, R6, 0x1, PT ;  /* 0x000000010600780c */ /* 0x000fda0003f05270 */
[----:B------:R-:W-:-:S05]  /*2a30*/  @P0 IMAD.HI.U32 R4, R0, c[0x0][0x330], RZ ;  /* 0x0000cc0000040a27 */ /* 0x000fca00078e00ff */
[----:B------:R-:W-:Y:S02]  /*2a40*/  @P0 SHF.R.U32.HI R0, RZ, c[0x0][0x334], R4 ;  /* 0x0000cd00ff000a19 */ /* 0x000fe40000011604 */
.L_x_881:
[----:B------:R-:W-:Y:S05]  /*2a50*/  BSYNC B0 ;  /* 0x0000000000007941 */ /* 0x000fea0003800000 */
.L_x_879:
[----:B------:R-:W-:-:S05]  /*2a60*/  IMAD R0, R0, c[0x0][0x32c], RZ ;  /* 0x0000cb0000007a24 */ /* 0x000fca00078e02ff */
[----:B------:R-:W-:-:S04]  /*2a70*/  IMNMX R3, R3, R0, !PT ;  /* 0x0000000003037217 */ /* 0x000fc80007800200 */
.L_x_878:
        /* <DEDUP_REMOVED lines=12> */
[----:B------:R-:W-:Y:S02]  /*2b40*/  SHF.R.U32.HI R9, RZ, 0x10, R3 ;  /* 0x00000010ff097819 */ /* 0x000fe40000011603 */
[----:B------:R-:W-:Y:S02]  /*2b50*/  LOP3.LUT R20, R3, 0xff, RZ, 0xc0, !PT ;  /* 0x000000ff03147812 */ /* 0x000fe400078ec0ff */
[C---:B------:R-:W-:Y:S01]  /*2b60*/  ISETP.NE.AND P1, PT, R9.reuse, RZ, PT ;  /* 0x000000ff0900720c */ /* 0x040fe20003f25270 */
[----:B------:R1:W-:Y:S03]  /*2b70*/  STL [R1+0x84], R9 ;  /* 0x0000840901007387 */ /* 0x0003e60000100800 */
[----:B------:R-:W-:Y:S01]  /*2b80*/  SEL R124, R9, c[0x0][0x338], P1 ;  /* 0x0000ce00097c7a07 */ /* 0x000fe20000800000 */
[----:B------:R1:W-:Y:S01]  /*2b90*/  STL [R1+0xa4], R20 ;  /* 0x0000a41401007387 */ /* 0x0003e20000100800 */
[----:B------:R-:W-:Y:S05]  /*2ba0*/  @!P0 BRA `(.L_x_883) ;  /* 0x000001d000008947 */ /* 0x000fea0003800000 */
[----:B------:R-:W-:Y:S02]  /*2bb0*/  IABS R3, R124 ;  /* 0x0000007c00037213 */ /* 0x000fe40000000000 */
[----:B------:R-:W-:-:S02]  /*2bc0*/  IADD3 R4, R124, -0x1, R8 ;  /* 0xffffffff7c047810 */ /* 0x000fc40007ffe008 */
[----:B------:R-:W2:Y:S03]  /*2bd0*/  I2F.RP R0, R3 ;  /* 0x0000000300007306 */ /* 0x000ea60000209400 */
[----:B-1----:R-:W-:Y:S02]  /*2be0*/  IMAD.IADD R9, R4, 0x1, -R6 ;  /* 0x0000000104097824 */ /* 0x002fe400078e0a06 */
[----:B------:R-:W-:-:S03]  /*2bf0*/  IMAD.MOV.U32 R4, RZ, RZ, RZ ;  /* 0x000000ffff047224 */ /* 0x000fc600078e00ff */
[----:B------:R-:W-:Y:S01]  /*2c00*/  IABS R12, R9 ;  /* 0x00000009000c7213 */ /* 0x000fe20000000000 */
[----:B--2---:R-:W1:Y:S02]  /*2c10*/  MUFU.RCP R0, R0 ;  /* 0x0000000000007308 */ /* 0x004e640000001000 */
[----:B-1----:R-:W-:-:S06]  /*2c20*/  IADD3 R0, R0, 0xffffffe, RZ ;  /* 0x0ffffffe00007810 */ /* 0x002fcc0007ffe0ff */
[----:B------:R-:W1:Y:S02]  /*2c30*/  F2I.FTZ.U32.TRUNC.NTZ R5, R0 ;  /* 0x0000000000057305 */ /* 0x000e64000021f000 */
        /* <DEDUP_REMOVED lines=20> */
.L_x_883:
[----:B------:R-:W-:Y:S05]  /*2d80*/  BSYNC B0 ;  /* 0x0000000000007941 */ /* 0x000fea0003800000 */
.L_x_882:
[----:B------:R-:W-:-:S04]  /*2d90*/  IMAD R3, R20, R0, R6 ;  /* 0x0000000014037224 */ /* 0x000fc800078e0206 */
[C---:B------:R-:W-:Y:S02]  /*2da0*/  IMAD.IADD R0, R3.reuse, 0x1, R0 ;  /* 0x0000000103007824 */ /* 0x040fe400078e0200 */
[----:B------:R-:W-:-:S03]  /*2db0*/  IMAD R3, R3, 0x30, -R13 ;  /* 0x0000003003037824 */ /* 0x000fc600078e0a0d */
[----:B------:R-:W-:Y:S02]  /*2dc0*/  IMNMX R0, R8, R0, PT ;  /* 0x0000000008007217 */ /* 0x000fe40003800200 */
[----:B------:R-:W-:-:S03]  /*2dd0*/  IMNMX R3, RZ, R3, !PT ;  /* 0x00000003ff037217 */ /* 0x000fc60007800200 */
[----:B------:R-:W-:Y:S02]  /*2de0*/  IMAD R0, R0, 0x30, -R13 ;  /* 0x0000003000007824 */ /* 0x000fe400078e0a0d */
[----:B------:R-:W-:-:S03]  /*2df0*/  IMAD.WIDE.U32 R4, R3, -0x55555555, RZ ;  /* 0xaaaaaaab03047825 */ /* 0x000fc600078e00ff */
        /* <DEDUP_REMOVED lines=10> */
[----:B------:R-:W2:Y:S01]  /*2ea0*/  S2R R10, SR_TID.X ;  /* 0x00000000000a7919 */ /* 0x000ea20000002100 */
[----:B------:R-:W-:Y:S02]  /*2eb0*/  SHF.R.S32.HI R3, RZ, 0x1f, R15 ;  /* 0x0000001fff037819 */ /* 0x000fe4000001140f */
[----:B------:R-:W-:Y:S01]  /*2ec0*/  LOP3.LUT R26, R16, 0xffff, RZ, 0xc0, !PT ;  /* 0x0000ffff101a7812 */ /* 0x000fe200078ec0ff */
[----:B------:R-:W3:Y:S04]  /*2ed0*/  LDL R13, [R1+0x4] ;  /* 0x00000400010d7983 */ /* 0x000ee80000100800 */
[----:B------:R-:W4:Y:S01]  /*2ee0*/  LDL R11, [R1+0x38] ;  /* 0x00003800010b7983 */ /* 0x000f220000100800 */
[----:B-12---:R-:W-:-:S04]  /*2ef0*/  SHF.R.S32.HI R9, RZ, 0x1f, R10 ;  /* 0x0000001fff097819 */ /* 0x006fc8000001140a */
[----:B------:R-:W-:-:S04]  /*2f00*/  LEA.HI R9, R9, R10, RZ, 0x2 ;  /* 0x0000000a09097211 */ /* 0x000fc800078f10ff */
[----:B------:R-:W-:-:S04]  /*2f10*/  SHF.R.S32.HI R9, RZ, 0x2, R9 ;  /* 0x00000002ff097819 */ /* 0x000fc80000011409 */
[C---:B------:R-:W-:Y:S02]  /*2f20*/  IADD3 R88, P0, R9.reuse, R15, RZ ;  /* 0x0000000f09587210 */ /* 0x040fe40007f1e0ff */
[----:B------:R-:W2:Y:S02]  /*2f30*/  LDL R15, [R1] ;  /* 0x00000000010f7983 */ /* 0x000ea40000100800 */
[----:B------:R-:W-:Y:S01]  /*2f40*/  LEA.HI.X.SX32 R89, R9, R3, 0x1, P0 ;  /* 0x0000000309597211 */ /* 0x000fe200000f0eff */
[----:B------:R-:W-:-:S04]  /*2f50*/  IMAD.WIDE.U32 R4, R88, c[0x0][0x238], R250 ;  /* 0x00008e0058047a25 */ /* 0x000fc800078e00fa */
[----:B------:R-:W-:Y:S01]  /*2f60*/  IMAD R3, R89, c[0x0][0x238], RZ ;  /* 0x00008e0059037a24 */ /* 0x000fe200078e02ff */
[----:B------:R-:W-:Y:S02]  /*2f70*/  IADD3 R33, R0, -0x1, RZ ;  /* 0xffffffff00217810 */ /* 0x000fe40007ffe0ff */
[----:B------:R-:W-:Y:S01]  /*2f80*/  SHF.R.S32.HI R10, RZ, 0x1f, R19 ;  /* 0x0000001fff0a7819 */ /* 0x000fe20000011413 */
[----:B------:R-:W-:-:S03]  /*2f90*/  IMAD R3, R88, c[0x0][0x23c], R3 ;  /* 0x00008f0058037a24 */ /* 0x000fc600078e0203 */
[----:B------:R-:W-:Y:S01]  /*2fa0*/  SEL R12, R10, RZ, !P4 ;  /* 0x000000ff0a0c7207 */ /* 0x000fe20006000000 */
[----:B------:R-:W-:Y:S02]  /*2fb0*/  IMAD.IADD R5, R5, 0x1, R3 ;  /* 0x0000000105057824 */ /* 0x000fe400078e0203 */
[----:B------:R-:W-:Y:S01]  /*2fc0*/  IMAD R3, R33, -0x30, R2 ;  /* 0xffffffd021037824 */ /* 0x000fe200078e0202 */
[----:B------:R-:W-:Y:S01]  /*2fd0*/  SEL R16, R19, RZ, !P4 ;  /* 0x000000ff13107207 */ /* 0x000fe20006000000 */
[----:B------:R-:W-:-:S03]  /*2fe0*/  IMAD R0, R12, c[0x0][0x248], RZ ;  /* 0x000092000c007a24 */ /* 0x000fc600078e02ff */
[----:B------:R-:W-:Y:S01]  /*2ff0*/  IMNMX R3, R3, 0x30, PT ;  /* 0x0000003003037817 */ /* 0x000fe20003800200 */
[----:B------:R-:W-:Y:S02]  /*3000*/  IMAD.MOV.U32 R126, RZ, RZ, 0x30 ;  /* 0x00000030ff7e7424 */ /* 0x000fe400078e00ff */
[----:B------:R-:W-:-:S04]  /*3010*/  IMAD.WIDE.U32 R4, R26, c[0x0][0x240], R4 ;  /* 0x000090001a047a25 */ /* 0x000fc800078e0004 */
[----:B------:R-:W-:Y:S02]  /*3020*/  IMAD R6, R16, c[0x0][0x24c], R0 ;  /* 0x0000930010067a24 */ /* 0x000fe400078e0200 */
[----:B------:R-:W-:Y:S02]  /*3030*/  IMAD.IADD R0, R3, 0x1, -R9 ;  /* 0x0000000103007824 */ /* 0x000fe400078e0a09 */
[----:B------:R-:W-:Y:S02]  /*3040*/  IMAD R141, R126, c[0x0][0x23c], RZ ;  /* 0x00008f007e8d7a24 */ /* 0x000fe400078e02ff */
[----:B------:R-:W-:Y:S02]  /*3050*/  IMAD R5, R26, c[0x0][0x244], R5 ;  /* 0x000091001a057a24 */ /* 0x000fe400078e0205 */
[----:B------:R-:W-:Y:S01]  /*3060*/  IMAD.WIDE.U32 R130, R126, c[0x0][0x238], RZ ;  /* 0x00008e007e827a25 */ /* 0x000fe200078e00ff */
[----:B------:R-:W-:-:S03]  /*3070*/  ISETP.GE.AND P1, PT, R0, 0x1, PT ;  /* 0x000000010000780c */ /* 0x000fc60003f26270 */
[----:B------:R-:W-:Y:S02]  /*3080*/  IMAD.IADD R141, R131, 0x1, R141 ;  /* 0x00000001838d7824 */ /* 0x000fe400078e028d */
[----:B------:R-:W-:Y:S01]  /*3090*/  IMAD.WIDE.U32 R92, R16, c[0x0][0x248], R4 ;  /* 0x00009200105c7a25 */ /* 0x000fe200078e0004 */
[----:B------:R-:W-:-:S03]  /*30a0*/  SHF.R.S32.HI R4, RZ, 0x1f, R33 ;  /* 0x0000001fff047819 */ /* 0x000fc60000011421 */
[----:B------:R-:W-:Y:S02]  /*30b0*/  IMAD R3, R141, R33, RZ ;  /* 0x000000218d037224 */ /* 0x000fe400078e02ff */
[----:B------:R-:W-:Y:S02]  /*30c0*/  IMAD.IADD R91, R93, 0x1, R6 ;  /* 0x000000015d5b7824 */ /* 0x000fe400078e0206 */
[----:B------:R-:W-:Y:S02]  /*30d0*/  IMAD.MOV.U32 R90, RZ, RZ, R92 ;  /* 0x000000ffff5a7224 */ /* 0x000fe400078e005c */
[-C--:B------:R-:W-:Y:S02]  /*30e0*/  IMAD R3, R4, R130.reuse, R3 ;  /* 0x0000008204037224 */ /* 0x080fe400078e0203 */
[----:B------:R-:W-:Y:S01]  /*30f0*/  IMAD.WIDE.U32 R8, R33, R130, R90 ;  /* 0x0000008221087225 */ /* 0x000fe200078e005a */
[----:B------:R-:W-:-:S03]  /*3100*/  ISETP.GE.AND P5, PT, R250, c[0x0][0x1d4], PT ;  /* 0x00007500fa007a0c */ /* 0x000fc60003fa6270 */
[----:B------:R-:W-:Y:S01]  /*3110*/  IMAD.IADD R3, R9, 0x1, R3 ;  /* 0x0000000109037824 */ /* 0x000fe200078e0203 */
[----:B------:R-:W-:Y:S01]  /*3120*/  @P1 LEA R4, P0, R8, c[0x0][0x220], 0x1 ;  /* 0x0000880008041a11 */ /* 0x000fe200078008ff */
[----:B------:R-:W-:-:S03]  /*3130*/  IMAD.MOV.U32 R142, RZ, RZ, c[0x0][0x238] ;  /* 0x00008e00ff8e7624 */ /* 0x000fc600078e00ff */
[----:B------:R-:W-:Y:S02]  /*3140*/  @P1 LEA.HI.X R5, R8, c[0x0][0x224], R3, 0x1, P0 ;  /* 0x0000890008051a11 */ /* 0x000fe400000f0c03 */
[----:B------:R-:W-:Y:S01]  /*3150*/  ISETP.GT.AND P0, PT, R0, 0x20, PT ;  /* 0x000000200000780c */ /* 0x000fe20003f04270 */
[----:B------:R-:W-:-:S05]  /*3160*/  IMAD.MOV.U32 R140, RZ, RZ, 0x5 ;  /* 0x00000005ff8c7424 */ /* 0x000fca00078e00ff */
[C---:B------:R-:W-:Y:S01]  /*3170*/  SHF.L.U64.HI R140, R142.reuse, R140, c[0x0][0x23c] ;  /* 0x00008f008e8c7619 */ /* 0x040fe2000001028c */
[----:B------:R-:W-:Y:S01]  /*3180*/  IMAD.SHL.U32 R142, R142, 0x20, RZ ;  /* 0x000000208e8e7824 */ /* 0x000fe200078e00ff */
[----:B---3--:R-:W-:Y:S01]  /*3190*/  ISETP.GE.AND P2, PT, R13, c[0x0][0x1d4], PT ;  /* 0x000075000d007a0c */ /* 0x008fe20003f46270 */
[----:B----4-:R-:W-:-:S05]  /*31a0*/  @P1 IMAD.SHL.U32 R0, R11, 0x2, RZ ;  /* 0x000000020b001824 */ /* 0x010fca00078e00ff */
[----:B------:R-:W-:Y:S01]  /*31b0*/  @!PT LDS RZ, [RZ] ;  /* 0x00000000fffff984 */ /* 0x000fe20000000800 */
[----:B------:R-:W-:Y:S01]  /*31c0*/  @!PT LDS RZ, [RZ] ;  /* 0x00000000fffff984 */ /* 0x000fe20000000800 */
[----:B------:R-:W-:Y:S01]  /*31d0*/  @!PT LDS RZ, [RZ] ;  /* 0x00000000fffff984 */ /* 0x000fe20000000800 */
[----:B------:R1:W-:Y:S01]  /*31e0*/  @P1 LDGSTS.E.BYPASS.LTC128B.128 [R0+0x3c80], [R4.64], !P5 ;  /* 0x03c8000004001fae */ /* 0x0003e2000e901d48 */
[----:B--2---:R-:W-:-:S13]  /*31f0*/  ISETP.GE.AND P3, PT, R15, c[0x0][0x1d4], PT ;  /* 0x000075000f007a0c */ /* 0x004fda0003f66270 */
[----:B------:R1:W-:Y:S04]  /*3200*/  @P1 LDGSTS.E.BYPASS.LTC128B.128 [R0+0x4880], [R4.64+0x40], !P3 ;  /* 0x0488004004001fae */ /* 0x0003e8000d901d48 */
[----:B------:R1:W-:Y:S02]  /*3210*/  @P1 LDGSTS.E.BYPASS.LTC128B.128 [R0+0x5480], [R4.64+0x80], !P2 ;  /* 0x0548008004001fae */ /* 0x0003e4000d101d48 */
[----:B-1----:R-:W-:-:S05]  /*3220*/  @P0 IADD3 R0, P1, R142, R8, RZ ;  /* 0x000000088e000210 */ /* 0x002fca0007f3e0ff */
[----:B------:R-:W-:Y:S01]  /*3230*/  @P0 IMAD.X R3, R3, 0x1, R140, P1 ;  /* 0x0000000103030824 */ /* 0x000fe200008e068c */
[----:B------:R-:W-:-:S04]  /*3240*/  @P0 LEA R4, P1, R0, c[0x0][0x220], 0x1 ;  /* 0x0000880000040a11 */ /* 0x000fc800078208ff */
[----:B------:R-:W-:Y:S02]  /*3250*/  @P0 LEA.HI.X R5, R0, c[0x0][0x224], R3, 0x1, P1 ;  /* 0x0000890000050a11 */ /* 0x000fe400008f0c03 */
[----:B------:R-:W-:-:S04]  /*3260*/  ISETP.NE.U32.AND P1, PT, RZ, c[0x0][0x340], PT ;  /* 0x0000d000ff007a0c */ /* 0x000fc80003f25070 */
[----:B------:R-:W-:-:S13]  /*3270*/  ISETP.NE.AND.EX P1, PT, RZ, c[0x0][0x344], PT, P1 ;  /* 0x0000d100ff007a0c */ /* 0x000fda0003f25310 */
[----:B------:R-:W-:-:S05]  /*3280*/  @P1 IMAD.WIDE R8, R19, R18, c[0x0][0x340] ;  /* 0x0000d00013081625 */ /* 0x000fca00078e0212 */
[----:B------:R-:W2:Y:S01]  /*3290*/  @P1 LDG.E R3, [R8.64] ;  /* 0x0000000808031981 */ /* 0x000ea2000c1e1900 */
[----:B------:R-:W-:-:S04]  /*32a0*/  LOP3.LUT R209, R209, 0xfffffffb, RZ, 0xc0, !PT ;  /* 0xfffffffbd1d17812 */ /* 0x000fc800078ec0ff */
[----:B------:R-:W-:Y:S01]  /*32b0*/  @P5 LOP3.LUT R209, R209, 0x4, RZ, 0xfc, !PT ;  /* 0x00000004d1d15812 */ /* 0x000fe200078efcff */
[----:B------:R-:W-:-:S03]  /*32c0*/  @P0 IMAD.SHL.U32 R0, R11, 0x2, RZ ;  /* 0x000000020b000824 */ /* 0x000fc600078e00ff */
[----:B------:R-:W-:Y:S02]  /*32d0*/  LOP3.LUT R209, R209, 0xfffffffd, RZ, 0xc0, !PT ;  /* 0xfffffffdd1d17812 */ /* 0x000fe400078ec0ff */
[----:B------:R1:W-:Y:S02]  /*32e0*/  @P0 LDGSTS.E.BYPASS.LTC128B.128 [R0+0x4480], [R4.64], !P5 ;  /* 0x0448000004000fae */ /* 0x0003e4000e901d48 */
[----:B------:R-:W-:Y:S02]  /*32f0*/  @P3 LOP3.LUT R209, R209, 0x2, RZ, 0xfc, !PT ;  /* 0x00000002d1d13812 */ /* 0x000fe400078efcff */
[----:B------:R1:W-:Y:S02]  /*3300*/  @P0 LDGSTS.E.BYPASS.LTC128B.128 [R0+0x5080], [R4.64+0x40], !P3 ;  /* 0x0508004004000fae */ /* 0x0003e4000d901d48 */
[----:B------:R-:W-:Y:S02]  /*3310*/  LOP3.LUT R209, R209, 0xfffffffe, RZ, 0xc0, !PT ;  /* 0xfffffffed1d17812 */ /* 0x000fe400078ec0ff */
[----:B------:R1:W-:Y:S01]  /*3320*/  @P0 LDGSTS.E.BYPASS.LTC128B.128 [R0+0x5c80], [R4.64+0x80], !P2 ;  /* 0x05c8008004000fae */ /* 0x0003e2000d101d48 */
[----:B------:R-:W-:-:S03]  /*3330*/  SHF.R.S32.HI R165, RZ, 0x1f, R164 ;  /* 0x0000001fffa57819 */ /* 0x000fc600000114a4 */
[----:B------:R-:W0:Y:S01]  /*3340*/  LDGDEPBAR ;  /* 0x00000000000079af */ /* 0x000e220000000000 */
[----:B------:R-:W-:Y:S01]  /*3350*/  WARPSYNC 0xffffffff ;  /* 0xffffffff00007948 */ /* 0x000fe20003800000 */
[----:B------:R-:W-:Y:S02]  /*3360*/  @P2 LOP3.LUT R209, R209, 0x1, RZ, 0xfc, !PT ;  /* 0x00000001d1d12812 */ /* 0x000fe400078efcff */
[----:B------:R-:W-:Y:S02]  /*3370*/  ISETP.GE.AND P2, PT, R110, c[0x0][0x27c], PT ;  /* 0x00009f006e007a0c */ /* 0x000fe40003f46270 */
[----:B------:R-:W-:Y:S02]  /*3380*/  SHF.R.S32.HI R13, RZ, 0x1f, R138 ;  /* 0x0000001fff0d7819 */ /* 0x000fe4000001148a */
[----:B-----5:R-:W-:Y:S01]  /*3390*/  SHF.R.S32.HI R24, RZ, 0x1f, R125 ;  /* 0x0000001fff187819 */ /* 0x020fe2000001147d */
[----:B-1----:R-:W-:-:S04]  /*33a0*/  IMAD.MOV.U32 R0, RZ, RZ, c[0x0][0x27c] ;  /* 0x00009f00ff007624 */ /* 0x002fc800078e00ff */
[----:B------:R-:W-:Y:S01]  /*33b0*/  IMAD.SHL.U32 R65, R0, 0x2, RZ ;  /* 0x0000000200417824 */ /* 0x000fe200078e00ff */
[--C-:B--2---:R-:W-:Y:S01]  /*33c0*/  @P1 SHF.R.S32.HI R9, RZ, 0x1f, R3.reuse ;  /* 0x0000001fff091819 */ /* 0x104fe20000011403 */
[----:B------:R-:W-:Y:S02]  /*33d0*/  @P1 IMAD.MOV.U32 R8, RZ, RZ, R3 ;  /* 0x000000ffff081224 */ /* 0x000fe400078e0003 */
[----:B------:R-:W-:Y:S02]  /*33e0*/  @!P1 IMAD.MOV.U32 R8, RZ, RZ, R19 ;  /* 0x000000ffff089224 */ /* 0x000fe400078e0013 */
[----:B------:R-:W-:Y:S02]  /*33f0*/  @!P1 IMAD.MOV.U32 R9, RZ, RZ, R10 ;  /* 0x000000ffff099224 */ /* 0x000fe400078e000a */
[----:B------:R-:W2:Y:S04]  /*3400*/  LDL R21, [R1+0x64] ;  /* 0x0000640001157983 */ /* 0x000ea80000100800 */
[----:B------:R-:W3:Y:S01]  /*3410*/  LDL R27, [R1+0x68] ;  /* 0x00006800011b7983 */ /* 0x000ee20000100800 */
[----:B------:R-:W-:Y:S01]  /*3420*/  IMAD R0, R13, c[0x0][0x280], RZ ;  /* 0x0000a0000d007a24 */ /* 0x000fe200078e02ff */
[----:B------:R-:W-:Y:S01]  /*3430*/  ISETP.GE.AND P1, PT, R137, c[0x0][0x27c], PT ;  /* 0x00009f0089007a0c */ /* 0x000fe20003f26270 */
[----:B------:R-:W-:Y:S01]  /*3440*/  IMAD R6, R12, c[0x0][0x268], RZ ;  /* 0x00009a000c067a24 */ /* 0x000fe200078e02ff */
[----:B------:R-:W-:Y:S01]  /*3450*/  ISETP.GE.AND P3, PT, R136, c[0x0][0x27c], PT ;  /* 0x00009f0088007a0c */ /* 0x000fe20003f66270 */
[----:B------:R-:W-:Y:S01]  /*3460*/  IMAD R3, R13, c[0x0][0x290], RZ ;  /* 0x0000a4000d037a24 */ /* 0x000fe200078e02ff */
[----:B------:R-:W-:Y:S01]  /*3470*/  MOV R143, c[0x0][0x27c] ;  /* 0x00009f00008f7a02 */ /* 0x000fe20000000f00 */
[C---:B------:R-:W-:Y:S01]  /*3480*/  IMAD R0, R138.reuse, c[0x0][0x284], R0 ;  /* 0x0000a1008a007a24 */ /* 0x040fe200078e0200 */
[----:B------:R-:W-:Y:S01]  /*3490*/  LOP3.LUT R209, R209, 0xffffffef, RZ, 0xc0, !PT ;  /* 0xffffffefd1d17812 */ /* 0x000fe200078ec0ff */
[----:B------:R-:W-:Y:S01]  /*34a0*/  IMAD.WIDE.U32 R12, R138, c[0x0][0x280], R110 ;  /* 0x0000a0008a0c7a25 */ /* 0x000fe200078e006e */
[----:B------:R-:W-:Y:S01]  /*34b0*/  ISETP.GE.AND P0, PT, R143, 0x1, PT ;  /* 0x000000018f00780c */ /* 0x000fe20003f06270 */
[----:B------:R-:W-:Y:S01]  /*34c0*/  ULDC.U8 UR5, c[0x0][0x298] ;  /* 0x0000a60000057ab9 */ /* 0x000fe20000000000 */
[----:B------:R-:W-:Y:S01]  /*34d0*/  LOP3.LUT R209, R209, 0xfffffff7, RZ, 0xc0, !PT ;  /* 0xfffffff7d1d17812 */ /* 0x000fe200078ec0ff */
[----:B------:R-:W-:Y:S01]  /*34e0*/  IMAD.WIDE.U32 R4, R26, c[0x0][0x260], R250 ;  /* 0x000098001a047a25 */ /* 0x000fe200078e00fa */
[----:B------:R-:W-:-:S03]  /*34f0*/  IADD3 R13, R0, R13, RZ ;  /* 0x0000000d000d7210 */ /* 0x000fc60007ffe0ff */
[----:B------:R-:W-:-:S04]  /*3500*/  IMAD.WIDE.U32 R10, R138, c[0x0][0x280], R164 ;  /* 0x0000a0008a0a7a25 */ /* 0x000fc800078e00a4 */
[----:B------:R-:W-:Y:S02]  /*3510*/  IMAD.IADD R123, R14, 0x1, R17 ;  /* 0x000000010e7b7824 */ /* 0x000fe400078e0211 */
[----:B------:R-:W-:Y:S02]  /*3520*/  IMAD R5, R26, c[0x0][0x264], R5 ;  /* 0x000099001a057a24 */ /* 0x000fe400078e0205 */
[----:B------:R-:W-:Y:S01]  /*3530*/  IMAD.IADD R17, R11, 0x1, R0 ;  /* 0x000000010b117824 */ /* 0x000fe200078e0200 */
[----:B------:R-:W-:Y:S01]  /*3540*/  SEL R0, RZ, c[0x0][0x27c], !P2 ;  /* 0x00009f00ff007a07 */ /* 0x000fe20005000000 */
[C---:B------:R-:W-:Y:S01]  /*3550*/  IMAD R25, R16.reuse, c[0x0][0x26c], R6 ;  /* 0x00009b0010197a24 */ /* 0x040fe200078e0206 */
[----:B------:R-:W-:Y:S01]  /*3560*/  SEL R6, RZ, c[0x0][0x27c], !P3 ;  /* 0x00009f00ff067a07 */ /* 0x000fe20005800000 */
[----:B------:R-:W-:Y:S01]  /*3570*/  IMAD.WIDE.U32 R82, R16, c[0x0][0x268], R4 ;  /* 0x00009a0010527a25 */ /* 0x000fe200078e0004 */
[----:B------:R-:W-:Y:S02]  /*3580*/  MOV R16, R10 ;  /* 0x0000000a00107202 */ /* 0x000fe40000000f00 */
[----:B------:R-:W-:Y:S01]  /*3590*/  SEL R10, RZ, c[0x0][0x27c], !P1 ;  /* 0x00009f00ff0a7a07 */ /* 0x000fe20004800000 */
[----:B------:R-:W-:-:S02]  /*35a0*/  IMAD R3, R138, c[0x0][0x294], R3 ;  /* 0x0000a5008a037a24 */ /* 0x000fc400078e0203 */
[----:B------:R-:W-:-:S04]  /*35b0*/  IMAD.WIDE.U32 R4, R138, c[0x0][0x290], R110 ;  /* 0x0000a4008a047a25 */ /* 0x000fc800078e006e */
[----:B------:R-:W-:Y:S01]  /*35c0*/  IMAD.WIDE.U32 R14, R138, c[0x0][0x290], R164 ;  /* 0x0000a4008a0e7a25 */ /* 0x000fe200078e00a4 */
[----:B------:R-:W-:-:S03]  /*35d0*/  IADD3 R11, R3, R5, RZ ;  /* 0x00000005030b7210 */ /* 0x000fc60007ffe0ff */
[----:B------:R-:W-:Y:S02]  /*35e0*/  IMAD.IADD R0, R110, 0x1, R0 ;  /* 0x000000016e007824 */ /* 0x000fe400078e0200 */
[----:B------:R-:W-:Y:S02]  /*35f0*/  IMAD.IADD R15, R15, 0x1, R3 ;  /* 0x000000010f0f7824 */ /* 0x000fe400078e0203 */
[----:B------:R-:W-:Y:S01]  /*3600*/  IMAD.IADD R3, R137, 0x1, R10 ;  /* 0x0000000189037824 */ /* 0x000fe200078e020a */
[----:B------:R-:W-:Y:S01]  /*3610*/  SHF.R.S32.HI R5, RZ, 0x1f, R0 ;  /* 0x0000001fff057819 */ /* 0x000fe20000011400 */
[----:B------:R-:W-:Y:S01]  /*3620*/  IMAD.IADD R6, R136, 0x1, R6 ;  /* 0x0000000188067824 */ /* 0x000fe200078e0206 */
[----:B------:R-:W-:Y:S01]  /*3630*/  MOV R10, R4 ;  /* 0x00000004000a7202 */ /* 0x000fe20000000f00 */
[----:B------:R-:W-:Y:S01]  /*3640*/  IMAD.MOV.U32 R144, RZ, RZ, c[0x0][0x2b8] ;  /* 0x0000ae00ff907624 */ /* 0x000fe200078e00ff */
[----:B------:R-:W-:Y:S01]  /*3650*/  LEA.HI R4, R5, R0, RZ, 0x5 ;  /* 0x0000000005047211 */ /* 0x000fe200078f28ff */
[----:B------:R-:W-:Y:S01]  /*3660*/  IMAD.WIDE.U32 R106, R8, c[0x0][0x2b0], RZ ;  /* 0x0000ac00086a7a25 */ /* 0x000fe200078e00ff */
[----:B------:R-:W-:-:S02]  /*3670*/  SHF.R.S32.HI R18, RZ, 0x1f, R3 ;  /* 0x0000001fff127819 */ /* 0x000fc40000011403 */
[----:B------:R-:W-:Y:S01]  /*3680*/  LEA.HI R5, R5, R0, RZ, 0x3 ;  /* 0x0000000005057211 */ /* 0x000fe200078f18ff */
[C---:B------:R-:W-:Y:S01]  /*3690*/  IMAD R133, R126.reuse, c[0x0][0x284], RZ ;  /* 0x0000a1007e857a24 */ /* 0x040fe200078e02ff */
[----:B------:R-:W-:Y:S01]  /*36a0*/  SHF.R.S32.HI R0, RZ, 0x1f, R6 ;  /* 0x0000001fff007819 */ /* 0x000fe20000011406 */
[C---:B------:R-:W-:Y:S01]  /*36b0*/  IMAD R134, R126.reuse, c[0x0][0x294], RZ ;  /* 0x0000a5007e867a24 */ /* 0x040fe200078e02ff */
[----:B------:R-:W-:Y:S01]  /*36c0*/  SHF.R.S32.HI R20, RZ, 0x5, R4 ;  /* 0x00000005ff147819 */ /* 0x000fe20000011404 */
[----:B------:R-:W-:Y:S01]  /*36d0*/  IMAD.WIDE.U32 R128, R126, c[0x0][0x280], RZ ;  /* 0x0000a0007e807a25 */ /* 0x000fe200078e00ff */
[CC--:B------:R-:W-:Y:S02]  /*36e0*/  LEA.HI R4, R18.reuse, R3.reuse, RZ, 0x3 ;  /* 0x0000000312047211 */ /* 0x0c0fe400078f18ff */
[----:B------:R-:W-:Y:S01]  /*36f0*/  LEA.HI R18, R18, R3, RZ, 0x5 ;  /* 0x0000000312127211 */ /* 0x000fe200078f28ff */
[----:B------:R-:W-:Y:S01]  /*3700*/  IMAD R23, R20, 0x600, R7 ;  /* 0x0000060014177824 */ /* 0x000fe200078e0207 */
[CC--:B------:R-:W-:Y:S01]  /*3710*/  LEA.HI R3, R0.reuse, R6.reuse, RZ, 0x3 ;  /* 0x0000000600037211 */ /* 0x0c0fe200078f18ff */
[----:B------:R-:W-:Y:S01]  /*3720*/  IMAD.WIDE.U32 R100, R125, c[0x0][0x280], R16 ;  /* 0x0000a0007d647a25 */ /* 0x000fe200078e0010 */
[----:B------:R-:W-:-:S02]  /*3730*/  LEA.HI R0, R0, R6, RZ, 0x5 ;  /* 0x0000000600007211 */ /* 0x000fc400078f28ff */
[----:B------:R-:W-:Y:S01]  /*3740*/  SHF.R.S32.HI R18, RZ, 0x5, R18 ;  /* 0x00000005ff127819 */ /* 0x000fe20000011412 */
[----:B------:R-:W-:Y:S01]  /*3750*/  IMAD.WIDE.U32 R98, R125, c[0x0][0x290], R14 ;  /* 0x0000a4007d627a25 */ /* 0x000fe200078e000e */
[----:B------:R-:W-:Y:S02]  /*3760*/  SHF.R.S32.HI R0, RZ, 0x5, R0 ;  /* 0x00000005ff007819 */ /* 0x000fe40000011400 */
[----:B------:R-:W-:Y:S01]  /*3770*/  ISETP.NE.AND P4, PT, R144, 0x1, PT ;  /* 0x000000019000780c */ /* 0x000fe20003f85270 */
[----:B------:R-:W-:Y:S01]  /*3780*/  IMAD.WIDE.U32 R126, R126, c[0x0][0x290], RZ ;  /* 0x0000a4007e7e7a25 */ /* 0x000fe200078e00ff */
[----:B------:R-:W-:Y:S02]  /*3790*/  LOP3.LUT R86, R5, 0xfffffff8, RZ, 0xc0, !PT ;  /* 0xfffffff805567812 */ /* 0x000fe400078ec0ff */
[----:B------:R-:W-:Y:S01]  /*37a0*/  LOP3.LUT R85, R4, 0xfffffff8, RZ, 0xc0, !PT ;  /* 0xfffffff804557812 */ /* 0x000fe200078ec0ff */
[----:B------:R-:W-:Y:S01]  /*37b0*/  IMAD.WIDE.U32 R104, R26, c[0x0][0x1e8], RZ ;  /* 0x00007a001a687a25 */ /* 0x000fe200078e00ff */
[----:B------:R-:W-:-:S02]  /*37c0*/  LOP3.LUT R84, R3, 0xfffffff8, RZ, 0xc0, !PT ;  /* 0xfffffff803547812 */ /* 0x000fc400078ec0ff */
[----:B------:R-:W-:Y:S01]  /*37d0*/  IADD3 R133, R129, R133, RZ ;  /* 0x0000008581857210 */ /* 0x000fe20007ffe0ff */
[----:B------:R-:W-:Y:S01]  /*37e0*/  IMAD.WIDE.U32 R102, R26, c[0x0][0x210], RZ ;  /* 0x000084001a667a25 */ /* 0x000fe200078e00ff */
[----:B------:R-:W-:Y:S02]  /*37f0*/  SHF.R.S32.HI R63, RZ, 0x3, R5 ;  /* 0x00000003ff3f7819 */ /* 0x000fe40000011405 */
[----:B------:R-:W-:Y:S01]  /*3800*/  SHF.R.S32.HI R62, RZ, 0x3, R4 ;  /* 0x00000003ff3e7819 */ /* 0x000fe20000011404 */
[----:B------:R-:W-:Y:S01]  /*3810*/  IMAD.WIDE.U32 R96, R125, c[0x0][0x280], R12 ;  /* 0x0000a0007d607a25 */ /* 0x000fe200078e000c */
[----:B------:R-:W-:Y:S02]  /*3820*/  @P4 LOP3.LUT R209, R209, 0x8, RZ, 0xfc, !PT ;  /* 0x00000008d1d14812 */ /* 0x000fe400078efcff */
[----:B------:R-:W-:Y:S01]  /*3830*/  SHF.R.S32.HI R61, RZ, 0x3, R3 ;  /* 0x00000003ff3d7819 */ /* 0x000fe20000011403 */
[----:B------:R-:W-:Y:S01]  /*3840*/  IMAD.WIDE.U32 R94, R125, c[0x0][0x290], R10 ;  /* 0x0000a4007d5e7a25 */ /* 0x000fe200078e000a */
[----:B------:R-:W-:-:S02]  /*3850*/  SHF.R.S32.HI R116, RZ, 0x1f, R86 ;  /* 0x0000001fff747819 */ /* 0x000fc40000011456 */
[----:B------:R-:W-:Y:S01]  /*3860*/  SHF.R.S32.HI R115, RZ, 0x1f, R85 ;  /* 0x0000001fff737819 */ /* 0x000fe20000011455 */
[----:B------:R-:W-:Y:S01]  /*3870*/  IMAD.IADD R134, R127, 0x1, R134 ;  /* 0x000000017f867824 */ /* 0x000fe200078e0286 */
[----:B------:R-:W-:Y:S01]  /*3880*/  SHF.R.S32.HI R114, RZ, 0x1f, R84 ;  /* 0x0000001fff727819 */ /* 0x000fe20000011454 */
[C---:B------:R-:W-:Y:S01]  /*3890*/  IMAD R122, R26.reuse, c[0x0][0x1ec], R105 ;  /* 0x00007b001a7a7a24 */ /* 0x040fe200078e0269 */
[----:B------:R-:W-:Y:S01]  /*38a0*/  @P0 LOP3.LUT R209, R209, 0x10, RZ, 0xfc, !PT ;  /* 0x00000010d1d10812 */ /* 0x000fe200078efcff */
[----:B------:R-:W-:Y:S02]  /*38b0*/  IMAD R121, R26, c[0x0][0x214], R103 ;  /* 0x000085001a797a24 */ /* 0x000fe400078e0267 */
[----:B------:R-:W-:Y:S01]  /*38c0*/  IMAD.IADD R81, R83, 0x1, R25 ;  /* 0x0000000153517824 */ /* 0x000fe200078e0219 */
[C---:B--2---:R-:W-:Y:S02]  /*38d0*/  LOP3.LUT R19, R21.reuse, 0x18, R5, 0xf8, !PT ;  /* 0x0000001815137812 */ /* 0x044fe400078ef805 */
[----:B------:R-:W-:-:S02]  /*38e0*/  LOP3.LUT R6, R21, 0x18, R4, 0xf8, !PT ;  /* 0x0000001815067812 */ /* 0x000fc400078ef804 */
[-C--:B---3--:R-:W-:Y:S02]  /*38f0*/  LOP3.LUT R22, R19, R27.reuse, RZ, 0x3c, !PT ;  /* 0x0000001b13167212 */ /* 0x088fe400078e3cff */
[----:B------:R-:W-:Y:S01]  /*3900*/  LOP3.LUT R19, R21, 0x18, R3, 0xf8, !PT ;  /* 0x0000001815137812 */ /* 0x000fe200078ef803 */
[--C-:B------:R-:W-:Y:S01]  /*3910*/  IMAD R21, R18, 0x600, R7.reuse ;  /* 0x0000060012157824 */ /* 0x100fe200078e0207 */
[-C--:B------:R-:W-:Y:S01]  /*3920*/  LOP3.LUT R20, R6, R27.reuse, RZ, 0x3c, !PT ;  /* 0x0000001b06147212 */ /* 0x080fe200078e3cff */
[----:B------:R-:W-:Y:S01]  /*3930*/  IMAD R18, R0, 0x600, R7 ;  /* 0x0000060000127824 */ /* 0x000fe200078e0207 */
[----:B------:R-:W-:Y:S01]  /*3940*/  LOP3.LUT R6, R19, R27, RZ, 0x3c, !PT ;  /* 0x0000001b13067212 */ /* 0x000fe200078e3cff */
[----:B------:R-:W-:Y:S01]  /*3950*/  IMAD R0, R9, c[0x0][0x2b0], RZ ;  /* 0x0000ac0009007a24 */ /* 0x000fe200078e02ff */
[----:B------:R-:W-:Y:S01]  /*3960*/  IADD3 R22, R23, R22, RZ ;  /* 0x0000001617167210 */ /* 0x000fe20007ffe0ff */
[----:B------:R-:W-:Y:S01]  /*3970*/  IMAD R9, R24, c[0x0][0x290], RZ ;  /* 0x0000a40018097a24 */ /* 0x000fe200078e02ff */
[----:B------:R-:W-:Y:S01]  /*3980*/  IADD3 R19, R18, R6, RZ ;  /* 0x0000000612137210 */ /* 0x000fe20007ffe0ff */
[----:B------:R-:W-:Y:S01]  /*3990*/  IMAD R6, R24, c[0x0][0x280], RZ ;  /* 0x0000a00018067a24 */ /* 0x000fe200078e02ff */
[----:B------:R-:W-:Y:S01]  /*39a0*/  SHF.L.U32 R112, R22, 0x1, RZ ;  /* 0x0000000116707819 */ /* 0x000fe200000006ff */
[----:B------:R-:W-:Y:S01]  /*39b0*/  IMAD R18, R8, c[0x0][0x2b4], R0 ;  /* 0x0000ad0008127a24 */ /* 0x000fe200078e0200 */
[----:B------:R-:W-:Y:S01]  /*39c0*/  SHF.L.U32 R108, R19, 0x1, RZ ;  /* 0x00000001136c7819 */ /* 0x000fe200000006ff */
[----:B------:R-:W-:-:S02]  /*39d0*/  IMAD R8, R125, c[0x0][0x284], R6 ;  /* 0x0000a1007d087a24 */ /* 0x000fc400078e0206 */
[----:B------:R-:W-:Y:S01]  /*39e0*/  IMAD R6, R125, c[0x0][0x294], R9 ;  /* 0x0000a5007d067a24 */ /* 0x000fe200078e0209 */
[----:B------:R-:W-:Y:S01]  /*39f0*/  IADD3 R120, R107, R18, RZ ;  /* 0x000000126b787210 */ /* 0x000fe20007ffe0ff */
[----:B------:R-:W-:Y:S01]  /*3a00*/  IMAD.IADD R20, R21, 0x1, R20 ;  /* 0x0000000115147824 */ /* 0x000fe200078e0214 */
[----:B------:R-:W-:Y:S01]  /*3a10*/  IADD3 R119, R101, R8, RZ ;  /* 0x0000000865777210 */ /* 0x000fe20007ffe0ff */
[----:B------:R-:W-:Y:S01]  /*3a20*/  IMAD R0, R170, 0x40, R138 ;  /* 0x00000040aa007824 */ /* 0x000fe200078e028a */
[----:B------:R-:W-:Y:S01]  /*3a30*/  IADD3 R118, R99, R6, RZ ;  /* 0x0000000663767210 */ /* 0x000fe20007ffe0ff */
[----:B------:R-:W-:Y:S02]  /*3a40*/  IMAD.IADD R117, R8, 0x1, R97 ;  /* 0x0000000108757824 */ /* 0x000fe400078e0261 */
[----:B------:R-:W-:Y:S02]  /*3a50*/  IMAD.IADD R113, R6, 0x1, R95 ;  /* 0x0000000106717824 */ /* 0x000fe400078e025f */
[----:B------:R-:W-:Y:S01]  /*3a60*/  IMAD.SHL.U32 R109, R20, 0x2, RZ ;  /* 0x00000002146d7824 */ /* 0x000fe200078e00ff */
[----:B------:R-:W-:Y:S06]  /*3a70*/  BAR.SYNC.DEFER_BLOCKING 0x0 ;  /* 0x0000000000007b1d */ /* 0x000fec0000010000 */
.L_x_911:
        /* <DEDUP_REMOVED lines=107> */
.L_x_889:
[----:B------:R-:W-:Y:S05]  /*4130*/  BSYNC B0 ;  /* 0x0000000000007941 */ /* 0x000fea0003800000 */
.L_x_888:
        /* <DEDUP_REMOVED lines=37> */
[----:B------:R-:W4:Y:S01]  /*4390*/  LDL R12, [R1+0x8] ;  /* 0x00000800010c7983 */ /* 0x000f220000100800 */
[----:B------:R-:W-:Y:S01]  /*43a0*/  MOV R6, R4 ;  /* 0x0000000400067202 */ /* 0x000fe20000000f00 */
[----:B--2---:R-:W-:Y:S01]  /*43b0*/  IMAD.MOV.U32 R32, RZ, RZ, R30 ;  /* 0x000000ffff207224 */ /* 0x004fe200078e001e */
        /* <DEDUP_REMOVED lines=15> */
[----:B----4-:R-:W1:Y:S02]  /*44b0*/  LDS.128 R12, [R12+0x2400] ;  /* 0x002400000c0c7984 */ /* 0x010e640000000c00 */
        /* <DEDUP_REMOVED lines=38> */
.L_x_892:
[----:B------:R-:W-:Y:S05]  /*4720*/  BSYNC B0 ;  /* 0x0000000000007941 */ /* 0x000fea0003800000 */
.L_x_891:
[----:B------:R-:W-:Y:S01]  /*4730*/  ISETP.GE.AND P0, PT, R137, c[0x0][0x1d4], PT ;  /* 0x0000750089007a0c */ /* 0x000fe20003f06270 */
[----:B------:R-:W-:Y:S01]  /*4740*/  @!UPT UIADD3 URZ, URZ, URZ, URZ ;  /* 0x0000003f3f3ff290 */ /* 0x000fe2000fffe03f */
[----:B------:R-:W-:Y:S11]  /*4750*/  BSSY B0, `(.L_x_893) ;  /* 0x000003b000007945 */ /* 0x000ff60003800000 */
[----:B------:R-:W-:-:S05]  /*4760*/  @P0 BRA `(.L_x_894) ;  /* 0x0000039000000947 */ /* 0x000fca0003800000 */
[----:B------:R-:W5:Y:S04]  /*4770*/  LDL R4, [R1+0xc] ;  /* 0x00000c0001047983 */ /* 0x000f680000100800 */
[----:B--2---:R-:W2:Y:S02]  /*4780*/  LDL R3, [R1+0x60] ;  /* 0x0000600001037983 */ /* 0x004ea40000100800 */
[----:B--2---:R-:W-:Y:S02]  /*4790*/  SHF.L.U32 R3, R3, 0x3, RZ ;  /* 0x0000000303037819 */ /* 0x004fe400000006ff */
[----:B-1---5:R-:W1:Y:S02]  /*47a0*/  LDS.128 R12, [R4+0x2400] ;  /* 0x00240000040c7984 */ /* 0x022e640000000c00 */
[C---:B----4-:R-:W-:Y:S04]  /*47b0*/  LEA R34, P0, R3.reuse, R52, 0x1 ;  /* 0x0000003403227211 */ /* 0x050fe800078008ff */
[----:B---3--:R-:W-:Y:S02]  /*47c0*/  LEA.HI.X.SX32 R35, R3, R53, 0x1, P0 ;  /* 0x0000003503237211 */ /* 0x008fe400000f0eff */
[----:B------:R-:W-:Y:S11]  /*47d0*/  ISETP.GE.AND P0, PT, R169, c[0x0][0x27c], PT ;  /* 0x00009f00a9007a0c */ /* 0x000ff60003f06270 */
[----:B------:R-:W-:Y:S02]  /*47e0*/  @!UPT UIADD3 URZ, URZ, URZ, URZ ;  /* 0x0000003f3f3ff290 */ /* 0x000fe4000fffe03f */
[----:B------:R-:W-:Y:S01]  /*47f0*/  @!P0 SHF.R.U64 R6, R8, 0x10, R9 ;  /* 0x0000001008068819 */ /* 0x000fe20000001209 */
[----:B------:R-:W-:Y:S01]  /*4800*/  @!P0 HADD2.F32 R3, -RZ, R23.H0_H0 ;  /* 0x20000017ff038230 */ /* 0x000fe20000004100 */
[--C-:B------:R-:W-:Y:S01]  /*4810*/  @!P0 SHF.R.U64 R22, R38, 0x10, R39.reuse ;  /* 0x0000001026168819 */ /* 0x100fe20000001227 */
[----:B------:R-:W-:Y:S01]  /*4820*/  @!P0 HADD2.F32 R10, -RZ, R37.H0_H0 ;  /* 0x20000025ff0a8230 */ /* 0x000fe20000004100 */
[----:B------:R-:W-:Y:S01]  /*4830*/  @!P0 SHF.R.U32.HI R32, RZ, 0x10, R39 ;  /* 0x00000010ff208819 */ /* 0x000fe20000011627 */
[----:B------:R-:W-:Y:S01]  /*4840*/  @!P0 HADD2.F32 R6, -RZ, R6.H0_H0 ;  /* 0x20000006ff068230 */ /* 0x000fe20000004100 */
[----:B------:R-:W-:Y:S01]  /*4850*/  @!P0 SHF.R.U32.HI R9, RZ, 0x10, R9 ;  /* 0x00000010ff098819 */ /* 0x000fe20000011609 */
        /* <DEDUP_REMOVED lines=10> */
[-C--:B------:R-:W-:Y:S02]  /*4900*/  @!P0 FFMA.FTZ R39, R4, R10.reuse, -R30 ;  /* 0x0000000a04278223 */ /* 0x080fe4000001081e */
[----:B------:R-:W-:Y:S01]  /*4910*/  @!P0 FFMA.FTZ R3, R8, R10, R3 ;  /* 0x0000000a08038223 */ /* 0x000fe20000010003 */
[----:B------:R-:W-:Y:S01]  /*4920*/  @!P0 HADD2.F32 R10, -RZ, R9.H0_H0 ;  /* 0x20000009ff0a8230 */ /* 0x000fe20000004100 */
[----:B------:R-:W-:Y:S02]  /*4930*/  @!P0 IMAD.MOV.U32 R8, RZ, RZ, R14 ;  /* 0x000000ffff088224 */ /* 0x000fe400078e000e */
        /* <DEDUP_REMOVED lines=8> */
[--C-:B------:R-:W-:Y:S01]  /*49c0*/  @!P0 HADD2.F32 R8, -RZ, R6.reuse.H0_H0 ;  /* 0x20000006ff088230 */ /* 0x100fe20000004100 */
[----:B------:R-:W-:Y:S01]  /*49d0*/  @!P0 F2FP.PACK_AB R4, R4, R38 ;  /* 0x000000260404823e */ /* 0x000fe200000000ff */
[----:B------:R-:W-:Y:S02]  /*49e0*/  @!P0 HADD2.F32 R30, -RZ, R37.H1_H1 ;  /* 0x30000025ff1e8230 */ /* 0x000fe40000004100 */
[----:B------:R-:W-:Y:S01]  /*49f0*/  @!P0 HADD2.F32 R31, -RZ, R6.H1_H1 ;  /* 0x30000006ff1f8230 */ /* 0x000fe20000004100 */
[-C--:B------:R-:W-:Y:S02]  /*4a00*/  @!P0 FMUL.FTZ R6, R23, R5.reuse ;  /* 0x0000000517068220 */ /* 0x080fe40000410000 */
[----:B------:R-:W-:Y:S02]  /*4a10*/  @!P0 FMUL.FTZ R5, R9, R5 ;  /* 0x0000000509058220 */ /* 0x000fe40000410000 */
[----:B------:R-:W-:Y:S02]  /*4a20*/  @!P0 FMUL.FTZ R36, R31, R10 ;  /* 0x0000000a1f248220 */ /* 0x000fe40000410000 */
[----:B------:R-:W-:Y:S02]  /*4a30*/  @!P0 FFMA.FTZ R9, R9, R30, -R6 ;  /* 0x0000001e09098223 */ /* 0x000fe40000010806 */
[C---:B------:R-:W-:Y:S02]  /*4a40*/  @!P0 FMUL.FTZ R6, R8.reuse, R10 ;  /* 0x0000000a08068220 */ /* 0x040fe40000410000 */
        /* <DEDUP_REMOVED lines=11> */
.L_x_894:
[----:B------:R-:W-:Y:S05]  /*4b00*/  BSYNC B0 ;  /* 0x0000000000007941 */ /* 0x000fea0003800000 */
.L_x_893:
[----:B------:R-:W-:Y:S01]  /*4b10*/  ISETP.GE.AND P0, PT, R136, c[0x0][0x1d4], PT ;  /* 0x0000750088007a0c */ /* 0x000fe20003f06270 */
[----:B------:R-:W-:Y:S01]  /*4b20*/  @!UPT UIADD3 URZ, URZ, URZ, URZ ;  /* 0x0000003f3f3ff290 */ /* 0x000fe2000fffe03f */
[----:B------:R-:W-:Y:S11]  /*4b30*/  BSSY B0, `(.L_x_895) ;  /* 0x000003e000007945 */ /* 0x000ff60003800000 */
[----:B------:R-:W-:-:S05]  /*4b40*/  @P0 BRA `(.L_x_896) ;  /* 0x000003c000000947 */ /* 0x000fca0003800000 */
[----:B------:R-:W5:Y:S01]  /*4b50*/  LDL R4, [R1+0x8] ;  /* 0x0000080001047983 */ /* 0x000f620000100800 */
[----:B---3--:R-:W-:Y:S03]  /*4b60*/  IMAD.MOV.U32 R5, RZ, RZ, R53 ;  /* 0x000000ffff057224 */ /* 0x008fe600078e0035 */
[----:B------:R-:W3:Y:S01]  /*4b70*/  LDL R3, [R1+0x5c] ;  /* 0x00005c0001037983 */ /* 0x000ee20000100800 */
[----:B-----5:R-:W-:Y:S02]  /*4b80*/  MOV R6, R4 ;  /* 0x0000000400067202 */ /* 0x020fe40000000f00 */
[----:B----4-:R-:W-:Y:S02]  /*4b90*/  MOV R4, R52 ;  /* 0x0000003400047202 */ /* 0x010fe40000000f00 */
[----:B---3--:R-:W-:Y:S01]  /*4ba0*/  SHF.L.U32 R3, R3, 0x3, RZ ;  /* 0x0000000303037819 */ /* 0x008fe200000006ff */
[----:B------:R3:W4:Y:S03]  /*4bb0*/  LDS.128 R8, [R6+0x3000] ;  /* 0x0030000006087984 */ /* 0x0007260000000c00 */
[C---:B-12---:R-:W-:Y:S04]  /*4bc0*/  LEA R34, P0, R3.reuse, R4, 0x1 ;  /* 0x0000000403227211 */ /* 0x046fe800078008ff */
[----:B------:R-:W-:Y:S02]  /*4bd0*/  LEA.HI.X.SX32 R35, R3, R5, 0x1, P0 ;  /* 0x0000000503237211 */ /* 0x000fe400000f0eff */
[----:B------:R-:W-:Y:S11]  /*4be0*/  ISETP.GE.AND P0, PT, R166, c[0x0][0x27c], PT ;  /* 0x00009f00a6007a0c */ /* 0x000ff60003f06270 */
[----:B------:R-:W-:Y:S02]  /*4bf0*/  @!UPT UIADD3 URZ, URZ, URZ, URZ ;  /* 0x0000003f3f3ff290 */ /* 0x000fe4000fffe03f */
[----:B------:R-:W-:Y:S01]  /*4c00*/  @!P0 HADD2.F32 R3, -RZ, R26.H0_H0 ;  /* 0x2000001aff038230 */ /* 0x000fe20000004100 */
[----:B---3--:R-:W-:Y:S01]  /*4c10*/  @!P0 SHF.R.U64 R6, R16, 0x10, R17 ;  /* 0x0000001010068819 */ /* 0x008fe20000001211 */
[--C-:B------:R-:W-:Y:S01]  /*4c20*/  @!P0 HADD2.F32 R14, -RZ, R48.reuse.H0_H0 ;  /* 0x20000030ff0e8230 */ /* 0x100fe20000004100 */
[----:B------:R-:W-:Y:S01]  /*4c30*/  @!P0 SHF.R.U64 R16, R40, 0x10, R41 ;  /* 0x0000001028108819 */ /* 0x000fe20000001229 */
[----:B------:R-:W-:Y:S01]  /*4c40*/  @!P0 HADD2.F32 R22, -RZ, R48.H1_H1 ;  /* 0x30000030ff168230 */ /* 0x000fe20000004100 */
[----:B------:R-:W-:Y:S01]  /*4c50*/  @!P0 SHF.R.U32.HI R13, RZ, 0x10, R17 ;  /* 0x00000010ff0d8819 */ /* 0x000fe20000011611 */
[----:B------:R-:W-:Y:S01]  /*4c60*/  @!P0 HADD2.F32 R6, -RZ, R6.H0_H0 ;  /* 0x20000006ff068230 */ /* 0x000fe20000004100 */
[----:B------:R-:W-:Y:S01]  /*4c70*/  @!P0 SHF.R.U32.HI R30, RZ, 0x10, R41 ;  /* 0x00000010ff1e8819 */ /* 0x000fe20000011629 */
[----:B------:R-:W-:Y:S01]  /*4c80*/  @!P0 HADD2.F32 R16, -RZ, R16.H0_H0 ;  /* 0x20000010ff108230 */ /* 0x000fe20000004100 */
[----:B----4-:R-:W-:Y:S02]  /*4c90*/  @!P0 MOV R4, R8 ;  /* 0x0000000800048202 */ /* 0x010fe40000000f00 */
        /* <DEDUP_REMOVED lines=39> */
.L_x_896:
[----:B------:R-:W-:Y:S05]  /*4f10*/  BSYNC B0 ;  /* 0x0000000000007941 */ /* 0x000fea0003800000 */
.L_x_895:
[----:B------:R-:W5:Y:S01]  /*4f20*/  LDL R4, [R1+0x18] ;  /* 0x0000180001047983 */ /* 0x000f620000100800 */
[----:B------:R-:W-:Y:S01]  /*4f30*/  BSSY B0, `(.L_x_897) ;  /* 0x000003c000007945 */ /* 0x000fe20003800000 */
[----:B-----5:R-:W-:Y:S11]  /*4f40*/  ISETP.GE.AND P0, PT, R4, c[0x0][0x1d4], PT ;  /* 0x0000750004007a0c */ /* 0x020ff60003f06270 */
[----:B------:R-:W-:Y:S02]  /*4f50*/  @!UPT UIADD3 URZ, URZ, URZ, URZ ;  /* 0x0000003f3f3ff290 */ /* 0x000fe4000fffe03f */
[----:B------:R-:W-:-:S05]  /*4f60*/  @P0 BRA `(.L_x_898) ;  /* 0x0000038000000947 */ /* 0x000fca0003800000 */
[C---:B----4-:R-:W-:Y:S01]  /*4f70*/  LEA R30, P0, R4.reuse, R52, 0x1 ;  /* 0x00000034041e7211 */ /* 0x050fe200078008ff */
[----:B------:R-:W4:Y:S04]  /*4f80*/  LDL R3, [R1+0xc] ;  /* 0x00000c0001037983 */ /* 0x000f280000100800 */
[----:B------:R-:W5:Y:S02]  /*4f90*/  LDL R5, [R1+0x74] ;  /* 0x0000740001057983 */ /* 0x000f640000100800 */
[----:B---3-5:R-:W-:Y:S02]  /*4fa0*/  LEA.HI.X R31, R4, R53, R5, 0x1, P0 ;  /* 0x00000035041f7211 */ /* 0x028fe400000f0c05 */
[----:B-1--4-:R1:W3:Y:S01]  /*4fb0*/  LDS.128 R8, [R3+0x3000] ;  /* 0x0030000003087984 */ /* 0x0122e20000000c00 */
[----:B------:R-:W-:Y:S11]  /*4fc0*/  ISETP.GE.AND P0, PT, R168, c[0x0][0x27c], PT ;  /* 0x00009f00a8007a0c */ /* 0x000ff60003f06270 */
[----:B------:R-:W-:Y:S02]  /*4fd0*/  @!UPT UIADD3 URZ, URZ, URZ, URZ ;  /* 0x0000003f3f3ff290 */ /* 0x000fe4000fffe03f */
[--C-:B------:R-:W-:Y:S01]  /*4fe0*/  @!P0 HADD2.F32 R13, -RZ, R49.reuse.H0_H0 ;  /* 0x20000031ff0d8230 */ /* 0x100fe20000004100 */
[----:B------:R-:W-:Y:S01]  /*4ff0*/  @!P0 SHF.R.U64 R6, R18, 0x10, R19 ;  /* 0x0000001012068819 */ /* 0x000fe20000001213 */
[----:B------:R-:W-:Y:S01]  /*5000*/  @!P0 HADD2.F32 R18, -RZ, R49.H1_H1 ;  /* 0x30000031ff128230 */ /* 0x000fe20000004100 */
[----:B------:R-:W-:Y:S02]  /*5010*/  @!P0 SHF.R.U64 R16, R42, 0x10, R43 ;  /* 0x000000102a108819 */ /* 0x000fe4000000122b */
[----:B------:R-:W-:Y:S01]  /*5020*/  @!P0 SHF.R.U32.HI R14, RZ, 0x10, R19 ;  /* 0x00000010ff0e8819 */ /* 0x000fe20000011613 */
[----:B------:R-:W-:Y:S01]  /*5030*/  @!P0 HADD2.F32 R6, -RZ, R6.H0_H0 ;  /* 0x20000006ff068230 */ /* 0x000fe20000004100 */
[----:B------:R-:W-:Y:S01]  /*5040*/  @!P0 SHF.R.U32.HI R22, RZ, 0x10, R43 ;  /* 0x00000010ff168819 */ /* 0x000fe2000001162b */
[----:B------:R-:W-:Y:S02]  /*5050*/  @!P0 HADD2.F32 R16, -RZ, R16.H0_H0 ;  /* 0x20000010ff108230 */ /* 0x000fe40000004100 */
[----:B-1----:R-:W-:Y:S02]  /*5060*/  @!P0 HADD2.F32 R3, -RZ, R27.H0_H0 ;  /* 0x2000001bff038230 */ /* 0x002fe40000004100 */
[----:B------:R-:W-:Y:S02]  /*5070*/  @!P0 HADD2.F32 R14, -RZ, R14.H0_H0 ;  /* 0x2000000eff0e8230 */ /* 0x000fe40000004100 */
[----:B------:R-:W-:Y:S01]  /*5080*/  @!P0 HADD2.F32 R22, -RZ, R22.H0_H0 ;  /* 0x20000016ff168230 */ /* 0x000fe20000004100 */
[----:B---3--:R-:W-:Y:S02]  /*5090*/  @!P0 MOV R4, R8 ;  /* 0x0000000800048202 */ /* 0x008fe40000000f00 */
[----:B------:R-:W-:Y:S03]  /*50a0*/  @!P0 MOV R5, R9 ;  /* 0x0000000900058202 */ /* 0x000fe60000000f00 */
[--C-:B------:R-:W-:Y:S02]  /*50b0*/  @!P0 HADD2.F32 R12, -RZ, R4.reuse.H1_H1 ;  /* 0x30000004ff0c8230 */ /* 0x100fe40000004100 */
[----:B------:R-:W-:Y:S02]  /*50c0*/  @!P0 HADD2.F32 R4, -RZ, R4.H0_H0 ;  /* 0x20000004ff048230 */ /* 0x000fe40000004100 */
[--C-:B------:R-:W-:Y:S01]  /*50d0*/  @!P0 HADD2.F32 R15, -RZ, R5.reuse.H1_H1 ;  /* 0x30000005ff0f8230 */ /* 0x100fe20000004100 */
[-C--:B------:R-:W-:Y:S01]  /*50e0*/  @!P0 FMUL.FTZ R17, R12, R3.reuse ;  /* 0x000000030c118220 */ /* 0x080fe20000410000 */
[----:B------:R-:W-:Y:S01]  /*50f0*/  @!P0 HADD2.F32 R5, -RZ, R5.H0_H0 ;  /* 0x20000005ff058230 */ /* 0x000fe20000004100 */
[C---:B------:R-:W-:Y:S02]  /*5100*/  @!P0 FMUL.FTZ R3, R4.reuse, R3 ;  /* 0x0000000304038220 */ /* 0x040fe40000410000 */
[-C--:B--2---:R-:W-:Y:S02]  /*5110*/  @!P0 FFMA.FTZ R32, R4, R13.reuse, -R17 ;  /* 0x0000000d04208223 */ /* 0x084fe40000010811 */
[----:B------:R-:W-:Y:S01]  /*5120*/  @!P0 FFMA.FTZ R3, R12, R13, R3 ;  /* 0x0000000d0c038223 */ /* 0x000fe20000010003 */
[----:B------:R-:W-:Y:S01]  /*5130*/  @!P0 MOV R12, R10 ;  /* 0x0000000a000c8202 */ /* 0x000fe20000000f00 */
[-C--:B------:R-:W-:Y:S02]  /*5140*/  @!P0 FMUL.FTZ R17, R15, R6.reuse ;  /* 0x000000060f118220 */ /* 0x080fe40000410000 */
[C---:B------:R-:W-:Y:S01]  /*5150*/  @!P0 FMUL.FTZ R4, R5.reuse, R6 ;  /* 0x0000000605048220 */ /* 0x040fe20000410000 */
[----:B------:R-:W-:Y:S01]  /*5160*/  @!P0 MOV R6, R11 ;  /* 0x0000000b00068202 */ /* 0x000fe20000000f00 */
[-C--:B------:R-:W-:Y:S01]  /*5170*/  @!P0 FFMA.FTZ R26, R5, R16.reuse, -R17 ;  /* 0x00000010051a8223 */ /* 0x080fe20000010811 */
[--C-:B------:R-:W-:Y:S01]  /*5180*/  @!P0 HADD2.F32 R17, -RZ, R12.reuse.H1_H1 ;  /* 0x3000000cff118230 */ /* 0x100fe20000004100 */
[----:B------:R-:W-:Y:S01]  /*5190*/  @!P0 FFMA.FTZ R4, R15, R16, R4 ;  /* 0x000000100f048223 */ /* 0x000fe20000010004 */
[----:B------:R-:W-:Y:S02]  /*51a0*/  @!P0 HADD2.F32 R5, -RZ, R27.H1_H1 ;  /* 0x3000001bff058230 */ /* 0x000fe40000004100 */
[----:B------:R-:W-:Y:S02]  /*51b0*/  @!P0 HADD2.F32 R13, -RZ, R12.H0_H0 ;  /* 0x2000000cff0d8230 */ /* 0x000fe40000004100 */
[----:B------:R-:W-:Y:S01]  /*51c0*/  @!P0 F2FP.PACK_AB R4, R4, R26 ;  /* 0x0000001a0404823e */ /* 0x000fe200000000ff */
[--C-:B------:R-:W-:Y:S02]  /*51d0*/  @!P0 HADD2.F32 R12, -RZ, R6.reuse.H0_H0 ;  /* 0x20000006ff0c8230 */ /* 0x100fe40000004100 */
[----:B------:R-:W-:Y:S01]  /*51e0*/  @!P0 HADD2.F32 R19, -RZ, R6.H1_H1 ;  /* 0x30000006ff138230 */ /* 0x000fe20000004100 */
[-C--:B------:R-:W-:Y:S01]  /*51f0*/  @!P0 FMUL.FTZ R6, R17, R5.reuse ;  /* 0x0000000511068220 */ /* 0x080fe20000410000 */
[----:B------:R-:W-:Y:S01]  /*5200*/  @!P0 MOV R9, R4 ;  /* 0x0000000400098202 */ /* 0x000fe20000000f00 */
        /* <DEDUP_REMOVED lines=14> */
.L_x_898:
[----:B------:R-:W-:Y:S05]  /*52f0*/  BSYNC B0 ;  /* 0x0000000000007941 */ /* 0x000fea0003800000 */
.L_x_897:
        /* <DEDUP_REMOVED lines=33> */
[----:B------:R-:W-:Y:S01]  /*5510*/  @!P0 MOV R12, R10 ;  /* 0x0000000a000c8202 */ /* 0x000fe20000000f00 */
        /* <DEDUP_REMOVED lines=27> */
.L_x_900:
[----:B------:R-:W-:Y:S05]  /*56d0*/  BSYNC B0 ;  /* 0x0000000000007941 */ /* 0x000fea0003800000 */
.L_x_899:
[----:B------:R-:W5:Y:S02]  /*56e0*/  LDL R4, [R1+0x10] ;  /* 0x0000100001047983 */ /* 0x000f640000100800 */
[----:B-----5:R-:W-:Y:S11]  /*56f0*/  ISETP.GE.AND P0, PT, R4, c[0x0][0x1d4], PT ;  /* 0x0000750004007a0c */ /* 0x020ff60003f06270 */
[----:B------:R-:W-:Y:S02]  /*5700*/  @!UPT UIADD3 URZ, URZ, URZ, URZ ;  /* 0x0000003f3f3ff290 */ /* 0x000fe4000fffe03f */
[----:B------:R-:W-:-:S05]  /*5710*/  @P0 BRA `(.L_x_890) ;  /* 0x0000234000000947 */ /* 0x000fca0003800000 */
[C---:B-1--4-:R-:W-:Y:S01]  /*5720*/  LEA R22, P0, R4.reuse, R52, 0x1 ;  /* 0x0000003404167211 */ /* 0x052fe200078008ff */
[----:B------:R-:W4:Y:S04]  /*5730*/  LDL R3, [R1+0xc] ;  /* 0x00000c0001037983 */ /* 0x000f280000100800 */
[----:B------:R-:W5:Y:S02]  /*5740*/  LDL R5, [R1+0x6c] ;  /* 0x00006c0001057983 */ /* 0x000f640000100800 */
[----:B---3-5:R-:W-:Y:S02]  /*5750*/  LEA.HI.X R23, R4, R53, R5, 0x1, P0 ;  /* 0x0000003504177211 */ /* 0x028fe400000f0c05 */
[----:B----4-:R1:W3:Y:S01]  /*5760*/  LDS.128 R8, [R3+0x3c00] ;  /* 0x003c000003087984 */ /* 0x0102e20000000c00 */
        /* <DEDUP_REMOVED lines=52> */
.L_x_887:
        /* <DEDUP_REMOVED lines=47> */
.L_x_902:
[----:B------:R-:W-:Y:S05]  /*5da0*/  BSYNC B0 ;  /* 0x0000000000007941 */ /* 0x000fea0003800000 */
.L_x_901:
        /* <DEDUP_REMOVED lines=24> */
[----:B--2---:R-:W-:Y:S01]  /*5f30*/  PRMT R32, R5, 0x5410, R6 ;  /* 0x0000541005207816 */ /* 0x004fe20000000006 */
        /* <DEDUP_REMOVED lines=29> */
[----:B------:R-:W-:Y:S01]  /*6110*/  @!P0 SHF.R.U32.HI R28, RZ, 0x10, R11 ;  /* 0x00000010ff1c8819 */ /* 0x000fe2000001160b */
[----:B------:R-:W-:Y:S01]  /*6120*/  @!P0 HADD2.F32 R11, -RZ, R6.H0_H0 ;  /* 0x20000006ff0b8230 */ /* 0x000fe20000004100 */
[--C-:B------:R-:W-:Y:S01]  /*6130*/  @!P0 SHF.R.U64 R35, R36, 0x10, R37.reuse ;  /* 0x0000001024238819 */ /* 0x100fe20000001225 */
[----:B------:R-:W-:Y:S01]  /*6140*/  IMAD.IADD R3, R3, 0x1, R4 ;  /* 0x0000000103037824 */ /* 0x000fe200078e0204 */
[----:B------:R-:W-:Y:S01]  /*6150*/  @!P0 SHF.R.U32.HI R37, RZ, 0x10, R37 ;  /* 0x00000010ff258819 */ /* 0x000fe20000011625 */
[----:B------:R-:W-:Y:S01]  /*6160*/  IMAD.MOV.U32 R4, RZ, RZ, R8 ;  /* 0x000000ffff047224 */ /* 0x000fe200078e0008 */
[----:B------:R-:W-:Y:S01]  /*6170*/  @!P0 SHF.R.U32.HI R8, RZ, 0x10, R9 ;  /* 0x00000010ff088819 */ /* 0x000fe20000011609 */
[----:B------:R-:W-:Y:S01]  /*6180*/  @!P0 HADD2.F32 R35, -RZ, R35.H0_H0 ;  /* 0x20000023ff238230 */ /* 0x000fe20000004100 */
[----:B------:R-:W-:Y:S01]  /*6190*/  SHF.L.U32 R3, R3, 0x1, RZ ;  /* 0x0000000103037819 */ /* 0x000fe200000006ff */
[----:B------:R-:W-:Y:S01]  /*61a0*/  @!P0 HADD2.F32 R37, -RZ, R37.H0_H0 ;  /* 0x20000025ff258230 */ /* 0x000fe20000004100 */
[--C-:B------:R-:W-:Y:S01]  /*61b0*/  @!P0 SHF.R.U64 R42, R38, 0x10, R39.reuse ;  /* 0x00000010262a8819 */ /* 0x100fe20000001227 */
[----:B------:R-:W-:Y:S01]  /*61c0*/  @!P0 HADD2.F32 R9, -RZ, R4.H0_H0 ;  /* 0x20000004ff098230 */ /* 0x000fe20000004100 */
[----:B------:R-:W-:Y:S01]  /*61d0*/  @!P0 SHF.R.U32.HI R56, RZ, 0x10, R39 ;  /* 0x00000010ff388819 */ /* 0x000fe20000011627 */
[----:B------:R1:W2:Y:S01]  /*61e0*/  LDS.128 R48, [R3+0x3c80] ;  /* 0x003c800003307984 */ /* 0x0002a20000000c00 */
[----:B------:R-:W-:Y:S01]  /*61f0*/  @!P0 HADD2.F32 R4, -RZ, R5.H0_H0 ;  /* 0x20000005ff048230 */ /* 0x000fe20000004100 */
[----:B------:R-:W-:Y:S01]  /*6200*/  MOV R43, R39 ;  /* 0x00000027002b7202 */ /* 0x000fe20000000f00 */
[----:B------:R-:W-:Y:S02]  /*6210*/  @!P0 HADD2.F32 R39, -RZ, R41.H0_H0 ;  /* 0x20000029ff278230 */ /* 0x000fe40000004100 */
[----:B------:R-:W-:Y:S02]  /*6220*/  @!P0 HADD2.F32 R41, -RZ, R42.H0_H0 ;  /* 0x2000002aff298230 */ /* 0x000fe40000004100 */
        /* <DEDUP_REMOVED lines=20> */
[----:B------:R-:W-:Y:S02]  /*6370*/  @!P0 HADD2.F32 R34, -RZ, R11.H0_H0 ;  /* 0x2000000bff228230 */ /* 0x000fe40000004100 */
[----:B------:R-:W-:Y:S02]  /*6380*/  @!P0 HADD2.F32 R6, -RZ, R5.H0_H0 ;  /* 0x20000005ff068230 */ /* 0x000fe40000004100 */
[----:B------:R-:W-:Y:S01]  /*6390*/  @!P0 HADD2.F32 R36, -RZ, R11.H1_H1 ;  /* 0x3000000bff248230 */ /* 0x000fe20000004100 */
[-C--:B------:R-:W-:Y:S01]  /*63a0*/  @!P0 FMUL.FTZ R11, R34, R9.reuse ;  /* 0x00000009220b8220 */ /* 0x080fe20000410000 */
[----:B------:R-:W-:Y:S02]  /*63b0*/  @!P0 HADD2.F32 R35, -RZ, R40.H0_H0 ;  /* 0x20000028ff238230 */ /* 0x000fe40000004100 */
[----:B------:R-:W-:Y:S01]  /*63c0*/  @!P0 HADD2.F32 R8, -RZ, R5.H1_H1 ;  /* 0x30000005ff088230 */ /* 0x000fe20000004100 */
[----:B------:R-:W-:Y:S01]  /*63d0*/  @!P0 FMUL.FTZ R5, R6, R9 ;  /* 0x0000000906058220 */ /* 0x000fe20000410000 */
[----:B------:R-:W-:Y:S01]  /*63e0*/  @!P0 HADD2.F32 R20, -RZ, R22.H0_H0 ;  /* 0x20000016ff148230 */ /* 0x000fe20000004100 */
[-C--:B------:R-:W-:Y:S02]  /*63f0*/  @!P0 FMUL.FTZ R9, R36, R10.reuse ;  /* 0x0000000a24098220 */ /* 0x080fe40000410000 */
[----:B------:R-:W-:Y:S01]  /*6400*/  @!P0 FFMA.FTZ R73, R6, R35, -R11 ;  /* 0x0000002306498223 */ /* 0x000fe2000001080b */
[----:B------:R-:W-:Y:S01]  /*6410*/  @!P0 HADD2.F32 R11, -RZ, R21.H0_H0 ;  /* 0x20000015ff0b8230 */ /* 0x000fe20000004100 */
[C---:B------:R-:W-:Y:S02]  /*6420*/  @!P0 FMUL.FTZ R6, R8.reuse, R10 ;  /* 0x0000000a08068220 */ /* 0x040fe40000410000 */
[----:B------:R-:W-:Y:S02]  /*6430*/  @!P0 IMAD.MOV.U32 R10, RZ, RZ, R50 ;  /* 0x000000ffff0a8224 */ /* 0x000fe400078e0032 */
[----:B------:R-:W-:Y:S01]  /*6440*/  @!P0 FFMA.FTZ R72, R8, R37, -R9 ;  /* 0x0000002508488223 */ /* 0x000fe20000010809 */
[----:B------:R-:W-:Y:S01]  /*6450*/  @!P0 MOV R8, R18 ;  /* 0x0000001200088202 */ /* 0x000fe20000000f00 */
[----:B------:R-:W-:Y:S01]  /*6460*/  @!P0 FFMA.FTZ R5, R34, R35, R5 ;  /* 0x0000002322058223 */ /* 0x000fe20000010005 */
[--C-:B------:R-:W-:Y:S01]  /*6470*/  @!P0 HADD2.F32 R38, -RZ, R10.reuse.H0_H0 ;  /* 0x2000000aff268230 */ /* 0x100fe20000004100 */
[----:B------:R-:W-:Y:S01]  /*6480*/  @!P0 FFMA.FTZ R6, R36, R37, R6 ;  /* 0x0000002524068223 */ /* 0x000fe20000010006 */
[----:B------:R-:W-:Y:S01]  /*6490*/  @!P0 HADD2.F32 R40, -RZ, R10.H1_H1 ;  /* 0x3000000aff288230 */ /* 0x000fe20000004100 */
[----:B------:R-:W-:Y:S01]  /*64a0*/  @!P0 F2FP.PACK_AB R35, R72, R73 ;  /* 0x000000494823823e */ /* 0x000fe200000000ff */
[--C-:B------:R-:W-:Y:S01]  /*64b0*/  @!P0 HADD2.F32 R9, -RZ, R8.reuse.H0_H0 ;  /* 0x20000008ff098230 */ /* 0x100fe20000004100 */
[----:B------:R-:W-:Y:S01]  /*64c0*/  @!P0 FMUL.FTZ R22, R38, R11 ;  /* 0x0000000b26168220 */ /* 0x000fe20000410000 */
[----:B------:R-:W-:Y:S01]  /*64d0*/  @!P0 HADD2.F32 R10, -RZ, R8.H1_H1 ;  /* 0x30000008ff0a8230 */ /* 0x000fe20000004100 */
[-C--:B------:R-:W-:Y:S01]  /*64e0*/  @!P0 FMUL.FTZ R21, R40, R20.reuse ;  /* 0x0000001428158220 */ /* 0x080fe20000410000 */
[----:B------:R-:W-:Y:S01]  /*64f0*/  @!P0 MOV R17, R35 ;  /* 0x0000002300118202 */ /* 0x000fe20000000f00 */
[C---:B------:R-:W-:Y:S01]  /*6500*/  @!P0 FMUL.FTZ R8, R9.reuse, R11 ;  /* 0x0000000b09088220 */ /* 0x040fe20000410000 */
[----:B------:R-:W-:Y:S01]  /*6510*/  @!P0 MOV R11, R51 ;  /* 0x00000033000b8202 */ /* 0x000fe20000000f00 */
[----:B------:R-:W-:Y:S01]  /*6520*/  @!P0 FFMA.FTZ R71, R9, R39, -R22 ;  /* 0x0000002709478223 */ /* 0x000fe20000010816 */
[----:B------:R-:W-:Y:S01]  /*6530*/  @!P0 HADD2.F32 R22, -RZ, R28.H0_H0 ;  /* 0x2000001cff168230 */ /* 0x000fe20000004100 */
[----:B------:R-:W-:Y:S01]  /*6540*/  @!P0 FMUL.FTZ R9, R10, R20 ;  /* 0x000000140a098220 */ /* 0x000fe20000410000 */
[----:B------:R-:W-:Y:S01]  /*6550*/  @!P0 F2FP.PACK_AB R5, R6, R5 ;  /* 0x000000050605823e */ /* 0x000fe200000000ff */
[----:B------:R-:W-:Y:S01]  /*6560*/  @!P0 FFMA.FTZ R70, R10, R41, -R21 ;  /* 0x000000290a468223 */ /* 0x000fe20000010815 */
[----:B------:R-:W-:Y:S01]  /*6570*/  @!P0 HADD2.F32 R21, -RZ, R23.H0_H0 ;  /* 0x20000017ff158230 */ /* 0x000fe20000004100 */
[----:B------:R-:W-:Y:S01]  /*6580*/  @!P0 IMAD.MOV.U32 R10, RZ, RZ, R19 ;  /* 0x000000ffff0a8224 */ /* 0x000fe200078e0013 */
[----:B------:R-:W-:Y:S01]  /*6590*/  @!P0 F2FP.PACK_AB R34, R74, R75 ;  /* 0x0000004b4a22823e */ /* 0x000fe200000000ff */
[----:B------:R-:W-:Y:S01]  /*65a0*/  @!P0 FFMA.FTZ R8, R38, R39, R8 ;  /* 0x0000002726088223 */ /* 0x000fe20000010008 */
[--C-:B------:R-:W-:Y:S01]  /*65b0*/  @!P0 HADD2.F32 R23, -RZ, R11.reuse.H0_H0 ;  /* 0x2000000bff178230 */ /* 0x100fe20000004100 */
[----:B------:R-:W-:Y:S01]  /*65c0*/  @!P0 FFMA.FTZ R9, R40, R41, R9 ;  /* 0x0000002928098223 */ /* 0x000fe20000010009 */
[----:B------:R-:W-:Y:S01]  /*65d0*/  @!P0 MOV R16, R34 ;  /* 0x0000002200108202 */ /* 0x000fe20000000f00 */
[----:B------:R-:W-:Y:S01]  /*65e0*/  @!P0 HADD2.F32 R28, -RZ, R11.H1_H1 ;  /* 0x3000000bff1c8230 */ /* 0x000fe20000004100 */
[----:B------:R-:W-:Y:S01]  /*65f0*/  @!P0 IMAD.MOV.U32 R49, RZ, RZ, R5 ;  /* 0x000000ffff318224 */ /* 0x000fe200078e0005 */
[--C-:B------:R-:W-:Y:S01]  /*6600*/  @!P0 HADD2.F32 R11, -RZ, R10.reuse.H0_H0 ;  /* 0x2000000aff0b8230 */ /* 0x100fe20000004100 */
[-C--:B------:R-:W-:Y:S01]  /*6610*/  @!P0 FMUL.FTZ R69, R23, R21.reuse ;  /* 0x0000001517458220 */ /* 0x080fe20000410000 */
[----:B------:R-:W-:Y:S01]  /*6620*/  @!P0 HADD2.F32 R20, -RZ, R10.H1_H1 ;  /* 0x3000000aff148230 */ /* 0x000fe20000004100 */
[----:B------:R-:W-:Y:S02]  /*6630*/  @!P0 FMUL.FTZ R56, R28, R22 ;  /* 0x000000161c388220 */ /* 0x000fe40000410000 */
[C---:B------:R-:W-:Y:S02]  /*6640*/  @!P0 FMUL.FTZ R10, R11.reuse, R21 ;  /* 0x000000150b0a8220 */ /* 0x040fe40000410000 */
[----:B------:R-:W-:Y:S02]  /*6650*/  @!P0 FFMA.FTZ R69, R11, R42, -R69 ;  /* 0x0000002a0b458223 */ /* 0x000fe40000010845 */
[----:B------:R-:W-:Y:S01]  /*6660*/  @!P0 FMUL.FTZ R11, R20, R22 ;  /* 0x00000016140b8220 */ /* 0x000fe20000410000 */
[----:B------:R-:W-:Y:S01]  /*6670*/  @!P0 F2FP.PACK_AB R22, R70, R71 ;  /* 0x000000474616823e */ /* 0x000fe200000000ff */
[----:B------:R-:W-:Y:S02]  /*6680*/  @!P0 FFMA.FTZ R10, R23, R42, R10 ;  /* 0x0000002a170a8223 */ /* 0x000fe4000001000a */
[----:B------:R-:W-:Y:S01]  /*6690*/  @!P0 FFMA.FTZ R56, R20, R43, -R56 ;  /* 0x0000002b14388223 */ /* 0x000fe20000010838 */
[----:B------:R-:W-:Y:S01]  /*66a0*/  @!P0 F2FP.PACK_AB R20, R4, R3 ;  /* 0x000000030414823e */ /* 0x000fe200000000ff */
[----:B------:R-:W-:Y:S01]  /*66b0*/  @!P0 FFMA.FTZ R11, R28, R43, R11 ;  /* 0x0000002b1c0b8223 */ /* 0x000fe2000001000b */
        /* <DEDUP_REMOVED lines=14> */
.L_x_904:
[----:B------:R-:W-:Y:S05]  /*67a0*/  BSYNC B0 ;  /* 0x0000000000007941 */ /* 0x000fea0003800000 */
.L_x_903:
        /* <DEDUP_REMOVED lines=101> */
[C---:B------:R-:W-:Y:S01]  /*6e00*/  @!P0 FMUL.FTZ R38, R29.reuse, R14 ;  /* 0x0000000e1d268220 */ /* 0x040fe20000410000 */
        /* <DEDUP_REMOVED lines=20> */
.L_x_906:
[----:B------:R-:W-:Y:S05]  /*6f50*/  BSYNC B0 ;  /* 0x0000000000007941 */ /* 0x000fea0003800000 */
.L_x_905:
        /* <DEDUP_REMOVED lines=125> */
.L_x_886:
        /* <DEDUP_REMOVED lines=8> */
[C---:B------:R-:W-:Y:S03]  /*77b0*/  ISETP.GE.AND P0, PT, R110.reuse, c[0x0][0x1d4], PT ;  /* 0x000075006e007a0c */ /* 0x040fe60003f06270 */
[----:B------:R-:W5:Y:S04]  /*77c0*/  LDL R11, [R1+0x74] ;  /* 0x00007400010b7983 */ /* 0x000f680000100800 */
[----:B---3--:R-:W3:Y:S04]  /*77d0*/  LDL R16, [R1+0x14] ;  /* 0x0000140001107983 */ /* 0x008ee80000100800 */
[----:B--2---:R-:W2:Y:S02]  /*77e0*/  LDL R17, [R1+0x70] ;  /* 0x0000700001117983 */ /* 0x004ea40000100800 */
[CC--:B------:R-:W-:Y:S02]  /*77f0*/  @!P0 LEA R8, P4, R110.reuse, R4.reuse, 0x1 ;  /* 0x000000046e088211 */ /* 0x0c0fe400078808ff */
[----:B------:R-:W2:Y:S02]  /*7800*/  LDL R14, [R1+0x8] ;  /* 0x00000800010e7983 */ /* 0x000ea40000100800 */
[-C--:B------:R-:W-:Y:S02]  /*7810*/  @!P0 LEA.HI.X R9, R110, R5.reuse, R111, 0x1, P4 ;  /* 0x000000056e098211 */ /* 0x080fe400020f0c6f */
[----:B------:R-:W2:Y:S04]  /*7820*/  LDL R6, [R1+0xc] ;  /* 0x00000c0001067983 */ /* 0x000ea80000100800 */
[----:B------:R-:W2:Y:S04]  /*7830*/  LDL R20, [R1+0x60] ;  /* 0x0000600001147983 */ /* 0x000ea80000100800 */
[----:B------:R-:W2:Y:S04]  /*7840*/  LDL R25, [R1+0x5c] ;  /* 0x00005c0001197983 */ /* 0x000ea80000100800 */
[----:B------:R-:W2:Y:S04]  /*7850*/  LDL R15, [R1+0x10] ;  /* 0x00001000010f7983 */ /* 0x000ea80000100800 */
[----:B------:R-:W2:Y:S01]  /*7860*/  LDL R24, [R1+0x6c] ;  /* 0x00006c0001187983 */ /* 0x000ea20000100800 */
[C---:B----4-:R-:W-:Y:S11]  /*7870*/  ISETP.GE.AND P5, PT, R10.reuse, c[0x0][0x1d4], PT ;  /* 0x000075000a007a0c */ /* 0x050ff60003fa6270 */
[----:B------:R-:W-:Y:S02]  /*7880*/  @!UPT UIADD3 URZ, URZ, URZ, URZ ;  /* 0x0000003f3f3ff290 */ /* 0x000fe4000fffe03f */
[CC--:B------:R-:W-:Y:S04]  /*7890*/  @!P5 LEA R12, P4, R10.reuse, R4.reuse, 0x1 ;  /* 0x000000040a0cd211 */ /* 0x0c0fe800078808ff */
[-C--:B-----5:R-:W-:Y:S02]  /*78a0*/  @!P5 LEA.HI.X R13, R10, R5.reuse, R11, 0x1, P4 ;  /* 0x000000050a0dd211 */ /* 0x0a0fe400020f0c0b */
[C---:B---3--:R-:W-:Y:S11]  /*78b0*/  ISETP.GE.AND P4, PT, R16.reuse, c[0x0][0x1d4], PT ;  /* 0x0000750010007a0c */ /* 0x048ff60003f86270 */
[----:B------:R-:W-:Y:S02]  /*78c0*/  @!UPT UIADD3 URZ, URZ, URZ, URZ ;  /* 0x0000003f3f3ff290 */ /* 0x000fe4000fffe03f */
[CC--:B------:R-:W-:Y:S04]  /*78d0*/  @!P4 LEA R10, P6, R16.reuse, R4.reuse, 0x1 ;  /* 0x00000004100ac211 */ /* 0x0c0fe800078c08ff */
[-C--:B--2---:R-:W-:Y:S02]  /*78e0*/  @!P4 LEA.HI.X R11, R16, R5.reuse, R17, 0x1, P6 ;  /* 0x00000005100bc211 */ /* 0x084fe400030f0c11 */
[----:B------:R-:W2:Y:S04]  /*78f0*/  @!P0 LDS.128 R16, [R14+0x2400] ;  /* 0x002400000e108984 */ /* 0x000ea80000000c00 */
[----:B--2---:R2:W-:Y:S01]  /*7900*/  @!P0 ST.E.128 [R8.64], R16 ;  /* 0x0000001008008985 */ /* 0x0045e2000c101d08 */
[----:B------:R-:W-:Y:S11]  /*7910*/  ISETP.GE.AND P0, PT, R137, c[0x0][0x1d4], PT ;  /* 0x0000750089007a0c */ /* 0x000ff60003f06270 */
[----:B------:R-:W-:Y:S02]  /*7920*/  @!UPT UIADD3 URZ, URZ, URZ, URZ ;  /* 0x0000003f3f3ff290 */ /* 0x000fe4000fffe03f */
[----:B------:R-:W3:Y:S01]  /*7930*/  @!P0 LDS.128 R16, [R6+0x2400] ;  /* 0x0024000006108984 */ /* 0x000ee20000000c00 */
[----:B------:R-:W-:Y:S04]  /*7940*/  @!P0 IMAD.SHL.U32 R3, R20, 0x8, RZ ;  /* 0x0000000814038824 */ /* 0x000fe800078e00ff */
[--C-:B--2---:R-:W-:Y:S05]  /*7950*/  @!P0 IMAD.WIDE R8, R3, 0x2, R4.reuse ;  /* 0x0000000203088825 */ /* 0x104fea00078e0204 */
[----:B---3--:R2:W-:Y:S01]  /*7960*/  @!P0 ST.E.128 [R8.64], R16 ;  /* 0x0000001008008985 */ /* 0x0085e2000c101d08 */
        /* <DEDUP_REMOVED lines=9> */
[----:B------:R-:W-:Y:S01]  /*7a00*/  @!P0 LEA.HI.X R5, R15, R5, R24, 0x1, P6 ;  /* 0x000000050f058211 */ /* 0x000fe200030f0c18 */
[----:B--2---:R-:W-:Y:S04]  /*7a10*/  @!P5 ST.E.128 [R12.64], R16 ;  /* 0x000000100c00d985 */ /* 0x004fe8000c101d08 */
[----:B------:R-:W2:Y:S04]  /*7a20*/  @!P4 LDS.128 R12, [R14+0x3c00] ;  /* 0x003c00000e0cc984 */ /* 0x000ea80000000c00 */
[----:B--2---:R-:W-:Y:S04]  /*7a30*/  @!P4 ST.E.128 [R10.64], R12 ;  /* 0x0000000c0a00c985 */ /* 0x004fe8000c101d08 */
[----:B------:R-:W2:Y:S04]  /*7a40*/  @!P0 LDS.128 R8, [R6+0x3c00] ;  /* 0x003c000006088984 */ /* 0x000ea80000000c00 */
[----:B--2---:R2:W-:Y:S02]  /*7a50*/  @!P0 ST.E.128 [R4.64], R8 ;  /* 0x0000000804008985 */ /* 0x0045e4000c101d08 */
.L_x_890:
[----:B------:R-:W-:Y:S05]  /*7a60*/  BSYNC B1 ;  /* 0x0000000000017941 */ /* 0x000fea0003800000 */
.L_x_885:
[----:B-12--5:R-:W-:Y:S01]  /*7a70*/  IMAD.WIDE R8, R33, 0x30, R88 ;  /* 0x0000003021087825 */ /* 0x026fe200078e0258 */
[----:B------:R-:W2:Y:S01]  /*7a80*/  LDL R24, [R1+0x38] ;  /* 0x0000380001187983 */ /* 0x000ea20000100800 */
[----:B------:R-:W-:Y:S01]  /*7a90*/  P2R R13, PR, RZ, 0x2 ;  /* 0x00000002ff0d7803 */ /* 0x000fe20000000000 */
[----:B------:R-:W-:Y:S01]  /*7aa0*/  BSSY B0, `(.L_x_907) ;  /* 0x000006b000007945 */ /* 0x000fe20003800000 */
[----:B------:R-:W-:Y:S01]  /*7ab0*/  IMAD R10, R80, c[0x0][0x218], RZ ;  /* 0x00008600500a7a24 */ /* 0x000fe200078e02ff */
[C---:B------:R-:W-:Y:S01]  /*7ac0*/  LOP3.LUT P1, RZ, R209.reuse, 0x4, RZ, 0xc0, !PT ;  /* 0x00000004d1ff7812 */ /* 0x040fe2000782c0ff */
[----:B------:R-:W1:Y:S01]  /*7ad0*/  S2R R3, SR_TID.X ;  /* 0x0000000000037919 */ /* 0x000e620000002100 */
[----:B------:R-:W-:Y:S01]  /*7ae0*/  LOP3.LUT P6, RZ, R209, 0x1, RZ, 0xc0, !PT ;  /* 0x00000001d1ff7812 */ /* 0x000fe200078cc0ff */
[----:B------:R-:W-:Y:S01]  /*7af0*/  IMAD R10, R77, c[0x0][0x21c], R10 ;  /* 0x000087004d0a7a24 */ /* 0x000fe200078e020a */
[----:B-1----:R-:W-:Y:S04]  /*7b00*/  SHF.R.S32.HI R25, RZ, 0x1f, R3 ;  /* 0x0000001fff197819 */ /* 0x002fe80000011403 */
[----:B------:R-:W-:Y:S04]  /*7b10*/  LEA.HI R25, R25, R3, RZ, 0x2 ;  /* 0x0000000319197211 */ /* 0x000fe800078f10ff */
[----:B------:R-:W-:Y:S05]  /*7b20*/  SHF.R.S32.HI R25, RZ, 0x2, R25 ;  /* 0x00000002ff197819 */ /* 0x000fea0000011419 */
[----:B------:R-:W-:Y:S05]  /*7b30*/  IMAD.IADD R3, R76, 0x1, -R25 ;  /* 0x000000014c037824 */ /* 0x000fea00078e0a19 */
[C---:B------:R-:W-:Y:S11]  /*7b40*/  ISETP.GE.AND P0, PT, R3.reuse, 0x21, PT ;  /* 0x000000210300780c */ /* 0x040ff60003f06270 */
[----:B------:R-:W-:Y:S02]  /*7b50*/  @!UPT UIADD3 URZ, URZ, URZ, URZ ;  /* 0x0000003f3f3ff290 */ /* 0x000fe4000fffe03f */
[C---:B------:R-:W-:Y:S05]  /*7b60*/  @P0 IADD3 R6, P4, R8.reuse, 0x20, RZ ;  /* 0x0000002008060810 */ /* 0x040fea0007f9e0ff */
[----:B------:R-:W-:Y:S01]  /*7b70*/  @P0 IMAD.X R11, RZ, RZ, R9, P4 ;  /* 0x000000ffff0b0224 */ /* 0x000fe200020e0609 */
[----:B------:R-:W-:Y:S11]  /*7b80*/  ISETP.GE.AND P4, PT, R3, 0x1, PT ;  /* 0x000000010300780c */ /* 0x000ff60003f86270 */
[----:B------:R-:W-:Y:S02]  /*7b90*/  @!UPT UIADD3 URZ, URZ, URZ, URZ ;  /* 0x0000003f3f3ff290 */ /* 0x000fe4000fffe03f */
[----:B------:R-:W-:Y:S01]  /*7ba0*/  @P4 MOV R5, R81 ;  /* 0x0000005100054202 */ /* 0x000fe20000000f00 */
[----:B------:R-:W-:Y:S02]  /*7bb0*/  @P4 IMAD R3, R9, c[0x0][0x258], RZ ;  /* 0x0000960009034a24 */ /* 0x000fe400078e02ff */
[----:B---3--:R-:W-:Y:S02]  /*7bc0*/  @P4 IMAD.MOV.U32 R4, RZ, RZ, R82 ;  /* 0x000000ffff044224 */ /* 0x008fe400078e0052 */
[C---:B------:R-:W-:Y:S02]  /*7bd0*/  @P4 IMAD R3, R8.reuse, c[0x0][0x25c], R3 ;  /* 0x0000970008034a24 */ /* 0x040fe400078e0203 */
[----:B------:R-:W-:Y:S04]  /*7be0*/  @P4 IMAD.WIDE.U32 R4, R8, c[0x0][0x258], R4 ;  /* 0x0000960008044a25 */ /* 0x000fe800078e0004 */
[----:B------:R-:W-:Y:S01]  /*7bf0*/  @P4 IMAD.IADD R3, R5, 0x1, R3 ;  /* 0x0000000105034824 */ /* 0x000fe200078e0203 */
[C---:B------:R-:W-:Y:S04]  /*7c00*/  @P4 LEA R8, P5, R4.reuse, c[0x0][0x250], 0x1 ;  /* 0x0000940004084a11 */ /* 0x040fe800078a08ff */
[----:B------:R-:W-:Y:S01]  /*7c10*/  @P4 LEA.HI.X R9, R4, c[0x0][0x254], R3, 0x1, P5 ;  /* 0x0000950004094a11 */ /* 0x000fe200028f0c03 */
[----:B------:R-:W-:Y:S02]  /*7c20*/  IMAD R3, R79, c[0x0][0x208], RZ ;  /* 0x000082004f037a24 */ /* 0x000fe400078e02ff */
[C---:B------:R-:W-:Y:S04]  /*7c30*/  IMAD.WIDE.U32 R4, R78.reuse, c[0x0][0x208], RZ ;  /* 0x000082004e047a25 */ /* 0x040fe800078e00ff */
[----:B------:R-:W-:Y:S04]  /*7c40*/  IMAD R3, R78, c[0x0][0x20c], R3 ;  /* 0x000083004e037a24 */ /* 0x000fe800078e0203 */
[----:B------:R-:W-:Y:S04]  /*7c50*/  IMAD.IADD R5, R5, 0x1, R3 ;  /* 0x0000000105057824 */ /* 0x000fe800078e0203 */
[----:B------:R-:W-:Y:S05]  /*7c60*/  IMAD.WIDE.U32 R4, R77, c[0x0][0x218], R4 ;  /* 0x000086004d047a25 */ /* 0x000fea00078e0004 */
[----:B------:R-:W-:Y:S01]  /*7c70*/  IADD3 R3, P5, R102, R4, RZ ;  /* 0x0000000466037210 */ /* 0x000fe20007fbe0ff */
[----:B------:R-:W-:Y:S02]  /*7c80*/  @P0 IMAD R4, R11, c[0x0][0x258], RZ ;  /* 0x000096000b040a24 */ /* 0x000fe400078e02ff */
[----:B------:R-:W-:Y:S01]  /*7c90*/  @P0 IMAD.MOV.U32 R11, RZ, RZ, R81 ;  /* 0x000000ffff0b0224 */ /* 0x000fe200078e0051 */
[----:B------:R-:W-:Y:S02]  /*7ca0*/  IADD3.X R12, R121, R5, R10, P5, !PT ;  /* 0x00000005790c7210 */ /* 0x000fe40002ffe40a */
[----:B------:R-:W-:Y:S05]  /*7cb0*/  @P0 MOV R10, R82 ;  /* 0x00000052000a0202 */ /* 0x000fea0000000f00 */
[C---:B------:R-:W-:Y:S04]  /*7cc0*/  @P0 IMAD.WIDE.U32 R10, R6.reuse, c[0x0][0x258], R10 ;  /* 0x00009600060a0a25 */ /* 0x040fe800078e000a */
[----:B------:R-:W-:Y:S01]  /*7cd0*/  @P0 IMAD R6, R6, c[0x0][0x25c], R4 ;  /* 0x0000970006060a24 */ /* 0x000fe200078e0204 */
[C---:B------:R-:W-:Y:S03]  /*7ce0*/  @P0 LEA R4, P5, R10.reuse, c[0x0][0x250], 0x1 ;  /* 0x000094000a040a11 */ /* 0x040fe600078a08ff */
[----:B------:R-:W-:Y:S05]  /*7cf0*/  @P0 IMAD.IADD R6, R11, 0x1, R6 ;  /* 0x000000010b060824 */ /* 0x000fea00078e0206 */
[----:B------:R-:W-:Y:S02]  /*7d00*/  @P0 LEA.HI.X R5, R10, c[0x0][0x254], R6, 0x1, P5 ;  /* 0x000095000a050a11 */ /* 0x000fe400028f0c06 */
[C---:B------:R-:W-:Y:S04]  /*7d10*/  LEA R6, P5, R3.reuse, c[0x0][0x1f8], 0x1 ;  /* 0x00007e0003067a11 */ /* 0x040fe800078a08ff */
[----:B------:R-:W-:Y:S02]  /*7d20*/  LEA.HI.X R10, R3, c[0x0][0x1fc], R12, 0x1, P5 ;  /* 0x00007f00030a7a11 */ /* 0x000fe400028f0c0c */
[----:B------:R-:W-:Y:S02]  /*7d30*/  LOP3.LUT P5, RZ, R209, 0x2, RZ, 0xc0, !PT ;  /* 0x00000002d1ff7812 */ /* 0x000fe400078ac0ff */
[C---:B--2---:R-:W-:Y:S05]  /*7d40*/  @P4 SHF.L.U32 R3, R24.reuse, 0x1, RZ ;  /* 0x0000000118034819 */ /* 0x044fea00000006ff */
[----:B------:R-:W-:Y:S01]  /*7d50*/  @!PT LDS RZ, [RZ] ;  /* 0x00000000fffff984 */ /* 0x000fe20000000800 */
[----:B------:R-:W-:Y:S01]  /*7d60*/  @!PT LDS RZ, [RZ] ;  /* 0x00000000fffff984 */ /* 0x000fe20000000800 */
[----:B------:R-:W-:Y:S01]  /*7d70*/  @!PT LDS RZ, [RZ] ;  /* 0x00000000fffff984 */ /* 0x000fe20000000800 */
[----:B------:R1:W-:Y:S01]  /*7d80*/  @P4 LDGSTS.E.BYPASS.LTC128B.128 [R3+0x1880], [R8.64], !P1 ;  /* 0x0188000008034fae */ /* 0x0003e2000c901d48 */
[----:B------:R-:W-:Y:S05]  /*7d90*/  ISETP.NE.AND P1, PT, R13, RZ, PT ;  /* 0x000000ff0d00720c */ /* 0x000fea0003f25270 */
[----:B------:R1:W-:Y:S04]  /*7da0*/  @P4 LDGSTS.E.BYPASS.LTC128B.128 [R3+0x2480], [R8.64+0x40], !P5 ;  /* 0x0248004008034fae */ /* 0x0003e8000e901d48 */
[----:B------:R1:W-:Y:S01]  /*7db0*/  @P4 LDGSTS.E.BYPASS.LTC128B.128 [R3+0x3080], [R8.64+0x80], !P6 ;  /* 0x0308008008034fae */ /* 0x0003e2000f101d48 */
[----:B------:R-:W-:Y:S01]  /*7dc0*/  LOP3.LUT P4, RZ, R209, 0x4, RZ, 0xc0, !PT ;  /* 0x00000004d1ff7812 */ /* 0x000fe2000788c0ff */
[----:B-1----:R-:W-:Y:S11]  /*7dd0*/  @P0 IMAD.SHL.U32 R3, R24, 0x2, RZ ;  /* 0x0000000218030824 */ /* 0x002ff600078e00ff */
[----:B------:R-:W-:Y:S01]  /*7de0*/  @!UPT UIADD3 URZ, URZ, URZ, URZ ;  /* 0x0000003f3f3ff290 */ /* 0x000fe2000fffe03f */
        /* <DEDUP_REMOVED lines=11> */
[C---:B------:R-:W-:Y:S03]  /*7ea0*/  ISETP.GE.AND P0, PT, R110.reuse, c[0x0][0x1d4], PT ;  /* 0x000075006e007a0c */ /* 0x040fe60003f06270 */
[----:B----4-:R-:W4:Y:S04]  /*7eb0*/  LDL R19, [R1+0x74] ;  /* 0x0000740001137983 */ /* 0x010f280000100800 */
        /* <DEDUP_REMOVED lines=10> */
[C---:B-----5:R-:W-:Y:S11]  /*7f60*/  ISETP.GE.AND P5, PT, R18.reuse, c[0x0][0x1d4], PT ;  /* 0x0000750012007a0c */ /* 0x060ff60003fa6270 */
[----:B------:R-:W-:Y:S02]  /*7f70*/  @!UPT UIADD3 URZ, URZ, URZ, URZ ;  /* 0x0000003f3f3ff290 */ /* 0x000fe4000fffe03f */
[CC--:B------:R-:W-:Y:S04]  /*7f80*/  @!P5 LEA R12, P4, R18.reuse, R4.reuse, 0x1 ;  /* 0x00000004120cd211 */ /* 0x0c0fe800078808ff */
[-C--:B----4-:R-:W-:Y:S02]  /*7f90*/  @!P5 LEA.HI.X R13, R18, R5.reuse, R19, 0x1, P4 ;  /* 0x00000005120dd211 */ /* 0x090fe400020f0c13 */
[C---:B---3--:R-:W-:Y:S11]  /*7fa0*/  ISETP.GE.AND P4, PT, R16.reuse, c[0x0][0x1d4], PT ;  /* 0x0000750010007a0c */ /* 0x048ff60003f86270 */
[----:B------:R-:W-:Y:S02]  /*7fb0*/  @!UPT UIADD3 URZ, URZ, URZ, URZ ;  /* 0x0000003f3f3ff290 */ /* 0x000fe4000fffe03f */
[CC--:B-1----:R-:W-:Y:S04]  /*7fc0*/  @!P4 LEA R10, P6, R16.reuse, R4.reuse, 0x1 ;  /* 0x00000004100ac211 */ /* 0x0c2fe800078c08ff */
[-C--:B--2---:R-:W-:Y:S02]  /*7fd0*/  @!P4 LEA.HI.X R11, R16, R5.reuse, R17, 0x1, P6 ;  /* 0x00000005100bc211 */ /* 0x084fe400030f0c11 */
[----:B------:R-:W1:Y:S04]  /*7fe0*/  @!P0 LDS.128 R16, [R14] ;  /* 0x000000000e108984 */ /* 0x000e680000000c00 */
[----:B-1----:R1:W-:Y:S01]  /*7ff0*/  @!P0 ST.E.128 [R8.64], R16 ;  /* 0x0000001008008985 */ /* 0x0023e2000c101d08 */
[----:B------:R-:W-:Y:S11]  /*8000*/  ISETP.GE.AND P0, PT, R137, c[0x0][0x1d4], PT ;  /* 0x0000750089007a0c */ /* 0x000ff60003f06270 */
[----:B------:R-:W-:Y:S02]  /*8010*/  @!UPT UIADD3 URZ, URZ, URZ, URZ ;  /* 0x0000003f3f3ff290 */ /* 0x000fe4000fffe03f */
[----:B------:R-:W2:Y:S01]  /*8020*/  @!P0 LDS.128 R16, [R26] ;  /* 0x000000001a108984 */ /* 0x000ea20000000c00 */
[----:B------:R-:W-:Y:S04]  /*8030*/  @!P0 IMAD.SHL.U32 R3, R20, 0x8, RZ ;  /* 0x0000000814038824 */ /* 0x000fe800078e00ff */
[--C-:B-1----:R-:W-:Y:S05]  /*8040*/  @!P0 IMAD.WIDE R8, R3, 0x2, R4.reuse ;  /* 0x0000000203088825 */ /* 0x102fea00078e0204 */
[----:B--2---:R1:W-:Y:S01]  /*8050*/  @!P0 ST.E.128 [R8.64], R16 ;  /* 0x0000001008008985 */ /* 0x0043e2000c101d08 */
[----:B------:R-:W-:Y:S11]  /*8060*/  ISETP.GE.AND P0, PT, R136, c[0x0][0x1d4], PT ;  /* 0x0000750088007a0c */ /* 0x000ff60003f06270 */
[----:B------:R-:W-:Y:S02]  /*8070*/  @!UPT UIADD3 URZ, URZ, URZ, URZ ;  /* 0x0000003f3f3ff290 */ /* 0x000fe4000fffe03f */
[----:B------:R-:W2:Y:S01]  /*8080*/  @!P0 LDS.128 R20, [R14+0xc00] ;  /* 0x000c00000e148984 */ /* 0x000ea20000000c00 */
[----:B------:R-:W-:Y:S04]  /*8090*/  @!P0 IMAD.SHL.U32 R3, R28, 0x8, RZ ;  /* 0x000000081c038824 */ /* 0x000fe800078e00ff */
[----:B-1----:R-:W-:Y:S05]  /*80a0*/  @!P0 IMAD.WIDE R8, R3, 0x2, R4 ;  /* 0x0000000203088825 */ /* 0x002fea00078e0204 */
[----:B--2---:R-:W-:Y:S01]  /*80b0*/  @!P0 ST.E.128 [R8.64], R20 ;  /* 0x0000001408008985 */ /* 0x004fe2000c101d08 */
        /* <DEDUP_REMOVED lines=9> */
.L_x_908:
[----:B------:R-:W-:Y:S05]  /*8150*/  BSYNC B0 ;  /* 0x0000000000007941 */ /* 0x000fea0003800000 */
.L_x_907:
        /* <DEDUP_REMOVED lines=43> */
.L_x_910:
[----:B------:R-:W-:Y:S05]  /*8410*/  BSYNC B0 ;  /* 0x0000000000007941 */ /* 0x000fea0003800000 */
.L_x_909:
[----:B------:R-:W0:Y:S01]  /*8420*/  LDGDEPBAR ;  /* 0x00000000000079af */ /* 0x000e220000000000 */
[----:B------:R-:W-:Y:S01]  /*8430*/  IADD3 R33, R33, -0x1, RZ ;  /* 0xffffffff21217810 */ /* 0x000fe20007ffe0ff */
[----:B------:R-:W-:-:S05]  /*8440*/  @P5 BRA `(.L_x_911) ;  /* 0xffffb63000005947 */ /* 0x000fca000383ffff */
[----:B------:R-:W-:Y:S01]  /*8450*/  WARPSYNC 0xffffffff ;  /* 0xffffffff00007948 */ /* 0x000fe20003800000 */
[----:B------:R-:W-:Y:S06]  /*8460*/  BAR.SYNC.DEFER_BLOCKING 0x0 ;  /* 0x0000000000007b1d */ /* 0x000fec0000010000 */
.L_x_884:
[----:B----4-:R-:W4:Y:S01]  /*8470*/  LDL R14, [R1+0x54] ;  /* 0x00005400010e7983 */ /* 0x010f220000100800 */
[----:B------:R-:W-:-:S05]  /*8480*/  IMAD.MOV.U32 R0, RZ, RZ, c[0x0][0x2c4] ;  /* 0x0000b100ff007624 */ /* 0x000fca00078e00ff */
[----:B------:R-:W-:Y:S01]  /*8490*/  ISETP.NE.AND P3, PT, R0, 0x1, PT ;  /* 0x000000010000780c */ /* 0x000fe20003f65270 */
[----:B-12---:R-:W-:-:S05]  /*84a0*/  IMAD.MOV.U32 R4, RZ, RZ, c[0x0][0x32c] ;  /* 0x0000cb00ff047624 */ /* 0x006fca00078e00ff */
[----:B------:R-:W-:Y:S02]  /*84b0*/  ISETP.GE.AND P1, PT, R4, 0x1, PT ;  /* 0x000000010400780c */ /* 0x000fe40003f26270 */
[----:B------:R-:W-:Y:S02]  /*84c0*/  IADD3 R2, R249, 0x1, -R248 ;  /* 0x00000001f9027810 */ /* 0x000fe40007ffe8f8 */
[----:B----4-:R-:W-:-:S05]  /*84d0*/  IADD3 R0, R14, 0x7f, RZ ;  /* 0x0000007f0e007810 */ /* 0x010fca0007ffe0ff */
[----:B------:R-:W-:-:S05]  /*84e0*/  @P3 IMAD.HI.U32 R3, R0, c[0x0][0x2c8], RZ ;  /* 0x0000b20000033a27 */ /* 0x000fca00078e00ff */
[----:B------:R-:W-:-:S05]  /*84f0*/  @P3 SHF.R.U32.HI R0, RZ, c[0x0][0x2cc], R3 ;  /* 0x0000b300ff003a19 */ /* 0x000fca0000011603 */
[----:B------:R-:W-:-:S05]  /*8500*/  IMAD.IADD R0, R2, 0x1, R0 ;  /* 0x0000000102007824 */ /* 0x000fca00078e0200 */
[----:B------:R-:W-:Y:S01]  /*8510*/  IADD3 R3, R0, c[0x0][0x328], RZ ;  /* 0x0000ca0000037a10 */ /* 0x000fe20007ffe0ff */
[----:B------:R-:W-:Y:S05]  /*8520*/  @!P1 BRA `(.L_x_912) ;  /* 0x0000011000009947 */ /* 0x000fea0003800000 */
[C---:B------:R-:W-:Y:S01]  /*8530*/  ISETP.GT.AND P0, PT, R0.reuse, RZ, PT ;  /* 0x000000ff0000720c */ /* 0x040fe20003f04270 */
[----:B------:R-:W-:Y:S01]  /*8540*/  BSSY B0, `(.L_x_913) ;  /* 0x000000d000007945 */ /* 0x000fe20003800000 */
[----:B------:R-:W-:Y:S01]  /*8550*/  IADD3 R2, R0, -0x1, RZ ;  /* 0xffffffff00027810 */ /* 0x000fe20007ffe0ff */
[----:B------:R-:W-:-:S10]  /*8560*/  IMAD.MOV.U32 R4, RZ, RZ, c[0x0][0x32c] ;  /* 0x0000cb00ff047624 */ /* 0x000fd400078e00ff */
[----:B------:R-:W-:Y:S05]  /*8570*/  @P0 BRA `(.L_x_914) ;  /* 0x0000006000000947 */ /* 0x000fea0003800000 */
[----:B------:R-:W-:Y:S01]  /*8580*/  ISETP.NE.AND P0, PT, R4, 0x1, PT ;  /* 0x000000010400780c */ /* 0x000fe20003f05270 */
[----:B------:R-:W-:-:S12]  /*8590*/  IMAD.MOV R0, RZ, RZ, -R0 ;  /* 0x000000ffff007224 */ /* 0x000fd800078e0a00 */
[----:B------:R-:W-:-:S05]  /*85a0*/  @P0 IMAD.HI.U32 R2, R0, c[0x0][0x330], RZ ;  /* 0x0000cc0000020a27 */ /* 0x000fca00078e00ff */
[----:B------:R-:W-:-:S04]  /*85b0*/  @P0 SHF.R.U32.HI R0, RZ, c[0x0][0x334], R2 ;  /* 0x0000cd00ff000a19 */ /* 0x000fc80000011602 */
[----:B------:R-:W-:Y:S01]  /*85c0*/  LOP3.LUT R2, RZ, R0, RZ, 0x33, !PT ;  /* 0x00000000ff027212 */ /* 0x000fe200078e33ff */
[----:B------:R-:W-:Y:S05]  /*85d0*/  BRA `(.L_x_915) ;  /* 0x0000003000007947 */ /* 0x000fea0003800000 */
.L_x_914:
[----:B------:R-:W-:-:S13]  /*85e0*/  ISETP.NE.AND P0, PT, R4, 0x1, PT ;  /* 0x000000010400780c */ /* 0x000fda0003f05270 */
[----:B------:R-:W-:-:S05]  /*85f0*/  @P0 IMAD.HI.U32 R0, R2, c[0x0][0x330], RZ ;  /* 0x0000cc0002000a27 */ /* 0x000fca00078e00ff */
[----:B------:R-:W-:Y:S02]  /*8600*/  @P0 SHF.R.U32.HI R2, RZ, c[0x0][0x334], R0 ;  /* 0x0000cd00ff020a19 */ /* 0x000fe40000011600 */
.L_x_915:
[----:B------:R-:W-:Y:S05]  /*8610*/  BSYNC B0 ;  /* 0x0000000000007941 */ /* 0x000fea0003800000 */
.L_x_913:
[----:B------:R-:W-:-:S05]  /*8620*/  IMAD R2, R2, R4, c[0x0][0x32c] ;  /* 0x0000cb0002027624 */ /* 0x000fca00078e0204 */
[----:B------:R-:W-:-:S04]  /*8630*/  IMNMX R3, R3, R2, PT ;  /* 0x0000000203037217 */ /* 0x000fc80003800200 */
.L_x_912:
[----:B------:R-:W-:Y:S01]  /*8640*/  IADD3 R3, R3, 0x2f, RZ ;  /* 0x0000002f03037810 */ /* 0x000fe20007ffe0ff */
[----:B------:R-:W-:-:S04]  /*8650*/  @P3 IMAD.HI.U32 R2, R14, c[0x0][0x2c8], RZ ;  /* 0x0000b2000e023a27 */ /* 0x000fc800078e00ff */
[----:B------:R-:W-:-:S04]  /*8660*/  IMAD.HI R3, R3, 0x2aaaaaab, RZ ;  /* 0x2aaaaaab03037827 */ /* 0x000fc800078e02ff */
[----:B------:R-:W-:Y:S01]  /*8670*/  IMAD.MOV.U32 R0, RZ, RZ, R14 ;  /* 0x000000ffff007224 */ /* 0x000fe200078e000e */
[----:B------:R-:W-:Y:S02]  /*8680*/  @P3 SHF.R.U32.HI R0, RZ, c[0x0][0x2cc], R2 ;  /* 0x0000b300ff003a19 */ /* 0x000fe40000011602 */
        /* <DEDUP_REMOVED lines=16> */
.L_x_918:
[----:B------:R-:W-:-:S04]  /*8790*/  MOV R3, c[0x0][0x32c] ;  /* 0x0000cb0000037a02 */ /* 0x000fc80000000f00 */
[----:B------:R-:W-:-:S13]  /*87a0*/  ISETP.NE.AND P0, PT, R3, 0x1, PT ;  /* 0x000000010300780c */ /* 0x000fda0003f05270 */
[----:B------:R-:W-:-:S05]  /*87b0*/  @P0 IMAD.HI.U32 R3, R0, c[0x0][0x330], RZ ;  /* 0x0000cc0000030a27 */ /* 0x000fca00078e00ff */
[----:B------:R-:W-:Y:S02]  /*87c0*/  @P0 SHF.R.U32.HI R0, RZ, c[0x0][0x334], R3 ;  /* 0x0000cd00ff000a19 */ /* 0x000fe40000011603 */
.L_x_919:
[----:B------:R-:W-:Y:S05]  /*87d0*/  BSYNC B0 ;  /* 0x0000000000007941 */ /* 0x000fea0003800000 */
.L_x_917:
[----:B------:R-:W-:-:S05]  /*87e0*/  IMAD R0, R0, c[0x0][0x32c], RZ ;  /* 0x0000cb0000007a24 */ /* 0x000fca00078e02ff */
[----:B------:R-:W-:-:S05]  /*87f0*/  IMNMX R2, R2, R0, !PT ;  /* 0x0000000002027217 */ /* 0x000fca0007800200 */
.L_x_916:
[----:B------:R-:W-:Y:S01]  /*8800*/  IMAD.HI R2, R2, 0x2aaaaaab, RZ ;  /* 0x2aaaaaab02027827 */ /* 0x000fe200078e02ff */
[----:B------:R-:W-:Y:S04]  /*8810*/  BSSY B0, `(.L_x_920) ;  /* 0x0000024000007945 */ /* 0x000fe80003800000 */
[----:B------:R-:W-:-:S04]  /*8820*/  SHF.R.U32.HI R0, RZ, 0x1f, R2 ;  /* 0x0000001fff007819 */ /* 0x000fc80000011602 */
[----:B------:R-:W-:Y:S01]  /*8830*/  LEA.HI.SX32 R2, R2, R0, 0x1d ;  /* 0x0000000002027211 */ /* 0x000fe200078feaff */
[----:B------:R-:W-:-:S03]  /*8840*/  IMAD.MOV.U32 R0, RZ, RZ, RZ ;  /* 0x000000ffff007224 */ /* 0x000fc600078e00ff */
[----:B------:R-:W-:-:S04]  /*8850*/  IMNMX R6, RZ, R2, !PT ;  /* 0x00000002ff067217 */ /* 0x000fc80007800200 */
[----:B------:R-:W-:-:S13]  /*8860*/  ISETP.GT.AND P0, PT, R8, R6, PT ;  /* 0x000000060800720c */ /* 0x000fda0003f04270 */
[----:B------:R-:W-:Y:S05]  /*8870*/  @!P0 BRA `(.L_x_921) ;  /* 0x000001d000008947 */ /* 0x000fea0003800000 */
[----:B------:R-:W-:Y:S02]  /*8880*/  IABS R2, R124 ;  /* 0x0000007c00027213 */ /* 0x000fe40000000000 */
[----:B------:R-:W-:Y:S02]  /*8890*/  IADD3 R3, R124, -0x1, R8 ;  /* 0xffffffff7c037810 */ /* 0x000fe40007ffe008 */
[----:B------:R-:W1:Y:S03]  /*88a0*/  I2F.RP R0, R2 ;  /* 0x0000000200007306 */ /* 0x000e660000209400 */
[----:B------:R-:W-:-:S05]  /*88b0*/  IMAD.IADD R9, R3, 0x1, -R6 ;  /* 0x0000000103097824 */ /* 0x000fca00078e0a06 */
[----:B------:R-:W-:Y:S01]  /*88c0*/  IABS R11, R9 ;  /* 0x00000009000b7213 */ /* 0x000fe20000000000 */
[----:B-1----:R-:W1:Y:S02]  /*88d0*/  MUFU.RCP R0, R0 ;  /* 0x0000000000007308 */ /* 0x002e640000001000 */
[----:B-1----:R-:W-:-:S06]  /*88e0*/  IADD3 R0, R0, 0xffffffe, RZ ;  /* 0x0ffffffe00007810 */ /* 0x002fcc0007ffe0ff */
[----:B---3--:R-:W1:Y:S02]  /*88f0*/  F2I.FTZ.U32.TRUNC.NTZ R5, R0 ;  /* 0x0000000000057305 */ /* 0x008e64000021f000 */
        /* <DEDUP_REMOVED lines=21> */
.L_x_921:
[----:B------:R-:W-:Y:S05]  /*8a50*/  BSYNC B0 ;  /* 0x0000000000007941 */ /* 0x000fea0003800000 */
.L_x_920:
[----:B------:R-:W2:Y:S01]  /*8a60*/  LDL R2, [R1+0xa4] ;  /* 0x0000a40001027983 */ /* 0x000ea20000100800 */
        /* <DEDUP_REMOVED lines=50> */
[----:B--2---:R-:W-:-:S04]  /*8d90*/  IMAD R3, R2, R0, R6 ;  /* 0x0000000002037224 */ /* 0x004fc800078e0206 */
[--C-:B------:R-:W-:Y:S01]  /*8da0*/  IMAD.IADD R2, R3, 0x1, R0.reuse ;  /* 0x0000000103027824 */ /* 0x100fe200078e0200 */
[----:B------:R1:W-:Y:S01]  /*8db0*/  STL [R1+0x1c], R3 ;  /* 0x00001c0301007387 */ /* 0x0003e20000100800 */
[----:B------:R-:W-:-:S03]  /*8dc0*/  PRMT R0, RZ, 0x7610, R0 ;  /* 0x00007610ff007816 */ /* 0x000fc60000000000 */
[----:B------:R-:W-:-:S04]  /*8dd0*/  IMNMX R212, R8, R2, PT ;  /* 0x0000000208d47217 */ /* 0x000fc80003800200 */
[----:B------:R-:W-:-:S13]  /*8de0*/  ISETP.GT.AND P0, PT, R212, R3, PT ;  /* 0x00000003d400720c */ /* 0x000fda0003f04270 */
[----:B------:R-:W-:Y:S05]  /*8df0*/  @!P0 BRA `(.L_x_922) ;  /* 0x000174a000008947 */ /* 0x000fea0003800000 */
[----:B------:R-:W2:Y:S04]  /*8e00*/  LDL R9, [R1+0x8c] ;  /* 0x00008c0001097983 */ /* 0x000ea80000100800 */
[----:B------:R-:W4:Y:S04]  /*8e10*/  LDL R4, [R1+0x24] ;  /* 0x0000240001047983 */ /* 0x000f280000100800 */
[----:B---3--:R-:W3:Y:S01]  /*8e20*/  LDL R5, [R1+0x88] ;  /* 0x0000880001057983 */ /* 0x008ee20000100800 */
[----:B------:R-:W-:-:S03]  /*8e30*/  ISETP.NE.U32.AND P0, PT, RZ, c[0x0][0x340], PT ;  /* 0x0000d000ff007a0c */ /* 0x000fc60003f05070 */
[----:B------:R-:W3:Y:S01]  /*8e40*/  LDL R10, [R1] ;  /* 0x00000000010a7983 */ /* 0x000ee20000100800 */
[----:B------:R-:W-:-:S03]  /*8e50*/  ISETP.NE.AND.EX P1, PT, RZ, c[0x0][0x344], PT, P0 ;  /* 0x0000d100ff007a0c */ /* 0x000fc60003f25300 */
[----:B------:R-:W3:Y:S10]  /*8e60*/  LDL R11, [R1+0x4] ;  /* 0x00000400010b7983 */ /* 0x000ef40000100800 */
[----:B------:R-:W-:Y:S01]  /*8e70*/  @P1 IMAD.MOV.U32 R2, RZ, RZ, 0x4 ;  /* 0x00000004ff021424 */ /* 0x000fe200078e00ff */
[----:B------:R-:W-:-:S05]  /*8e80*/  SHF.R.S32.HI R0, RZ, 0x1f, R132 ;  /* 0x0000001fff007819 */ /* 0x000fca0000011484 */
[----:B------:R-:W-:Y:S01]  /*8e90*/  IMAD R0, R0, c[0x0][0x178], RZ ;  /* 0x00005e0000007a24 */ /* 0x000fe200078e02ff */
[----:B------:R-:W-:-:S03]  /*8ea0*/  ISETP.NE.U32.AND P0, PT, RZ, c[0x0][0x348], PT ;  /* 0x0000d200ff007a0c */ /* 0x000fc60003f05070 */
[----:B------:R-:W-:Y:S01]  /*8eb0*/  IMAD R0, R132, c[0x0][0x17c], R0 ;  /* 0x00005f0084007a24 */ /* 0x000fe200078e0200 */
[----:B------:R-:W-:Y:S01]  /*8ec0*/  ISETP.NE.AND.EX P0, PT, RZ, c[0x0][0x34c], PT, P0 ;  /* 0x0000d300ff007a0c */ /* 0x000fe20003f05300 */
[----:B-12---:R-:W-:-:S05]  /*8ed0*/  @P1 IMAD.WIDE R2, R9, R2, c[0x0][0x340] ;  /* 0x0000d00009021625 */ /* 0x006fca00078e0202 */
[----:B------:R1:W5:Y:S01]  /*8ee0*/  @P1 LDG.E R13, [R2.64] ;  /* 0x00000008020d1981 */ /* 0x000362000c1e1900 */
[----:B----4-:R-:W-:Y:S02]  /*8ef0*/  IADD3 R4, R4, R14, RZ ;  /* 0x0000000e04047210 */ /* 0x010fe40007ffe0ff */
[----:B---3--:R-:W-:Y:S01]  /*8f00*/  LOP3.LUT R95, R5, 0xffff, RZ, 0xc0, !PT ;  /* 0x0000ffff055f7812 */ /* 0x008fe200078ec0ff */
[----:B------:R-:W2:Y:S02]  /*8f10*/  S2R R15, SR_TID.X ;  /* 0x00000000000f7919 */ /* 0x000ea40000002100 */
[----:B------:R-:W-:Y:S01]  /*8f20*/  @P3 IMAD.HI.U32 R8, R4, c[0x0][0x2c8], RZ ;  /* 0x0000b20004083a27 */ /* 0x000fe200078e00ff */
[----:B------:R-:W-:-:S03]  /*8f30*/  SEL R5, R9, RZ, !P0 ;  /* 0x000000ff09057207 */ /* 0x000fc60004000000 */
[----:B-1----:R-:W-:-:S04]  /*8f40*/  IMAD.WIDE.U32 R2, R132, c[0x0][0x178], RZ ;  /* 0x00005e0084027a25 */ /* 0x002fc800078e00ff */
[----:B------:R-:W-:Y:S01]  /*8f50*/  IMAD.IADD R3, R3, 0x1, R0 ;  /* 0x0000000103037824 */ /* 0x000fe200078e0200 */
[----:B------:R-:W-:-:S03]  /*8f60*/  SHF.R.S32.HI R0, RZ, 0x1f, R9 ;  /* 0x0000001fff007819 */ /* 0x000fc60000011409 */
[----:B------:R-:W-:Y:S01]  /*8f70*/  IMAD.WIDE.U32 R2, R95, c[0x0][0x1b8], R2 ;  /* 0x00006e005f027a25 */ /* 0x000fe200078e0002 */
[----:B------:R-:W-:-:S03]  /*8f80*/  SEL R6, R0, RZ, !P0 ;  /* 0x000000ff00067207 */ /* 0x000fc60004000000 */
[----:B------:R-:W-:Y:S01]  /*8f90*/  IMAD.MOV.U32 R0, RZ, RZ, R4 ;  /* 0x000000ffff007224 */ /* 0x000fe200078e0004 */
[----:B------:R-:W-:Y:S01]  /*8fa0*/  @P3 SHF.R.U32.HI R0, RZ, c[0x0][0x2cc], R8 ;  /* 0x0000b300ff003a19 */ /* 0x000fe20000011608 */
[----:B------:R-:W-:Y:S02]  /*8fb0*/  IMAD R3, R95, c[0x0][0x1bc], R3 ;  /* 0x00006f005f037a24 */ /* 0x000fe400078e0203 */
[----:B------:R-:W-:Y:S01]  /*8fc0*/  IMAD R6, R6, c[0x0][0x1c0], RZ ;  /* 0x0000700006067a24 */ /* 0x000fe200078e02ff */
[----:B------:R-:W-:Y:S01]  /*8fd0*/  SHF.R.S32.HI R8, RZ, 0x1f, R0 ;  /* 0x0000001fff087819 */ /* 0x000fe20000011400 */
[----:B------:R-:W-:-:S04]  /*8fe0*/  IMAD.WIDE.U32 R2, R5, c[0x0][0x1c0], R2 ;  /* 0x0000700005027a25 */ /* 0x000fc800078e0002 */
[----:B------:R-:W-:Y:S02]  /*8ff0*/  IMAD R6, R5, c[0x0][0x1c4], R6 ;  /* 0x0000710005067a24 */ /* 0x000fe400078e0206 */
[----:B------:R-:W-:-:S04]  /*9000*/  IMAD.MOV R5, RZ, RZ, -R0 ;  /* 0x000000ffff057224 */ /* 0x000fc800078e0a00 */
[----:B------:R-:W-:Y:S01]  /*9010*/  IMAD R4, R5, c[0x0][0x2c4], R4 ;  /* 0x0000b10005047a24 */ /* 0x000fe200078e0204 */
[----:B------:R-:W-:Y:S01]  /*9020*/  IADD3 R3, R3, R6, RZ ;  /* 0x0000000603037210 */ /* 0x000fe20007ffe0ff */
[----:B------:R-:W-:-:S04]  /*9030*/  IMAD R5, R8, c[0x0][0x1b0], RZ ;  /* 0x00006c0008057a24 */ /* 0x000fc800078e02ff */
[C---:B------:R-:W-:Y:S01]  /*9040*/  IMAD R6, R0.reuse, c[0x0][0x1b4], R5 ;  /* 0x00006d0000067a24 */ /* 0x040fe200078e0205 */
[----:B------:R-:W-:Y:S01]  /*9050*/  SHF.R.S32.HI R5, RZ, 0x1f, R4 ;  /* 0x0000001fff057819 */ /* 0x000fe20000011404 */
[----:B------:R-:W-:Y:S01]  /*9060*/  IMAD.WIDE.U32 R2, R0, c[0x0][0x1b0], R2 ;  /* 0x00006c0000027a25 */ /* 0x000fe200078e0002 */
[----:B------:R-:W-:Y:S02]  /*9070*/  ISETP.GE.AND P3, PT, R10, c[0x0][0x198], PT ;  /* 0x000066000a007a0c */ /* 0x000fe40003f66270 */
[----:B--2---:R-:W-:Y:S01]  /*9080*/  SHF.R.S32.HI R10, RZ, 0x1f, R15 ;  /* 0x0000001fff0a7819 */ /* 0x004fe2000001140f */
[----:B------:R-:W-:Y:S02]  /*9090*/  IMAD R0, R5, c[0x0][0x1a8], RZ ;  /* 0x00006a0005007a24 */ /* 0x000fe400078e02ff */
[----:B------:R-:W-:Y:S01]  /*90a0*/  IMAD.IADD R3, R3, 0x1, R6 ;  /* 0x0000000103037824 */ /* 0x000fe200078e0206 */
[----:B------:R-:W-:Y:S01]  /*90b0*/  LEA.HI R10, R10, R15, RZ, 0x2 ;  /* 0x0000000f0a0a7211 */ /* 0x000fe200078f10ff */
[----:B------:R-:W-:-:S02]  /*90c0*/  IMAD R0, R4, c[0x0][0x1ac], R0 ;  /* 0x00006b0004007a24 */ /* 0x000fc400078e0200 */
[----:B------:R-:W-:Y:S01]  /*90d0*/  IMAD.WIDE.U32 R2, R4, c[0x0][0x1a8], R2 ;  /* 0x00006a0004027a25 */ /* 0x000fe200078e0002 */
[----:B------:R-:W-:-:S04]  /*90e0*/  SHF.R.S32.HI R10, RZ, 0x2, R10 ;  /* 0x00000002ff0a7819 */ /* 0x000fc8000001140a */
[----:B------:R-:W-:Y:S02]  /*90f0*/  IADD3 R0, R3, R0, RZ ;  /* 0x0000000003007210 */ /* 0x000fe40007ffe0ff */
[----:B------:R-:W-:Y:S01]  /*9100*/  LEA R12, P0, R2, c[0x0][0x160], 0x1 ;  /* 0x00005800020c7a11 */ /* 0x000fe200078008ff */
[----:B------:R-:W-:Y:S01]  /*9110*/  IMAD.IADD R5, R10, 0x1, R14 ;  /* 0x000000010a057824 */ /* 0x000fe200078e020e */
[----:B------:R-:W-:Y:S02]  /*9120*/  ISETP.GE.AND P4, PT, R250, c[0x0][0x198], PT ;  /* 0x00006600fa007a0c */ /* 0x000fe40003f86270 */
[----:B------:R-:W-:Y:S02]  /*9130*/  ISETP.GE.AND P2, PT, R11, c[0x0][0x198], PT ;  /* 0x000066000b007a0c */ /* 0x000fe40003f46270 */
[----:B------:R-:W-:Y:S02]  /*9140*/  LEA.HI.X R6, R2, c[0x0][0x164], R0, 0x1, P0 ;  /* 0x0000590002067a11 */ /* 0x000fe400000f0c00 */
[----:B------:R-:W-:-:S02]  /*9150*/  IADD3 R126, R212, -0x1, RZ ;  /* 0xffffffffd47e7810 */ /* 0x000fc40007ffe0ff */
[----:B------:R-:W-:Y:S01]  /*9160*/  @!P1 MOV R13, R9 ;  /* 0x00000009000d9202 */ /* 0x000fe20000000f00 */
[----:B------:R-:W-:Y:S05]  /*9170*/  BRA.DIV ~URZ, `(.L_x_923) ;  /* 0x0001c4327f007947 */ /* 0x000fea000b800000 */
[----:B------:R1:W2:Y:S02]  /*9180*/  SHFL.IDX PT, R4, R6, RZ, 0x1c1f ;  /* 0x001c1fff06047589 */ /* 0x0002a400000e0000 */
.L_x_1174:
[----:B------:R-:W-:Y:S05]  /*9190*/  BRA.DIV ~URZ, `(.L_x_924) ;  /* 0x0001c4827f007947 */ /* 0x000fea000b800000 */
[----:B------:R3:W4:Y:S02]  /*91a0*/  SHFL.IDX PT, R0, R12, RZ, 0x1c1f ;  /* 0x001c1fff0c007589 */ /* 0x00072400000e0000 */
.L_x_1175:
[----:B------:R-:W-:Y:S01]  /*91b0*/  IMAD R34, R248, c[0x0][0x2c4], RZ ;  /* 0x0000b100f8227a24 */ /* 0x000fe200078e02ff */
[----:B------:R-:W-:Y:S04]  /*91c0*/  BSSY B0, `(.L_x_925) ;  /* 0x0000015000007945 */ /* 0x000fe80003800000 */
[----:B------:R-:W-:-:S13]  /*91d0*/  ISETP.GE.AND P0, PT, R5, R34, PT ;  /* 0x000000220500720c */ /* 0x000fda0003f06270 */
[----:B------:R-:W-:Y:S05]  /*91e0*/  @P0 BRA `(.L_x_926) ;  /* 0x0000012000000947 */ /* 0x000fea0003800000 */
[----:B---3--:R-:W3:Y:S04]  /*91f0*/  LDL R17, [R1] ;  /* 0x0000000001117983 */ /* 0x008ee80000100800 */
[----:B----4-:R-:W4:Y:S04]  /*9200*/  LDL R15, [R1+0x4] ;  /* 0x00000400010f7983 */ /* 0x010f280000100800 */
[----:B--2---:R-:W2:Y:S04]  /*9210*/  LDL R14, [R1+0x38] ;  /* 0x00003800010e7983 */ /* 0x004ea80000100800 */
[----:B------:R-:W2:Y:S04]  /*9220*/  LDL R18, [R1+0x90] ;  /* 0x0000900001127983 */ /* 0x000ea80000100800 */
[----:B------:R-:W2:Y:S01]  /*9230*/  LDL R16, [R1+0x7c] ;  /* 0x00007c0001107983 */ /* 0x000ea20000100800 */
[----:B------:R-:W-:-:S04]  /*9240*/  LEA R10, P0, R250, R0, 0x1 ;  /* 0x00000000fa0a7211 */ /* 0x000fc800078008ff */
[----:B------:R-:W-:Y:S02]  /*9250*/  LEA.HI.X R11, R250, R4, R251, 0x1, P0 ;  /* 0x00000004fa0b7211 */ /* 0x000fe400000f0cfb */
[-C--:B---3--:R-:W-:Y:S02]  /*9260*/  LEA R8, P1, R17, R0.reuse, 0x1 ;  /* 0x0000000011087211 */ /* 0x088fe400078208ff */
[----:B----4-:R-:W-:Y:S01]  /*9270*/  LEA R2, P0, R15, R0, 0x1 ;  /* 0x000000000f027211 */ /* 0x010fe200078008ff */
[----:B--2---:R-:W-:Y:S01]  /*9280*/  IMAD.SHL.U32 R0, R14, 0x2, RZ ;  /* 0x000000020e007824 */ /* 0x004fe200078e00ff */
[----:B------:R-:W-:-:S04]  /*9290*/  LEA.HI.X R9, R17, R4, R18, 0x1, P1 ;  /* 0x0000000411097211 */ /* 0x000fc800008f0c12 */
[----:B------:R-:W-:Y:S01]  /*92a0*/  @!PT LDS RZ, [RZ] ;  /* 0x00000000fffff984 */ /* 0x000fe20000000800 */
[----:B------:R-:W-:Y:S01]  /*92b0*/  @!PT LDS RZ, [RZ] ;  /* 0x00000000fffff984 */ /* 0x000fe20000000800 */
[----:B------:R-:W-:Y:S01]  /*92c0*/  @!PT LDS RZ, [RZ] ;  /* 0x00000000fffff984 */ /* 0x000fe20000000800 */
[----:B------:R2:W-:Y:S01]  /*92d0*/  LDGSTS.E.BYPASS.LTC128B.128 [R0+0x6080], [R10.64], !P4 ;  /* 0x060800000a007fae */ /* 0x0005e2000e101d48 */
[----:B------:R-:W-:-:S03]  /*92e0*/  LEA.HI.X R3, R15, R4, R16, 0x1, P0 ;  /* 0x000000040f037211 */ /* 0x000fc600000f0c10 */
[----:B------:R2:W-:Y:S04]  /*92f0*/  LDGSTS.E.BYPASS.LTC128B.128 [R0+0x8080], [R8.64], !P3 ;  /* 0x0808000008007fae */ /* 0x0005e8000d901d48 */
[----:B------:R2:W-:Y:S02]  /*9300*/  LDGSTS.E.BYPASS.LTC128B.128 [R0+0xa080], [R2.64], !P2 ;  /* 0x0a08000002007fae */ /* 0x0005e4000d101d48 */
.L_x_926:
[----:B------:R-:W-:Y:S05]  /*9310*/  BSYNC B0 ;  /* 0x0000000000007941 */ /* 0x000fea0003800000 */
.L_x_925:
[----:B------:R-:W-:Y:S05]  /*9320*/  BRA.DIV ~URZ, `(.L_x_927) ;  /* 0x0001c3627f007947 */ /* 0x000fea000b800000 */
[----:B--2---:R2:W1:Y:S04]  /*9330*/  SHFL.IDX PT, R4, R6, 0x1, 0x1c1f ;  /* 0x003c1f0006047f89 */ /* 0x00446800000e0000 */
[----:B----4-:R2:W4:Y:S02]  /*9340*/  SHFL.IDX PT, R0, R12, 0x1, 0x1c1f ;  /* 0x003c1f000c007f89 */ /* 0x01052400000e0000 */
.L_x_1176:
[----:B------:R-:W-:Y:S01]  /*9350*/  IADD3 R2, R5, 0x20, RZ ;  /* 0x0000002005027810 */ /* 0x000fe20007ffe0ff */
[----:B------:R-:W-:Y:S03]  /*9360*/  BSSY B0, `(.L_x_928) ;  /* 0x0000015000007945 */ /* 0x000fe60003800000 */
[----:B------:R-:W-:-:S13]  /*9370*/  ISETP.GE.AND P0, PT, R2, R34, PT ;  /* 0x000000220200720c */ /* 0x000fda0003f06270 */
[----:B------:R-:W-:Y:S05]  /*9380*/  @P0 BRA `(.L_x_929) ;  /* 0x0000012000000947 */ /* 0x000fea0003800000 */
[----:B--2---:R-:W2:Y:S04]  /*9390*/  LDL R17, [R1] ;  /* 0x0000000001117983 */ /* 0x004ea80000100800 */
[----:B---3--:R-:W3:Y:S04]  /*93a0*/  LDL R15, [R1+0x4] ;  /* 0x00000400010f7983 */ /* 0x008ee80000100800 */
[----:B----4-:R-:W4:Y:S04]  /*93b0*/  LDL R14, [R1+0x38] ;  /* 0x00003800010e7983 */ /* 0x010f280000100800 */
[----:B------:R-:W4:Y:S04]  /*93c0*/  LDL R18, [R1+0x90] ;  /* 0x0000900001127983 */ /* 0x000f280000100800 */
[----:B------:R-:W4:Y:S01]  /*93d0*/  LDL R16, [R1+0x7c] ;  /* 0x00007c0001107983 */ /* 0x000f220000100800 */
[----:B------:R-:W-:-:S04]  /*93e0*/  LEA R10, P0, R250, R0, 0x1 ;  /* 0x00000000fa0a7211 */ /* 0x000fc800078008ff */
[----:B-1----:R-:W-:Y:S02]  /*93f0*/  LEA.HI.X R11, R250, R4, R251, 0x1, P0 ;  /* 0x00000004fa0b7211 */ /* 0x002fe400000f0cfb */
[-C--:B--2---:R-:W-:Y:S02]  /*9400*/  LEA R8, P1, R17, R0.reuse, 0x1 ;  /* 0x0000000011087211 */ /* 0x084fe400078208ff */
[----:B---3--:R-:W-:Y:S01]  /*9410*/  LEA R2, P0, R15, R0, 0x1 ;  /* 0x000000000f027211 */ /* 0x008fe200078008ff */
[----:B----4-:R-:W-:Y:S01]  /*9420*/  IMAD.SHL.U32 R0, R14, 0x2, RZ ;  /* 0x000000020e007824 */ /* 0x010fe200078e00ff */
        /* <DEDUP_REMOVED lines=8> */
.L_x_929:
[----:B------:R-:W-:Y:S05]  /*94b0*/  BSYNC B0 ;  /* 0x0000000000007941 */ /* 0x000fea0003800000 */
.L_x_928:
[----:B------:R-:W-:Y:S05]  /*94c0*/  BRA.DIV ~URZ, `(.L_x_930) ;  /* 0x0001c2927f007947 */ /* 0x000fea000b800000 */
[----:B-1----:R1:W2:Y:S02]  /*94d0*/  SHFL.IDX PT, R4, R6, 0x2, 0x1c1f ;  /* 0x005c1f0006047f89 */ /* 0x0022a400000e0000 */
.L_x_1177:
[----:B------:R-:W-:Y:S05]  /*94e0*/  BRA.DIV ~URZ, `(.L_x_931) ;  /* 0x0001c2e27f007947 */ /* 0x000fea000b800000 */
[----:B----4-:R4:W1:Y:S02]  /*94f0*/  SHFL.IDX PT, R0, R12, 0x2, 0x1c1f ;  /* 0x005c1f000c007f89 */ /* 0x01086400000e0000 */
.L_x_1178:
[----:B------:R-:W-:Y:S01]  /*9500*/  IADD3 R2, R5, 0x40, RZ ;  /* 0x0000004005027810 */ /* 0x000fe20007ffe0ff */
[----:B------:R-:W-:Y:S03]  /*9510*/  BSSY B0, `(.L_x_932) ;  /* 0x0000015000007945 */ /* 0x000fe60003800000 */
[----:B------:R-:W-:-:S13]  /*9520*/  ISETP.GE.AND P0, PT, R2, R34, PT ;  /* 0x000000220200720c */ /* 0x000fda0003f06270 */
[----:B------:R-:W-:Y:S05]  /*9530*/  @P0 BRA `(.L_x_933) ;  /* 0x0000012000000947 */ /* 0x000fea0003800000 */
[----:B---3--:R-:W3:Y:S04]  /*9540*/  LDL R17, [R1] ;  /* 0x0000000001117983 */ /* 0x008ee80000100800 */
[----:B----4-:R-:W4:Y:S04]  /*9550*/  LDL R15, [R1+0x4] ;  /* 0x00000400010f7983 */ /* 0x010f280000100800 */
[----:B--2---:R-:W2:Y:S04]  /*9560*/  LDL R14, [R1+0x38] ;  /* 0x00003800010e7983 */ /* 0x004ea80000100800 */
[----:B------:R-:W2:Y:S04]  /*9570*/  LDL R18, [R1+0x90] ;  /* 0x0000900001127983 */ /* 0x000ea80000100800 */
[----:B------:R-:W2:Y:S01]  /*9580*/  LDL R16, [R1+0x7c] ;  /* 0x00007c0001107983 */ /* 0x000ea20000100800 */
[----:B-1----:R-:W-:-:S04]  /*9590*/  LEA R10, P0, R250, R0, 0x1 ;  /* 0x00000000fa0a7211 */ /* 0x002fc800078008ff */
        /* <DEDUP_REMOVED lines=12> */
.L_x_933:
[----:B------:R-:W-:Y:S05]  /*9660*/  BSYNC B0 ;  /* 0x0000000000007941 */ /* 0x000fea0003800000 */
.L_x_932:
[----:B------:R-:W-:Y:S05]  /*9670*/  BRA.DIV ~URZ, `(.L_x_934) ;  /* 0x0001c1c27f007947 */ /* 0x000fea000b800000 */
[----:B--2---:R2:W3:Y:S04]  /*9680*/  SHFL.IDX PT, R4, R6, 0x3, 0x1c1f ;  /* 0x007c1f0006047f89 */ /* 0x0044e800000e0000 */
[----:B-1----:R2:W1:Y:S02]  /*9690*/  SHFL.IDX PT, R0, R12, 0x3, 0x1c1f ;  /* 0x007c1f000c007f89 */ /* 0x00246400000e0000 */
.L_x_1179:
[----:B--2---:R-:W2:Y:S04]  /*96a0*/  LDL R114, [R1] ;  /* 0x0000000001727983 */ /* 0x004ea80000100800 */
[----:B----4-:R-:W4:Y:S04]  /*96b0*/  LDL R115, [R1+0x90] ;  /* 0x0000900001737983 */ /* 0x010f280000100800 */
[----:B---3--:R-:W3:Y:S04]  /*96c0*/  LDL R112, [R1+0x4] ;  /* 0x0000040001707983 */ /* 0x008ee80000100800 */
[----:B------:R-:W3:Y:S04]  /*96d0*/  LDL R117, [R1+0x38] ;  /* 0x0000380001757983 */ /* 0x000ee80000100800 */
[----:B------:R-:W3:Y:S01]  /*96e0*/  LDL R113, [R1+0x7c] ;  /* 0x00007c0001717983 */ /* 0x000ee20000100800 */
[----:B------:R-:W-:-:S04]  /*96f0*/  IADD3 R2, R5, 0x60, RZ ;  /* 0x0000006005027810 */ /* 0x000fc80007ffe0ff */
[----:B------:R-:W-:-:S13]  /*9700*/  ISETP.GE.AND P0, PT, R2, R34, PT ;  /* 0x000000220200720c */ /* 0x000fda0003f06270 */
[----:B-1----:R-:W-:-:S04]  /*9710*/  @!P0 LEA R10, P1, R250, R0, 0x1 ;  /* 0x00000000fa0a8211 */ /* 0x002fc800078208ff */
[----:B------:R-:W-:Y:S01]  /*9720*/  @!P0 LEA.HI.X R11, R250, R4, R251, 0x1, P1 ;  /* 0x00000004fa0b8211 */ /* 0x000fe200008f0cfb */
[----:B-----5:R-:W-:-:S05]  /*9730*/  IMAD.WIDE.U32 R16, R13, c[0x0][0x2b0], RZ ;  /* 0x0000ac000d107a25 */ /* 0x020fca00078e00ff */
[----:B------:R1:W-:Y:S01]  /*9740*/  STL.64 [R1+0x48], R16 ;  /* 0x0000481001007387 */ /* 0x0003e20000100a00 */
[----:B--2---:R-:W-:-:S04]  /*9750*/  @!P0 LEA R8, P1, R114, R0, 0x1 ;  /* 0x0000000072088211 */ /* 0x004fc800078208ff */
[----:B----4-:R-:W-:Y:S02]  /*9760*/  @!P0 LEA.HI.X R9, R114, R4, R115, 0x1, P1 ;  /* 0x0000000472098211 */ /* 0x010fe400008f0c73 */
[----:B---3--:R-:W-:Y:S01]  /*9770*/  @!P0 LEA R2, P1, R112, R0, 0x1 ;  /* 0x0000000070028211 */ /* 0x008fe200078208ff */
[----:B------:R-:W-:-:S03]  /*9780*/  @!P0 IMAD.SHL.U32 R0, R117, 0x2, RZ ;  /* 0x0000000275008824 */ /* 0x000fc600078e00ff */
[----:B------:R-:W-:Y:S02]  /*9790*/  @!P0 LEA.HI.X R3, R112, R4, R113, 0x1, P1 ;  /* 0x0000000470038211 */ /* 0x000fe400008f0c71 */
[----:B------:R-:W-:Y:S01]  /*97a0*/  @!PT LDS RZ, [RZ] ;  /* 0x00000000fffff984 */ /* 0x000fe20000000800 */
[----:B------:R-:W-:Y:S01]  /*97b0*/  @!PT LDS RZ, [RZ] ;  /* 0x00000000fffff984 */ /* 0x000fe20000000800 */
[----:B------:R-:W-:Y:S01]  /*97c0*/  @!PT LDS RZ, [RZ] ;  /* 0x00000000fffff984 */ /* 0x000fe20000000800 */
[----:B------:R2:W-:Y:S04]  /*97d0*/  @!P0 LDGSTS.E.BYPASS.LTC128B.128 [R0+0x7880], [R10.64], !P4 ;  /* 0x078800000a008fae */ /* 0x0005e8000e101d48 */
[----:B------:R2:W-:Y:S04]  /*97e0*/  @!P0 LDGSTS.E.BYPASS.LTC128B.128 [R0+0x9880], [R8.64], !P3 ;  /* 0x0988000008008fae */ /* 0x0005e8000d901d48 */
[----:B------:R2:W-:Y:S04]  /*97f0*/  @!P0 LDGSTS.E.BYPASS.LTC128B.128 [R0+0xb880], [R2.64], !P2 ;  /* 0x0b88000002008fae */ /* 0x0005e8000d101d48 */
[----:B------:R-:W0:Y:S01]  /*9800*/  LDGDEPBAR ;  /* 0x00000000000079af */ /* 0x000e220000000000 */
[----:B--2---:R-:W-:-:S05]  /*9810*/  SHF.R.S32.HI R0, RZ, 0x1f, R13 ;  /* 0x0000001fff007819 */ /* 0x004fca000001140d */
[----:B------:R-:W-:-:S04]  /*9820*/  IMAD R0, R0, c[0x0][0x2b0], RZ ;  /* 0x0000ac0000007a24 */ /* 0x000fc800078e02ff */
[----:B------:R-:W-:-:S04]  /*9830*/  IMAD R0, R13, c[0x0][0x2b4], R0 ;  /* 0x0000ad000d007a24 */ /* 0x000fc800078e0200 */
[----:B------:R-:W-:-:S05]  /*9840*/  IMAD.IADD R6, R17, 0x1, R0 ;  /* 0x0000000111067824 */ /* 0x000fca00078e0200 */
[----:B------:R1:W-:Y:S01]  /*9850*/  STL [R1+0x50], R6 ;  /* 0x0000500601007387 */ /* 0x0003e20000100800 */
[----:B------:R-:W-:Y:S02]  /*9860*/  WARPSYNC 0xffffffff ;  /* 0xffffffff00007948 */ /* 0x000fe40003800000 */
[----:B------:R-:W2:Y:S04]  /*9870*/  LDL R14, [R1+0x24] ;  /* 0x00002400010e7983 */ /* 0x000ea80000100800 */
[----:B------:R-:W3:Y:S01]  /*9880*/  LDL R12, [R1+0x58] ;  /* 0x00005800010c7983 */ /* 0x000ee20000100800 */
[----:B------:R-:W-:Y:S02]  /*9890*/  IMAD.MOV.U32 R108, RZ, RZ, 0x30 ;  /* 0x00000030ff6c7424 */ /* 0x000fe400078e00ff */
[----:B------:R-:W-:Y:S02]  /*98a0*/  IMAD.MOV.U32 R0, RZ, RZ, c[0x0][0x2b8] ;  /* 0x0000ae00ff007624 */ /* 0x000fe400078e00ff */
[----:B------:R-:W-:Y:S01]  /*98b0*/  IMAD R124, R212, R108, -0x30 ;  /* 0xffffffd0d47c7424 */ /* 0x000fe200078e026c */
[----:B------:R-:W-:Y:S02]  /*98c0*/  BAR.SYNC.DEFER_BLOCKING 0x0 ;  /* 0x0000000000007b1d */ /* 0x000fe40000010000 */
[----:B------:R-:W-:-:S02]  /*98d0*/  ISETP.NE.AND P1, PT, R0, 0x1, PT ;  /* 0x000000010000780c */ /* 0x000fc40003f25270 */
[----:B------:R-:W-:Y:S01]  /*98e0*/  LOP3.LUT R209, R209, 0xfffbffff, RZ, 0xc0, !PT ;  /* 0xfffbffffd1d17812 */ /* 0x000fe200078ec0ff */
[----:B------:R-:W-:-:S10]  /*98f0*/  IMAD.MOV.U32 R211, RZ, RZ, RZ ;  /* 0x000000ffffd37224 */ /* 0x000fd400078e00ff */
[----:B------:R-:W-:Y:S01]  /*9900*/  @P1 LOP3.LUT R209, R209, 0x40000, RZ, 0xfc, !PT ;  /* 0x00040000d1d11812 */ /* 0x000fe200078efcff */
[----:B--2---:R-:W-:-:S05]  /*9910*/  IMAD.IADD R2, R14, 0x1, R124 ;  /* 0x000000010e027824 */ /* 0x004fca00078e027c */
[C---:B------:R-:W-:Y:S01]  /*9920*/  ISETP.GE.AND P0, PT, R2.reuse, R249, PT ;  /* 0x000000f90200720c */ /* 0x040fe20003f06270 */
[----:B---3--:R-:W-:-:S03]  /*9930*/  IMAD.IADD R2, R2, 0x1, R12 ;  /* 0x0000000102027824 */ /* 0x008fc600078e020c */
[----:B------:R-:W-:Y:S01]  /*9940*/  ISETP.GT.OR P0, PT, R14, 0x2f, P0 ;  /* 0x0000002f0e00780c */ /* 0x000fe20000704670 */
[----:B------:R-:W-:-:S04]  /*9950*/  @P1 IMAD.HI.U32 R3, R2, c[0x0][0x2bc], RZ ;  /* 0x0000af0002031a27 */ /* 0x000fc800078e00ff */
[----:B------:R-:W-:Y:S01]  /*9960*/  IMAD.MOV.U32 R0, RZ, RZ, R2 ;  /* 0x000000ffff007224 */ /* 0x000fe200078e0002 */
[----:B------:R-:W-:-:S07]  /*9970*/  @P1 SHF.R.U32.HI R0, RZ, c[0x0][0x2c0], R3 ;  /* 0x0000b000ff001a19 */ /* 0x000fce0000011603 */
[----:B------:R-:W-:-:S04]  /*9980*/  @!P0 IADD3 R3, P1, R0, R16, RZ ;  /* 0x0000001000038210 */ /* 0x000fc80007f3e0ff */
[----:B------:R-:W-:Y:S02]  /*9990*/  @!P0 LEA.HI.X.SX32 R5, R0, R6, 0x1, P1 ;  /* 0x0000000600058211 */ /* 0x000fe400008f0eff */
[----:B------:R-:W-:-:S04]  /*99a0*/  @!P0 LEA R4, P1, R3, c[0x0][0x2a0], 0x2 ;  /* 0x0000a80003048a11 */ /* 0x000fc800078210ff */
[----:B------:R-:W-:-:S05]  /*99b0*/  @!P0 LEA.HI.X R5, R3, c[0x0][0x2a4], R5, 0x2, P1 ;  /* 0x0000a90003058a11 */ /* 0x000fca00008f1405 */
[----:B------:R-:W2:Y:S01]  /*99c0*/  @!P0 LDG.E R211, [R4.64] ;  /* 0x0000000804d38981 */ /* 0x000ea2000c1e1900 */
[----:B------:R-:W-:-:S04]  /*99d0*/  IMAD.MOV R0, RZ, RZ, -R0 ;  /* 0x000000ffff007224 */ /* 0x000fc800078e0a00 */
[----:B------:R-:W-:Y:S01]  /*99e0*/  IMAD R213, R0, c[0x0][0x2b8], R2 ;  /* 0x0000ae0000d57a24 */ /* 0x000fe200078e0202 */
[----:B-1----:R-:W1:Y:S04]  /*99f0*/  S2R R6, SR_TID.X ;  /* 0x0000000000067919 */ /* 0x002e680000002100 */
[----:B------:R-:W-:Y:S01]  /*9a00*/  SHF.R.S32.HI R106, RZ, 0x1f, R213 ;  /* 0x0000001fff6a7819 */ /* 0x000fe200000114d5 */
[----:B------:R-:W-:-:S04]  /*9a10*/  IMAD.WIDE.U32 R2, R213, c[0x0][0x1e0], RZ ;  /* 0x00007800d5027a25 */ /* 0x000fc800078e00ff */
[----:B------:R-:W-:-:S04]  /*9a20*/  IMAD R0, R106, c[0x0][0x1e0], RZ ;  /* 0x000078006a007a24 */ /* 0x000fc800078e02ff */
[----:B------:R-:W-:-:S04]  /*9a30*/  IMAD R0, R213, c[0x0][0x1e4], R0 ;  /* 0x00007900d5007a24 */ /* 0x000fc800078e0200 */
[----:B------:R-:W-:Y:S02]  /*9a40*/  IMAD.IADD R3, R3, 0x1, R0 ;  /* 0x0000000103037824 */ /* 0x000fe400078e0200 */
[----:B------:R-:W-:-:S04]  /*9a50*/  IMAD.WIDE.U32 R10, R95, c[0x0][0x1e8], RZ ;  /* 0x00007a005f0a7a25 */ /* 0x000fc800078e00ff */
[----:B------:R-:W-:Y:S01]  /*9a60*/  IMAD R108, R212, -0x30, R108 ;  /* 0xffffffd0d46c7824 */ /* 0x000fe200078e026c */
[----:B-1----:R-:W-:Y:S01]  /*9a70*/  SHF.R.S32.HI R116, RZ, 0x1f, R6 ;  /* 0x0000001fff747819 */ /* 0x002fe20000011406 */
[----:B------:R-:W-:Y:S02]  /*9a80*/  IMAD R8, R95, c[0x0][0x1ec], R11 ;  /* 0x00007b005f087a24 */ /* 0x000fe400078e020b */
[----:B------:R-:W-:Y:S01]  /*9a90*/  IMAD.IADD R109, R249, 0x1, R108 ;  /* 0x00000001f96d7824 */ /* 0x000fe200078e026c */
[----:B------:R-:W-:-:S04]  /*9aa0*/  LEA.HI R116, R116, R6, RZ, 0x2 ;  /* 0x0000000674747211 */ /* 0x000fc800078f10ff */
[----:B------:R-:W-:Y:S02]  /*9ab0*/  SHF.R.S32.HI R116, RZ, 0x2, R116 ;  /* 0x00000002ff747819 */ /* 0x000fe40000011474 */
[----:B------:R-:W-:-:S05]  /*9ac0*/  IMNMX R6, R109, 0x30, PT ;  /* 0x000000306d067817 */ /* 0x000fca0003800200 */
[----:B------:R-:W-:-:S05]  /*9ad0*/  IMAD.IADD R6, R6, 0x1, -R116 ;  /* 0x0000000106067824 */ /* 0x000fca00078e0a74 */
[----:B------:R-:W-:Y:S01]  /*9ae0*/  ISETP.GE.AND P1, PT, R6, 0x1, PT ;  /* 0x000000010600780c */ /* 0x000fe20003f26270 */
[----:B------:R-:W-:Y:S04]  /*9af0*/  STL.64 [R1+0x40], R10 ;  /* 0x0000400a01007387 */ /* 0x000fe80000100a00 */
[----:B------:R-:W-:Y:S08]  /*9b00*/  STL [R1+0x3c], R8 ;  /* 0x00003c0801007387 */ /* 0x000ff00000100800 */
[----:B------:R-:W-:-:S02]  /*9b10*/  @P1 ISETP.GE.AND P2, PT, R250, c[0x0][0x1d4], PT ;  /* 0x00007500fa001a0c */ /* 0x000fc40003f46270 */
[----:B------:R-:W-:Y:S02]  /*9b20*/  @P1 ISETP.GE.AND P3, PT, R114, c[0x0][0x1d4], PT ;  /* 0x0000750072001a0c */ /* 0x000fe40003f66270 */
[----:B------:R-:W-:Y:S02]  /*9b30*/  LOP3.LUT R209, R209, 0xfffeffff, RZ, 0xc0, !PT ;  /* 0xfffeffffd1d17812 */ /* 0x000fe400078ec0ff */
[----:B--2---:R-:W-:Y:S01]  /*9b40*/  SHF.R.S32.HI R107, RZ, 0x1f, R211 ;  /* 0x0000001fff6b7819 */ /* 0x004fe200000114d3 */
[----:B------:R-:W-:-:S04]  /*9b50*/  IMAD.WIDE.U32 R2, R211, c[0x0][0x1f0], R2 ;  /* 0x00007c00d3027a25 */ /* 0x000fc800078e0002 */
[----:B------:R-:W-:-:S04]  /*9b60*/  IMAD R0, R107, c[0x0][0x1f0], RZ ;  /* 0x00007c006b007a24 */ /* 0x000fc800078e02ff */
[----:B------:R-:W-:Y:S01]  /*9b70*/  IMAD R4, R211, c[0x0][0x1f4], R0 ;  /* 0x00007d00d3047a24 */ /* 0x000fe200078e0200 */
[----:B------:R-:W-:-:S04]  /*9b80*/  IADD3 R0, P0, R2, R10, RZ ;  /* 0x0000000a02007210 */ /* 0x000fc80007f1e0ff */
[----:B------:R-:W-:Y:S02]  /*9b90*/  IADD3.X R2, R8, R3, R4, P0, !PT ;  /* 0x0000000308027210 */ /* 0x000fe400007fe404 */
[----:B------:R-:W-:-:S04]  /*9ba0*/  LEA R3, P0, R0, c[0x0][0x1c8], 0x1 ;  /* 0x0000720000037a11 */ /* 0x000fc800078008ff */
[----:B------:R-:W-:Y:S02]  /*9bb0*/  LEA.HI.X R5, R0, c[0x0][0x1cc], R2, 0x1, P0 ;  /* 0x0000730000057a11 */ /* 0x000fe400000f0c02 */
[----:B------:R-:W1:Y:S04]  /*9bc0*/  SHFL.IDX PT, R0, R3, RZ, 0x1c1f ;  /* 0x001c1fff03007589 */ /* 0x000e6800000e0000 */
[----:B------:R-:W2:Y:S04]  /*9bd0*/  SHFL.IDX PT, R2, R5, RZ, 0x1c1f ;  /* 0x001c1fff05027589 */ /* 0x000ea800000e0000 */
[----:B------:R3:W4:Y:S04]  /*9be0*/  SHFL.IDX PT, R4, R3, 0x1, 0x1c1f ;  /* 0x003c1f0003047f89 */ /* 0x00072800000e0000 */
[----:B------:R-:W5:Y:S01]  /*9bf0*/  SHFL.IDX PT, R5, R5, 0x1, 0x1c1f ;  /* 0x003c1f0005057f89 */ /* 0x000f6200000e0000 */
[----:B-1----:R-:W-:-:S04]  /*9c00*/  @P1 LEA R8, P0, R250, R0, 0x1 ;  /* 0x00000000fa081211 */ /* 0x002fc800078008ff */
[----:B--2---:R-:W-:Y:S01]  /*9c10*/  @P1 LEA.HI.X R9, R250, R2, R251, 0x1, P0 ;  /* 0x00000002fa091211 */ /* 0x004fe200000f0cfb */
[----:B---3--:R-:W-:-:S05]  /*9c20*/  @P1 IMAD.SHL.U32 R3, R117, 0x2, RZ ;  /* 0x0000000275031824 */ /* 0x008fca00078e00ff */
[----:B------:R1:W-:Y:S01]  /*9c30*/  @P1 LDGSTS.E.BYPASS.LTC128B.128 [R3+0x3c80], [R8.64], !P2 ;  /* 0x03c8000008031fae */ /* 0x0003e2000d101d48 */
[----:B------:R-:W-:Y:S02]  /*9c40*/  ISETP.GE.AND P0, PT, R6, 0x21, PT ;  /* 0x000000210600780c */ /* 0x000fe40003f06270 */
[----:B-1----:R-:W-:-:S04]  /*9c50*/  @P1 LEA R8, P2, R114, R0, 0x1 ;  /* 0x0000000072081211 */ /* 0x002fc800078408ff */
[----:B------:R-:W-:Y:S02]  /*9c60*/  @P1 LEA.HI.X R9, R114, R2, R115, 0x1, P2 ;  /* 0x0000000272091211 */ /* 0x000fe400010f0c73 */
[----:B------:R-:W-:-:S03]  /*9c70*/  @P1 LEA R12, P2, R112, R0, 0x1 ;  /* 0x00000000700c1211 */ /* 0x000fc600078408ff */
[----:B------:R1:W-:Y:S01]  /*9c80*/  @P1 LDGSTS.E.BYPASS.LTC128B.128 [R3+0x4880], [R8.64], !P3 ;  /* 0x0488000008031fae */ /* 0x0003e2000d901d48 */
[C---:B------:R-:W-:Y:S02]  /*9c90*/  @P1 LEA.HI.X R13, R112.reuse, R2, R113, 0x1, P2 ;  /* 0x00000002700d1211 */ /* 0x040fe400010f0c71 */
[----:B------:R-:W-:Y:S02]  /*9ca0*/  @P1 ISETP.GE.AND P2, PT, R112, c[0x0][0x1d4], PT ;  /* 0x0000750070001a0c */ /* 0x000fe40003f46270 */
[C---:B----4-:R-:W-:Y:S02]  /*9cb0*/  @P0 LEA R10, P3, R250.reuse, R4, 0x1 ;  /* 0x00000004fa0a0211 */ /* 0x050fe400078608ff */
[C---:B------:R-:W-:Y:S02]  /*9cc0*/  @P0 ISETP.GE.AND P4, PT, R250.reuse, c[0x0][0x1d4], PT ;  /* 0x00007500fa000a0c */ /* 0x040fe40003f86270 */
[----:B-----5:R-:W-:Y:S02]  /*9cd0*/  @P0 LEA.HI.X R11, R250, R5, R251, 0x1, P3 ;  /* 0x00000005fa0b0211 */ /* 0x020fe400018f0cfb */
[----:B------:R-:W-:-:S05]  /*9ce0*/  @P0 ISETP.GE.AND P3, PT, R114, c[0x0][0x1d4], PT ;  /* 0x0000750072000a0c */ /* 0x000fca0003f66270 */
[----:B------:R2:W-:Y:S01]  /*9cf0*/  @P1 LDGSTS.E.BYPASS.LTC128B.128 [R3+0x5480], [R12.64], !P2 ;  /* 0x054800000c031fae */ /* 0x0005e2000d101d48 */
[----:B------:R-:W-:Y:S01]  /*9d00*/  @P0 ISETP.GE.AND P2, PT, R112, c[0x0][0x1d4], PT ;  /* 0x0000750070000a0c */ /* 0x000fe20003f46270 */
[----:B------:R-:W-:-:S05]  /*9d10*/  @P0 IMAD.SHL.U32 R0, R117, 0x2, RZ ;  /* 0x0000000275000824 */ /* 0x000fca00078e00ff */
[----:B------:R3:W-:Y:S01]  /*9d20*/  @P0 LDGSTS.E.BYPASS.LTC128B.128 [R0+0x4480], [R10.64], !P4 ;  /* 0x044800000a000fae */ /* 0x0007e2000e101d48 */
[----:B-1----:R-:W-:-:S04]  /*9d30*/  @P0 LEA R8, P1, R114, R4, 0x1 ;  /* 0x0000000472080211 */ /* 0x002fc800078208ff */
[----:B------:R-:W-:Y:S02]  /*9d40*/  @P0 LEA.HI.X R9, R114, R5, R115, 0x1, P1 ;  /* 0x0000000572090211 */ /* 0x000fe400008f0c73 */
[----:B------:R-:W-:-:S03]  /*9d50*/  @P0 LEA R2, P1, R112, R4, 0x1 ;  /* 0x0000000470020211 */ /* 0x000fc600078208ff */
[----:B------:R3:W-:Y:S01]  /*9d60*/  @P0 LDGSTS.E.BYPASS.LTC128B.128 [R0+0x5080], [R8.64], !P3 ;  /* 0x0508000008000fae */ /* 0x0007e2000d901d48 */
[----:B--2---:R-:W-:Y:S02]  /*9d70*/  @P0 LEA.HI.X R3, R112, R5, R113, 0x1, P1 ;  /* 0x0000000570030211 */ /* 0x004fe400008f0c71 */
[----:B------:R-:W-:-:S03]  /*9d80*/  ISETP.GT.AND P1, PT, R14, 0x2f, PT ;  /* 0x0000002f0e00780c */ /* 0x000fc60003f24270 */
[----:B------:R3:W-:Y:S01]  /*9d90*/  @P0 LDGSTS.E.BYPASS.LTC128B.128 [R0+0x5c80], [R2.64], !P2 ;  /* 0x05c8000002000fae */ /* 0x0007e2000d101d48 */
[----:B------:R-:W-:-:S03]  /*9da0*/  ISETP.LT.AND P0, PT, RZ, c[0x0][0x27c], PT ;  /* 0x00009f00ff007a0c */ /* 0x000fc60003f01270 */
[----:B------:R-:W0:Y:S06]  /*9db0*/  LDGDEPBAR ;  /* 0x00000000000079af */ /* 0x000e2c0000000000 */
[----:B------:R-:W-:-:S04]  /*9dc0*/  @P1 LOP3.LUT R209, R209, 0x10000, RZ, 0xfc, !PT ;  /* 0x00010000d1d11812 */ /* 0x000fc800078efcff */
[----:B------:R-:W-:Y:S05]  /*9dd0*/  @P0 BRA `(.L_x_935) ;  /* 0x0000002000000947 */ /* 0x000fea0003800000 */
[----:B------:R-:W-:-:S04]  /*9de0*/  DEPBAR.LE SB0, 0x1 ;  /* 0x000080400000791a */ /* 0x000fc80000000000 */
[----:B------:R-:W-:Y:S05]  /*9df0*/  BRA `(.L_x_936) ;  /* 0x0000698000007947 */ /* 0x000fea0003800000 */
.L_x_935:
[----:B------:R-:W2:Y:S01]  /*9e00*/  LDL R118, [R1+0x54] ;  /* 0x0000540001767983 */ /* 0x000ea20000100800 */
[----:B------:R-:W-:Y:S01]  /*9e10*/  ULDC.U8 UR4, c[0x0][0x298] ;  /* 0x0000a60000047ab9 */ /* 0x000fe20000000000 */
[----:B---3--:R-:W-:Y:S01]  /*9e20*/  SHF.R.S32.HI R0, RZ, 0x1f, R125 ;  /* 0x0000001fff007819 */ /* 0x008fe2000001147d */
[C---:B------:R-:W-:Y:S01]  /*9e30*/  IMAD.WIDE.U32 R4, R125.reuse, c[0x0][0x280], RZ ;  /* 0x0000a0007d047a25 */ /* 0x040fe200078e00ff */
[----:B------:R-:W-:Y:S01]  /*9e40*/  ISETP.NE.AND P0, PT, RZ, UR4, PT ;  /* 0x00000004ff007c0c */ /* 0x000fe2000bf05270 */
[----:B------:R-:W-:Y:S02]  /*9e50*/  BSSY B2, `(.L_x_936) ;  /* 0x0000692000027945 */ /* 0x000fe40003800000 */
[C---:B------:R-:W-:Y:S02]  /*9e60*/  IMAD R2, R0.reuse, c[0x0][0x280], RZ ;  /* 0x0000a00000027a24 */ /* 0x040fe400078e02ff */
[----:B------:R-:W-:Y:S02]  /*9e70*/  IMAD R0, R0, c[0x0][0x290], RZ ;  /* 0x0000a40000007a24 */ /* 0x000fe400078e02ff */
[----:B------:R-:W-:-:S02]  /*9e80*/  IMAD R8, R125, c[0x0][0x284], R2 ;  /* 0x0000a1007d087a24 */ /* 0x000fc400078e0202 */
[C---:B------:R-:W-:Y:S02]  /*9e90*/  IMAD R6, R125.reuse, c[0x0][0x294], R0 ;  /* 0x0000a5007d067a24 */ /* 0x040fe400078e0200 */
[----:B------:R-:W-:Y:S01]  /*9ea0*/  IMAD.WIDE.U32 R2, R125, c[0x0][0x290], RZ ;  /* 0x0000a4007d027a25 */ /* 0x000fe200078e00ff */
[----:B------:R-:W-:-:S04]  /*9eb0*/  IADD3 R8, R8, R5, RZ ;  /* 0x0000000508087210 */ /* 0x000fc80007ffe0ff */
[----:B------:R-:W-:Y:S02]  /*9ec0*/  IADD3 R6, R6, R3, RZ ;  /* 0x0000000306067210 */ /* 0x000fe40007ffe0ff */
[----:B--2---:R-:W-:-:S04]  /*9ed0*/  IADD3 R28, R138, R118, RZ ;  /* 0x000000768a1c7210 */ /* 0x004fc80007ffe0ff */
[----:B------:R-:W-:Y:S01]  /*9ee0*/  LEA R0, R170, R28, 0x6 ;  /* 0x0000001caa007211 */ /* 0x000fe200078e30ff */
[----:B------:R-:W-:Y:S05]  /*9ef0*/  @!P0 BRA `(.L_x_937) ;  /* 0x0000348000008947 */ /* 0x000fea0003800000 */
[----:B------:R1:W5:Y:S01]  /*9f00*/  LDL R82, [R1+0xc4] ;  /* 0x0000c40001527983 */ /* 0x0003620000100800 */
[----:B------:R-:W-:-:S03]  /*9f10*/  IMAD.MOV.U32 R9, RZ, RZ, c[0x0][0x2c4] ;  /* 0x0000b100ff097624 */ /* 0x000fc600078e00ff */
[----:B------:R1:W5:Y:S02]  /*9f20*/  LDL R81, [R1+0xc0] ;  /* 0x0000c00001517983 */ /* 0x0003640000100800 */
[----:B------:R-:W-:Y:S02]  /*9f30*/  ISETP.NE.AND P1, PT, R9, 0x1, PT ;  /* 0x000000010900780c */ /* 0x000fe40003f25270 */
[----:B------:R1:W5:Y:S04]  /*9f40*/  LDL R80, [R1+0xbc] ;  /* 0x0000bc0001507983 */ /* 0x0003680000100800 */
[----:B------:R1:W5:Y:S04]  /*9f50*/  LDL R79, [R1+0xb8] ;  /* 0x0000b800014f7983 */ /* 0x0003680000100800 */
[----:B------:R1:W5:Y:S03]  /*9f60*/  LDL R75, [R1+0xb4] ;  /* 0x0000b400014b7983 */ /* 0x0003660000100800 */
[----:B------:R-:W-:-:S05]  /*9f70*/  @P1 IMAD.HI.U32 R3, R0, c[0x0][0x2c8], RZ ;  /* 0x0000b20000031a27 */ /* 0x000fca00078e00ff */
[----:B------:R-:W-:Y:S01]  /*9f80*/  @P1 SHF.R.U32.HI R0, RZ, c[0x0][0x2cc], R3 ;  /* 0x0000b300ff001a19 */ /* 0x000fe20000011603 */
[----:B------:R-:W-:-:S03]  /*9f90*/  IMAD.MOV.U32 R5, RZ, RZ, R8 ;  /* 0x000000ffff057224 */ /* 0x000fc600078e0008 */
[----:B------:R-:W-:Y:S01]  /*9fa0*/  SHF.R.S32.HI R3, RZ, 0x1f, R0 ;  /* 0x0000001fff037819 */ /* 0x000fe20000011400 */
[----:B------:R-:W-:Y:S01]  /*9fb0*/  IMAD.MOV.U32 R9, RZ, RZ, R6 ;  /* 0x000000ffff097224 */ /* 0x000fe200078e0006 */
[----:B------:R-:W-:-:S03]  /*9fc0*/  MOV R8, R2 ;  /* 0x0000000200087202 */ /* 0x000fc60000000f00 */
[C---:B------:R-:W-:Y:S02]  /*9fd0*/  IMAD R6, R3.reuse, c[0x0][0x280], RZ ;  /* 0x0000a00003067a24 */ /* 0x040fe400078e02ff */
[----:B------:R-:W-:Y:S02]  /*9fe0*/  IMAD R10, R3, c[0x0][0x290], RZ ;  /* 0x0000a400030a7a24 */ /* 0x000fe400078e02ff */
[----:B------:R-:W-:-:S04]  /*9ff0*/  IMAD.WIDE.U32 R4, R0, c[0x0][0x280], R4 ;  /* 0x0000a00000047a25 */ /* 0x000fc800078e0004 */
[----:B------:R-:W-:-:S04]  /*a000*/  IMAD.WIDE.U32 R2, R0, c[0x0][0x290], R8 ;  /* 0x0000a40000027a25 */ /* 0x000fc800078e0008 */
[C---:B------:R-:W-:Y:S02]  /*a010*/  IMAD R6, R0.reuse, c[0x0][0x284], R6 ;  /* 0x0000a10000067a24 */ /* 0x040fe400078e0206 */
[----:B------:R-:W-:Y:S01]  /*a020*/  IMAD R0, R0, c[0x0][0x294], R10 ;  /* 0x0000a50000007a24 */ /* 0x000fe200078e020a */
[----:B------:R-:W-:-:S04]  /*a030*/  LEA R41, P0, R2, c[0x0][0x288], 0x1 ;  /* 0x0000a20002297a11 */ /* 0x000fc800078008ff */
[----:B------:R-:W-:-:S04]  /*a040*/  IADD3 R0, R3, R0, RZ ;  /* 0x0000000003007210 */ /* 0x000fc80007ffe0ff */
[----:B------:R-:W-:Y:S02]  /*a050*/  LEA.HI.X R29, R2, c[0x0][0x28c], R0, 0x1, P0 ;  /* 0x0000a300021d7a11 */ /* 0x000fe400000f0c00 */
[----:B------:R-:W-:Y:S02]  /*a060*/  ISETP.GE.AND P0, PT, R28, R34, PT ;  /* 0x000000221c00720c */ /* 0x000fe40003f06270 */
[----:B------:R-:W-:Y:S02]  /*a070*/  LEA R40, P1, R4, c[0x0][0x270], 0x1 ;  /* 0x00009c0004287a11 */ /* 0x000fe400078208ff */
[----:B------:R-:W-:-:S04]  /*a080*/  IADD3 R6, R5, R6, RZ ;  /* 0x0000000605067210 */ /* 0x000fc80007ffe0ff */
[----:B------:R-:W-:Y:S01]  /*a090*/  LEA.HI.X R35, R4, c[0x0][0x274], R6, 0x1, P1 ;  /* 0x00009d0004237a11 */ /* 0x000fe200008f0c06 */
[----:B------:R1:W2:Y:S01]  /*a0a0*/  SHFL.IDX PT, R2, R41, RZ, 0x1e1f ;  /* 0x001e1fff29027589 */ /* 0x0002a200000e0000 */
[----:B------:R-:W-:Y:S03]  /*a0b0*/  BSSY B0, `(.L_x_938) ;  /* 0x0000050000007945 */ /* 0x000fe60003800000 */
[----:B------:R1:W3:Y:S01]  /*a0c0*/  SHFL.IDX PT, R4, R40, RZ, 0x1e1f ;  /* 0x001e1fff28047589 */ /* 0x0002e200000e0000 */
[----:B------:R-:W-:-:S03]  /*a0d0*/  CS2R R64, SRZ ;  /* 0x0000000000407805 */ /* 0x000fc6000001ff00 */
[----:B------:R1:W4:Y:S01]  /*a0e0*/  SHFL.IDX PT, R5, R35, RZ, 0x1e1f ;  /* 0x001e1fff23057589 */ /* 0x00032200000e0000 */
[----:B------:R-:W-:-:S03]  /*a0f0*/  CS2R R42, SRZ ;  /* 0x00000000002a7805 */ /* 0x000fc6000001ff00 */
[----:B------:R1:W1:Y:S01]  /*a100*/  SHFL.IDX PT, R3, R29, RZ, 0x1e1f ;  /* 0x001e1fff1d037589 */ /* 0x00026200000e0000 */
        /* <DEDUP_REMOVED lines=11> */
[----:B------:R-:W-:Y:S05]  /*a1c0*/  @P0 BRA `(.L_x_939) ;  /* 0x000003e000000947 */ /* 0x000fea0003800000 */
[----:B--2---:R-:W-:Y:S01]  /*a1d0*/  ISETP.GE.AND P0, PT, R169, c[0x0][0x27c], PT ;  /* 0x00009f00a9007a0c */ /* 0x004fe20003f06270 */
[----:B------:R-:W-:Y:S01]  /*a1e0*/  CS2R R22, SRZ ;  /* 0x0000000000167805 */ /* 0x000fe2000001ff00 */
[----:B------:R-:W-:Y:S01]  /*a1f0*/  ISETP.GE.AND P1, PT, R166, c[0x0][0x27c], PT ;  /* 0x00009f00a6007a0c */ /* 0x000fe20003f26270 */
[----:B------:R-:W-:-:S10]  /*a200*/  CS2R R20, SRZ ;  /* 0x0000000000147805 */ /* 0x000fd4000001ff00 */
[C---:B------:R-:W-:Y:S01]  /*a210*/  @!P0 IMAD.SHL.U32 R0, R169.reuse, 0x2, RZ ;  /* 0x00000002a9008824 */ /* 0x040fe200078e00ff */
[----:B-----5:R-:W-:-:S04]  /*a220*/  @!P0 SHF.L.U64.HI R6, R169, 0x1, R82 ;  /* 0x00000001a9068819 */ /* 0x020fc80000010252 */
[----:B---3--:R-:W-:-:S05]  /*a230*/  @!P0 IADD3 R10, P2, R4, R0, RZ ;  /* 0x00000000040a8210 */ /* 0x008fca0007f5e0ff */
[----:B----4-:R-:W-:Y:S01]  /*a240*/  @!P0 IMAD.X R11, R5, 0x1, R6, P2 ;  /* 0x00000001050b8824 */ /* 0x010fe200010e0606 */
[----:B------:R-:W-:-:S04]  /*a250*/  @!P0 IADD3 R8, P2, R2, R0, RZ ;  /* 0x0000000002088210 */ /* 0x000fc80007f5e0ff */
[----:B------:R2:W5:Y:S01]  /*a260*/  @!P0 LD.E.64 R22, [R10.64] ;  /* 0x000000080a168980 */ /* 0x000562000c101b00 */
[----:B-1----:R-:W-:Y:S02]  /*a270*/  @!P0 IMAD.X R9, R3, 0x1, R6, P2 ;  /* 0x0000000103098824 */ /* 0x002fe400010e0606 */
[C---:B------:R-:W-:Y:S01]  /*a280*/  @!P1 IMAD.SHL.U32 R6, R166.reuse, 0x2, RZ ;  /* 0x00000002a6069824 */ /* 0x040fe200078e00ff */
[----:B------:R-:W-:Y:S02]  /*a290*/  @!P1 SHF.L.U64.HI R0, R166, 0x1, R81 ;  /* 0x00000001a6009819 */ /* 0x000fe40000010251 */
[----:B------:R1:W5:Y:S01]  /*a2a0*/  @!P0 LD.E.64 R20, [R8.64] ;  /* 0x0000000808148980 */ /* 0x000362000c101b00 */
[----:B------:R-:W-:Y:S01]  /*a2b0*/  ISETP.GE.AND P0, PT, R168, c[0x0][0x27c], PT ;  /* 0x00009f00a8007a0c */ /* 0x000fe20003f06270 */
[----:B------:R-:W-:Y:S01]  /*a2c0*/  CS2R R24, SRZ ;  /* 0x0000000000187805 */ /* 0x000fe2000001ff00 */
[----:B------:R-:W-:Y:S01]  /*a2d0*/  CS2R R26, SRZ ;  /* 0x00000000001a7805 */ /* 0x000fe2000001ff00 */
[----:B--2---:R-:W-:-:S05]  /*a2e0*/  @!P1 IADD3 R10, P2, R4, R6, RZ ;  /* 0x00000006040a9210 */ /* 0x004fca0007f5e0ff */
[----:B------:R-:W-:Y:S01]  /*a2f0*/  @!P1 IMAD.X R11, R5, 0x1, R0, P2 ;  /* 0x00000001050b9824 */ /* 0x000fe200010e0600 */
[----:B-1----:R-:W-:-:S04]  /*a300*/  @!P1 IADD3 R8, P2, R2, R6, RZ ;  /* 0x0000000602089210 */ /* 0x002fc80007f5e0ff */
[C---:B------:R-:W-:Y:S01]  /*a310*/  @!P0 IMAD.SHL.U32 R6, R168.reuse, 0x2, RZ ;  /* 0x00000002a8068824 */ /* 0x040fe200078e00ff */
[----:B------:R-:W-:Y:S01]  /*a320*/  ISETP.GE.AND P3, PT, R139, c[0x0][0x27c], PT ;  /* 0x00009f008b007a0c */ /* 0x000fe20003f66270 */
[----:B------:R1:W5:Y:S01]  /*a330*/  @!P1 LD.E.64 R24, [R10.64] ;  /* 0x000000080a189980 */ /* 0x000362000c101b00 */
[----:B------:R-:W-:Y:S01]  /*a340*/  @!P1 IMAD.X R9, R3, 0x1, R0, P2 ;  /* 0x0000000103099824 */ /* 0x000fe200010e0600 */
[----:B------:R-:W-:-:S04]  /*a350*/  @!P0 SHF.L.U64.HI R0, R168, 0x1, R80 ;  /* 0x00000001a8008819 */ /* 0x000fc80000010250 */
[----:B------:R2:W5:Y:S01]  /*a360*/  @!P1 LD.E.64 R26, [R8.64] ;  /* 0x00000008081a9980 */ /* 0x000562000c101b00 */
[----:B------:R-:W-:Y:S01]  /*a370*/  CS2R R30, SRZ ;  /* 0x00000000001e7805 */ /* 0x000fe2000001ff00 */
[----:B------:R-:W-:Y:S01]  /*a380*/  CS2R R32, SRZ ;  /* 0x0000000000207805 */ /* 0x000fe2000001ff00 */
[----:B-1----:R-:W-:-:S05]  /*a390*/  @!P0 IADD3 R10, P1, R4, R6, RZ ;  /* 0x00000006040a8210 */ /* 0x002fca0007f3e0ff */
[----:B------:R-:W-:Y:S01]  /*a3a0*/  @!P0 IMAD.X R11, R5, 0x1, R0, P1 ;  /* 0x00000001050b8824 */ /* 0x000fe200008e0600 */
[----:B--2---:R-:W-:Y:S01]  /*a3b0*/  @!P0 IADD3 R8, P1, R2, R6, RZ ;  /* 0x0000000602088210 */ /* 0x004fe20007f3e0ff */
[----:B------:R-:W-:-:S03]  /*a3c0*/  @!P3 IMAD.SHL.U32 R6, R139, 0x2, RZ ;  /* 0x000000028b06b824 */ /* 0x000fc600078e00ff */
[----:B------:R1:W5:Y:S01]  /*a3d0*/  @!P0 LD.E.64 R30, [R10.64] ;  /* 0x000000080a1e8980 */ /* 0x000362000c101b00 */
[----:B------:R-:W-:Y:S01]  /*a3e0*/  @!P0 IMAD.X R9, R3, 0x1, R0, P1 ;  /* 0x0000000103098824 */ /* 0x000fe200008e0600 */
[----:B------:R-:W-:-:S04]  /*a3f0*/  @!P3 SHF.L.U64.HI R0, R139, 0x1, R79 ;  /* 0x000000018b00b819 */ /* 0x000fc8000001024f */
[----:B------:R2:W5:Y:S01]  /*a400*/  @!P0 LD.E.64 R32, [R8.64] ;  /* 0x0000000808208980 */ /* 0x000562000c101b00 */
[----:B------:R-:W-:Y:S02]  /*a410*/  @!P3 IADD3 R12, P0, R2, R6, RZ ;  /* 0x00000006020cb210 */ /* 0x000fe40007f1e0ff */
[----:B------:R-:W-:-:S03]  /*a420*/  ISETP.GE.AND P1, PT, R164, c[0x0][0x27c], PT ;  /* 0x00009f00a4007a0c */ /* 0x000fc60003f26270 */
[----:B------:R-:W-:Y:S01]  /*a430*/  @!P3 IMAD.X R13, R3, 0x1, R0, P0 ;  /* 0x00000001030db824 */ /* 0x000fe200000e0600 */
[----:B------:R-:W-:Y:S02]  /*a440*/  ISETP.GE.AND P0, PT, R167, c[0x0][0x27c], PT ;  /* 0x00009f00a7007a0c */ /* 0x000fe40003f06270 */
[----:B------:R-:W-:-:S05]  /*a450*/  @!P3 IADD3 R14, P2, R4, R6, RZ ;  /* 0x00000006040eb210 */ /* 0x000fca0007f5e0ff */
[----:B------:R-:W-:Y:S02]  /*a460*/  @!P3 IMAD.X R15, R5, 0x1, R0, P2 ;  /* 0x00000001050fb824 */ /* 0x000fe400010e0600 */
[----:B------:R-:W-:Y:S01]  /*a470*/  @!P1 IMAD.WIDE R18, R164, 0x2, R4 ;  /* 0x00000002a4129825 */ /* 0x000fe200078e0204 */
[----:B-1----:R-:W-:-:S03]  /*a480*/  CS2R R10, SRZ ;  /* 0x00000000000a7805 */ /* 0x002fc6000001ff00 */
[----:B------:R-:W-:Y:S01]  /*a490*/  @!P1 IMAD.WIDE R16, R164, 0x2, R2 ;  /* 0x00000002a4109825 */ /* 0x000fe200078e0202 */
[----:B--2---:R-:W-:-:S03]  /*a4a0*/  CS2R R8, SRZ ;  /* 0x0000000000087805 */ /* 0x004fc6000001ff00 */
[C---:B------:R-:W-:Y:S01]  /*a4b0*/  @!P0 IMAD.SHL.U32 R0, R167.reuse, 0x2, RZ ;  /* 0x00000002a7008824 */ /* 0x040fe200078e00ff */
[----:B------:R1:W5:Y:S01]  /*a4c0*/  @!P1 LD.E.64 R10, [R18.64] ;  /* 0x00000008120a9980 */ /* 0x000362000c101b00 */
[----:B------:R-:W-:-:S03]  /*a4d0*/  @!P0 SHF.L.U64.HI R6, R167, 0x1, R75 ;  /* 0x00000001a7068819 */ /* 0x000fc6000001024b */
[----:B------:R1:W5:Y:S01]  /*a4e0*/  @!P1 LD.E.64 R8, [R16.64] ;  /* 0x0000000810089980 */ /* 0x000362000c101b00 */
[----:B------:R-:W-:-:S05]  /*a4f0*/  @!P0 IADD3 R4, P1, R4, R0, RZ ;  /* 0x0000000004048210 */ /* 0x000fca0007f3e0ff */
[--C-:B------:R-:W-:Y:S01]  /*a500*/  @!P0 IMAD.X R5, R5, 0x1, R6.reuse, P1 ;  /* 0x0000000105058824 */ /* 0x100fe200008e0606 */
[----:B------:R-:W-:Y:S01]  /*a510*/  @!P0 IADD3 R2, P1, R2, R0, RZ ;  /* 0x0000000002028210 */ /* 0x000fe20007f3e0ff */
[----:B------:R-:W-:Y:S01]  /*a520*/  CS2R R36, SRZ ;  /* 0x0000000000247805 */ /* 0x000fe2000001ff00 */
[----:B------:R-:W-:Y:S01]  /*a530*/  CS2R R38, SRZ ;  /* 0x0000000000267805 */ /* 0x000fe2000001ff00 */
[----:B------:R-:W-:Y:S01]  /*a540*/  CS2R R42, SRZ ;  /* 0x00000000002a7805 */ /* 0x000fe2000001ff00 */
[----:B------:R-:W-:Y:S01]  /*a550*/  CS2R R44, SRZ ;  /* 0x00000000002c7805 */ /* 0x000fe2000001ff00 */
[----:B------:R-:W-:Y:S02]  /*a560*/  @!P0 IMAD.X R3, R3, 0x1, R6, P1 ;  /* 0x0000000103038824 */ /* 0x000fe400008e0606 */
[----:B------:R1:W5:Y:S04]  /*a570*/  @!P3 LD.E.64 R36, [R14.64] ;  /* 0x000000080e24b980 */ /* 0x000368000c101b00 */
[----:B------:R1:W5:Y:S04]  /*a580*/  @!P3 LD.E.64 R38, [R12.64] ;  /* 0x000000080c26b980 */ /* 0x000368000c101b00 */
[----:B------:R1:W5:Y:S04]  /*a590*/  @!P0 LD.E.64 R42, [R4.64] ;  /* 0x00000008042a8980 */ /* 0x000368000c101b00 */
[----:B------:R1:W5:Y:S02]  /*a5a0*/  @!P0 LD.E.64 R44, [R2.64] ;  /* 0x00000008022c8980 */ /* 0x000364000c101b00 */
.L_x_939:
[----:B--2---:R-:W-:Y:S05]  /*a5b0*/  BSYNC B0 ;  /* 0x0000000000007941 */ /* 0x004fea0003800000 */
.L_x_938:
[----:B------:R-:W-:Y:S01]  /*a5c0*/  IADD3 R0, R28, 0x40, RZ ;  /* 0x000000401c007810 */ /* 0x000fe20007ffe0ff */
[----:B-1---5:R-:W-:Y:S01]  /*a5d0*/  IMAD.MOV.U32 R2, RZ, RZ, R36 ;  /* 0x000000ffff027224 */ /* 0x022fe200078e0024 */
[----:B------:R-:W-:Y:S01]  /*a5e0*/  MOV R6, R8 ;  /* 0x0000000800067202 */ /* 0x000fe20000000f00 */
[----:B------:R-:W-:Y:S01]  /*a5f0*/  IMAD.MOV.U32 R3, RZ, RZ, R43 ;  /* 0x000000ffff037224 */ /* 0x000fe200078e002b */
[----:B------:R-:W-:Y:S01]  /*a600*/  ISETP.GE.AND P0, PT, R0, R34, PT ;  /* 0x000000220000720c */ /* 0x000fe20003f06270 */
[----:B------:R-:W-:Y:S01]  /*a610*/  IMAD.MOV.U32 R0, RZ, RZ, R37 ;  /* 0x000000ffff007224 */ /* 0x000fe200078e0025 */
[----:B----4-:R1:W2:Y:S01]  /*a620*/  SHFL.IDX PT, R5, R35, 0x1, 0x1e1f ;  /* 0x003e1f0023057f89 */ /* 0x0102a200000e0000 */
[----:B---3--:R-:W-:Y:S01]  /*a630*/  IMAD.MOV.U32 R4, RZ, RZ, R42 ;  /* 0x000000ffff047224 */ /* 0x008fe200078e002a */
[----:B------:R-:W-:Y:S01]  /*a640*/  PRMT R78, R78, 0x5410, R3 ;  /* 0x000054104e4e7816 */ /* 0x000fe20000000003 */
[----:B------:R-:W-:Y:S01]  /*a650*/  IMAD.MOV.U32 R3, RZ, RZ, R31 ;  /* 0x000000ffff037224 */ /* 0x000fe200078e001f */
[----:B------:R-:W-:Y:S01]  /*a660*/  PRMT R74, R2, 0x5410, R0 ;  /* 0x00005410024a7816 */ /* 0x000fe20000000000 */
[----:B------:R-:W-:Y:S01]  /*a670*/  IMAD.MOV.U32 R2, RZ, RZ, R24 ;  /* 0x000000ffff027224 */ /* 0x000fe200078e0018 */
[----:B------:R-:W-:Y:S01]  /*a680*/  PRMT R77, R77, 0x5410, R4 ;  /* 0x000054104d4d7816 */ /* 0x000fe20000000004 */
[----:B------:R-:W-:Y:S01]  /*a690*/  IMAD.MOV.U32 R0, RZ, RZ, R25 ;  /* 0x000000ffff007224 */ /* 0x000fe200078e0019 */
[----:B------:R-:W-:Y:S01]  /*a6a0*/  MOV R4, R30 ;  /* 0x0000001e00047202 */ /* 0x000fe20000000f00 */
[----:B------:R-:W-:Y:S01]  /*a6b0*/  IMAD.MOV.U32 R13, RZ, RZ, R20 ;  /* 0x000000ffff0d7224 */ /* 0x000fe200078e0014 */
[----:B------:R-:W-:Y:S01]  /*a6c0*/  BSSY B0, `(.L_x_940) ;  /* 0x0000066000007945 */ /* 0x000fe20003800000 */
[----:B------:R-:W-:Y:S01]  /*a6d0*/  IMAD.MOV.U32 R12, RZ, RZ, R21 ;  /* 0x000000ffff0c7224 */ /* 0x000fe200078e0015 */
[----:B------:R-:W-:Y:S01]  /*a6e0*/  PRMT R70, R2, 0x5410, R0 ;  /* 0x0000541002467816 */ /* 0x000fe20000000000 */
[----:B------:R-:W-:Y:S01]  /*a6f0*/  IMAD.MOV.U32 R2, RZ, RZ, R10 ;  /* 0x000000ffff027224 */ /* 0x000fe200078e000a */
[----:B------:R-:W-:Y:S01]  /*a700*/  PRMT R72, R4, 0x5410, R3 ;  /* 0x0000541004487816 */ /* 0x000fe20000000003 */
[----:B------:R-:W-:Y:S01]  /*a710*/  IMAD.MOV.U32 R0, RZ, RZ, R11 ;  /* 0x000000ffff007224 */ /* 0x000fe200078e000b */
[----:B------:R-:W-:Y:S01]  /*a720*/  MOV R4, R22 ;  /* 0x0000001600047202 */ /* 0x000fe20000000f00 */
[----:B------:R-:W-:Y:S01]  /*a730*/  IMAD.MOV.U32 R3, RZ, RZ, R23 ;  /* 0x000000ffff037224 */ /* 0x000fe200078e0017 */
[----:B------:R-:W-:Y:S01]  /*a740*/  PRMT R67, R13, 0x5410, R12 ;  /* 0x000054100d437816 */ /* 0x000fe2000000000c */
[----:B------:R-:W-:Y:S01]  /*a750*/  CS2R R58, SRZ ;  /* 0x00000000003a7805 */ /* 0x000fe2000001ff00 */
[----:B------:R-:W-:Y:S01]  /*a760*/  PRMT R66, R2, 0x5410, R0 ;  /* 0x0000541002427816 */ /* 0x000fe20000000000 */
[----:B------:R-:W-:Y:S01]  /*a770*/  IMAD.MOV.U32 R2, RZ, RZ, R38 ;  /* 0x000000ffff027224 */ /* 0x000fe200078e0026 */
[----:B------:R-:W-:Y:S01]  /*a780*/  PRMT R68, R4, 0x5410, R3 ;  /* 0x0000541004447816 */ /* 0x000fe20000000003 */
[----:B------:R-:W-:Y:S01]  /*a790*/  IMAD.MOV.U32 R0, RZ, RZ, R39 ;  /* 0x000000ffff007224 */ /* 0x000fe200078e0027 */
[----:B------:R-:W-:Y:S01]  /*a7a0*/  MOV R4, R44 ;  /* 0x0000002c00047202 */ /* 0x000fe20000000f00 */
[----:B------:R-:W-:Y:S01]  /*a7b0*/  IMAD.MOV.U32 R3, RZ, RZ, R45 ;  /* 0x000000ffff037224 */ /* 0x000fe200078e002d */
[----:B------:R-:W-:Y:S01]  /*a7c0*/  CS2R R54, SRZ ;  /* 0x0000000000367805 */ /* 0x000fe2000001ff00 */
[----:B------:R-:W-:Y:S01]  /*a7d0*/  CS2R R50, SRZ ;  /* 0x0000000000327805 */ /* 0x000fe2000001ff00 */
[----:B------:R-:W-:Y:S01]  /*a7e0*/  PRMT R73, R2, 0x5410, R0 ;  /* 0x0000541002497816 */ /* 0x000fe20000000000 */
[----:B------:R-:W-:Y:S01]  /*a7f0*/  IMAD.MOV.U32 R2, RZ, RZ, R26 ;  /* 0x000000ffff027224 */ /* 0x000fe200078e001a */
[----:B------:R-:W-:Y:S01]  /*a800*/  PRMT R76, R4, 0x5410, R3 ;  /* 0x00005410044c7816 */ /* 0x000fe20000000003 */
[----:B------:R-:W-:Y:S01]  /*a810*/  IMAD.MOV.U32 R3, RZ, RZ, R33 ;  /* 0x000000ffff037224 */ /* 0x000fe200078e0021 */
[----:B------:R-:W-:Y:S01]  /*a820*/  MOV R0, R27 ;  /* 0x0000001b00007202 */ /* 0x000fe20000000f00 */
[----:B------:R-:W-:Y:S01]  /*a830*/  CS2R R46, SRZ ;  /* 0x00000000002e7805 */ /* 0x000fe2000001ff00 */
[----:B------:R-:W-:Y:S01]  /*a840*/  MOV R4, R32 ;  /* 0x0000002000047202 */ /* 0x000fe20000000f00 */
[----:B------:R-:W-:Y:S01]  /*a850*/  CS2R R62, SRZ ;  /* 0x00000000003e7805 */ /* 0x000fe2000001ff00 */
[----:B------:R-:W-:Y:S01]  /*a860*/  PRMT R69, R2, 0x5410, R0 ;  /* 0x0000541002457816 */ /* 0x000fe20000000000 */
[----:B------:R-:W-:Y:S01]  /*a870*/  IMAD.MOV.U32 R0, RZ, RZ, R9 ;  /* 0x000000ffff007224 */ /* 0x000fe200078e0009 */
[----:B------:R-:W-:Y:S01]  /*a880*/  PRMT R71, R4, 0x5410, R3 ;  /* 0x0000541004477816 */ /* 0x000fe20000000003 */
[----:B------:R-:W3:Y:S01]  /*a890*/  SHFL.IDX PT, R2, R41, 0x1, 0x1e1f ;  /* 0x003e1f0029027f89 */ /* 0x000ee200000e0000 */
[----:B------:R-:W-:Y:S01]  /*a8a0*/  CS2R R60, SRZ ;  /* 0x00000000003c7805 */ /* 0x000fe2000001ff00 */
[----:B------:R-:W-:Y:S01]  /*a8b0*/  CS2R R56, SRZ ;  /* 0x0000000000387805 */ /* 0x000fe2000001ff00 */
[----:B-1----:R-:W-:Y:S01]  /*a8c0*/  PRMT R35, R6, 0x5410, R0 ;  /* 0x0000541006237816 */ /* 0x002fe20000000000 */
[----:B------:R1:W4:Y:S01]  /*a8d0*/  SHFL.IDX PT, R4, R40, 0x1, 0x1e1f ;  /* 0x003e1f0028047f89 */ /* 0x00032200000e0000 */
[----:B------:R-:W-:Y:S01]  /*a8e0*/  CS2R R52, SRZ ;  /* 0x0000000000347805 */ /* 0x000fe2000001ff00 */
[----:B------:R-:W-:-:S02]  /*a8f0*/  CS2R R48, SRZ ;  /* 0x0000000000307805 */ /* 0x000fc4000001ff00 */
[----:B------:R2:W3:Y:S01]  /*a900*/  SHFL.IDX PT, R3, R29, 0x1, 0x1e1f ;  /* 0x003e1f001d037f89 */ /* 0x0004e200000e0000 */
[----:B-1----:R-:W-:Y:S01]  /*a910*/  CS2R R40, SRZ ;  /* 0x0000000000287805 */ /* 0x002fe2000001ff00 */
[----:B--2---:R-:W-:Y:S01]  /*a920*/  CS2R R28, SRZ ;  /* 0x00000000001c7805 */ /* 0x004fe2000001ff00 */
[----:B------:R-:W-:Y:S05]  /*a930*/  @P0 BRA `(.L_x_941) ;  /* 0x000003e000000947 */ /* 0x000fea0003800000 */
[----:B---34-:R-:W-:Y:S01]  /*a940*/  ISETP.GE.AND P0, PT, R169, c[0x0][0x27c], PT ;  /* 0x00009f00a9007a0c */ /* 0x018fe20003f06270 */
[----:B------:R-:W-:Y:S01]  /*a950*/  CS2R R46, SRZ ;  /* 0x00000000002e7805 */ /* 0x000fe2000001ff00 */
[----:B------:R-:W-:Y:S01]  /*a960*/  ISETP.GE.AND P1, PT, R166, c[0x0][0x27c], PT ;  /* 0x00009f00a6007a0c */ /* 0x000fe20003f26270 */
[----:B------:R-:W-:-:S10]  /*a970*/  CS2R R48, SRZ ;  /* 0x0000000000307805 */ /* 0x000fd4000001ff00 */
[C---:B------:R-:W-:Y:S01]  /*a980*/  @!P0 IMAD.SHL.U32 R0, R169.reuse, 0x2, RZ ;  /* 0x00000002a9008824 */ /* 0x040fe200078e00ff */
[----:B------:R-:W-:-:S04]  /*a990*/  @!P0 SHF.L.U64.HI R6, R169, 0x1, R82 ;  /* 0x00000001a9068819 */ /* 0x000fc80000010252 */
[----:B------:R-:W-:-:S05]  /*a9a0*/  @!P0 IADD3 R14, P2, R4, R0, RZ ;  /* 0x00000000040e8210 */ /* 0x000fca0007f5e0ff */
[----:B------:R-:W-:Y:S01]  /*a9b0*/  @!P0 IMAD.X R15, R5, 0x1, R6, P2 ;  /* 0x00000001050f8824 */ /* 0x000fe200010e0606 */
[----:B------:R-:W-:Y:S01]  /*a9c0*/  @!P0 IADD3 R12, P2, R2, R0, RZ ;  /* 0x00000000020c8210 */ /* 0x000fe20007f5e0ff */
[----:B------:R-:W-:-:S03]  /*a9d0*/  @!P1 IMAD.SHL.U32 R0, R166, 0x2, RZ ;  /* 0x00000002a6009824 */ /* 0x000fc600078e00ff */
[----:B------:R1:W5:Y:S01]  /*a9e0*/  @!P0 LD.E.64 R46, [R14.64] ;  /* 0x000000080e2e8980 */ /* 0x000362000c101b00 */
[----:B------:R-:W-:Y:S01]  /*a9f0*/  @!P0 IMAD.X R13, R3, 0x1, R6, P2 ;  /* 0x00000001030d8824 */ /* 0x000fe200010e0606 */
[----:B------:R-:W-:-:S04]  /*aa00*/  @!P1 SHF.L.U64.HI R6, R166, 0x1, R81 ;  /* 0x00000001a6069819 */ /* 0x000fc80000010251 */
[----:B------:R2:W5:Y:S01]  /*aa10*/  @!P0 LD.E.64 R48, [R12.64] ;  /* 0x000000080c308980 */ /* 0x000562000c101b00 */
[----:B------:R-:W-:Y:S01]  /*aa20*/  ISETP.GE.AND P0, PT, R168, c[0x0][0x27c], PT ;  /* 0x00009f00a8007a0c */ /* 0x000fe20003f06270 */
[----:B------:R-:W-:Y:S01]  /*aa30*/  CS2R R50, SRZ ;  /* 0x0000000000327805 */ /* 0x000fe2000001ff00 */
[----:B------:R-:W-:Y:S01]  /*aa40*/  CS2R R52, SRZ ;  /* 0x0000000000347805 */ /* 0x000fe2000001ff00 */
[----:B-1----:R-:W-:-:S05]  /*aa50*/  @!P1 IADD3 R14, P2, R4, R0, RZ ;  /* 0x00000000040e9210 */ /* 0x002fca0007f5e0ff */
[----:B------:R-:W-:Y:S01]  /*aa60*/  @!P1 IMAD.X R15, R5, 0x1, R6, P2 ;  /* 0x00000001050f9824 */ /* 0x000fe200010e0606 */
[----:B--2---:R-:W-:-:S04]  /*aa70*/  @!P1 IADD3 R12, P2, R2, R0, RZ ;  /* 0x00000000020c9210 */ /* 0x004fc80007f5e0ff */
[C---:B------:R-:W-:Y:S01]  /*aa80*/  @!P0 IMAD.SHL.U32 R0, R168.reuse, 0x2, RZ ;  /* 0x00000002a8008824 */ /* 0x040fe200078e00ff */
[----:B------:R-:W-:Y:S01]  /*aa90*/  ISETP.GE.AND P3, PT, R139, c[0x0][0x27c], PT ;  /* 0x00009f008b007a0c */ /* 0x000fe20003f66270 */
[----:B------:R1:W5:Y:S01]  /*aaa0*/  @!P1 LD.E.64 R50, [R14.64] ;  /* 0x000000080e329980 */ /* 0x000362000c101b00 */
[----:B------:R-:W-:Y:S01]  /*aab0*/  @!P1 IMAD.X R13, R3, 0x1, R6, P2 ;  /* 0x00000001030d9824 */ /* 0x000fe200010e0606 */
[----:B------:R-:W-:-:S04]  /*aac0*/  @!P0 SHF.L.U64.HI R6, R168, 0x1, R80 ;  /* 0x00000001a8068819 */ /* 0x000fc80000010250 */
[----:B------:R2:W5:Y:S01]  /*aad0*/  @!P1 LD.E.64 R52, [R12.64] ;  /* 0x000000080c349980 */ /* 0x000562000c101b00 */
[----:B------:R-:W-:Y:S01]  /*aae0*/  CS2R R54, SRZ ;  /* 0x0000000000367805 */ /* 0x000fe2000001ff00 */
[----:B------:R-:W-:-:S04]  /*aaf0*/  CS2R R56, SRZ ;  /* 0x0000000000387805 */ /* 0x000fc8000001ff00 */
[----:B------:R-:W-:Y:S01]  /*ab00*/  @!P3 IMAD.SHL.U32 R16, R139, 0x2, RZ ;  /* 0x000000028b10b824 */ /* 0x000fe200078e00ff */
[----:B-1----:R-:W-:-:S05]  /*ab10*/  @!P0 IADD3 R14, P1, R4, R0, RZ ;  /* 0x00000000040e8210 */ /* 0x002fca0007f3e0ff */
[----:B------:R-:W-:Y:S01]  /*ab20*/  @!P0 IMAD.X R15, R5, 0x1, R6, P1 ;  /* 0x00000001050f8824 */ /* 0x000fe200008e0606 */
[----:B--2---:R-:W-:-:S04]  /*ab30*/  @!P0 IADD3 R12, P1, R2, R0, RZ ;  /* 0x00000000020c8210 */ /* 0x004fc80007f3e0ff */
[----:B------:R1:W5:Y:S01]  /*ab40*/  @!P0 LD.E.64 R54, [R14.64] ;  /* 0x000000080e368980 */ /* 0x000362000c101b00 */
[----:B------:R-:W-:Y:S01]  /*ab50*/  @!P0 IMAD.X R13, R3, 0x1, R6, P1 ;  /* 0x00000001030d8824 */ /* 0x000fe200008e0606 */
[----:B------:R-:W-:-:S04]  /*ab60*/  @!P3 SHF.L.U64.HI R0, R139, 0x1, R79 ;  /* 0x000000018b00b819 */ /* 0x000fc8000001024f */
[----:B------:R2:W5:Y:S01]  /*ab70*/  @!P0 LD.E.64 R56, [R12.64] ;  /* 0x000000080c388980 */ /* 0x000562000c101b00 */
[----:B------:R-:W-:Y:S01]  /*ab80*/  ISETP.GE.AND P1, PT, R164, c[0x0][0x27c], PT ;  /* 0x00009f00a4007a0c */ /* 0x000fe20003f26270 */
[----:B------:R-:W-:Y:S01]  /*ab90*/  CS2R R28, SRZ ;  /* 0x00000000001c7805 */ /* 0x000fe2000001ff00 */
[----:B------:R-:W-:Y:S01]  /*aba0*/  CS2R R40, SRZ ;  /* 0x0000000000287805 */ /* 0x000fe2000001ff00 */
[----:B--2---:R-:W-:-:S05]  /*abb0*/  @!P3 IADD3 R12, P0, R2, R16, RZ ;  /* 0x00000010020cb210 */ /* 0x004fca0007f1e0ff */
[----:B------:R-:W-:Y:S01]  /*abc0*/  @!P3 IMAD.X R13, R3, 0x1, R0, P0 ;  /* 0x00000001030db824 */ /* 0x000fe200000e0600 */
[----:B------:R-:W-:Y:S02]  /*abd0*/  ISETP.GE.AND P0, PT, R167, c[0x0][0x27c], PT ;  /* 0x00009f00a7007a0c */ /* 0x000fe40003f06270 */
[----:B-1----:R-:W-:Y:S02]  /*abe0*/  @!P3 IADD3 R14, P2, R4, R16, RZ ;  /* 0x00000010040eb210 */ /* 0x002fe40007f5e0ff */
[----:B------:R-:W-:-:S04]  /*abf0*/  @!P1 IMAD.WIDE R18, R164, 0x2, R4 ;  /* 0x00000002a4129825 */ /* 0x000fc800078e0204 */
[----:B------:R-:W-:Y:S01]  /*ac00*/  @!P3 IMAD.X R15, R5, 0x1, R0, P2 ;  /* 0x00000001050fb824 */ /* 0x000fe200010e0600 */
[----:B------:R1:W5:Y:S01]  /*ac10*/  @!P1 LD.E.64 R28, [R18.64] ;  /* 0x00000008121c9980 */ /* 0x000362000c101b00 */
[----:B------:R-:W-:-:S04]  /*ac20*/  @!P1 IMAD.WIDE R16, R164, 0x2, R2 ;  /* 0x00000002a4109825 */ /* 0x000fc800078e0202 */
[C---:B------:R-:W-:Y:S01]  /*ac30*/  @!P0 IMAD.SHL.U32 R0, R167.reuse, 0x2, RZ ;  /* 0x00000002a7008824 */ /* 0x040fe200078e00ff */
[----:B------:R1:W5:Y:S01]  /*ac40*/  @!P1 LD.E.64 R40, [R16.64] ;  /* 0x0000000810289980 */ /* 0x000362000c101b00 */
[----:B------:R-:W-:-:S03]  /*ac50*/  @!P0 SHF.L.U64.HI R6, R167, 0x1, R75 ;  /* 0x00000001a7068819 */ /* 0x000fc6000001024b */
        /* <DEDUP_REMOVED lines=12> */
.L_x_941:
[----:B---34-:R-:W-:Y:S05]  /*ad20*/  BSYNC B0 ;  /* 0x0000000000007941 */ /* 0x018fea0003800000 */
.L_x_940:
[----:B-----5:R-:W-:Y:S01]  /*ad30*/  IMAD.MOV.U32 R0, RZ, RZ, R64 ;  /* 0x000000ffff007224 */ /* 0x020fe200078e0040 */
[----:B------:R-:W-:-:S04]  /*ad40*/  DEPBAR.LE SB0, 0x1 ;  /* 0x000080400000791a */ /* 0x000fc80000000000 */
[----:B-1----:R-:W-:Y:S01]  /*ad50*/  IMAD.MOV.U32 R4, RZ, RZ, R65 ;  /* 0x000000ffff047224 */ /* 0x002fe200078e0041 */
[----:B------:R-:W-:Y:S01]  /*ad60*/  BSSY B1, `(.L_x_942) ;  /* 0x0000145000017945 */ /* 0x000fe20003800000 */
[----:B------:R-:W-:Y:S02]  /*ad70*/  IMAD.MOV.U32 R3, RZ, RZ, R58 ;  /* 0x000000ffff037224 */ /* 0x000fe400078e003a */
[----:B------:R-:W-:Y:S01]  /*ad80*/  IMAD.MOV.U32 R2, RZ, RZ, R59 ;  /* 0x000000ffff027224 */ /* 0x000fe200078e003b */
[----:B------:R-:W-:Y:S01]  /*ad90*/  PRMT R87, R0, 0x5410, R4 ;  /* 0x0000541000577816 */ /* 0x000fe20000000004 */
[----:B------:R-:W-:Y:S02]  /*ada0*/  IMAD.MOV.U32 R0, RZ, RZ, R54 ;  /* 0x000000ffff007224 */ /* 0x000fe400078e0036 */
[----:B------:R-:W-:Y:S01]  /*adb0*/  IMAD.MOV.U32 R4, RZ, RZ, R55 ;  /* 0x000000ffff047224 */ /* 0x000fe200078e0037 */
[----:B------:R-:W-:Y:S01]  /*adc0*/  PRMT R85, R3, 0x5410, R2 ;  /* 0x0000541003557816 */ /* 0x000fe20000000002 */
[----:B------:R-:W-:Y:S01]  /*add0*/  IMAD.MOV.U32 R2, RZ, RZ, R51 ;  /* 0x000000ffff027224 */ /* 0x000fe200078e0033 */
[----:B------:R-:W-:Y:S01]  /*ade0*/  PRMT R83, R0, 0x7610, R83 ;  /* 0x0000761000537816 */ /* 0x000fe20000000053 */
[----:B------:R-:W-:Y:S01]  /*adf0*/  IMAD.MOV.U32 R0, RZ, RZ, R46 ;  /* 0x000000ffff007224 */ /* 0x000fe200078e002e */
[----:B------:R-:W-:-:S02]  /*ae00*/  MOV R3, R50 ;  /* 0x0000003200037202 */ /* 0x000fc40000000f00 */
        /* <DEDUP_REMOVED lines=8> */
[----:B------:R-:W-:Y:S02]  /*ae90*/  PRMT R86, R0, 0x7610, R86 ;  /* 0x0000761000567816 */ /* 0x000fe40000000056 */
[----:B------:R-:W-:-:S02]  /*aea0*/  MOV R2, R29 ;  /* 0x0000001d00027202 */ /* 0x000fc40000000f00 */
[----:B------:R-:W-:Y:S01]  /*aeb0*/  PRMT R86, R86, 0x5410, R4 ;  /* 0x0000541056567816 */ /* 0x000fe20000000004 */
[----:B------:R-:W-:Y:S01]  /*aec0*/  IMAD.IADD R4, R34, 0x1, -R118 ;  /* 0x0000000122047824 */ /* 0x000fe200078e0a76 */
[----:B------:R-:W-:Y:S01]  /*aed0*/  PRMT R75, R3, 0x5410, R2 ;  /* 0x00005410034b7816 */ /* 0x000fe20000000002 */
[----:B------:R-:W-:Y:S01]  /*aee0*/  IMAD.MOV.U32 R3, RZ, RZ, R60 ;  /* 0x000000ffff037224 */ /* 0x000fe200078e003c */
[----:B------:R-:W-:Y:S01]  /*aef0*/  MOV R0, R56 ;  /* 0x0000003800007202 */ /* 0x000fe20000000f00 */
[----:B------:R-:W-:Y:S01]  /*af00*/  IMAD.MOV.U32 R2, RZ, RZ, R61 ;  /* 0x000000ffff027224 */ /* 0x000fe200078e003d */
[----:B------:R-:W-:Y:S02]  /*af10*/  IMNMX R19, R4, 0x80, PT ;  /* 0x0000008004137817 */ /* 0x000fe40003800200 */
[----:B------:R-:W-:Y:S01]  /*af20*/  PRMT R82, R0, 0x7610, R82 ;  /* 0x0000761000527816 */ /* 0x000fe20000000052 */
[----:B------:R-:W-:Y:S01]  /*af30*/  IMAD.MOV.U32 R0, RZ, RZ, R53 ;  /* 0x000000ffff007224 */ /* 0x000fe200078e0035 */
[----:B------:R-:W-:Y:S01]  /*af40*/  BAR.SYNC.DEFER_BLOCKING 0x0 ;  /* 0x0000000000007b1d */ /* 0x000fe20000010000 */
[----:B------:R-:W-:-:S02]  /*af50*/  ISETP.GE.AND P0, PT, R138, R19, PT ;  /* 0x000000138a00720c */ /* 0x000fc40003f06270 */
[----:B------:R-:W-:Y:S01]  /*af60*/  PRMT R84, R3, 0x5410, R2 ;  /* 0x0000541003547816 */ /* 0x000fe20000000002 */
[----:B------:R-:W-:Y:S01]  /*af70*/  IMAD.MOV.U32 R3, RZ, RZ, R57 ;  /* 0x000000ffff037224 */ /* 0x000fe200078e0039 */
[----:B------:R-:W-:Y:S01]  /*af80*/  MOV R4, R48 ;  /* 0x0000003000047202 */ /* 0x000fe20000000f00 */
[----:B------:R-:W-:-:S03]  /*af90*/  IMAD.MOV.U32 R2, RZ, RZ, R52 ;  /* 0x000000ffff027224 */ /* 0x000fc600078e0034 */
[----:B------:R-:W-:Y:S01]  /*afa0*/  PRMT R82, R82, 0x5410, R3 ;  /* 0x0000541052527816 */ /* 0x000fe20000000003 */
[----:B------:R-:W-:Y:S01]  /*afb0*/  IMAD.MOV.U32 R3, RZ, RZ, R49 ;  /* 0x000000ffff037224 */ /* 0x000fe200078e0031 */
[----:B------:R-:W-:Y:S01]  /*afc0*/  PRMT R80, R2, 0x5410, R0 ;  /* 0x0000541002507816 */ /* 0x000fe20000000000 */
[----:B------:R-:W-:Y:S01]  /*afd0*/  IMAD.MOV.U32 R2, RZ, RZ, R40 ;  /* 0x000000ffff027224 */ /* 0x000fe200078e0028 */
[----:B------:R-:W-:Y:S01]  /*afe0*/  PRMT R77, R4, 0x7610, R77 ;  /* 0x00007610044d7816 */ /* 0x000fe2000000004d */
[----:B------:R-:W-:Y:S01]  /*aff0*/  IMAD.MOV.U32 R0, RZ, RZ, R41 ;  /* 0x000000ffff007224 */ /* 0x000fe200078e0029 */
[----:B------:R-:W-:-:S04]  /*b000*/  PRMT R78, R3, 0x7610, R78 ;  /* 0x00007610034e7816 */ /* 0x000fc8000000004e */
[----:B------:R-:W-:Y:S01]  /*b010*/  PRMT R34, R2, 0x5410, R0 ;  /* 0x0000541002227816 */ /* 0x000fe20000000000 */
[----:B------:R-:W-:Y:S05]  /*b020*/  @P0 BRA `(.L_x_943) ;  /* 0x0000118000000947 */ /* 0x000fea0003800000 */
[----:B------:R-:W-:Y:S01]  /*b030*/  ISETP.GE.AND P0, PT, R164, c[0x0][0x27c], PT ;  /* 0x00009f00a4007a0c */ /* 0x000fe20003f06270 */
[----:B------:R-:W-:-:S12]  /*b040*/  BSSY B0, `(.L_x_944) ;  /* 0x000002d000007945 */ /* 0x000fd80003800000 */
[----:B------:R-:W-:Y:S05]  /*b050*/  @P0 BRA `(.L_x_945) ;  /* 0x000002b000000947 */ /* 0x000fea0003800000 */
[----:B------:R-:W2:Y:S01]  /*b060*/  LDL R88, [R1+0x8] ;  /* 0x0000080001587983 */ /* 0x000ea20000100800 */
[----:B------:R-:W-:Y:S02]  /*b070*/  SHF.R.U32.HI R0, RZ, 0x10, R9 ;  /* 0x00000010ff007819 */ /* 0x000fe40000011609 */
[--C-:B------:R-:W-:Y:S02]  /*b080*/  SHF.R.U64 R17, R10, 0x10, R11.reuse ;  /* 0x000000100a117819 */ /* 0x100fe4000000120b */
[----:B------:R-:W-:Y:S02]  /*b090*/  SHF.R.U32.HI R3, RZ, 0x10, R11 ;  /* 0x00000010ff037819 */ /* 0x000fe4000001160b */
[----:B------:R-:W-:Y:S01]  /*b0a0*/  SHF.R.U64 R16, R8, 0x10, R9 ;  /* 0x0000001008107819 */ /* 0x000fe20000001209 */
[----:B------:R-:W-:Y:S02]  /*b0b0*/  HADD2.F32 R17, -RZ, R17.H0_H0 ;  /* 0x20000011ff117230 */ /* 0x000fe40000004100 */
[----:B------:R-:W-:-:S02]  /*b0c0*/  HADD2.F32 R18, -RZ, R3.H0_H0 ;  /* 0x20000003ff127230 */ /* 0x000fc40000004100 */
[----:B------:R-:W-:Y:S01]  /*b0d0*/  HADD2.F32 R3, -RZ, R66.H0_H0 ;  /* 0x20000042ff037230 */ /* 0x000fe20000004100 */
[----:B--2---:R-:W1:Y:S02]  /*b0e0*/  LDS.128 R12, [R88+0x4800] ;  /* 0x00480000580c7984 */ /* 0x004e640000000c00 */
[--C-:B-1----:R-:W-:Y:S02]  /*b0f0*/  HADD2.F32 R11, -RZ, R14.reuse.H0_H0 ;  /* 0x2000000eff0b7230 */ /* 0x102fe40000004100 */
[----:B------:R-:W-:Y:S02]  /*b100*/  HADD2.F32 R4, -RZ, R14.H1_H1 ;  /* 0x3000000eff047230 */ /* 0x000fe40000004100 */
[--C-:B------:R-:W-:Y:S02]  /*b110*/  HADD2.F32 R2, -RZ, R15.reuse.H1_H1 ;  /* 0x3000000fff027230 */ /* 0x100fe40000004100 */
[----:B------:R-:W-:Y:S02]  /*b120*/  HADD2.F32 R14, -RZ, R0.H0_H0 ;  /* 0x20000000ff0e7230 */ /* 0x000fe40000004100 */
[----:B------:R-:W-:-:S02]  /*b130*/  HADD2.F32 R10, -RZ, R15.H0_H0 ;  /* 0x2000000fff0a7230 */ /* 0x000fc40000004100 */
[--C-:B------:R-:W-:Y:S02]  /*b140*/  HADD2.F32 R8, -RZ, R12.reuse.H1_H1 ;  /* 0x3000000cff087230 */ /* 0x100fe40000004100 */
[----:B------:R-:W-:Y:S02]  /*b150*/  HADD2.F32 R0, -RZ, R35.H0_H0 ;  /* 0x20000023ff007230 */ /* 0x000fe40000004100 */
[----:B------:R-:W-:Y:S01]  /*b160*/  HADD2.F32 R9, -RZ, R12.H0_H0 ;  /* 0x2000000cff097230 */ /* 0x000fe20000004100 */
[-C--:B------:R-:W-:Y:S01]  /*b170*/  FMUL.FTZ R12, R2, R14.reuse ;  /* 0x0000000e020c7220 */ /* 0x080fe20000410000 */
[--C-:B------:R-:W-:Y:S02]  /*b180*/  HADD2.F32 R6, -RZ, R13.reuse.H0_H0 ;  /* 0x2000000dff067230 */ /* 0x100fe40000004100 */
[----:B------:R-:W-:Y:S01]  /*b190*/  HADD2.F32 R5, -RZ, R13.H1_H1 ;  /* 0x3000000dff057230 */ /* 0x000fe20000004100 */
[----:B------:R-:W-:Y:S02]  /*b1a0*/  FMUL.FTZ R13, R10, R14 ;  /* 0x0000000e0a0d7220 */ /* 0x000fe40000410000 */
[----:B------:R-:W-:-:S02]  /*b1b0*/  FMUL.FTZ R14, R8, R0 ;  /* 0x00000000080e7220 */ /* 0x000fc40000410000 */
[----:B------:R-:W-:Y:S02]  /*b1c0*/  FFMA.FTZ R15, R10, R18, -R12 ;  /* 0x000000120a0f7223 */ /* 0x000fe4000001080c */
[C---:B------:R-:W-:Y:S01]  /*b1d0*/  FMUL.FTZ R10, R9.reuse, R0 ;  /* 0x00000000090a7220 */ /* 0x040fe20000410000 */
[----:B------:R-:W-:Y:S01]  /*b1e0*/  HADD2.F32 R0, -RZ, R35.H1_H1 ;  /* 0x30000023ff007230 */ /* 0x000fe20000004100 */
[-C--:B------:R-:W-:Y:S01]  /*b1f0*/  FFMA.FTZ R14, R9, R3.reuse, -R14 ;  /* 0x00000003090e7223 */ /* 0x080fe2000001080e */
[----:B------:R-:W-:Y:S01]  /*b200*/  HADD2.F32 R9, -RZ, R16.H0_H0 ;  /* 0x20000010ff097230 */ /* 0x000fe20000004100 */
[----:B------:R-:W-:Y:S01]  /*b210*/  FFMA.FTZ R13, R2, R18, R13 ;  /* 0x00000012020d7223 */ /* 0x000fe2000001000d */
[----:B------:R-:W-:Y:S01]  /*b220*/  HADD2.F32 R2, -RZ, R66.H1_H1 ;  /* 0x30000042ff027230 */ /* 0x000fe20000004100 */
[----:B------:R-:W-:Y:S02]  /*b230*/  FFMA.FTZ R12, R8, R3, R10 ;  /* 0x00000003080c7223 */ /* 0x000fe4000001000a */
[----:B------:R-:W-:-:S02]  /*b240*/  FMUL.FTZ R3, R4, R0 ;  /* 0x0000000004037220 */ /* 0x000fc40000410000 */
[----:B------:R-:W-:Y:S02]  /*b250*/  FMUL.FTZ R0, R11, R0 ;  /* 0x000000000b007220 */ /* 0x000fe40000410000 */
[-C--:B------:R-:W-:Y:S02]  /*b260*/  FMUL.FTZ R8, R5, R9.reuse ;  /* 0x0000000905087220 */ /* 0x080fe40000410000 */
[----:B------:R-:W-:Y:S02]  /*b270*/  FMUL.FTZ R9, R6, R9 ;  /* 0x0000000906097220 */ /* 0x000fe40000410000 */
[-C--:B------:R-:W-:Y:S01]  /*b280*/  FFMA.FTZ R10, R11, R2.reuse, -R3 ;  /* 0x000000020b0a7223 */ /* 0x080fe20000010803 */
[----:B------:R-:W-:Y:S01]  /*b290*/  F2FP.PACK_AB R11, R13, R15 ;  /* 0x0000000f0d0b723e */ /* 0x000fe200000000ff */
[----:B------:R-:W-:Y:S02]  /*b2a0*/  FFMA.FTZ R2, R4, R2, R0 ;  /* 0x0000000204027223 */ /* 0x000fe40000010000 */
[-C--:B------:R-:W-:Y:S01]  /*b2b0*/  FFMA.FTZ R3, R6, R17.reuse, -R8 ;  /* 0x0000001106037223 */ /* 0x080fe20000010808 */
[----:B------:R-:W-:Y:S01]  /*b2c0*/  F2FP.PACK_AB R8, R12, R14 ;  /* 0x0000000e0c08723e */ /* 0x000fe200000000ff */
[----:B------:R-:W-:Y:S01]  /*b2d0*/  FFMA.FTZ R0, R5, R17, R9 ;  /* 0x0000001105007223 */ /* 0x000fe20000010009 */
[----:B------:R-:W-:-:S04]  /*b2e0*/  F2FP.PACK_AB R10, R2, R10 ;  /* 0x0000000a020a723e */ /* 0x000fc800000000ff */
[----:B------:R-:W-:-:S05]  /*b2f0*/  F2FP.PACK_AB R9, R0, R3 ;  /* 0x000000030009723e */ /* 0x000fca00000000ff */
[----:B------:R1:W-:Y:S02]  /*b300*/  STS.128 [R88+0x4800], R8 ;  /* 0x0048000858007388 */ /* 0x0003e40000000c00 */
.L_x_945:
[----:B------:R-:W-:Y:S05]  /*b310*/  BSYNC B0 ;  /* 0x0000000000007941 */ /* 0x000fea0003800000 */
.L_x_944:
[----:B------:R-:W-:Y:S01]  /*b320*/  ISETP.GE.AND P0, PT, R169, c[0x0][0x27c], PT ;  /* 0x00009f00a9007a0c */ /* 0x000fe20003f06270 */
[----:B------:R-:W-:-:S12]  /*b330*/  BSSY B0, `(.L_x_946) ;  /* 0x000002d000007945 */ /* 0x000fd80003800000 */
[----:B------:R-:W-:Y:S05]  /*b340*/  @P0 BRA `(.L_x_947) ;  /* 0x000002b000000947 */ /* 0x000fea0003800000 */
[----:B------:R-:W2:Y:S01]  /*b350*/  LDL R35, [R1+0xc] ;  /* 0x00000c0001237983 */ /* 0x000ea20000100800 */
[----:B------:R-:W-:Y:S02]  /*b360*/  SHF.R.U32.HI R0, RZ, 0x10, R21 ;  /* 0x00000010ff007819 */ /* 0x000fe40000011615 */
[----:B------:R-:W-:Y:S02]  /*b370*/  SHF.R.U32.HI R2, RZ, 0x10, R23 ;  /* 0x00000010ff027819 */ /* 0x000fe40000011617 */
[----:B------:R-:W-:Y:S02]  /*b380*/  SHF.R.U64 R16, R20, 0x10, R21 ;  /* 0x0000001014107819 */ /* 0x000fe40000001215 */
[----:B------:R-:W-:Y:S01]  /*b390*/  SHF.R.U64 R17, R22, 0x10, R23 ;  /* 0x0000001016117819 */ /* 0x000fe20000001217 */
[----:B------:R-:W-:Y:S02]  /*b3a0*/  HADD2.F32 R18, -RZ, R2.H0_H0 ;  /* 0x20000002ff127230 */ /* 0x000fe40000004100 */
[----:B------:R-:W-:Y:S01]  /*b3b0*/  HADD2.F32 R2, -RZ, R68.H0_H0 ;  /* 0x20000044ff027230 */ /* 0x000fe20000004100 */
[----:B-12---:R-:W1:Y:S02]  /*b3c0*/  LDS.128 R8, [R35+0x4800] ;  /* 0x0048000023087984 */ /* 0x006e640000000c00 */
[----:B-1----:R-:W-:-:S02]  /*b3d0*/  HADD2.F32 R13, -RZ, R10.H0_H0 ;  /* 0x2000000aff0d7230 */ /* 0x002fc40000004100 */
[----:B------:R-:W-:Y:S02]  /*b3e0*/  HADD2.F32 R5, -RZ, R10.H1_H1 ;  /* 0x3000000aff057230 */ /* 0x000fe40000004100 */
[--C-:B------:R-:W-:Y:S02]  /*b3f0*/  HADD2.F32 R4, -RZ, R11.reuse.H1_H1 ;  /* 0x3000000bff047230 */ /* 0x100fe40000004100 */
[----:B------:R-:W-:Y:S02]  /*b400*/  HADD2.F32 R10, -RZ, R0.H0_H0 ;  /* 0x20000000ff0a7230 */ /* 0x000fe40000004100 */
[----:B------:R-:W-:Y:S02]  /*b410*/  HADD2.F32 R12, -RZ, R11.H0_H0 ;  /* 0x2000000bff0c7230 */ /* 0x000fe40000004100 */
[--C-:B------:R-:W-:Y:S02]  /*b420*/  HADD2.F32 R6, -RZ, R9.reuse.H0_H0 ;  /* 0x20000009ff067230 */ /* 0x100fe40000004100 */
[----:B------:R-:W-:Y:S01]  /*b430*/  HADD2.F32 R3, -RZ, R9.H1_H1 ;  /* 0x30000009ff037230 */ /* 0x000fe20000004100 */
[-C--:B------:R-:W-:Y:S01]  /*b440*/  FMUL.FTZ R9, R4, R10.reuse ;  /* 0x0000000a04097220 */ /* 0x080fe20000410000 */
[--C-:B------:R-:W-:Y:S01]  /*b450*/  HADD2.F32 R11, -RZ, R8.reuse.H0_H0 ;  /* 0x20000008ff0b7230 */ /* 0x100fe20000004100 */
[C---:B------:R-:W-:Y:S01]  /*b460*/  FMUL.FTZ R10, R12.reuse, R10 ;  /* 0x0000000a0c0a7220 */ /* 0x040fe20000410000 */
[----:B------:R-:W-:Y:S01]  /*b470*/  HADD2.F32 R0, -RZ, R67.H0_H0 ;  /* 0x20000043ff007230 */ /* 0x000fe20000004100 */
[-C--:B------:R-:W-:Y:S01]  /*b480*/  FFMA.FTZ R15, R12, R18.reuse, -R9 ;  /* 0x000000120c0f7223 */ /* 0x080fe20000010809 */
[----:B------:R-:W-:Y:S01]  /*b490*/  HADD2.F32 R8, -RZ, R8.H1_H1 ;  /* 0x30000008ff087230 */ /* 0x000fe20000004100 */
[----:B------:R-:W-:-:S02]  /*b4a0*/  FFMA.FTZ R10, R4, R18, R10 ;  /* 0x00000012040a7223 */ /* 0x000fc4000001000a */
[CC--:B------:R-:W-:Y:S02]  /*b4b0*/  FMUL.FTZ R9, R11.reuse, R0.reuse ;  /* 0x000000000b097220 */ /* 0x0c0fe40000410000 */
[C---:B------:R-:W-:Y:S01]  /*b4c0*/  FMUL.FTZ R14, R8.reuse, R0 ;  /* 0x00000000080e7220 */ /* 0x040fe20000410000 */
[----:B------:R-:W-:Y:S01]  /*b4d0*/  HADD2.F32 R0, -RZ, R67.H1_H1 ;  /* 0x30000043ff007230 */ /* 0x000fe20000004100 */
[-C--:B------:R-:W-:Y:S01]  /*b4e0*/  FFMA.FTZ R12, R8, R2.reuse, R9 ;  /* 0x00000002080c7223 */ /* 0x080fe20000010009 */
[----:B------:R-:W-:Y:S01]  /*b4f0*/  HADD2.F32 R9, -RZ, R16.H0_H0 ;  /* 0x20000010ff097230 */ /* 0x000fe20000004100 */
[----:B------:R-:W-:Y:S01]  /*b500*/  FFMA.FTZ R14, R11, R2, -R14 ;  /* 0x000000020b0e7223 */ /* 0x000fe2000001080e */
[----:B------:R-:W-:Y:S01]  /*b510*/  HADD2.F32 R2, -RZ, R68.H1_H1 ;  /* 0x30000044ff027230 */ /* 0x000fe20000004100 */
[-C--:B------:R-:W-:Y:S01]  /*b520*/  FMUL.FTZ R4, R5, R0.reuse ;  /* 0x0000000005047220 */ /* 0x080fe20000410000 */
[----:B------:R-:W-:Y:S01]  /*b530*/  HADD2.F32 R11, -RZ, R17.H0_H0 ;  /* 0x20000011ff0b7230 */ /* 0x000fe20000004100 */
[----:B------:R-:W-:-:S02]  /*b540*/  FMUL.FTZ R0, R13, R0 ;  /* 0x000000000d007220 */ /* 0x000fc40000410000 */
[-C--:B------:R-:W-:Y:S02]  /*b550*/  FMUL.FTZ R8, R3, R9.reuse ;  /* 0x0000000903087220 */ /* 0x080fe40000410000 */
[C---:B------:R-:W-:Y:S02]  /*b560*/  FMUL.FTZ R9, R6.reuse, R9 ;  /* 0x0000000906097220 */ /* 0x040fe40000410000 */
[-C--:B------:R-:W-:Y:S02]  /*b570*/  FFMA.FTZ R4, R13, R2.reuse, -R4 ;  /* 0x000000020d047223 */ /* 0x080fe40000010804 */
[----:B------:R-:W-:Y:S02]  /*b580*/  FFMA.FTZ R2, R5, R2, R0 ;  /* 0x0000000205027223 */ /* 0x000fe40000010000 */
[-C--:B------:R-:W-:Y:S01]  /*b590*/  FFMA.FTZ R0, R6, R11.reuse, -R8 ;  /* 0x0000000b06007223 */ /* 0x080fe20000010808 */
[----:B------:R-:W-:Y:S01]  /*b5a0*/  F2FP.PACK_AB R8, R12, R14 ;  /* 0x0000000e0c08723e */ /* 0x000fe200000000ff */
[----:B------:R-:W-:Y:S01]  /*b5b0*/  FFMA.FTZ R3, R3, R11, R9 ;  /* 0x0000000b03037223 */ /* 0x000fe20000010009 */
[----:B------:R-:W-:-:S02]  /*b5c0*/  F2FP.PACK_AB R11, R10, R15 ;  /* 0x0000000f0a0b723e */ /* 0x000fc400000000ff */
[----:B------:R-:W-:Y:S02]  /*b5d0*/  F2FP.PACK_AB R10, R2, R4 ;  /* 0x00000004020a723e */ /* 0x000fe400000000ff */
[----:B------:R-:W-:-:S05]  /*b5e0*/  F2FP.PACK_AB R9, R3, R0 ;  /* 0x000000000309723e */ /* 0x000fca00000000ff */
[----:B------:R1:W-:Y:S02]  /*b5f0*/  STS.128 [R35+0x4800], R8 ;  /* 0x0048000823007388 */ /* 0x0003e40000000c00 */
.L_x_947:
[----:B------:R-:W-:Y:S05]  /*b600*/  BSYNC B0 ;  /* 0x0000000000007941 */ /* 0x000fea0003800000 */
.L_x_946:
        /* <DEDUP_REMOVED lines=46> */
.L_x_949:
[----:B------:R-:W-:Y:S05]  /*b8f0*/  BSYNC B0 ;  /* 0x0000000000007941 */ /* 0x000fea0003800000 */
.L_x_948:
[----:B------:R-:W-:Y:S01]  /*b900*/  ISETP.GE.AND P0, PT, R168, c[0x0][0x27c], PT ;  /* 0x00009f00a8007a0c */ /* 0x000fe20003f06270 */
[----:B------:R-:W-:-:S12]  /*b910*/  BSSY B0, `(.L_x_950) ;  /* 0x000002d000007945 */ /* 0x000fd80003800000 */
[----:B------:R-:W-:Y:S05]  /*b920*/  @P0 BRA `(.L_x_951) ;  /* 0x000002b000000947 */ /* 0x000fea0003800000 */
[----:B-1----:R-:W2:Y:S01]  /*b930*/  LDL R20, [R1+0xc] ;  /* 0x00000c0001147983 */ /* 0x002ea20000100800 */
[----:B------:R-:W-:Y:S02]  /*b940*/  SHF.R.U32.HI R0, RZ, 0x10, R33 ;  /* 0x00000010ff007819 */ /* 0x000fe40000011621 */
[----:B------:R-:W-:Y:S02]  /*b950*/  SHF.R.U32.HI R2, RZ, 0x10, R31 ;  /* 0x00000010ff027819 */ /* 0x000fe4000001161f */
[----:B------:R-:W-:Y:S02]  /*b960*/  SHF.R.U64 R15, R32, 0x10, R33 ;  /* 0x00000010200f7819 */ /* 0x000fe40000001221 */
[----:B------:R-:W-:Y:S01]  /*b970*/  SHF.R.U64 R16, R30, 0x10, R31 ;  /* 0x000000101e107819 */ /* 0x000fe2000000121f */
[----:B------:R-:W-:Y:S02]  /*b980*/  HADD2.F32 R18, -RZ, R2.H0_H0 ;  /* 0x20000002ff127230 */ /* 0x000fe40000004100 */
[----:B------:R-:W-:Y:S01]  /*b990*/  HADD2.F32 R2, -RZ, R72.H0_H0 ;  /* 0x20000048ff027230 */ /* 0x000fe20000004100 */
[----:B--2---:R-:W1:Y:S02]  /*b9a0*/  LDS.128 R8, [R20+0x6800] ;  /* 0x0068000014087984 */ /* 0x004e640000000c00 */
        /* <DEDUP_REMOVED lines=35> */
.L_x_951:
[----:B------:R-:W-:Y:S05]  /*bbe0*/  BSYNC B0 ;  /* 0x0000000000007941 */ /* 0x000fea0003800000 */
.L_x_950:
        /* <DEDUP_REMOVED lines=46> */
.L_x_953:
[----:B------:R-:W-:Y:S05]  /*bed0*/  BSYNC B0 ;  /* 0x0000000000007941 */ /* 0x000fea0003800000 */
.L_x_952:
[----:B------:R-:W-:-:S13]  /*bee0*/  ISETP.GE.AND P0, PT, R167, c[0x0][0x27c], PT ;  /* 0x00009f00a7007a0c */ /* 0x000fda0003f06270 */
[----:B------:R-:W-:Y:S05]  /*bef0*/  @P0 BRA `(.L_x_943) ;  /* 0x000002b000000947 */ /* 0x000fea0003800000 */
[----:B-1----:R-:W2:Y:S01]  /*bf00*/  LDL R20, [R1+0xc] ;  /* 0x00000c0001147983 */ /* 0x002ea20000100800 */
[----:B------:R-:W-:Y:S02]  /*bf10*/  SHF.R.U32.HI R0, RZ, 0x10, R45 ;  /* 0x00000010ff007819 */ /* 0x000fe4000001162d */
[----:B------:R-:W-:Y:S02]  /*bf20*/  SHF.R.U32.HI R2, RZ, 0x10, R43 ;  /* 0x00000010ff027819 */ /* 0x000fe4000001162b */
[----:B------:R-:W-:Y:S02]  /*bf30*/  SHF.R.U64 R15, R44, 0x10, R45 ;  /* 0x000000102c0f7819 */ /* 0x000fe4000000122d */
[----:B------:R-:W-:Y:S01]  /*bf40*/  SHF.R.U64 R16, R42, 0x10, R43 ;  /* 0x000000102a107819 */ /* 0x000fe2000000122b */
[----:B------:R-:W-:Y:S02]  /*bf50*/  HADD2.F32 R18, -RZ, R2.H0_H0 ;  /* 0x20000002ff127230 */ /* 0x000fe40000004100 */
[----:B------:R-:W-:Y:S01]  /*bf60*/  HADD2.F32 R2, -RZ, R77.H1_H1 ;  /* 0x3000004dff027230 */ /* 0x000fe20000004100 */
        /* <DEDUP_REMOVED lines=9> */
[----:B------:R-:W-:Y:S01]  /*c000*/  HADD2.F32 R11, -RZ, R8.H0_H0 ;  /* 0x20000008ff0b7230 */ /* 0x000fe20000004100 */
        /* <DEDUP_REMOVED lines=26> */
.L_x_943:
[----:B------:R-:W-:Y:S05]  /*c1b0*/  BSYNC B1 ;  /* 0x0000000000017941 */ /* 0x000fea0003800000 */
.L_x_942:
[----:B------:R-:W-:-:S04]  /*c1c0*/  IADD3 R0, R138, 0x40, RZ ;  /* 0x000000408a007810 */ /* 0x000fc80007ffe0ff */
[----:B------:R-:W-:-:S13]  /*c1d0*/  ISETP.GE.AND P0, PT, R0, R19, PT ;  /* 0x000000130000720c */ /* 0x000fda0003f06270 */
[----:B------:R-:W-:Y:S05]  /*c1e0*/  @P0 BRA `(.L_x_954) ;  /* 0x0000458000000947 */ /* 0x000fea0003800000 */
        /* <DEDUP_REMOVED lines=46> */
.L_x_956:
[----:B------:R-:W-:Y:S05]  /*c4d0*/  BSYNC B0 ;  /* 0x0000000000007941 */ /* 0x000fea0003800000 */
.L_x_955:
        /* <DEDUP_REMOVED lines=27> */
[----:B------:R-:W-:Y:S01]  /*c690*/  HADD2.F32 R0, -RZ, R78.H0_H0 ;  /* 0x2000004eff007230 */ /* 0x000fe20000004100 */
        /* <DEDUP_REMOVED lines=18> */
.L_x_958:
[----:B------:R-:W-:Y:S05]  /*c7c0*/  BSYNC B0 ;  /* 0x0000000000007941 */ /* 0x000fea0003800000 */
.L_x_957:
        /* <DEDUP_REMOVED lines=46> */
.L_x_960:
[----:B------:R-:W-:Y:S05]  /*cab0*/  BSYNC B0 ;  /* 0x0000000000007941 */ /* 0x000fea0003800000 */
.L_x_959:
        /* <DEDUP_REMOVED lines=46> */
.L_x_962:
[----:B------:R-:W-:Y:S05]  /*cda0*/  BSYNC B0 ;  /* 0x0000000000007941 */ /* 0x000fea0003800000 */
.L_x_961:
        /* <DEDUP_REMOVED lines=46> */
.L_x_964:
[----:B------:R-:W-:Y:S05]  /*d090*/  BSYNC B0 ;  /* 0x0000000000007941 */ /* 0x000fea0003800000 */
.L_x_963:
        /* <DEDUP_REMOVED lines=44> */
[----:B------:R1:W-:Y:S01]  /*d360*/  STS.128 [R19+0x9800], R8 ;  /* 0x0098000813007388 */ /* 0x0003e20000000c00 */
[----:B------:R-:W-:Y:S05]  /*d370*/  BRA `(.L_x_954) ;  /* 0x000033f000007947 */ /* 0x000fea0003800000 */
.L_x_937:
[----:B------:R1:W5:Y:S01]  /*d380*/  LDL R35, [R1+0x60] ;  /* 0x0000600001237983 */ /* 0x0003620000100800 */
[----:B------:R-:W-:-:S03]  /*d390*/  IMAD.MOV.U32 R3, RZ, RZ, c[0x0][0x2c4] ;  /* 0x0000b100ff037624 */ /* 0x000fc600078e00ff */
[----:B------:R1:W5:Y:S02]  /*d3a0*/  LDL R33, [R1+0x5c] ;  /* 0x00005c0001217983 */ /* 0x0003640000100800 */
[----:B------:R-:W-:Y:S01]  /*d3b0*/  ISETP.NE.AND P0, PT, R3, 0x1, PT ;  /* 0x000000010300780c */ /* 0x000fe20003f05270 */
[----:B------:R-:W-:-:S12]  /*d3c0*/  IMAD.MOV.U32 R5, RZ, RZ, R8 ;  /* 0x000000ffff057224 */ /* 0x000fd800078e0008 */
[----:B------:R-:W-:-:S05]  /*d3d0*/  @P0 IMAD.HI.U32 R3, R0, c[0x0][0x2c8], RZ ;  /* 0x0000b20000030a27 */ /* 0x000fca00078e00ff */
[----:B------:R-:W-:-:S04]  /*d3e0*/  @P0 SHF.R.U32.HI R0, RZ, c[0x0][0x2cc], R3 ;  /* 0x0000b300ff000a19 */ /* 0x000fc80000011603 */
        /* <DEDUP_REMOVED lines=38> */
[----:B------:R-:W-:Y:S01]  /*d650*/  CS2R R20, SRZ ;  /* 0x0000000000147805 */ /* 0x000fe2000001ff00 */
[----:B------:R-:W-:Y:S01]  /*d660*/  CS2R R14, SRZ ;  /* 0x00000000000e7805 */ /* 0x000fe2000001ff00 */
[----:B------:R-:W-:Y:S01]  /*d670*/  CS2R R12, SRZ ;  /* 0x00000000000c7805 */ /* 0x000fe2000001ff00 */
[----:B------:R-:W-:Y:S01]  /*d680*/  CS2R R42, SRZ ;  /* 0x00000000002a7805 */ /* 0x000fe2000001ff00 */
[----:B------:R-:W-:-:S06]  /*d690*/  CS2R R40, SRZ ;  /* 0x0000000000287805 */ /* 0x000fcc000001ff00 */
[C---:B------:R-:W-:Y:S01]  /*d6a0*/  @!P0 IMAD.SHL.U32 R6, R110.reuse, 0x2, RZ ;  /* 0x000000026e068824 */ /* 0x040fe200078e00ff */
[----:B------:R-:W-:-:S04]  /*d6b0*/  @!P0 SHF.L.U64.HI R0, R110, 0x1, R111 ;  /* 0x000000016e008819 */ /* 0x000fc8000001026f */
[-C--:B---3--:R-:W-:Y:S02]  /*d6c0*/  @!P0 IADD3 R26, P1, R4, R6.reuse, RZ ;  /* 0x00000006041a8210 */ /* 0x088fe40007f3e0ff */
[----:B------:R-:W-:Y:S02]  /*d6d0*/  @!P0 IADD3 R24, P3, R2, R6, RZ ;  /* 0x0000000602188210 */ /* 0x000fe40007f7e0ff */
[----:B----4-:R-:W-:Y:S02]  /*d6e0*/  @!P0 IADD3.X R27, R5, R0, RZ, P1, !PT ;  /* 0x00000000051b8210 */ /* 0x010fe40000ffe4ff */
[----:B------:R-:W-:Y:S01]  /*d6f0*/  ISETP.GE.AND P1, PT, R136, c[0x0][0x27c], PT ;  /* 0x00009f0088007a0c */ /* 0x000fe20003f26270 */
[----:B-1----:R-:W-:Y:S01]  /*d700*/  @!P0 IMAD.X R25, R3, 0x1, R0, P3 ;  /* 0x0000000103198824 */ /* 0x002fe200018e0600 */
[----:B-----5:R-:W-:-:S05]  /*d710*/  @!P2 SHF.L.U32 R6, R35, 0x3, RZ ;  /* 0x000000032306a819 */ /* 0x020fca00000006ff */
[----:B------:R-:W-:-:S04]  /*d720*/  @!P2 IMAD.WIDE R10, R6, 0x2, R4 ;  /* 0x00000002060aa825 */ /* 0x000fc800078e0204 */
[----:B------:R-:W-:Y:S01]  /*d730*/  @!P2 IMAD.WIDE R8, R6, 0x2, R2 ;  /* 0x000000020608a825 */ /* 0x000fe200078e0202 */
[----:B------:R1:W5:Y:S03]  /*d740*/  @!P2 LD.E.128 R20, [R10.64] ;  /* 0x000000080a14a980 */ /* 0x000366000c101d00 */
[----:B------:R-:W-:Y:S01]  /*d750*/  @!P1 IMAD.SHL.U32 R0, R33, 0x8, RZ ;  /* 0x0000000821009824 */ /* 0x000fe200078e00ff */
[----:B------:R2:W5:Y:S01]  /*d760*/  @!P2 LD.E.128 R12, [R8.64] ;  /* 0x00000008080ca980 */ /* 0x000562000c101d00 */
[----:B------:R-:W-:Y:S01]  /*d770*/  CS2R R38, SRZ ;  /* 0x0000000000267805 */ /* 0x000fe2000001ff00 */
[----:B------:R-:W-:Y:S01]  /*d780*/  CS2R R36, SRZ ;  /* 0x0000000000247805 */ /* 0x000fe2000001ff00 */
[----:B------:R-:W-:Y:S01]  /*d790*/  CS2R R18, SRZ ;  /* 0x0000000000127805 */ /* 0x000fe2000001ff00 */
[----:B------:R-:W-:Y:S01]  /*d7a0*/  CS2R R16, SRZ ;  /* 0x0000000000107805 */ /* 0x000fe2000001ff00 */
[----:B------:R-:W-:-:S04]  /*d7b0*/  @!P1 IMAD.WIDE R4, R0, 0x2, R4 ;  /* 0x0000000200049825 */ /* 0x000fc800078e0204 */
[----:B------:R-:W-:Y:S01]  /*d7c0*/  @!P1 IMAD.WIDE R2, R0, 0x2, R2 ;  /* 0x0000000200029825 */ /* 0x000fe200078e0202 */
[----:B------:R3:W5:Y:S04]  /*d7d0*/  @!P1 LD.E.128 R40, [R4.64] ;  /* 0x0000000804289980 */ /* 0x000768000c101d00 */
[----:B------:R3:W5:Y:S04]  /*d7e0*/  @!P1 LD.E.128 R36, [R2.64] ;  /* 0x0000000802249980 */ /* 0x000768000c101d00 */
[----:B------:R3:W5:Y:S01]  /*d7f0*/  @!P0 LD.E.128 R16, [R26.64] ;  /* 0x000000081a108980 */ /* 0x000762000c101d00 */
[----:B-1----:R-:W-:Y:S01]  /*d800*/  CS2R R10, SRZ ;  /* 0x00000000000a7805 */ /* 0x002fe2000001ff00 */
[----:B--2---:R-:W-:-:S06]  /*d810*/  CS2R R8, SRZ ;  /* 0x0000000000087805 */ /* 0x004fcc000001ff00 */
[----:B------:R3:W5:Y:S02]  /*d820*/  @!P0 LD.E.128 R8, [R24.64] ;  /* 0x0000000818088980 */ /* 0x000764000c101d00 */
.L_x_966:
[----:B--2---:R-:W-:Y:S05]  /*d830*/  BSYNC B0 ;  /* 0x0000000000007941 */ /* 0x004fea0003800000 */
.L_x_965:
[----:B------:R-:W-:Y:S01]  /*d840*/  IADD3 R0, R28, 0x40, RZ ;  /* 0x000000401c007810 */ /* 0x000fe20007ffe0ff */
[----:B---3-5:R-:W-:Y:S01]  /*d850*/  IMAD.MOV.U32 R4, RZ, RZ, R42 ;  /* 0x000000ffff047224 */ /* 0x028fe200078e002a */
[----:B------:R-:W-:Y:S01]  /*d860*/  MOV R25, R10 ;  /* 0x0000000a00197202 */ /* 0x000fe20000000f00 */
[----:B-1----:R-:W-:Y:S01]  /*d870*/  IMAD.MOV.U32 R3, RZ, RZ, R43 ;  /* 0x000000ffff037224 */ /* 0x002fe200078e002b */
[----:B------:R-:W-:Y:S01]  /*d880*/  ISETP.GE.AND P0, PT, R0, R34, PT ;  /* 0x000000220000720c */ /* 0x000fe20003f06270 */
[----:B------:R-:W-:Y:S01]  /*d890*/  IMAD.MOV.U32 R2, RZ, RZ, R40 ;  /* 0x000000ffff027224 */ /* 0x000fe200078e0028 */
[----:B----4-:R1:W2:Y:S01]  /*d8a0*/  SHFL.IDX PT, R5, R30, 0x1, 0x1e1f ;  /* 0x003e1f001e057f89 */ /* 0x0102a200000e0000 */
[----:B------:R-:W-:Y:S01]  /*d8b0*/  IMAD.MOV.U32 R0, RZ, RZ, R41 ;  /* 0x000000ffff007224 */ /* 0x000fe200078e0029 */
[----:B------:R-:W-:Y:S01]  /*d8c0*/  PRMT R92, R3, 0x5410, R4 ;  /* 0x00005410035c7816 */ /* 0x000fe20000000004 */
[----:B------:R-:W-:Y:S01]  /*d8d0*/  IMAD.MOV.U32 R3, RZ, RZ, R23 ;  /* 0x000000ffff037224 */ /* 0x000fe200078e0017 */
[----:B------:R-:W-:Y:S01]  /*d8e0*/  PRMT R91, R2, 0x7610, R91 ;  /* 0x00007610025b7816 */ /* 0x000fe2000000005b */
[----:B------:R-:W-:Y:S01]  /*d8f0*/  IMAD.MOV.U32 R2, RZ, RZ, R20 ;  /* 0x000000ffff027224 */ /* 0x000fe200078e0014 */
[----:B------:R-:W-:Y:S01]  /*d900*/  PRMT R89, R89, 0x5410, R0 ;  /* 0x0000541059597816 */ /* 0x000fe20000000000 */
[----:B------:R-:W-:Y:S01]  /*d910*/  IMAD.MOV.U32 R0, RZ, RZ, R21 ;  /* 0x000000ffff007224 */ /* 0x000fe200078e0015 */
[----:B------:R-:W-:Y:S01]  /*d920*/  BSSY B0, `(.L_x_967) ;  /* 0x0000050000007945 */ /* 0x000fe20003800000 */
[----:B------:R-:W-:Y:S01]  /*d930*/  IMAD.MOV.U32 R4, RZ, RZ, R22 ;  /* 0x000000ffff047224 */ /* 0x000fe200078e0016 */
        /* <DEDUP_REMOVED lines=27> */
[----:B------:R-:W-:Y:S01]  /*daf0*/  CS2R R80, SRZ ;  /* 0x0000000000507805 */ /* 0x000fe2000001ff00 */
[----:B------:R-:W-:Y:S01]  /*db00*/  PRMT R85, R2, 0x7610, R85 ;  /* 0x0000761002557816 */ /* 0x000fe20000000055 */
[----:B------:R1:W3:Y:S01]  /*db10*/  SHFL.IDX PT, R4, R31, 0x1, 0x1e1f ;  /* 0x003e1f001f047f89 */ /* 0x0002e200000e0000 */
[----:B------:R-:W-:Y:S01]  /*db20*/  PRMT R73, R24, 0x7610, R73 ;  /* 0x0000761018497816 */ /* 0x000fe20000000049 */
[----:B------:R-:W-:Y:S01]  /*db30*/  CS2R R66, SRZ ;  /* 0x0000000000427805 */ /* 0x000fe2000001ff00 */
[----:B------:R-:W-:Y:S01]  /*db40*/  PRMT R53, R0, 0x5410, R6 ;  /* 0x0000541000357816 */ /* 0x000fe20000000006 */
[----:B------:R1:W4:Y:S01]  /*db50*/  SHFL.IDX PT, R3, R29, 0x1, 0x1e1f ;  /* 0x003e1f001d037f89 */ /* 0x00032200000e0000 */
[----:B------:R-:W-:Y:S01]  /*db60*/  CS2R R64, SRZ ;  /* 0x0000000000407805 */ /* 0x000fe2000001ff00 */
[----:B------:R-:W-:Y:S01]  /*db70*/  CS2R R46, SRZ ;  /* 0x00000000002e7805 */ /* 0x000fe2000001ff00 */
[----:B------:R-:W-:Y:S01]  /*db80*/  CS2R R44, SRZ ;  /* 0x00000000002c7805 */ /* 0x000fe2000001ff00 */
[----:B------:R1:W1:Y:S01]  /*db90*/  SHFL.IDX PT, R2, R32, 0x1, 0x1e1f ;  /* 0x003e1f0020027f89 */ /* 0x00026200000e0000 */
        /* <DEDUP_REMOVED lines=18> */
[----:B-1----:R-:W-:Y:S02]  /*dcc0*/  @!P0 IADD3 R24, P3, R2, R0, RZ ;  /* 0x0000000002188210 */ /* 0x002fe40007f7e0ff */
[----:B------:R-:W-:Y:S02]  /*dcd0*/  @!P0 IADD3.X R27, R5, R6, RZ, P1, !PT ;  /* 0x00000006051b8210 */ /* 0x000fe40000ffe4ff */
[----:B------:R-:W-:Y:S01]  /*dce0*/  ISETP.GE.AND P1, PT, R136, c[0x0][0x27c], PT ;  /* 0x00009f0088007a0c */ /* 0x000fe20003f26270 */
[----:B----4-:R-:W-:Y:S01]  /*dcf0*/  @!P0 IMAD.X R25, R3, 0x1, R6, P3 ;  /* 0x0000000103198824 */ /* 0x010fe200018e0606 */
[----:B------:R-:W-:Y:S01]  /*dd00*/  @!P2 SHF.L.U32 R6, R35, 0x3, RZ ;  /* 0x000000032306a819 */ /* 0x000fe200000006ff */
[----:B------:R-:W-:Y:S01]  /*dd10*/  CS2R R78, SRZ ;  /* 0x00000000004e7805 */ /* 0x000fe2000001ff00 */
[----:B------:R-:W-:Y:S01]  /*dd20*/  CS2R R76, SRZ ;  /* 0x00000000004c7805 */ /* 0x000fe2000001ff00 */
[----:B------:R-:W-:Y:S01]  /*dd30*/  CS2R R46, SRZ ;  /* 0x00000000002e7805 */ /* 0x000fe2000001ff00 */
[----:B------:R-:W-:Y:S01]  /*dd40*/  CS2R R44, SRZ ;  /* 0x00000000002c7805 */ /* 0x000fe2000001ff00 */
[----:B------:R-:W-:Y:S01]  /*dd50*/  @!P2 IMAD.WIDE R30, R6, 0x2, R4 ;  /* 0x00000002061ea825 */ /* 0x000fe200078e0204 */
[----:B------:R-:W-:Y:S01]  /*dd60*/  CS2R R50, SRZ ;  /* 0x0000000000327805 */ /* 0x000fe2000001ff00 */
[----:B------:R-:W-:-:S02]  /*dd70*/  CS2R R48, SRZ ;  /* 0x0000000000307805 */ /* 0x000fc4000001ff00 */
[----:B------:R-:W-:Y:S01]  /*dd80*/  @!P2 IMAD.WIDE R28, R6, 0x2, R2 ;  /* 0x00000002061ca825 */ /* 0x000fe200078e0202 */
[----:B------:R1:W5:Y:S03]  /*dd90*/  @!P2 LD.E.128 R64, [R30.64] ;  /* 0x000000081e40a980 */ /* 0x000366000c101d00 */
[----:B------:R-:W-:Y:S01]  /*dda0*/  @!P1 IMAD.SHL.U32 R0, R33, 0x8, RZ ;  /* 0x0000000821009824 */ /* 0x000fe200078e00ff */
[----:B------:R1:W5:Y:S03]  /*ddb0*/  @!P2 LD.E.128 R68, [R28.64] ;  /* 0x000000081c44a980 */ /* 0x000366000c101d00 */
[C---:B------:R-:W-:Y:S01]  /*ddc0*/  @!P1 IMAD.WIDE R4, R0.reuse, 0x2, R4 ;  /* 0x0000000200049825 */ /* 0x040fe200078e0204 */
[----:B------:R1:W5:Y:S03]  /*ddd0*/  @!P0 LD.E.128 R44, [R26.64] ;  /* 0x000000081a2c8980 */ /* 0x000366000c101d00 */
[----:B------:R-:W-:Y:S01]  /*dde0*/  @!P1 IMAD.WIDE R2, R0, 0x2, R2 ;  /* 0x0000000200029825 */ /* 0x000fe200078e0202 */
[----:B------:R1:W5:Y:S04]  /*ddf0*/  @!P1 LD.E.128 R80, [R4.64] ;  /* 0x0000000804509980 */ /* 0x000368000c101d00 */
[----:B------:R1:W5:Y:S04]  /*de00*/  @!P1 LD.E.128 R76, [R2.64] ;  /* 0x00000008024c9980 */ /* 0x000368000c101d00 */
[----:B------:R1:W5:Y:S02]  /*de10*/  @!P0 LD.E.128 R48, [R24.64] ;  /* 0x0000000818308980 */ /* 0x000364000c101d00 */
.L_x_968:
[----:B--2---:R-:W-:Y:S05]  /*de20*/  BSYNC B0 ;  /* 0x0000000000007941 */ /* 0x004fea0003800000 */
.L_x_967:
[----:B-----5:R-:W-:Y:S01]  /*de30*/  IMAD.MOV.U32 R0, RZ, RZ, R82 ;  /* 0x000000ffff007224 */ /* 0x020fe200078e0052 */
[----:B------:R-:W-:-:S04]  /*de40*/  DEPBAR.LE SB0, 0x1 ;  /* 0x000080400000791a */ /* 0x000fc80000000000 */
[----:B-1-3--:R-:W-:Y:S01]  /*de50*/  IMAD.MOV.U32 R4, RZ, RZ, R83 ;  /* 0x000000ffff047224 */ /* 0x00afe200078e0053 */
[----:B------:R-:W-:Y:S01]  /*de60*/  PRMT R105, R0, 0x7610, R105 ;  /* 0x0000761000697816 */ /* 0x000fe20000000069 */
[----:B----4-:R-:W-:Y:S01]  /*de70*/  IMAD.MOV.U32 R3, RZ, RZ, R80 ;  /* 0x000000ffff037224 */ /* 0x010fe200078e0050 */
[----:B------:R-:W-:Y:S01]  /*de80*/  BSSY B1, `(.L_x_969) ;  /* 0x000015c000017945 */ /* 0x000fe20003800000 */
        /* <DEDUP_REMOVED lines=23> */
[----:B------:R-:W-:Y:S01]  /*e000*/  IMAD.IADD R4, R34, 0x1, -R118 ;  /* 0x0000000122047824 */ /* 0x000fe200078e0a76 */
[----:B------:R-:W-:-:S02]  /*e010*/  MOV R3, R76 ;  /* 0x0000004c00037202 */ /* 0x000fc40000000f00 */
[----:B------:R-:W-:Y:S01]  /*e020*/  PRMT R101, R101, 0x5410, R2 ;  /* 0x0000541065657816 */ /* 0x000fe20000000002 */
[----:B------:R-:W-:Y:S01]  /*e030*/  IMAD.MOV.U32 R2, RZ, RZ, R68 ;  /* 0x000000ffff027224 */ /* 0x000fe200078e0044 */
[----:B------:R-:W-:Y:S01]  /*e040*/  IMNMX R84, R4, 0x80, PT ;  /* 0x0000008004547817 */ /* 0x000fe20003800200 */
[----:B------:R-:W-:Y:S01]  /*e050*/  IMAD.MOV.U32 R4, RZ, RZ, R50 ;  /* 0x000000ffff047224 */ /* 0x000fe200078e0032 */
[----:B------:R-:W-:Y:S01]  /*e060*/  PRMT R102, R3, 0x7610, R102 ;  /* 0x0000761003667816 */ /* 0x000fe20000000066 */
[----:B------:R-:W-:Y:S01]  /*e070*/  IMAD.MOV.U32 R3, RZ, RZ, R71 ;  /* 0x000000ffff037224 */ /* 0x000fe200078e0047 */
[----:B------:R-:W-:Y:S01]  /*e080*/  BAR.SYNC.DEFER_BLOCKING 0x0 ;  /* 0x0000000000007b1d */ /* 0x000fe20000010000 */
[----:B------:R-:W-:Y:S02]  /*e090*/  ISETP.GE.AND P0, PT, R138, R84, PT ;  /* 0x000000548a00720c */ /* 0x000fe40003f06270 */
[----:B------:R-:W-:Y:S02]  /*e0a0*/  PRMT R99, R0, 0x7610, R99 ;  /* 0x0000761000637816 */ /* 0x000fe40000000063 */
[----:B------:R-:W-:-:S02]  /*e0b0*/  MOV R0, R69 ;  /* 0x0000004500007202 */ /* 0x000fc40000000f00 */
[----:B------:R-:W-:Y:S01]  /*e0c0*/  PRMT R99, R99, 0x5410, R3 ;  /* 0x0000541063637816 */ /* 0x000fe20000000003 */
[----:B------:R-:W-:Y:S01]  /*e0d0*/  IMAD.MOV.U32 R3, RZ, RZ, R51 ;  /* 0x000000ffff037224 */ /* 0x000fe200078e0033 */
[----:B------:R-:W-:Y:S01]  /*e0e0*/  PRMT R98, R2, 0x7610, R98 ;  /* 0x0000761002627816 */ /* 0x000fe20000000062 */
[----:B------:R-:W-:Y:S01]  /*e0f0*/  IMAD.MOV.U32 R2, RZ, RZ, R48 ;  /* 0x000000ffff027224 */ /* 0x000fe200078e0030 */
[----:B------:R-:W-:Y:S01]  /*e100*/  PRMT R97, R97, 0x5410, R0 ;  /* 0x0000541061617816 */ /* 0x000fe20000000000 */
[----:B------:R-:W-:Y:S01]  /*e110*/  IMAD.MOV.U32 R0, RZ, RZ, R49 ;  /* 0x000000ffff007224 */ /* 0x000fe200078e0031 */
[----:B------:R-:W-:Y:S02]  /*e120*/  PRMT R94, R4, 0x5410, R3 ;  /* 0x00005410045e7816 */ /* 0x000fe40000000003 */
[----:B------:R-:W-:Y:S02]  /*e130*/  PRMT R93, R2, 0x7610, R93 ;  /* 0x00007610025d7816 */ /* 0x000fe4000000005d */
[----:B------:R-:W-:Y:S01]  /*e140*/  PRMT R91, R91, 0x5410, R0 ;  /* 0x000054105b5b7816 */ /* 0x000fe20000000000 */
[----:B------:R-:W-:Y:S05]  /*e150*/  @P0 BRA `(.L_x_970) ;  /* 0x000012e000000947 */ /* 0x000fea0003800000 */
[----:B------:R1:W5:Y:S04]  /*e160*/  LDL R119, [R1+0x64] ;  /* 0x0000640001777983 */ /* 0x0003680000100800 */
[----:B------:R1:W5:Y:S01]  /*e170*/  LDL R118, [R1+0x68] ;  /* 0x0000680001767983 */ /* 0x0003620000100800 */
[----:B------:R-:W-:Y:S01]  /*e180*/  ISETP.GE.AND P0, PT, R110, c[0x0][0x27c], PT ;  /* 0x00009f006e007a0c */ /* 0x000fe20003f06270 */
[----:B------:R-:W-:-:S12]  /*e190*/  BSSY B0, `(.L_x_971) ;  /* 0x0000062000007945 */ /* 0x000fd80003800000 */
[----:B------:R-:W-:Y:S05]  /*e1a0*/  @P0 BRA `(.L_x_972) ;  /* 0x0000060000000947 */ /* 0x000fea0003800000 */
[----:B------:R-:W2:Y:S01]  /*e1b0*/  LDL R120, [R1+0xc8] ;  /* 0x0000c80001787983 */ /* 0x000ea20000100800 */
[----:B------:R-:W-:Y:S02]  /*e1c0*/  MOV R0, c[0x0][0x27c] ;  /* 0x00009f0000007a02 */ /* 0x000fe40000000f00 */
[----:B------:R-:W-:Y:S02]  /*e1d0*/  SHF.R.U32.HI R4, RZ, 0x10, R9 ;  /* 0x00000010ff047819 */ /* 0x000fe40000011609 */
[----:B------:R-:W-:Y:S02]  /*e1e0*/  LEA.HI R0, R0, R170, RZ, 0x1d ;  /* 0x000000aa00007211 */ /* 0x000fe400078fe8ff */
[----:B------:R-:W-:Y:S02]  /*e1f0*/  SHF.R.U64 R63, R18, 0x10, R19 ;  /* 0x00000010123f7819 */ /* 0x000fe40000001213 */
[----:B------:R-:W-:Y:S02]  /*e200*/  SHF.R.S32.HI R3, RZ, 0x1f, R0 ;  /* 0x0000001fff037819 */ /* 0x000fe40000011400 */
[----:B------:R-:W-:-:S02]  /*e210*/  SHF.L.U32 R2, R0, 0x3, RZ ;  /* 0x0000000300027819 */ /* 0x000fc400000006ff */
[----:B------:R-:W-:Y:S02]  /*e220*/  LEA.HI R0, R3, R0, RZ, 0x2 ;  /* 0x0000000003007211 */ /* 0x000fe400078f10ff */
[----:B-----5:R-:W-:Y:S02]  /*e230*/  LOP3.LUT R2, R119, 0x18, R2, 0xf8, !PT ;  /* 0x0000001877027812 */ /* 0x020fe400078ef802 */
[----:B------:R-:W-:Y:S02]  /*e240*/  SHF.L.U32 R0, R0, 0xa, RZ ;  /* 0x0000000a00007819 */ /* 0x000fe400000006ff */
[----:B------:R-:W-:Y:S02]  /*e250*/  LOP3.LUT R2, R2, R118, RZ, 0x3c, !PT ;  /* 0x0000007602027212 */ /* 0x000fe400078e3cff */
[----:B------:R-:W-:Y:S02]  /*e260*/  LOP3.LUT R0, R0, 0x7ffff000, RZ, 0xc0, !PT ;  /* 0x7ffff00000007812 */ /* 0x000fe400078ec0ff */
[----:B------:R-:W-:-:S02]  /*e270*/  SHF.R.U32.HI R58, RZ, 0x10, R19 ;  /* 0x00000010ff3a7819 */ /* 0x000fc40000011613 */
[----:B------:R-:W-:Y:S02]  /*e280*/  IADD3 R0, R2, R0, R7 ;  /* 0x0000000002007210 */ /* 0x000fe40007ffe007 */
[----:B------:R-:W-:Y:S02]  /*e290*/  SHF.R.U32.HI R52, RZ, 0x10, R17 ;  /* 0x00000010ff347819 */ /* 0x000fe40000011611 */
[----:B------:R-:W-:Y:S01]  /*e2a0*/  SHF.L.U32 R35, R0, 0x1, RZ ;  /* 0x0000000100237819 */ /* 0x000fe200000006ff */
[----:B------:R-:W-:Y:S01]  /*e2b0*/  HADD2.F32 R0, -RZ, R53.H0_H0 ;  /* 0x20000035ff007230 */ /* 0x000fe20000004100 */
[----:B------:R-:W-:Y:S01]  /*e2c0*/  SHF.R.U64 R62, R8, 0x10, R9 ;  /* 0x00000010083e7819 */ /* 0x000fe20000001209 */
[----:B------:R-:W-:Y:S01]  /*e2d0*/  HADD2.F32 R8, -RZ, R55.H0_H0 ;  /* 0x20000037ff087230 */ /* 0x000fe20000004100 */
[--C-:B------:R-:W-:Y:S01]  /*e2e0*/  SHF.R.U64 R59, R10, 0x10, R11.reuse ;  /* 0x000000100a3b7819 */ /* 0x100fe2000000120b */
[----:B------:R-:W3:Y:S01]  /*e2f0*/  LDS.128 R28, [R35+0x6080] ;  /* 0x00608000231c7984 */ /* 0x000ee20000000c00 */
[----:B------:R-:W-:Y:S01]  /*e300*/  HADD2.F32 R75, -RZ, R52.H0_H0 ;  /* 0x20000034ff4b7230 */ /* 0x000fe20000004100 */
[----:B------:R-:W-:-:S02]  /*e310*/  SHF.R.U32.HI R54, RZ, 0x10, R11 ;  /* 0x00000010ff367819 */ /* 0x000fc4000001160b */
[----:B------:R-:W-:Y:S01]  /*e320*/  SHF.R.U64 R72, R16, 0x10, R17 ;  /* 0x0000001010487819 */ /* 0x000fe20000001211 */
[--C-:B---3--:R-:W-:Y:S02]  /*e330*/  HADD2.F32 R3, -RZ, R29.reuse.H0_H0 ;  /* 0x2000001dff037230 */ /* 0x108fe40000004100 */
[----:B------:R-:W-:Y:S02]  /*e340*/  HADD2.F32 R2, -RZ, R29.H1_H1 ;  /* 0x3000001dff027230 */ /* 0x000fe40000004100 */
[----:B------:R-:W-:Y:S01]  /*e350*/  HADD2.F32 R5, -RZ, R28.H0_H0 ;  /* 0x2000001cff057230 */ /* 0x000fe20000004100 */
[----:B------:R-:W-:Y:S01]  /*e360*/  FMUL.FTZ R56, R3, R0 ;  /* 0x0000000003387220 */ /* 0x000fe20000410000 */
[----:B------:R-:W-:Y:S02]  /*e370*/  HADD2.F32 R10, -RZ, R31.H0_H0 ;  /* 0x2000001fff0a7230 */ /* 0x000fe40000004100 */
[--C-:B------:R-:W-:Y:S02]  /*e380*/  HADD2.F32 R16, -RZ, R30.reuse.H0_H0 ;  /* 0x2000001eff107230 */ /* 0x100fe40000004100 */
[----:B------:R-:W-:-:S02]  /*e390*/  HADD2.F32 R11, -RZ, R30.H1_H1 ;  /* 0x3000001eff0b7230 */ /* 0x000fc40000004100 */
[----:B------:R-:W-:Y:S02]  /*e3a0*/  HADD2.F32 R29, -RZ, R54.H0_H0 ;  /* 0x20000036ff1d7230 */ /* 0x000fe40000004100 */
[----:B------:R-:W-:Y:S02]  /*e3b0*/  HADD2.F32 R17, -RZ, R28.H1_H1 ;  /* 0x3000001cff117230 */ /* 0x000fe40000004100 */
[----:B------:R-:W-:Y:S01]  /*e3c0*/  HADD2.F32 R9, -RZ, R31.H1_H1 ;  /* 0x3000001fff097230 */ /* 0x000fe20000004100 */
[----:B--2---:R-:W2:Y:S02]  /*e3d0*/  LDS.128 R24, [R120] ;  /* 0x0000000078187984 */ /* 0x004ea40000000c00 */
[----:B--2---:R-:W-:Y:S02]  /*e3e0*/  HADD2.F32 R33, -RZ, R25.H0_H0 ;  /* 0x20000019ff217230 */ /* 0x004fe40000004100 */
[--C-:B------:R-:W-:Y:S02]  /*e3f0*/  HADD2.F32 R19, -RZ, R27.reuse.H0_H0 ;  /* 0x2000001bff137230 */ /* 0x100fe40000004100 */
[----:B------:R-:W-:Y:S01]  /*e400*/  HADD2.F32 R18, -RZ, R27.H1_H1 ;  /* 0x3000001bff127230 */ /* 0x000fe20000004100 */
[----:B------:R-:W-:Y:S01]  /*e410*/  FMUL.FTZ R6, R33, R0 ;  /* 0x0000000021067220 */ /* 0x000fe20000410000 */
[----:B------:R-:W-:-:S02]  /*e420*/  HADD2.F32 R25, -RZ, R25.H1_H1 ;  /* 0x30000019ff197230 */ /* 0x000fc40000004100 */
[----:B------:R-:W-:Y:S01]  /*e430*/  HADD2.F32 R27, -RZ, R4.H0_H0 ;  /* 0x20000004ff1b7230 */ /* 0x000fe20000004100 */
[----:B------:R-:W-:Y:S01]  /*e440*/  FFMA.FTZ R61, R3, R8, R6 ;  /* 0x00000008033d7223 */ /* 0x000fe20000010006 */
[--C-:B------:R-:W-:Y:S02]  /*e450*/  HADD2.F32 R32, -RZ, R24.reuse.H0_H0 ;  /* 0x20000018ff207230 */ /* 0x100fe40000004100 */
[----:B------:R-:W-:Y:S01]  /*e460*/  HADD2.F32 R4, -RZ, R53.H1_H1 ;  /* 0x30000035ff047230 */ /* 0x000fe20000004100 */
[-C--:B------:R-:W-:Y:S01]  /*e470*/  FMUL.FTZ R0, R25, R27.reuse ;  /* 0x0000001b19007220 */ /* 0x080fe20000410000 */
[----:B------:R-:W-:Y:S01]  /*e480*/  HADD2.F32 R6, -RZ, R55.H1_H1 ;  /* 0x30000037ff067230 */ /* 0x000fe20000004100 */
[----:B------:R-:W-:Y:S01]  /*e490*/  FMUL.FTZ R55, R2, R27 ;  /* 0x0000001b02377220 */ /* 0x000fe20000410000 */
[----:B------:R-:W-:Y:S01]  /*e4a0*/  HADD2.F32 R34, -RZ, R24.H1_H1 ;  /* 0x30000018ff227230 */ /* 0x000fe20000004100 */
[-C--:B------:R-:W-:Y:S01]  /*e4b0*/  FMUL.FTZ R3, R32, R4.reuse ;  /* 0x0000000420037220 */ /* 0x080fe20000410000 */
[----:B------:R-:W-:Y:S01]  /*e4c0*/  HADD2.F32 R24, -RZ, R26.H0_H0 ;  /* 0x2000001aff187230 */ /* 0x000fe20000004100 */
[----:B------:R-:W-:Y:S01]  /*e4d0*/  FFMA.FTZ R60, R2, R75, R0 ;  /* 0x0000004b023c7223 */ /* 0x000fe20000010000 */
[----:B------:R-:W-:Y:S01]  /*e4e0*/  HADD2.F32 R0, -RZ, R73.H0_H0 ;  /* 0x20000049ff007230 */ /* 0x000fe20000004100 */
[C---:B------:R-:W-:Y:S01]  /*e4f0*/  FMUL.FTZ R53, R5.reuse, R4 ;  /* 0x0000000405357220 */ /* 0x040fe20000410000 */
[----:B------:R-:W-:Y:S01]  /*e500*/  HADD2.F32 R2, -RZ, R57.H0_H0 ;  /* 0x20000039ff027230 */ /* 0x000fe20000004100 */
[----:B------:R-:W-:Y:S01]  /*e510*/  FFMA.FTZ R57, R5, R6, R3 ;  /* 0x0000000605397223 */ /* 0x000fe20000010003 */
[----:B------:R-:W-:Y:S01]  /*e520*/  HADD2.F32 R3, -RZ, R73.H1_H1 ;  /* 0x30000049ff037230 */ /* 0x000fe20000004100 */
[-C--:B------:R-:W-:Y:S01]  /*e530*/  FMUL.FTZ R5, R19, R0.reuse ;  /* 0x0000000013057220 */ /* 0x080fe20000410000 */
[----:B------:R-:W-:Y:S01]  /*e540*/  HADD2.F32 R4, -RZ, R74.H0_H0 ;  /* 0x2000004aff047230 */ /* 0x000fe20000004100 */
[C---:B------:R-:W-:Y:S01]  /*e550*/  FMUL.FTZ R28, R10.reuse, R0 ;  /* 0x000000000a1c7220 */ /* 0x040fe20000410000 */
[----:B------:R-:W-:Y:S01]  /*e560*/  HADD2.F32 R73, -RZ, R58.H0_H0 ;  /* 0x2000003aff497230 */ /* 0x000fe20000004100 */
[----:B------:R-:W-:Y:S01]  /*e570*/  FFMA.FTZ R30, R10, R3, R5 ;  /* 0x000000030a1e7223 */ /* 0x000fe20000010005 */
[----:B------:R-:W-:Y:S01]  /*e580*/  HADD2.F32 R5, -RZ, R62.H0_H0 ;  /* 0x2000003eff057230 */ /* 0x000fe20000004100 */
[-C--:B------:R-:W-:Y:S01]  /*e590*/  FMUL.FTZ R27, R24, R2.reuse ;  /* 0x00000002181b7220 */ /* 0x080fe20000410000 */
[----:B------:R-:W-:Y:S01]  /*e5a0*/  HADD2.F32 R10, -RZ, R59.H0_H0 ;  /* 0x2000003bff0a7230 */ /* 0x000fe20000004100 */
[----:B------:R-:W-:Y:S01]  /*e5b0*/  FMUL.FTZ R31, R16, R2 ;  /* 0x00000002101f7220 */ /* 0x000fe20000410000 */
[----:B------:R-:W-:Y:S01]  /*e5c0*/  HADD2.F32 R26, -RZ, R26.H1_H1 ;  /* 0x3000001aff1a7230 */ /* 0x000fe20000004100 */
[----:B------:R-:W-:Y:S01]  /*e5d0*/  FMUL.FTZ R0, R18, R29 ;  /* 0x0000001d12007220 */ /* 0x000fe20000410000 */
[----:B------:R-:W-:Y:S01]  /*e5e0*/  HADD2.F32 R59, -RZ, R72.H0_H0 ;  /* 0x20000048ff3b7230 */ /* 0x000fe20000004100 */
[----:B------:R-:W-:Y:S01]  /*e5f0*/  FMUL.FTZ R2, R34, R5 ;  /* 0x0000000522027220 */ /* 0x000fe20000410000 */
[----:B------:R-:W-:Y:S01]  /*e600*/  HADD2.F32 R58, -RZ, R63.H0_H0 ;  /* 0x2000003fff3a7230 */ /* 0x000fe20000004100 */
[----:B------:R-:W-:-:S02]  /*e610*/  FFMA.FTZ R54, R16, R4, R27 ;  /* 0x0000000410367223 */ /* 0x000fc4000001001b */
[C---:B------:R-:W-:Y:S02]  /*e620*/  FMUL.FTZ R16, R9.reuse, R29 ;  /* 0x0000001d09107220 */ /* 0x040fe40000410000 */
[----:B------:R-:W-:Y:S02]  /*e630*/  FFMA.FTZ R27, R9, R73, R0 ;  /* 0x00000049091b7223 */ /* 0x000fe40000010000 */
[-C--:B------:R-:W-:Y:S02]  /*e640*/  FMUL.FTZ R0, R26, R10.reuse ;  /* 0x0000000a1a007220 */ /* 0x080fe40000410000 */
[C---:B------:R-:W-:Y:S02]  /*e650*/  FFMA.FTZ R29, R17.reuse, R59, R2 ;  /* 0x0000003b111d7223 */ /* 0x040fe40000010002 */
[----:B------:R-:W-:Y:S02]  /*e660*/  FMUL.FTZ R9, R17, R5 ;  /* 0x0000000511097220 */ /* 0x000fe40000410000 */
[----:B------:R-:W-:-:S02]  /*e670*/  FMUL.FTZ R2, R11, R10 ;  /* 0x0000000a0b027220 */ /* 0x000fc40000410000 */
[----:B------:R-:W-:Y:S01]  /*e680*/  FFMA.FTZ R52, R11, R58, R0 ;  /* 0x0000003a0b347223 */ /* 0x000fe20000010000 */
[----:B------:R-:W-:Y:S01]  /*e690*/  F2FP.PACK_AB R11, R27, R30 ;  /* 0x0000001e1b0b723e */ /* 0x000fe200000000ff */
[----:B------:R-:W-:Y:S02]  /*e6a0*/  FFMA.FTZ R5, R24, R4, -R31 ;  /* 0x0000000418057223 */ /* 0x000fe4000001081f */
[----:B------:R-:W-:Y:S01]  /*e6b0*/  FFMA.FTZ R17, R33, R8, -R56 ;  /* 0x0000000821117223 */ /* 0x000fe20000010838 */
[----:B------:R-:W-:Y:S01]  /*e6c0*/  F2FP.PACK_AB R8, R29, R57 ;  /* 0x000000391d08723e */ /* 0x000fe200000000ff */
[----:B------:R-:W-:Y:S02]  /*e6d0*/  FFMA.FTZ R10, R25, R75, -R55 ;  /* 0x0000004b190a7223 */ /* 0x000fe40000010837 */
[----:B------:R-:W-:Y:S02]  /*e6e0*/  FFMA.FTZ R6, R32, R6, -R53 ;  /* 0x0000000620067223 */ /* 0x000fe40000010835 */
[----:B------:R-:W-:Y:S01]  /*e6f0*/  FFMA.FTZ R3, R19, R3, -R28 ;  /* 0x0000000313037223 */ /* 0x000fe2000001081c */
[----:B------:R-:W-:Y:S01]  /*e700*/  F2FP.PACK_AB R17, R10, R17 ;  /* 0x000000110a11723e */ /* 0x000fe200000000ff */
        /* <DEDUP_REMOVED lines=10> */
.L_x_972:
[----:B------:R-:W-:Y:S05]  /*e7b0*/  BSYNC B0 ;  /* 0x0000000000007941 */ /* 0x000fea0003800000 */
.L_x_971:
[----:B------:R-:W-:Y:S01]  /*e7c0*/  ISETP.GE.AND P0, PT, R137, c[0x0][0x27c], PT ;  /* 0x00009f0089007a0c */ /* 0x000fe20003f06270 */
[----:B------:R-:W-:-:S12]  /*e7d0*/  BSSY B0, `(.L_x_973) ;  /* 0x0000063000007945 */ /* 0x000fd80003800000 */
[----:B------:R-:W-:Y:S05]  /*e7e0*/  @P0 BRA `(.L_x_974) ;  /* 0x0000061000000947 */ /* 0x000fea0003800000 */
[----:B------:R-:W3:Y:S04]  /*e7f0*/  LDL R2, [R1+0x60] ;  /* 0x0000600001027983 */ /* 0x000ee80000100800 */
[----:B------:R-:W4:Y:S01]  /*e800*/  LDL R59, [R1+0xd8] ;  /* 0x0000d800013b7983 */ /* 0x000f220000100800 */
[----:B------:R-:W-:Y:S02]  /*e810*/  MOV R0, c[0x0][0x27c] ;  /* 0x00009f0000007a02 */ /* 0x000fe40000000f00 */
[--C-:B------:R-:W-:Y:S02]  /*e820*/  SHF.R.U32.HI R4, RZ, 0x10, R13.reuse ;  /* 0x00000010ff047819 */ /* 0x100fe4000001160d */
[----:B------:R-:W-:Y:S02]  /*e830*/  SHF.R.U64 R54, R12, 0x10, R13 ;  /* 0x000000100c367819 */ /* 0x000fe4000000120d */
[----:B------:R-:W-:-:S02]  /*e840*/  SHF.R.U32.HI R26, RZ, 0x10, R21 ;  /* 0x00000010ff1a7819 */ /* 0x000fc40000011615 */
[--C-:B------:R-:W-:Y:S02]  /*e850*/  SHF.R.U64 R55, R22, 0x10, R23.reuse ;  /* 0x0000001016377819 */ /* 0x100fe40000001217 */
[----:B------:R-:W-:Y:S01]  /*e860*/  SHF.R.U32.HI R33, RZ, 0x10, R23 ;  /* 0x00000010ff217819 */ /* 0x000fe20000011617 */
[----:B------:R-:W-:Y:S01]  /*e870*/  HADD2.F32 R58, -RZ, R26.H0_H0 ;  /* 0x2000001aff3a7230 */ /* 0x000fe20000004100 */
[--C-:B--2---:R-:W-:Y:S02]  /*e880*/  SHF.R.U64 R35, R14, 0x10, R15.reuse ;  /* 0x000000100e237819 */ /* 0x104fe4000000120f */
[----:B------:R-:W-:Y:S01]  /*e890*/  SHF.R.U32.HI R27, RZ, 0x10, R15 ;  /* 0x00000010ff1b7819 */ /* 0x000fe2000001160f */
[----:B------:R-:W-:Y:S01]  /*e8a0*/  HADD2.F32 R57, -RZ, R33.H0_H0 ;  /* 0x20000021ff397230 */ /* 0x000fe20000004100 */
[----:B------:R-:W-:Y:S01]  /*e8b0*/  SHF.R.U64 R56, R20, 0x10, R21 ;  /* 0x0000001014387819 */ /* 0x000fe20000001215 */
[----:B------:R-:W-:Y:S01]  /*e8c0*/  HADD2.F32 R33, -RZ, R55.H0_H0 ;  /* 0x20000037ff217230 */ /* 0x000fe20000004100 */
[----:B---3--:R-:W-:-:S04]  /*e8d0*/  LEA.HI R0, R0, R2, RZ, 0x1d ;  /* 0x0000000200007211 */ /* 0x008fc800078fe8ff */
[----:B------:R-:W-:Y:S01]  /*e8e0*/  SHF.R.S32.HI R2, RZ, 0x1f, R0 ;  /* 0x0000001fff027819 */ /* 0x000fe20000011400 */
[----:B----4-:R-:W2:Y:S01]  /*e8f0*/  LDS.128 R8, [R59] ;  /* 0x000000003b087984 */ /* 0x010ea20000000c00 */
[----:B------:R-:W-:Y:S02]  /*e900*/  SHF.L.U32 R3, R0, 0x3, RZ ;  /* 0x0000000300037819 */ /* 0x000fe400000006ff */
[----:B------:R-:W-:Y:S02]  /*e910*/  LEA.HI R0, R2, R0, RZ, 0x2 ;  /* 0x0000000002007211 */ /* 0x000fe400078f10ff */
[----:B-----5:R-:W-:Y:S02]  /*e920*/  LOP3.LUT R2, R119, 0x18, R3, 0xf8, !PT ;  /* 0x0000001877027812 */ /* 0x020fe400078ef803 */
[----:B------:R-:W-:Y:S02]  /*e930*/  SHF.L.U32 R0, R0, 0xa, RZ ;  /* 0x0000000a00007819 */ /* 0x000fe400000006ff */
[----:B------:R-:W-:-:S02]  /*e940*/  LOP3.LUT R2, R2, R118, RZ, 0x3c, !PT ;  /* 0x0000007602027212 */ /* 0x000fc400078e3cff */
[----:B------:R-:W-:-:S04]  /*e950*/  LOP3.LUT R0, R0, 0x7ffff000, RZ, 0xc0, !PT ;  /* 0x7ffff00000007812 */ /* 0x000fc800078ec0ff */
[----:B------:R-:W-:-:S04]  /*e960*/  IADD3 R0, R2, R0, R7 ;  /* 0x0000000002007210 */ /* 0x000fc80007ffe007 */
        /* <DEDUP_REMOVED lines=8> */
[----:B------:R-:W-:Y:S02]  /*e9f0*/  HADD2.F32 R8, -RZ, R85.H1_H1 ;  /* 0x30000055ff087230 */ /* 0x000fe40000004100 */
[----:B------:R-:W-:-:S02]  /*ea00*/  HADD2.F32 R15, -RZ, R11.H0_H0 ;  /* 0x2000000bff0f7230 */ /* 0x000fc40000004100 */
[--C-:B------:R-:W-:Y:S02]  /*ea10*/  HADD2.F32 R20, -RZ, R10.reuse.H0_H0 ;  /* 0x2000000aff147230 */ /* 0x100fe40000004100 */
[----:B------:R-:W-:Y:S02]  /*ea20*/  HADD2.F32 R21, -RZ, R10.H1_H1 ;  /* 0x3000000aff157230 */ /* 0x000fe40000004100 */
[----:B------:R-:W-:Y:S02]  /*ea30*/  HADD2.F32 R14, -RZ, R11.H1_H1 ;  /* 0x3000000bff0e7230 */ /* 0x000fe40000004100 */
[--C-:B---3--:R-:W-:Y:S02]  /*ea40*/  HADD2.F32 R3, -RZ, R17.reuse.H0_H0 ;  /* 0x20000011ff037230 */ /* 0x108fe40000004100 */
[--C-:B------:R-:W-:Y:S02]  /*ea50*/  HADD2.F32 R5, -RZ, R16.reuse.H0_H0 ;  /* 0x20000010ff057230 */ /* 0x100fe40000004100 */
[----:B------:R-:W-:Y:S01]  /*ea60*/  HADD2.F32 R13, -RZ, R16.H1_H1 ;  /* 0x30000010ff0d7230 */ /* 0x000fe20000004100 */
[C---:B------:R-:W-:Y:S01]  /*ea70*/  FMUL.FTZ R31, R3.reuse, R0 ;  /* 0x00000000031f7220 */ /* 0x040fe20000410000 */
[----:B------:R-:W-:Y:S01]  /*ea80*/  HADD2.F32 R16, -RZ, R4.H0_H0 ;  /* 0x20000004ff107230 */ /* 0x000fe20000004100 */
[----:B------:R-:W-:Y:S01]  /*ea90*/  FFMA.FTZ R53, R3, R8, R6 ;  /* 0x0000000803357223 */ /* 0x000fe20000010006 */
[----:B------:R-:W-:-:S02]  /*eaa0*/  HADD2.F32 R2, -RZ, R17.H1_H1 ;  /* 0x30000011ff027230 */ /* 0x000fc40000004100 */
[----:B------:R-:W-:Y:S01]  /*eab0*/  HADD2.F32 R4, -RZ, R85.H0_H0 ;  /* 0x20000055ff047230 */ /* 0x000fe20000004100 */
[-C--:B------:R-:W-:Y:S01]  /*eac0*/  FMUL.FTZ R0, R22, R16.reuse ;  /* 0x0000001016007220 */ /* 0x080fe20000410000 */
[----:B------:R-:W-:Y:S01]  /*ead0*/  HADD2.F32 R6, -RZ, R87.H0_H0 ;  /* 0x20000057ff067230 */ /* 0x000fe20000004100 */
[C---:B------:R-:W-:Y:S01]  /*eae0*/  FMUL.FTZ R30, R2.reuse, R16 ;  /* 0x00000010021e7220 */ /* 0x040fe20000410000 */
[----:B------:R-:W-:Y:S01]  /*eaf0*/  HADD2.F32 R10, -RZ, R19.H0_H0 ;  /* 0x20000013ff0a7230 */ /* 0x000fe20000004100 */
[----:B------:R-:W-:Y:S01]  /*eb00*/  FMUL.FTZ R3, R23, R4 ;  /* 0x0000000417037220 */ /* 0x000fe20000410000 */
[----:B------:R-:W-:Y:S01]  /*eb10*/  HADD2.F32 R12, -RZ, R18.H0_H0 ;  /* 0x20000012ff0c7230 */ /* 0x000fe20000004100 */
[----:B------:R-:W-:Y:S01]  /*eb20*/  FFMA.FTZ R52, R2, R58, R0 ;  /* 0x0000003a02347223 */ /* 0x000fe20000010000 */
[----:B------:R-:W-:Y:S01]  /*eb30*/  HADD2.F32 R0, -RZ, R86.H1_H1 ;  /* 0x30000056ff007230 */ /* 0x000fe20000004100 */
[C---:B------:R-:W-:Y:S01]  /*eb40*/  FFMA.FTZ R32, R5.reuse, R6, R3 ;  /* 0x0000000605207223 */ /* 0x040fe20000010003 */
[----:B------:R-:W-:Y:S01]  /*eb50*/  HADD2.F32 R3, -RZ, R87.H1_H1 ;  /* 0x30000057ff037230 */ /* 0x000fe20000004100 */
[----:B------:R-:W-:Y:S01]  /*eb60*/  FMUL.FTZ R29, R5, R4 ;  /* 0x00000004051d7220 */ /* 0x000fe20000410000 */
[----:B------:R-:W-:Y:S01]  /*eb70*/  HADD2.F32 R11, -RZ, R18.H1_H1 ;  /* 0x30000012ff0b7230 */ /* 0x000fe20000004100 */
[-C--:B------:R-:W-:Y:S01]  /*eb80*/  FMUL.FTZ R5, R15, R0.reuse ;  /* 0x000000000f057220 */ /* 0x080fe20000410000 */
[----:B------:R-:W-:Y:S01]  /*eb90*/  HADD2.F32 R9, -RZ, R19.H1_H1 ;  /* 0x30000013ff097230 */ /* 0x000fe20000004100 */
[C---:B------:R-:W-:Y:S01]  /*eba0*/  FMUL.FTZ R17, R10.reuse, R0 ;  /* 0x000000000a117220 */ /* 0x040fe20000410000 */
[----:B------:R-:W-:Y:S01]  /*ebb0*/  HADD2.F32 R2, -RZ, R86.H0_H0 ;  /* 0x20000056ff027230 */ /* 0x000fe20000004100 */
[----:B------:R-:W-:Y:S01]  /*ebc0*/  FFMA.FTZ R19, R10, R3, R5 ;  /* 0x000000030a137223 */ /* 0x000fe20000010005 */
[----:B------:R-:W-:Y:S01]  /*ebd0*/  HADD2.F32 R18, -RZ, R27.H0_H0 ;  /* 0x2000001bff127230 */ /* 0x000fe20000004100 */
[----:B------:R-:W-:Y:S01]  /*ebe0*/  FFMA.FTZ R6, R23, R6, -R29 ;  /* 0x0000000617067223 */ /* 0x000fe2000001081d */
[----:B------:R-:W-:Y:S01]  /*ebf0*/  HADD2.F32 R5, -RZ, R54.H0_H0 ;  /* 0x20000036ff057230 */ /* 0x000fe20000004100 */
[-C--:B------:R-:W-:Y:S01]  /*ec00*/  FMUL.FTZ R16, R20, R2.reuse ;  /* 0x0000000214107220 */ /* 0x080fe20000410000 */
[----:B------:R-:W-:Y:S01]  /*ec10*/  HADD2.F32 R4, -RZ, R88.H0_H0 ;  /* 0x20000058ff047230 */ /* 0x000fe20000004100 */
[----:B------:R-:W-:Y:S01]  /*ec20*/  FMUL.FTZ R26, R12, R2 ;  /* 0x000000020c1a7220 */ /* 0x000fe20000410000 */
[----:B------:R-:W-:Y:S01]  /*ec30*/  HADD2.F32 R10, -RZ, R35.H0_H0 ;  /* 0x20000023ff0a7230 */ /* 0x000fe20000004100 */
[----:B------:R-:W-:Y:S01]  /*ec40*/  FMUL.FTZ R0, R14, R18 ;  /* 0x000000120e007220 */ /* 0x000fe20000410000 */
[----:B------:R-:W-:Y:S01]  /*ec50*/  HADD2.F32 R35, -RZ, R56.H0_H0 ;  /* 0x20000038ff237230 */ /* 0x000fe20000004100 */
[----:B------:R-:W-:-:S02]  /*ec60*/  FMUL.FTZ R2, R25, R5 ;  /* 0x0000000519027220 */ /* 0x000fc40000410000 */
[----:B------:R-:W-:Y:S02]  /*ec70*/  FFMA.FTZ R34, R12, R4, R16 ;  /* 0x000000040c227223 */ /* 0x000fe40000010010 */
[C---:B------:R-:W-:Y:S02]  /*ec80*/  FMUL.FTZ R12, R9.reuse, R18 ;  /* 0x00000012090c7220 */ /* 0x040fe40000410000 */
[----:B------:R-:W-:Y:S02]  /*ec90*/  FFMA.FTZ R16, R9, R57, R0 ;  /* 0x0000003909107223 */ /* 0x000fe40000010000 */
[----:B------:R-:W-:Y:S02]  /*eca0*/  FMUL.FTZ R0, R21, R10 ;  /* 0x0000000a15007220 */ /* 0x000fe40000410000 */
[C---:B------:R-:W-:Y:S02]  /*ecb0*/  FFMA.FTZ R18, R13.reuse, R35, R2 ;  /* 0x000000230d127223 */ /* 0x040fe40000010002 */
[----:B------:R-:W-:-:S02]  /*ecc0*/  FMUL.FTZ R9, R13, R5 ;  /* 0x000000050d097220 */ /* 0x000fc40000410000 */
[C---:B------:R-:W-:Y:S02]  /*ecd0*/  FMUL.FTZ R2, R11.reuse, R10 ;  /* 0x0000000a0b027220 */ /* 0x040fe40000410000 */
[----:B------:R-:W-:Y:S01]  /*ece0*/  FFMA.FTZ R27, R11, R33, R0 ;  /* 0x000000210b1b7223 */ /* 0x000fe20000010000 */
[----:B------:R-:W-:Y:S01]  /*ecf0*/  F2FP.PACK_AB R11, R16, R19 ;  /* 0x00000013100b723e */ /* 0x000fe200000000ff */
[----:B------:R-:W-:Y:S02]  /*ed00*/  FFMA.FTZ R5, R20, R4, -R26 ;  /* 0x0000000414057223 */ /* 0x000fe4000001081a */
[----:B------:R-:W-:Y:S01]  /*ed10*/  FFMA.FTZ R13, R24, R8, -R31 ;  /* 0x00000008180d7223 */ /* 0x000fe2000001081f */
[----:B------:R-:W-:Y:S01]  /*ed20*/  F2FP.PACK_AB R8, R18, R32 ;  /* 0x000000201208723e */ /* 0x000fe200000000ff */
[----:B------:R-:W-:Y:S02]  /*ed30*/  FFMA.FTZ R10, R22, R58, -R30 ;  /* 0x0000003a160a7223 */ /* 0x000fe4000001081e */
        /* <DEDUP_REMOVED lines=8> */
[----:B------:R-:W-:Y:S02]  /*edc0*/  F2FP.PACK_AB R14, R2, R5 ;  /* 0x00000005020e723e */ /* 0x000fe400000000ff */
[----:B------:R-:W-:-:S03]  /*edd0*/  F2FP.PACK_AB R10, R27, R34 ;  /* 0x000000221b0a723e */ /* 0x000fc600000000ff */
[----:B------:R2:W-:Y:S04]  /*ede0*/  STS.128 [R59], R12 ;  /* 0x0000000c3b007388 */ /* 0x0005e80000000c00 */
[----:B------:R2:W-:Y:S02]  /*edf0*/  STS.128 [R28+0x6080], R8 ;  /* 0x006080081c007388 */ /* 0x0005e40000000c00 */
.L_x_974:
[----:B------:R-:W-:Y:S05]  /*ee00*/  BSYNC B0 ;  /* 0x0000000000007941 */ /* 0x000fea0003800000 */
.L_x_973:
[----:B------:R-:W-:-:S13]  /*ee10*/  ISETP.GE.AND P0, PT, R136, c[0x0][0x27c], PT ;  /* 0x00009f0088007a0c */ /* 0x000fda0003f06270 */
[----:B------:R-:W-:Y:S05]  /*ee20*/  @P0 BRA `(.L_x_970) ;  /* 0x0000061000000947 */ /* 0x000fea0003800000 */
[----:B------:R-:W3:Y:S04]  /*ee30*/  LDL R2, [R1+0x5c] ;  /* 0x00005c0001027983 */ /* 0x000ee80000100800 */
[----:B------:R-:W4:Y:S01]  /*ee40*/  LDL R52, [R1+0xd0] ;  /* 0x0000d00001347983 */ /* 0x000f220000100800 */
[----:B------:R-:W-:Y:S01]  /*ee50*/  MOV R0, c[0x0][0x27c] ;  /* 0x00009f0000007a02 */ /* 0x000fe20000000f00 */
[----:B------:R-:W-:Y:S01]  /*ee60*/  HADD2.F32 R6, -RZ, R89.H1_H1 ;  /* 0x30000059ff067230 */ /* 0x000fe20000004100 */
[----:B------:R-:W-:Y:S02]  /*ee70*/  SHF.R.U32.HI R4, RZ, 0x10, R37 ;  /* 0x00000010ff047819 */ /* 0x000fe40000011625 */
[----:B------:R-:W-:Y:S02]  /*ee80*/  SHF.R.U32.HI R24, RZ, 0x10, R41 ;  /* 0x00000010ff187819 */ /* 0x000fe40000011629 */
[----:B------:R-:W-:-:S02]  /*ee90*/  SHF.R.U64 R33, R38, 0x10, R39 ;  /* 0x0000001026217819 */ /* 0x000fc40000001227 */
[----:B------:R-:W-:Y:S01]  /*eea0*/  SHF.R.U32.HI R26, RZ, 0x10, R39 ;  /* 0x00000010ff1a7819 */ /* 0x000fe20000011627 */
[----:B------:R-:W-:Y:S01]  /*eeb0*/  HADD2.F32 R39, -RZ, R24.H0_H0 ;  /* 0x20000018ff277230 */ /* 0x000fe20000004100 */
[----:B------:R-:W-:Y:S02]  /*eec0*/  SHF.R.U64 R36, R36, 0x10, R37 ;  /* 0x0000001024247819 */ /* 0x000fe40000001225 */
[----:B------:R-:W-:Y:S02]  /*eed0*/  SHF.R.U32.HI R27, RZ, 0x10, R43 ;  /* 0x00000010ff1b7819 */ /* 0x000fe4000001162b */
[----:B------:R-:W-:Y:S02]  /*eee0*/  SHF.R.U64 R40, R40, 0x10, R41 ;  /* 0x0000001028287819 */ /* 0x000fe40000001229 */
[----:B------:R-:W-:Y:S01]  /*eef0*/  SHF.R.U64 R37, R42, 0x10, R43 ;  /* 0x000000102a257819 */ /* 0x000fe2000000122b */
[----:B------:R-:W-:Y:S02]  /*ef00*/  HADD2.F32 R38, -RZ, R27.H0_H0 ;  /* 0x2000001bff267230 */ /* 0x000fe40000004100 */
[----:B------:R-:W-:-:S02]  /*ef10*/  HADD2.F32 R27, -RZ, R33.H0_H0 ;  /* 0x20000021ff1b7230 */ /* 0x000fc40000004100 */
[----:B------:R-:W-:Y:S01]  /*ef20*/  HADD2.F32 R33, -RZ, R37.H0_H0 ;  /* 0x20000025ff217230 */ /* 0x000fe20000004100 */
[----:B---3--:R-:W-:-:S04]  /*ef30*/  LEA.HI R0, R0, R2, RZ, 0x1d ;  /* 0x0000000200007211 */ /* 0x008fc800078fe8ff */
[----:B------:R-:W-:Y:S01]  /*ef40*/  SHF.R.S32.HI R2, RZ, 0x1f, R0 ;  /* 0x0000001fff027819 */ /* 0x000fe20000011400 */
[----:B--2-4-:R-:W2:Y:S01]  /*ef50*/  LDS.128 R8, [R52] ;  /* 0x0000000034087984 */ /* 0x014ea20000000c00 */
        /* <DEDUP_REMOVED lines=18> */
[----:B------:R-:W-:Y:S02]  /*f080*/  HADD2.F32 R23, -RZ, R8.H1_H1 ;  /* 0x30000008ff177230 */ /* 0x000fe40000004100 */
[--C-:B---3--:R-:W-:Y:S02]  /*f090*/  HADD2.F32 R3, -RZ, R13.reuse.H0_H0 ;  /* 0x2000000dff037230 */ /* 0x108fe40000004100 */
[----:B------:R-:W-:Y:S02]  /*f0a0*/  HADD2.F32 R2, -RZ, R13.H1_H1 ;  /* 0x3000000dff027230 */ /* 0x000fe40000004100 */
[--C-:B------:R-:W-:Y:S01]  /*f0b0*/  HADD2.F32 R9, -RZ, R12.reuse.H0_H0 ;  /* 0x2000000cff097230 */ /* 0x100fe20000004100 */
[C---:B------:R-:W-:Y:S01]  /*f0c0*/  FMUL.FTZ R30, R3.reuse, R0 ;  /* 0x00000000031e7220 */ /* 0x040fe20000410000 */
[----:B------:R-:W-:Y:S01]  /*f0d0*/  HADD2.F32 R13, -RZ, R12.H1_H1 ;  /* 0x3000000cff0d7230 */ /* 0x000fe20000004100 */
[----:B------:R-:W-:Y:S01]  /*f0e0*/  FFMA.FTZ R35, R3, R6, R5 ;  /* 0x0000000603237223 */ /* 0x000fe20000010005 */
[----:B------:R-:W-:-:S02]  /*f0f0*/  HADD2.F32 R12, -RZ, R14.H0_H0 ;  /* 0x2000000eff0c7230 */ /* 0x000fc40000004100 */
[----:B------:R-:W-:Y:S02]  /*f100*/  HADD2.F32 R11, -RZ, R14.H1_H1 ;  /* 0x3000000eff0b7230 */ /* 0x000fe40000004100 */
[----:B------:R-:W-:Y:S02]  /*f110*/  HADD2.F32 R14, -RZ, R4.H0_H0 ;  /* 0x20000004ff0e7230 */ /* 0x000fe40000004100 */
[----:B------:R-:W-:Y:S02]  /*f120*/  HADD2.F32 R4, -RZ, R89.H0_H0 ;  /* 0x20000059ff047230 */ /* 0x000fe40000004100 */
[----:B------:R-:W-:Y:S01]  /*f130*/  HADD2.F32 R5, -RZ, R91.H0_H0 ;  /* 0x2000005bff057230 */ /* 0x000fe20000004100 */
[-C--:B------:R-:W-:Y:S01]  /*f140*/  FMUL.FTZ R0, R20, R14.reuse ;  /* 0x0000000e14007220 */ /* 0x080fe20000410000 */
[--C-:B------:R-:W-:Y:S01]  /*f150*/  HADD2.F32 R10, -RZ, R15.reuse.H0_H0 ;  /* 0x2000000fff0a7230 */ /* 0x100fe20000004100 */
[C---:B------:R-:W-:Y:S01]  /*f160*/  FMUL.FTZ R29, R2.reuse, R14 ;  /* 0x0000000e021d7220 */ /* 0x040fe20000410000 */
[----:B------:R-:W-:Y:S01]  /*f170*/  HADD2.F32 R8, -RZ, R15.H1_H1 ;  /* 0x3000000fff087230 */ /* 0x000fe20000004100 */
[----:B------:R-:W-:Y:S01]  /*f180*/  FFMA.FTZ R34, R2, R39, R0 ;  /* 0x0000002702227223 */ /* 0x000fe20000010000 */
[--C-:B------:R-:W-:Y:S01]  /*f190*/  HADD2.F32 R2, -RZ, R90.reuse.H0_H0 ;  /* 0x2000005aff027230 */ /* 0x100fe20000004100 */
[-C--:B------:R-:W-:Y:S01]  /*f1a0*/  FMUL.FTZ R3, R21, R4.reuse ;  /* 0x0000000415037220 */ /* 0x080fe20000410000 */
[----:B------:R-:W-:Y:S01]  /*f1b0*/  HADD2.F32 R0, -RZ, R90.H1_H1 ;  /* 0x3000005aff007230 */ /* 0x000fe20000004100 */
[C---:B------:R-:W-:Y:S01]  /*f1c0*/  FMUL.FTZ R28, R9.reuse, R4 ;  /* 0x00000004091c7220 */ /* 0x040fe20000410000 */
[--C-:B------:R-:W-:Y:S01]  /*f1d0*/  HADD2.F32 R4, -RZ, R92.reuse.H1_H1 ;  /* 0x3000005cff047230 */ /* 0x100fe20000004100 */
[----:B------:R-:W-:Y:S01]  /*f1e0*/  FFMA.FTZ R31, R9, R5, R3 ;  /* 0x00000005091f7223 */ /* 0x000fe20000010003 */
[----:B------:R-:W-:Y:S01]  /*f1f0*/  HADD2.F32 R3, -RZ, R92.H0_H0 ;  /* 0x2000005cff037230 */ /* 0x000fe20000004100 */
[----:B------:R-:W-:Y:S01]  /*f200*/  FMUL.FTZ R14, R18, R2 ;  /* 0x00000002120e7220 */ /* 0x000fe20000410000 */
[----:B------:R-:W-:Y:S01]  /*f210*/  HADD2.F32 R15, -RZ, R26.H0_H0 ;  /* 0x2000001aff0f7230 */ /* 0x000fe20000004100 */
[----:B------:R-:W-:-:S02]  /*f220*/  FMUL.FTZ R9, R17, R0 ;  /* 0x0000000011097220 */ /* 0x000fc40000410000 */
[----:B------:R-:W-:Y:S02]  /*f230*/  FFMA.FTZ R32, R12, R4, R14 ;  /* 0x000000040c207223 */ /* 0x000fe4000001000e */
[C---:B------:R-:W-:Y:S02]  /*f240*/  FMUL.FTZ R14, R10.reuse, R0 ;  /* 0x000000000a0e7220 */ /* 0x040fe40000410000 */
[----:B------:R-:W-:Y:S01]  /*f250*/  FFMA.FTZ R24, R10, R3, R9 ;  /* 0x000000030a187223 */ /* 0x000fe20000010009 */
[----:B------:R-:W-:Y:S01]  /*f260*/  HADD2.F32 R10, -RZ, R36.H0_H0 ;  /* 0x20000024ff0a7230 */ /* 0x000fe20000004100 */
[----:B------:R-:W-:Y:S01]  /*f270*/  FMUL.FTZ R26, R12, R2 ;  /* 0x000000020c1a7220 */ /* 0x000fe20000410000 */
[----:B------:R-:W-:Y:S01]  /*f280*/  HADD2.F32 R36, -RZ, R40.H0_H0 ;  /* 0x20000028ff247230 */ /* 0x000fe20000004100 */
[----:B------:R-:W-:Y:S02]  /*f290*/  FMUL.FTZ R0, R16, R15 ;  /* 0x0000000f10007220 */ /* 0x000fe40000410000 */
[----:B------:R-:W-:-:S02]  /*f2a0*/  FMUL.FTZ R2, R23, R10 ;  /* 0x0000000a17027220 */ /* 0x000fc40000410000 */
[C---:B------:R-:W-:Y:S02]  /*f2b0*/  FMUL.FTZ R9, R8.reuse, R15 ;  /* 0x0000000f08097220 */ /* 0x040fe40000410000 */
[----:B------:R-:W-:Y:S02]  /*f2c0*/  FFMA.FTZ R12, R8, R38, R0 ;  /* 0x00000026080c7223 */ /* 0x000fe40000010000 */
[-C--:B------:R-:W-:Y:S02]  /*f2d0*/  FMUL.FTZ R0, R19, R27.reuse ;  /* 0x0000001b13007220 */ /* 0x080fe40000410000 */
[C---:B------:R-:W-:Y:S02]  /*f2e0*/  FFMA.FTZ R15, R13.reuse, R36, R2 ;  /* 0x000000240d0f7223 */ /* 0x040fe40000010002 */
[----:B------:R-:W-:Y:S02]  /*f2f0*/  FMUL.FTZ R8, R13, R10 ;  /* 0x0000000a0d087220 */ /* 0x000fe40000410000 */
[----:B------:R-:W-:-:S02]  /*f300*/  FMUL.FTZ R2, R11, R27 ;  /* 0x0000001b0b027220 */ /* 0x000fc40000410000 */
[----:B------:R-:W-:Y:S02]  /*f310*/  FFMA.FTZ R13, R22, R6, -R30 ;  /* 0x00000006160d7223 */ /* 0x000fe4000001081e */
[----:B------:R-:W-:Y:S02]  /*f320*/  FFMA.FTZ R6, R21, R5, -R28 ;  /* 0x0000000515067223 */ /* 0x000fe4000001081c */
[----:B------:R-:W-:Y:S01]  /*f330*/  FFMA.FTZ R27, R11, R33, R0 ;  /* 0x000000210b1b7223 */ /* 0x000fe20000010000 */
[----:B------:R-:W-:Y:S01]  /*f340*/  F2FP.PACK_AB R11, R12, R24 ;  /* 0x000000180c0b723e */ /* 0x000fe200000000ff */
[----:B------:R-:W-:Y:S02]  /*f350*/  FFMA.FTZ R5, R18, R4, -R26 ;  /* 0x0000000412057223 */ /* 0x000fe4000001081a */
        /* <DEDUP_REMOVED lines=10> */
[----:B------:R-:W-:-:S02]  /*f400*/  F2FP.PACK_AB R9, R34, R35 ;  /* 0x000000232209723e */ /* 0x000fc400000000ff */
[----:B------:R-:W-:Y:S01]  /*f410*/  F2FP.PACK_AB R10, R27, R32 ;  /* 0x000000201b0a723e */ /* 0x000fe200000000ff */
[----:B------:R2:W-:Y:S04]  /*f420*/  STS.128 [R52], R12 ;  /* 0x0000000c34007388 */ /* 0x0005e80000000c00 */
[----:B------:R2:W-:Y:S02]  /*f430*/  STS.128 [R25+0x6080], R8 ;  /* 0x0060800819007388 */ /* 0x0005e40000000c00 */
.L_x_970:
[----:B------:R-:W-:Y:S05]  /*f440*/  BSYNC B1 ;  /* 0x0000000000017941 */ /* 0x000fea0003800000 */
.L_x_969:
[----:B------:R-:W-:-:S04]  /*f450*/  IADD3 R0, R138, 0x40, RZ ;  /* 0x000000408a007810 */ /* 0x000fc80007ffe0ff */
[----:B------:R-:W-:-:S13]  /*f460*/  ISETP.GE.AND P0, PT, R0, R84, PT ;  /* 0x000000540000720c */ /* 0x000fda0003f06270 */
[----:B------:R-:W-:Y:S05]  /*f470*/  @P0 BRA `(.L_x_954) ;  /* 0x000012f000000947 */ /* 0x000fea0003800000 */
[----:B--2---:R2:W5:Y:S04]  /*f480*/  LDL R52, [R1+0xa8] ;  /* 0x0000a80001347983 */ /* 0x0045680000100800 */
[----:B------:R2:W5:Y:S04]  /*f490*/  LDL R43, [R1+0xac] ;  /* 0x0000ac00012b7983 */ /* 0x0005680000100800 */
[----:B------:R2:W5:Y:S01]  /*f4a0*/  LDL R42, [R1+0xb0] ;  /* 0x0000b000012a7983 */ /* 0x0005620000100800 */
[----:B------:R-:W-:Y:S01]  /*f4b0*/  ISETP.GE.AND P0, PT, R110, c[0x0][0x27c], PT ;  /* 0x00009f006e007a0c */ /* 0x000fe20003f06270 */
[----:B------:R-:W-:-:S12]  /*f4c0*/  BSSY B0, `(.L_x_975) ;  /* 0x0000062000007945 */ /* 0x000fd80003800000 */
[----:B------:R-:W-:Y:S05]  /*f4d0*/  @P0 BRA `(.L_x_976) ;  /* 0x0000060000000947 */ /* 0x000fea0003800000 */
[----:B------:R-:W3:Y:S01]  /*f4e0*/  LDL R41, [R1+0xdc] ;  /* 0x0000dc0001297983 */ /* 0x000ee20000100800 */
[----:B------:R-:W-:Y:S01]  /*f4f0*/  MOV R0, c[0x0][0x27c] ;  /* 0x00009f0000007a02 */ /* 0x000fe20000000f00 */
[----:B------:R-:W-:Y:S01]  /*f500*/  HADD2.F32 R6, -RZ, R93.H1_H1 ;  /* 0x3000005dff067230 */ /* 0x000fe20000004100 */
[----:B------:R-:W-:Y:S02]  /*f510*/  SHF.R.U32.HI R4, RZ, 0x10, R49 ;  /* 0x00000010ff047819 */ /* 0x000fe40000011631 */
[----:B------:R-:W-:Y:S02]  /*f520*/  LEA.HI R0, R0, R170, RZ, 0x1d ;  /* 0x000000aa00007211 */ /* 0x000fe400078fe8ff */
[----:B------:R-:W-:Y:S02]  /*f530*/  SHF.R.U32.HI R24, RZ, 0x10, R45 ;  /* 0x00000010ff187819 */ /* 0x000fe4000001162d */
[----:B------:R-:W-:Y:S02]  /*f540*/  SHF.R.S32.HI R3, RZ, 0x1f, R0 ;  /* 0x0000001fff037819 */ /* 0x000fe40000011400 */
[----:B------:R-:W-:Y:S01]  /*f550*/  SHF.L.U32 R2, R0, 0x3, RZ ;  /* 0x0000000300027819 */ /* 0x000fe200000006ff */
[----:B------:R-:W-:Y:S01]  /*f560*/  HADD2.F32 R40, -RZ, R24.H0_H0 ;  /* 0x20000018ff287230 */ /* 0x000fe20000004100 */
[----:B------:R-:W-:-:S02]  /*f570*/  LEA.HI R0, R3, R0, RZ, 0x2 ;  /* 0x0000000003007211 */ /* 0x000fc400078f10ff */
[----:B-----5:R-:W-:Y:S02]  /*f580*/  LOP3.LUT R2, R52, 0x18, R2, 0xf8, !PT ;  /* 0x0000001834027812 */ /* 0x020fe400078ef802 */
[----:B------:R-:W-:Y:S02]  /*f590*/  SHF.L.U32 R0, R0, 0xa, RZ ;  /* 0x0000000a00007819 */ /* 0x000fe400000006ff */
[----:B------:R-:W-:Y:S02]  /*f5a0*/  LOP3.LUT R2, R2, R43, RZ, 0x3c, !PT ;  /* 0x0000002b02027212 */ /* 0x000fe400078e3cff */
[----:B------:R-:W-:Y:S02]  /*f5b0*/  LOP3.LUT R0, R0, 0x7ffff000, RZ, 0xc0, !PT ;  /* 0x7ffff00000007812 */ /* 0x000fe400078ec0ff */
[----:B------:R-:W-:Y:S02]  /*f5c0*/  SHF.R.U32.HI R26, RZ, 0x10, R51 ;  /* 0x00000010ff1a7819 */ /* 0x000fe40000011633 */
[----:B------:R-:W-:-:S02]  /*f5d0*/  IADD3 R0, R2, R0, R42 ;  /* 0x0000000002007210 */ /* 0x000fc40007ffe02a */
[----:B------:R-:W-:Y:S02]  /*f5e0*/  SHF.R.U64 R36, R48, 0x10, R49 ;  /* 0x0000001030247819 */ /* 0x000fe40000001231 */
[----:B------:R-:W-:Y:S01]  /*f5f0*/  SHF.L.U32 R25, R0, 0x1, RZ ;  /* 0x0000000100197819 */ /* 0x000fe200000006ff */
[----:B------:R-:W-:Y:S01]  /*f600*/  HADD2.F32 R0, -RZ, R91.H1_H1 ;  /* 0x3000005bff007230 */ /* 0x000fe20000004100 */
[----:B------:R-:W-:Y:S02]  /*f610*/  SHF.R.U32.HI R27, RZ, 0x10, R47 ;  /* 0x00000010ff1b7819 */ /* 0x000fe4000001162f */
[----:B------:R-:W-:Y:S01]  /*f620*/  SHF.R.U64 R38, R44, 0x10, R45 ;  /* 0x000000102c267819 */ /* 0x000fe2000000122d */
[----:B------:R-:W4:Y:S01]  /*f630*/  LDS.128 R12, [R25+0x6080] ;  /* 0x00608000190c7984 */ /* 0x000f220000000c00 */
[----:B------:R-:W-:Y:S01]  /*f640*/  SHF.R.U64 R31, R50, 0x10, R51 ;  /* 0x00000010321f7819 */ /* 0x000fe20000001233 */
[----:B------:R-:W-:Y:S01]  /*f650*/  HADD2.F32 R39, -RZ, R27.H0_H0 ;  /* 0x2000001bff277230 */ /* 0x000fe20000004100 */
[----:B------:R-:W-:Y:S01]  /*f660*/  SHF.R.U64 R37, R46, 0x10, R47 ;  /* 0x000000102e257819 */ /* 0x000fe2000000122f */
[----:B------:R-:W-:-:S02]  /*f670*/  HADD2.F32 R38, -RZ, R38.H0_H0 ;  /* 0x20000026ff267230 */ /* 0x000fc40000004100 */
[----:B------:R-:W-:Y:S02]  /*f680*/  HADD2.F32 R27, -RZ, R31.H0_H0 ;  /* 0x2000001fff1b7230 */ /* 0x000fe40000004100 */
[----:B------:R-:W-:Y:S02]  /*f690*/  HADD2.F32 R31, -RZ, R37.H0_H0 ;  /* 0x20000025ff1f7230 */ /* 0x000fe40000004100 */
[--C-:B----4-:R-:W-:Y:S02]  /*f6a0*/  HADD2.F32 R3, -RZ, R13.reuse.H0_H0 ;  /* 0x2000000dff037230 */ /* 0x110fe40000004100 */
[----:B------:R-:W-:Y:S02]  /*f6b0*/  HADD2.F32 R2, -RZ, R13.H1_H1 ;  /* 0x3000000dff027230 */ /* 0x000fe40000004100 */
[----:B------:R-:W-:Y:S01]  /*f6c0*/  HADD2.F32 R13, -RZ, R12.H1_H1 ;  /* 0x3000000cff0d7230 */ /* 0x000fe20000004100 */
[----:B------:R-:W-:Y:S01]  /*f6d0*/  FMUL.FTZ R30, R3, R0 ;  /* 0x00000000031e7220 */ /* 0x000fe20000410000 */
[----:B---3--:R-:W3:Y:S02]  /*f6e0*/  LDS.128 R8, [R41] ;  /* 0x0000000029087984 */ /* 0x008ee40000000c00 */
[----:B---3--:R-:W-:-:S02]  /*f6f0*/  HADD2.F32 R22, -RZ, R9.H0_H0 ;  /* 0x20000009ff167230 */ /* 0x008fc40000004100 */
[----:B------:R-:W-:Y:S02]  /*f700*/  HADD2.F32 R20, -RZ, R9.H1_H1 ;  /* 0x30000009ff147230 */ /* 0x000fe40000004100 */
[--C-:B------:R-:W-:Y:S01]  /*f710*/  HADD2.F32 R17, -RZ, R11.reuse.H0_H0 ;  /* 0x2000000bff117230 */ /* 0x100fe20000004100 */
[----:B------:R-:W-:Y:S01]  /*f720*/  FMUL.FTZ R5, R22, R0 ;  /* 0x0000000016057220 */ /* 0x000fe20000410000 */
[----:B------:R-:W-:Y:S02]  /*f730*/  HADD2.F32 R16, -RZ, R11.H1_H1 ;  /* 0x3000000bff107230 */ /* 0x000fe40000004100 */
[----:B------:R-:W-:Y:S01]  /*f740*/  HADD2.F32 R9, -RZ, R12.H0_H0 ;  /* 0x2000000cff097230 */ /* 0x000fe20000004100 */
[----:B------:R-:W-:Y:S01]  /*f750*/  FFMA.FTZ R35, R3, R6, R5 ;  /* 0x0000000603237223 */ /* 0x000fe20000010005 */
[--C-:B------:R-:W-:Y:S02]  /*f760*/  HADD2.F32 R12, -RZ, R14.reuse.H0_H0 ;  /* 0x2000000eff0c7230 */ /* 0x100fe40000004100 */
[----:B------:R-:W-:-:S02]  /*f770*/  HADD2.F32 R11, -RZ, R14.H1_H1 ;  /* 0x3000000eff0b7230 */ /* 0x000fc40000004100 */
[----:B------:R-:W-:Y:S02]  /*f780*/  HADD2.F32 R14, -RZ, R4.H0_H0 ;  /* 0x20000004ff0e7230 */ /* 0x000fe40000004100 */
[----:B------:R-:W-:Y:S02]  /*f790*/  HADD2.F32 R21, -RZ, R8.H0_H0 ;  /* 0x20000008ff157230 */ /* 0x000fe40000004100 */
[----:B------:R-:W-:Y:S01]  /*f7a0*/  HADD2.F32 R4, -RZ, R93.H0_H0 ;  /* 0x2000005dff047230 */ /* 0x000fe20000004100 */
[-C--:B------:R-:W-:Y:S01]  /*f7b0*/  FMUL.FTZ R0, R20, R14.reuse ;  /* 0x0000000e14007220 */ /* 0x080fe20000410000 */
[----:B------:R-:W-:Y:S01]  /*f7c0*/  HADD2.F32 R5, -RZ, R96.H0_H0 ;  /* 0x20000060ff057230 */ /* 0x000fe20000004100 */
[C---:B------:R-:W-:Y:S01]  /*f7d0*/  FMUL.FTZ R29, R2.reuse, R14 ;  /* 0x0000000e021d7220 */ /* 0x040fe20000410000 */
[----:B------:R-:W-:Y:S01]  /*f7e0*/  HADD2.F32 R18, -RZ, R10.H0_H0 ;  /* 0x2000000aff127230 */ /* 0x000fe20000004100 */
[----:B------:R-:W-:Y:S01]  /*f7f0*/  FFMA.FTZ R34, R2, R40, R0 ;  /* 0x0000002802227223 */ /* 0x000fe20000010000 */
[--C-:B------:R-:W-:Y:S01]  /*f800*/  HADD2.F32 R2, -RZ, R94.reuse.H0_H0 ;  /* 0x2000005eff027230 */ /* 0x100fe20000004100 */
[-C--:B------:R-:W-:Y:S01]  /*f810*/  FMUL.FTZ R3, R21, R4.reuse ;  /* 0x0000000415037220 */ /* 0x080fe20000410000 */
[----:B------:R-:W-:Y:S01]  /*f820*/  HADD2.F32 R0, -RZ, R94.H1_H1 ;  /* 0x3000005eff007230 */ /* 0x000fe20000004100 */
[C---:B------:R-:W-:Y:S01]  /*f830*/  FMUL.FTZ R28, R9.reuse, R4 ;  /* 0x00000004091c7220 */ /* 0x040fe20000410000 */
[----:B------:R-:W-:Y:S01]  /*f840*/  HADD2.F32 R19, -RZ, R10.H1_H1 ;  /* 0x3000000aff137230 */ /* 0x000fe20000004100 */
[----:B------:R-:W-:Y:S01]  /*f850*/  FFMA.FTZ R32, R9, R5, R3 ;  /* 0x0000000509207223 */ /* 0x000fe20000010003 */
[----:B------:R-:W-:Y:S01]  /*f860*/  HADD2.F32 R4, -RZ, R97.H0_H0 ;  /* 0x20000061ff047230 */ /* 0x000fe20000004100 */
[----:B------:R-:W-:Y:S01]  /*f870*/  FMUL.FTZ R14, R18, R2 ;  /* 0x00000002120e7220 */ /* 0x000fe20000410000 */
[--C-:B------:R-:W-:Y:S01]  /*f880*/  HADD2.F32 R10, -RZ, R15.reuse.H0_H0 ;  /* 0x2000000fff0a7230 */ /* 0x100fe20000004100 */
[C---:B------:R-:W-:Y:S01]  /*f890*/  FMUL.FTZ R9, R17.reuse, R0 ;  /* 0x0000000011097220 */ /* 0x040fe20000410000 */
[----:B------:R-:W-:Y:S01]  /*f8a0*/  HADD2.F32 R3, -RZ, R96.H1_H1 ;  /* 0x30000060ff037230 */ /* 0x000fe20000004100 */
[----:B------:R-:W-:Y:S01]  /*f8b0*/  FFMA.FTZ R33, R12, R4, R14 ;  /* 0x000000040c217223 */ /* 0x000fe2000001000e */
[----:B------:R-:W-:Y:S01]  /*f8c0*/  HADD2.F32 R23, -RZ, R8.H1_H1 ;  /* 0x30000008ff177230 */ /* 0x000fe20000004100 */
[C---:B------:R-:W-:Y:S01]  /*f8d0*/  FMUL.FTZ R14, R10.reuse, R0 ;  /* 0x000000000a0e7220 */ /* 0x040fe20000410000 */
[----:B------:R-:W-:Y:S01]  /*f8e0*/  HADD2.F32 R8, -RZ, R15.H1_H1 ;  /* 0x3000000fff087230 */ /* 0x000fe20000004100 */
[-C--:B------:R-:W-:Y:S01]  /*f8f0*/  FFMA.FTZ R24, R10, R3.reuse, R9 ;  /* 0x000000030a187223 */ /* 0x080fe20000010009 */
[----:B------:R-:W-:Y:S01]  /*f900*/  HADD2.F32 R15, -RZ, R26.H0_H0 ;  /* 0x2000001aff0f7230 */ /* 0x000fe20000004100 */
[----:B------:R-:W-:Y:S01]  /*f910*/  FMUL.FTZ R26, R12, R2 ;  /* 0x000000020c1a7220 */ /* 0x000fe20000410000 */
[----:B------:R-:W-:Y:S01]  /*f920*/  HADD2.F32 R10, -RZ, R36.H0_H0 ;  /* 0x20000024ff0a7230 */ /* 0x000fe20000004100 */
[----:B------:R-:W-:-:S02]  /*f930*/  FFMA.FTZ R3, R17, R3, -R14 ;  /* 0x0000000311037223 */ /* 0x000fc4000001080e */
[-C--:B------:R-:W-:Y:S02]  /*f940*/  FMUL.FTZ R0, R16, R15.reuse ;  /* 0x0000000f10007220 */ /* 0x080fe40000410000 */
[----:B------:R-:W-:Y:S02]  /*f950*/  FMUL.FTZ R2, R23, R10 ;  /* 0x0000000a17027220 */ /* 0x000fe40000410000 */
[C---:B------:R-:W-:Y:S02]  /*f960*/  FMUL.FTZ R9, R8.reuse, R15 ;  /* 0x0000000f08097220 */ /* 0x040fe40000410000 */
[----:B------:R-:W-:Y:S02]  /*f970*/  FFMA.FTZ R12, R8, R39, R0 ;  /* 0x00000027080c7223 */ /* 0x000fe40000010000 */
[----:B------:R-:W-:Y:S02]  /*f980*/  FMUL.FTZ R0, R19, R27 ;  /* 0x0000001b13007220 */ /* 0x000fe40000410000 */
[----:B------:R-:W-:-:S02]  /*f990*/  FFMA.FTZ R15, R13, R38, R2 ;  /* 0x000000260d0f7223 */ /* 0x000fc40000010002 */
[----:B------:R-:W-:Y:S02]  /*f9a0*/  FMUL.FTZ R8, R13, R10 ;  /* 0x0000000a0d087220 */ /* 0x000fe40000410000 */
[----:B------:R-:W-:Y:S02]  /*f9b0*/  FMUL.FTZ R2, R11, R27 ;  /* 0x0000001b0b027220 */ /* 0x000fe40000410000 */
[----:B------:R-:W-:Y:S02]  /*f9c0*/  FFMA.FTZ R13, R22, R6, -R30 ;  /* 0x00000006160d7223 */ /* 0x000fe4000001081e */
[----:B------:R-:W-:Y:S02]  /*f9d0*/  FFMA.FTZ R6, R21, R5, -R28 ;  /* 0x0000000515067223 */ /* 0x000fe4000001081c */
[----:B------:R-:W-:Y:S01]  /*f9e0*/  FFMA.FTZ R27, R11, R31, R0 ;  /* 0x0000001f0b1b7223 */ /* 0x000fe20000010000 */
[----:B------:R-:W-:Y:S01]  /*f9f0*/  F2FP.PACK_AB R11, R12, R24 ;  /* 0x000000180c0b723e */ /* 0x000fe200000000ff */
[----:B------:R-:W-:-:S02]  /*fa00*/  FFMA.FTZ R5, R18, R4, -R26 ;  /* 0x0000000412057223 */ /* 0x000fc4000001081a */
[----:B------:R-:W-:Y:S02]  /*fa10*/  FFMA.FTZ R10, R20, R40, -R29 ;  /* 0x00000028140a7223 */ /* 0x000fe4000001081d */
[----:B------:R-:W-:Y:S01]  /*fa20*/  FFMA.FTZ R0, R16, R39, -R9 ;  /* 0x0000002710007223 */ /* 0x000fe20000010809 */
[----:B------:R-:W-:Y:S01]  /*fa30*/  F2FP.PACK_AB R9, R34, R35 ;  /* 0x000000232209723e */ /* 0x000fe200000000ff */
[----:B------:R-:W-:Y:S01]  /*fa40*/  FFMA.FTZ R4, R23, R38, -R8 ;  /* 0x0000002617047223 */ /* 0x000fe20000010808 */
[----:B------:R-:W-:Y:S01]  /*fa50*/  F2FP.PACK_AB R8, R15, R32 ;  /* 0x000000200f08723e */ /* 0x000fe200000000ff */
[----:B------:R-:W-:Y:S01]  /*fa60*/  FFMA.FTZ R2, R19, R31, -R2 ;  /* 0x0000001f13027223 */ /* 0x000fe20000010802 */
[----:B------:R-:W-:Y:S02]  /*fa70*/  F2FP.PACK_AB R15, R0, R3 ;  /* 0x00000003000f723e */ /* 0x000fe400000000ff */
[----:B------:R-:W-:Y:S02]  /*fa80*/  F2FP.PACK_AB R13, R10, R13 ;  /* 0x0000000d0a0d723e */ /* 0x000fe400000000ff */
[----:B------:R-:W-:-:S02]  /*fa90*/  F2FP.PACK_AB R12, R4, R6 ;  /* 0x00000006040c723e */ /* 0x000fc400000000ff */
[----:B------:R-:W-:Y:S02]  /*faa0*/  F2FP.PACK_AB R14, R2, R5 ;  /* 0x00000005020e723e */ /* 0x000fe400000000ff */
[----:B------:R-:W-:-:S03]  /*fab0*/  F2FP.PACK_AB R10, R27, R33 ;  /* 0x000000211b0a723e */ /* 0x000fc600000000ff */
[----:B------:R3:W-:Y:S04]  /*fac0*/  STS.128 [R41], R12 ;  /* 0x0000000c29007388 */ /* 0x0007e80000000c00 */
[----:B------:R3:W-:Y:S02]  /*fad0*/  STS.128 [R25+0x6080], R8 ;  /* 0x0060800819007388 */ /* 0x0007e40000000c00 */
.L_x_976:
[----:B------:R-:W-:Y:S05]  /*fae0*/  BSYNC B0 ;  /* 0x0000000000007941 */ /* 0x000fea0003800000 */
.L_x_975:
[----:B------:R-:W-:Y:S01]  /*faf0*/  ISETP.GE.AND P0, PT, R137, c[0x0][0x27c], PT ;  /* 0x00009f0089007a0c */ /* 0x000fe20003f06270 */
[----:B------:R-:W-:-:S12]  /*fb00*/  BSSY B0, `(.L_x_977) ;  /* 0x0000063000007945 */ /* 0x000fd80003800000 */
[----:B------:R-:W-:Y:S05]  /*fb10*/  @P0 BRA `(.L_x_978) ;  /* 0x0000061000000947 */ /* 0x000fea0003800000 */
[----:B------:R-:W4:Y:S04]  /*fb20*/  LDL R2, [R1+0x60] ;  /* 0x0000600001027983 */ /* 0x000f280000100800 */
[----:B---3--:R-:W3:Y:S01]  /*fb30*/  LDL R41, [R1+0xd4] ;  /* 0x0000d40001297983 */ /* 0x008ee20000100800 */
[----:B------:R-:W-:Y:S01]  /*fb40*/  MOV R0, c[0x0][0x27c] ;  /* 0x00009f0000007a02 */ /* 0x000fe20000000f00 */
[----:B------:R-:W-:Y:S01]  /*fb50*/  HADD2.F32 R6, -RZ, R98.H1_H1 ;  /* 0x30000062ff067230 */ /* 0x000fe20000004100 */
[----:B------:R-:W-:Y:S02]  /*fb60*/  SHF.R.U32.HI R4, RZ, 0x10, R69 ;  /* 0x00000010ff047819 */ /* 0x000fe40000011645 */
[----:B------:R-:W-:Y:S02]  /*fb70*/  SHF.R.U32.HI R24, RZ, 0x10, R65 ;  /* 0x00000010ff187819 */ /* 0x000fe40000011641 */
[----:B------:R-:W-:-:S02]  /*fb80*/  SHF.R.U32.HI R26, RZ, 0x10, R71 ;  /* 0x00000010ff1a7819 */ /* 0x000fc40000011647 */
[----:B------:R-:W-:Y:S01]  /*fb90*/  SHF.R.U64 R31, R68, 0x10, R69 ;  /* 0x00000010441f7819 */ /* 0x000fe20000001245 */
[----:B------:R-:W-:Y:S01]  /*fba0*/  HADD2.F32 R40, -RZ, R24.H0_H0 ;  /* 0x20000018ff287230 */ /* 0x000fe20000004100 */
[----:B------:R-:W-:Y:S02]  /*fbb0*/  SHF.R.U32.HI R27, RZ, 0x10, R67 ;  /* 0x00000010ff1b7819 */ /* 0x000fe40000011643 */
[----:B------:R-:W-:Y:S02]  /*fbc0*/  SHF.R.U64 R35, R64, 0x10, R65 ;  /* 0x0000001040237819 */ /* 0x000fe40000001241 */
[----:B------:R-:W-:Y:S01]  /*fbd0*/  SHF.R.U64 R32, R70, 0x10, R71 ;  /* 0x0000001046207819 */ /* 0x000fe20000001247 */
[----:B------:R-:W-:Y:S01]  /*fbe0*/  HADD2.F32 R39, -RZ, R27.H0_H0 ;  /* 0x2000001bff277230 */ /* 0x000fe20000004100 */
[----:B------:R-:W-:Y:S01]  /*fbf0*/  SHF.R.U64 R37, R66, 0x10, R67 ;  /* 0x0000001042257819 */ /* 0x000fe20000001243 */
[----:B------:R-:W-:Y:S02]  /*fc00*/  HADD2.F32 R35, -RZ, R35.H0_H0 ;  /* 0x20000023ff237230 */ /* 0x000fe40000004100 */
[----:B------:R-:W-:Y:S01]  /*fc10*/  HADD2.F32 R27, -RZ, R32.H0_H0 ;  /* 0x20000020ff1b7230 */ /* 0x000fe20000004100 */
[----:B----4-:R-:W-:-:S04]  /*fc20*/  LEA.HI R0, R0, R2, RZ, 0x1d ;  /* 0x0000000200007211 */ /* 0x010fc800078fe8ff */
[----:B------:R-:W-:Y:S01]  /*fc30*/  SHF.R.S32.HI R2, RZ, 0x1f, R0 ;  /* 0x0000001fff027819 */ /* 0x000fe20000011400 */
[----:B---3--:R-:W3:Y:S01]  /*fc40*/  LDS.128 R8, [R41] ;  /* 0x0000000029087984 */ /* 0x008ee20000000c00 */
        /* <DEDUP_REMOVED lines=9> */
[----:B------:R-:W4:Y:S01]  /*fce0*/  LDS.128 R12, [R25+0x6080] ;  /* 0x00608000190c7984 */ /* 0x000f220000000c00 */
[--C-:B---3--:R-:W-:Y:S02]  /*fcf0*/  HADD2.F32 R22, -RZ, R9.reuse.H0_H0 ;  /* 0x20000009ff167230 */ /* 0x108fe40000004100 */
        /* <DEDUP_REMOVED lines=8> */
[--C-:B----4-:R-:W-:Y:S02]  /*fd80*/  HADD2.F32 R3, -RZ, R13.reuse.H0_H0 ;  /* 0x2000000dff037230 */ /* 0x110fe40000004100 */
        /* <DEDUP_REMOVED lines=9> */
[--C-:B------:R-:W-:Y:S01]  /*fe20*/  HADD2.F32 R5, -RZ, R100.reuse.H0_H0 ;  /* 0x20000064ff057230 */ /* 0x100fe20000004100 */
        /* <DEDUP_REMOVED lines=9> */
[----:B------:R-:W-:Y:S01]  /*fec0*/  HADD2.F32 R4, -RZ, R101.H0_H0 ;  /* 0x20000065ff047230 */ /* 0x000fe20000004100 */
[----:B------:R-:W-:Y:S01]  /*fed0*/  FFMA.FTZ R33, R9, R5, R3 ;  /* 0x0000000509217223 */ /* 0x000fe20000010003 */
[----:B------:R-:W-:Y:S01]  /*fee0*/  HADD2.F32 R3, -RZ, R100.H1_H1 ;  /* 0x30000064ff037230 */ /* 0x000fe20000004100 */
        /* <DEDUP_REMOVED lines=13> */
[----:B------:R-:W-:Y:S02]  /*ffc0*/  FMUL.FTZ R0, R19, R27 ;  /* 0x0000001b13007220 */ /* 0x000fe40000410000 */
        /* <DEDUP_REMOVED lines=22> */
.L_x_978:
[----:B------:R-:W-:Y:S05]  /*10130*/  BSYNC B0 ;  /* 0x0000000000007941 */ /* 0x000fea0003800000 */
.L_x_977:
[----:B------:R-:W-:-:S13]  /*10140*/  ISETP.GE.AND P0, PT, R136, c[0x0][0x27c], PT ;  /* 0x00009f0088007a0c */ /* 0x000fda0003f06270 */
        /* <DEDUP_REMOVED lines=98> */
.L_x_954:
[----:B------:R-:W-:Y:S05]  /*10770*/  BSYNC B2 ;  /* 0x0000000000027941 */ /* 0x000fea0003800000 */
.L_x_936:
[----:B---3--:R-:W-:Y:S01]  /*10780*/  IMAD R0, R106, c[0x0][0x208], RZ ;  /* 0x000082006a007a24 */ /* 0x008fe200078e02ff */
[----:B------:R-:W-:-:S04]  /*10790*/  DEPBAR.LE SB0, 0x0 ;  /* 0x000080000000791a */ /* 0x000fc80000000000 */
[C---:B------:R-:W-:Y:S01]  /*107a0*/  IMAD.WIDE.U32 R2, R213.reuse, c[0x0][0x208], RZ ;  /* 0x00008200d5027a25 */ /* 0x040fe200078e00ff */
[----:B------:R-:W-:Y:S01]  /*107b0*/  BAR.SYNC.DEFER_BLOCKING 0x0 ;  /* 0x0000000000007b1d */ /* 0x000fe20000010000 */
[C---:B------:R-:W-:Y:S02]  /*107c0*/  ISETP.GE.AND P3, PT, R250.reuse, c[0x0][0x1d4], PT ;  /* 0x00007500fa007a0c */ /* 0x040fe40003f66270 */
[----:B------:R-:W-:Y:S01]  /*107d0*/  IMAD R0, R213, c[0x0][0x20c], R0 ;  /* 0x00008300d5007a24 */ /* 0x000fe200078e0200 */
[----:B------:R-:W-:Y:S01]  /*107e0*/  SHF.L.U64.HI R228, R250, 0x1, R251 ;  /* 0x00000001fae47819 */ /* 0x000fe200000102fb */
[----:B-12---:R-:W-:Y:S01]  /*107f0*/  IMAD.WIDE.U32 R8, R95, c[0x0][0x210], RZ ;  /* 0x000084005f087a25 */ /* 0x006fe200078e00ff */
[----:B------:R-:W-:Y:S01]  /*10800*/  SHF.L.U64.HI R230, R114, 0x1, R115 ;  /* 0x0000000172e67819 */ /* 0x000fe20000010273 */
[----:B------:R-:W1:Y:S01]  /*10810*/  S2R R27, SR_TID.X ;  /* 0x00000000001b7919 */ /* 0x000e620000002100 */
[C---:B------:R-:W-:Y:S01]  /*10820*/  SHF.L.U64.HI R226, R112.reuse, 0x1, R113 ;  /* 0x0000000170e27819 */ /* 0x040fe20000010271 */
[----:B------:R-:W-:Y:S01]  /*10830*/  IMAD.IADD R3, R3, 0x1, R0 ;  /* 0x0000000103037824 */ /* 0x000fe200078e0200 */
[----:B------:R-:W-:Y:S01]  /*10840*/  ISETP.GE.AND P2, PT, R112, c[0x0][0x1d4], PT ;  /* 0x0000750070007a0c */ /* 0x000fe20003f46270 */
[----:B------:R-:W-:Y:S01]  /*10850*/  IMAD R0, R107, c[0x0][0x218], RZ ;  /* 0x000086006b007a24 */ /* 0x000fe200078e02ff */
[----:B------:R-:W-:Y:S01]  /*10860*/  STL.64 [R1+0x30], R8 ;  /* 0x0000300801007387 */ /* 0x000fe20000100a00 */
[----:B------:R-:W-:Y:S01]  /*10870*/  IMAD.WIDE.U32 R2, R211, c[0x0][0x218], R2 ;  /* 0x00008600d3027a25 */ /* 0x000fe200078e0002 */
[----:B------:R-:W-:Y:S01]  /*10880*/  LOP3.LUT R209, R209, 0xffefffff, RZ, 0xc0, !PT ;  /* 0xffefffffd1d17812 */ /* 0x000fe200078ec0ff */
[----:B------:R-:W-:Y:S02]  /*10890*/  BSSY B0, `(.L_x_979) ;  /* 0x000003e000007945 */ /* 0x000fe40003800000 */
[----:B------:R-:W-:Y:S01]  /*108a0*/  IMAD R4, R211, c[0x0][0x21c], R0 ;  /* 0x00008700d3047a24 */ /* 0x000fe200078e0200 */
[----:B------:R-:W-:Y:S01]  /*108b0*/  IADD3 R0, P0, R2, R8, RZ ;  /* 0x0000000802007210 */ /* 0x000fe20007f1e0ff */
[----:B------:R-:W-:-:S02]  /*108c0*/  IMAD R5, R95, c[0x0][0x214], R9 ;  /* 0x000085005f057a24 */ /* 0x000fc400078e0209 */
[----:B------:R-:W-:Y:S02]  /*108d0*/  IMAD.SHL.U32 R229, R250, 0x2, RZ ;  /* 0x00000002fae57824 */ /* 0x000fe400078e00ff */
[----:B------:R-:W-:Y:S01]  /*108e0*/  IMAD.SHL.U32 R231, R114, 0x2, RZ ;  /* 0x0000000272e77824 */ /* 0x000fe200078e00ff */
[----:B------:R-:W-:Y:S01]  /*108f0*/  IADD3.X R2, R5, R3, R4, P0, !PT ;  /* 0x0000000305027210 */ /* 0x000fe200007fe404 */
[----:B------:R-:W-:Y:S01]  /*10900*/  STL [R1+0x28], R5 ;  /* 0x0000280501007387 */ /* 0x000fe20000100800 */
[C---:B------:R-:W-:Y:S01]  /*10910*/  LEA R26, P0, R0.reuse, c[0x0][0x1f8], 0x1 ;  /* 0x00007e00001a7a11 */ /* 0x040fe200078008ff */
[----:B------:R-:W-:Y:S02]  /*10920*/  IMAD.SHL.U32 R210, R117, 0x2, RZ ;  /* 0x0000000275d27824 */ /* 0x000fe400078e00ff */
[----:B------:R-:W-:Y:S01]  /*10930*/  LDSM.16.M88.4 R16, [R198] ;  /* 0x00000000c610783b */ /* 0x000fe20000000200 */
[----:B------:R-:W-:Y:S01]  /*10940*/  LEA.HI.X R6, R0, c[0x0][0x1fc], R2, 0x1, P0 ;  /* 0x00007f0000067a11 */ /* 0x000fe200000f0c02 */
[----:B------:R-:W-:Y:S01]  /*10950*/  IMAD.IADD R0, R109, 0x1, -R116 ;  /* 0x000000016d007824 */ /* 0x000fe200078e0a74 */
[----:B-1----:R-:W-:Y:S01]  /*10960*/  ISETP.GT.AND P4, PT, R27, 0x3f, PT ;  /* 0x0000003f1b00780c */ /* 0x002fe20003f84270 */
[----:B------:R-:W1:Y:S01]  /*10970*/  SHFL.IDX PT, R2, R26, RZ, 0x1c1f ;  /* 0x001c1fff1a027589 */ /* 0x000e6200000e0000 */
[----:B------:R-:W-:-:S02]  /*10980*/  IMAD.SHL.U32 R227, R112, 0x2, RZ ;  /* 0x0000000270e37824 */ /* 0x000fc400078e00ff */
[----:B------:R-:W-:Y:S01]  /*10990*/  ISETP.LT.OR P1, PT, R0, 0x1, P3 ;  /* 0x000000010000780c */ /* 0x000fe20001f21670 */
[----:B------:R-:W2:Y:S04]  /*109a0*/  SHFL.IDX PT, R3, R6, RZ, 0x1c1f ;  /* 0x001c1fff06037589 */ /* 0x000ea800000e0000 */
[----:B------:R3:W4:Y:S04]  /*109b0*/  LDSM.16.M88.4 R12, [R198+0x1000] ;  /* 0x00100000c60c783b */ /* 0x0007280000000200 */
[----:B------:R3:W3:Y:S01]  /*109c0*/  LDSM.16.M88.4 R36, [R171] ;  /* 0x00000000ab24783b */ /* 0x0006e20000000200 */
[----:B------:R-:W-:-:S03]  /*109d0*/  @P4 LOP3.LUT R209, R209, 0x100000, RZ, 0xfc, !PT ;  /* 0x00100000d1d14812 */ /* 0x000fc600078efcff */
[----:B------:R3:W3:Y:S04]  /*109e0*/  LDSM.16.M88.4 R32, [R171+0x400] ;  /* 0x00040000ab20783b */ /* 0x0006e80000000200 */
[----:B------:R3:W3:Y:S01]  /*109f0*/  LDSM.16.M88.4 R28, [R171+0x800] ;  /* 0x00080000ab1c783b */ /* 0x0006e20000000200 */
[----:B-1----:R-:W-:-:S03]  /*10a00*/  IADD3 R4, P0, R2, R229, RZ ;  /* 0x000000e502047210 */ /* 0x002fc60007f1e0ff */
[----:B------:R1:W1:Y:S02]  /*10a10*/  LDSM.16.M88.4 R20, [R199] ;  /* 0x00000000c714783b */ /* 0x0002640000000200 */
[----:B--2---:R-:W-:Y:S02]  /*10a20*/  IMAD.X R5, R3, 0x1, R228, P0 ;  /* 0x0000000103057824 */ /* 0x004fe400000e06e4 */
[----:B------:R2:W1:Y:S01]  /*10a30*/  LDSM.16.M88.4 R8, [R199+0x1000] ;  /* 0x00100000c708783b */ /* 0x0004620000000200 */
[----:B------:R-:W-:-:S03]  /*10a40*/  IADD3 R24, P0, R2, R231, RZ ;  /* 0x000000e702187210 */ /* 0x000fc60007f1e0ff */
[----:B-----5:R2:W1:Y:S02]  /*10a50*/  LDSM.16.M88.4 R40, [R200] ;  /* 0x00000000c828783b */ /* 0x0204640000000200 */
[----:B------:R-:W-:Y:S02]  /*10a60*/  IMAD.X R25, R3, 0x1, R230, P0 ;  /* 0x0000000103197824 */ /* 0x000fe400000e06e6 */
[----:B------:R2:W1:Y:S04]  /*10a70*/  LDSM.16.M88.4 R44, [R208] ;  /* 0x00000000d02c783b */ /* 0x0004680000000200 */
[----:B------:R2:W1:Y:S04]  /*10a80*/  LDSM.16.M88.4 R60, [R207] ;  /* 0x00000000cf3c783b */ /* 0x0004680000000200 */
[----:B------:R-:W-:Y:S01]  /*10a90*/  @!PT LDS RZ, [RZ] ;  /* 0x00000000fffff984 */ /* 0x000fe20000000800 */
[----:B------:R-:W-:Y:S01]  /*10aa0*/  @!PT LDS RZ, [RZ] ;  /* 0x00000000fffff984 */ /* 0x000fe20000000800 */
[----:B------:R-:W-:Y:S01]  /*10ab0*/  @!PT LDS RZ, [RZ] ;  /* 0x00000000fffff984 */ /* 0x000fe20000000800 */
[----:B------:R2:W-:Y:S01]  /*10ac0*/  LDGSTS.E.BYPASS.LTC128B.128 [R210+0x1880], [R4.64], !P1 ;  /* 0x0188000004d27fae */ /* 0x0005e2000c901d48 */
[----:B------:R-:W-:-:S04]  /*10ad0*/  ISETP.GE.AND P1, PT, R114, c[0x0][0x1d4], PT ;  /* 0x0000750072007a0c */ /* 0x000fc80003f26270 */
[----:B------:R-:W-:-:S13]  /*10ae0*/  ISETP.LT.OR P0, PT, R0, 0x1, P1 ;  /* 0x000000010000780c */ /* 0x000fda0000f01670 */
[----:B------:R2:W-:Y:S01]  /*10af0*/  LDGSTS.E.BYPASS.LTC128B.128 [R210+0x2480], [R24.64], !P0 ;  /* 0x0248000018d27fae */ /* 0x0005e2000c101d48 */
[----:B------:R-:W-:-:S05]  /*10b00*/  IADD3 R2, P0, R2, R227, RZ ;  /* 0x000000e302027210 */ /* 0x000fca0007f1e0ff */
[----:B------:R-:W-:Y:S01]  /*10b10*/  IMAD.X R3, R3, 0x1, R226, P0 ;  /* 0x0000000103037824 */ /* 0x000fe200000e06e2 */
[----:B------:R-:W-:-:S13]  /*10b20*/  ISETP.LT.OR P0, PT, R0, 0x1, P2 ;  /* 0x000000010000780c */ /* 0x000fda0001701670 */
[----:B------:R2:W-:Y:S01]  /*10b30*/  LDGSTS.E.BYPASS.LTC128B.128 [R210+0x3080], [R2.64], !P0 ;  /* 0x0308000002d27fae */ /* 0x0005e2000c101d48 */
[----:B------:R-:W-:Y:S05]  /*10b40*/  @P4 BRA `(.L_x_980) ;  /* 0x0000012000004947 */ /* 0x000fea0003800000 */
[----:B-1-34-:R-:W-:Y:S05]  /*10b50*/  BRA.DIV ~URZ, `(.L_x_981) ;  /* 0x00014db27f007947 */ /* 0x01afea000b800000 */
[----:B--2---:R1:W2:Y:S04]  /*10b60*/  SHFL.IDX PT, R4, R6, 0x1, 0x1c1f ;  /* 0x003c1f0006047f89 */ /* 0x0042a800000e0000 */
[----:B------:R1:W3:Y:S02]  /*10b70*/  SHFL.IDX PT, R2, R26, 0x1, 0x1c1f ;  /* 0x003c1f001a027f89 */ /* 0x0002e400000e0000 */
.L_x_1180:
[----:B-1-3--:R-:W-:Y:S02]  /*10b80*/  IADD3 R26, P0, R2, R229, RZ ;  /* 0x000000e5021a7210 */ /* 0x00afe40007f1e0ff */
[----:B------:R-:W-:-:S03]  /*10b90*/  ISETP.LT.OR P1, PT, R0, 0x21, P1 ;  /* 0x000000210000780c */ /* 0x000fc60000f21670 */
[----:B--2---:R-:W-:Y:S01]  /*10ba0*/  IMAD.X R27, R4, 0x1, R228, P0 ;  /* 0x00000001041b7824 */ /* 0x004fe200000e06e4 */
        /* <DEDUP_REMOVED lines=12> */
.L_x_980:
[----:B-1-34-:R-:W-:Y:S05]  /*10c70*/  BSYNC B0 ;  /* 0x0000000000007941 */ /* 0x01afea0003800000 */
.L_x_979:
[----:B------:R-:W3:Y:S04]  /*10c80*/  LDL R0, [R1+0x1c] ;  /* 0x00001c0001007983 */ /* 0x000ee80000100800 */
[----:B------:R-:W0:Y:S01]  /*10c90*/  LDGDEPBAR ;  /* 0x00000000000079af */ /* 0x000e220000000000 */
[----:B------:R-:W-:Y:S01]  /*10ca0*/  WARPSYNC 0xffffffff ;  /* 0xffffffff00007948 */ /* 0x000fe20003800000 */
[C---:B------:R-:W-:Y:S01]  /*10cb0*/  HMMA.16816.F32 R64, R12.reuse, R36, RZ ;  /* 0x000000240c40723c */ /* 0x040fe200000018ff */
[----:B------:R-:W-:Y:S07]  /*10cc0*/  BSSY B1, `(.L_x_982) ;  /* 0x00000b8000017945 */ /* 0x000fee0003800000 */
[C---:B------:R-:W-:Y:S08]  /*10cd0*/  HMMA.16816.F32 R52, R12.reuse, R32, RZ ;  /* 0x000000200c34723c */ /* 0x040ff000000018ff */
[C---:B--2---:R-:W-:Y:S08]  /*10ce0*/  HMMA.16816.F32 R24, R12.reuse, R28, RZ ;  /* 0x0000001c0c18723c */ /* 0x044ff000000018ff */
        /* <DEDUP_REMOVED lines=12> */
[C---:B------:R-:W-:Y:S08]  /*10db0*/  HMMA.16816.F32 R112, R8.reuse, R40, R64 ;  /* 0x000000280870723c */ /* 0x040ff00000001840 */
[C---:B------:R-:W-:Y:S01]  /*10dc0*/  HMMA.16816.F32 R104, R8.reuse, R44, R52 ;  /* 0x0000002c0868723c */ /* 0x040fe20000001834 */
[----:B------:R-:W-:Y:S07]  /*10dd0*/  LDSM.16.M88.4 R52, [R205] ;  /* 0x00000000cd34783b */ /* 0x000fee0000000200 */
[C---:B------:R-:W-:Y:S01]  /*10de0*/  HMMA.16816.F32 R100, R8.reuse, R60, R24 ;  /* 0x0000003c0864723c */ /* 0x040fe20000001818 */
[----:B------:R-:W-:Y:S07]  /*10df0*/  LDSM.16.M88.4 R24, [R199+0x3000] ;  /* 0x00300000c718783b */ /* 0x000fee0000000200 */
[C---:B------:R-:W-:Y:S01]  /*10e00*/  HMMA.16816.F32 R96, R8.reuse, R42, R56 ;  /* 0x0000002a0860723c */ /* 0x040fe20000001838 */
[----:B------:R-:W-:Y:S07]  /*10e10*/  LDSM.16.M88.4 R56, [R206] ;  /* 0x00000000ce38783b */ /* 0x000fee0000000200 */
[C---:B------:R-:W-:Y:S08]  /*10e20*/  HMMA.16816.F32 R92, R8.reuse, R46, R48 ;  /* 0x0000002e085c723c */ /* 0x040ff00000001830 */
[----:B------:R-:W-:Y:S01]  /*10e30*/  HMMA.16816.F32 R76, R8, R62, R12 ;  /* 0x0000003e084c723c */ /* 0x000fe2000000180c */
[----:B------:R-:W1:Y:S04]  /*10e40*/  LDSM.16.M88.4 R8, [R198+0x3000] ;  /* 0x00300000c608783b */ /* 0x000e680000000200 */
[----:B------:R-:W2:Y:S03]  /*10e50*/  LDSM.16.M88.4 R12, [R198+0x2000] ;  /* 0x00200000c60c783b */ /* 0x000ea60000000200 */
[C---:B------:R-:W-:Y:S08]  /*10e60*/  HMMA.16816.F32 R68, R20.reuse, R40, R68 ;  /* 0x000000281444723c */ /* 0x040ff00000001844 */
[C---:B------:R-:W-:Y:S08]  /*10e70*/  HMMA.16816.F32 R40, R20.reuse, R42, R84 ;  /* 0x0000002a1428723c */ /* 0x040ff00000001854 */
[C---:B------:R-:W-:Y:S08]  /*10e80*/  HMMA.16816.F32 R48, R20.reuse, R44, R72 ;  /* 0x0000002c1430723c */ /* 0x040ff00000001848 */
[C---:B------:R-:W-:Y:S08]  /*10e90*/  HMMA.16816.F32 R64, R20.reuse, R60, R80 ;  /* 0x0000003c1440723c */ /* 0x040ff00000001850 */
[C---:B------:R-:W-:Y:S08]  /*10ea0*/  HMMA.16816.F32 R44, R20.reuse, R46, R88 ;  /* 0x0000002e142c723c */ /* 0x040ff00000001858 */
[----:B------:R-:W-:Y:S01]  /*10eb0*/  HMMA.16816.F32 R20, R20, R62, R28 ;  /* 0x0000003e1414723c */ /* 0x000fe2000000181c */
[----:B------:R-:W4:Y:S04]  /*10ec0*/  LDSM.16.M88.4 R60, [R204] ;  /* 0x00000000cc3c783b */ /* 0x000f280000000200 */
[----:B------:R-:W5:Y:S03]  /*10ed0*/  LDSM.16.M88.4 R28, [R199+0x2000] ;  /* 0x00200000c71c783b */ /* 0x000f660000000200 */
        /* <DEDUP_REMOVED lines=17> */
[----:B------:R-:W-:Y:S01]  /*10ff0*/  HMMA.16816.F32 R68, R24, R56, R80 ;  /* 0x000000381844723c */ /* 0x000fe20000001850 */
[----:B---3--:R-:W-:-:S07]  /*11000*/  ISETP.GT.AND P0, PT, R126, R0, PT ;  /* 0x000000007e00720c */ /* 0x008fce0003f04270 */
[C---:B------:R-:W-:Y:S08]  /*11010*/  HMMA.16816.F32 R64, R24.reuse, R58, R96 ;  /* 0x0000003a1840723c */ /* 0x040ff00000001860 */
[C---:B------:R-:W-:Y:S08]  /*11020*/  HMMA.16816.F32 R116, R24.reuse, R52, R104 ;  /* 0x000000341874723c */ /* 0x040ff00000001868 */
[C---:B------:R-:W-:Y:S08]  /*11030*/  HMMA.16816.F32 R112, R24.reuse, R54, R92 ;  /* 0x000000361870723c */ /* 0x040ff0000000185c */
[C---:B----4-:R-:W-:Y:S08]  /*11040*/  HMMA.16816.F32 R120, R24.reuse, R60, R100 ;  /* 0x0000003c1878723c */ /* 0x050ff00000001864 */
        /* <DEDUP_REMOVED lines=28> */
[----:B------:R-:W-:Y:S08]  /*11210*/  HMMA.16816.F32 R64, R8, R34, R64 ;  /* 0x000000220840723c */ /* 0x000ff00000001840 */
[C---:B----4-:R-:W-:Y:S08]  /*11220*/  HMMA.16816.F32 R52, R12.reuse, R36, R52 ;  /* 0x000000240c34723c */ /* 0x050ff00000001834 */
[C---:B------:R-:W-:Y:S08]  /*11230*/  HMMA.16816.F32 R48, R12.reuse, R38, R48 ;  /* 0x000000260c30723c */ /* 0x040ff00000001830 */
        /* <DEDUP_REMOVED lines=9> */
[----:B------:R-:W2:Y:S04]  /*112d0*/  LDL R2, [R1+0x58] ;  /* 0x0000580001027983 */ /* 0x000ea80000100800 */
[----:B------:R-:W2:Y:S04]  /*112e0*/  LDL R0, [R1+0x24] ;  /* 0x0000240001007983 */ /* 0x000ea80000100800 */
[----:B------:R-:W3:Y:S01]  /*112f0*/  LDL.64 R130, [R1+0x48] ;  /* 0x0000480001827983 */ /* 0x000ee20000100a00 */
[----:B------:R-:W-:-:S03]  /*11300*/  IMAD.MOV.U32 R3, RZ, RZ, c[0x0][0x2b8] ;  /* 0x0000ae00ff037624 */ /* 0x000fc600078e00ff */
[----:B------:R-:W4:Y:S02]  /*11310*/  LDL R4, [R1+0x50] ;  /* 0x0000500001047983 */ /* 0x000f240000100800 */
[----:B------:R-:W-:Y:S01]  /*11320*/  ISETP.NE.AND P2, PT, R3, 0x1, PT ;  /* 0x000000010300780c */ /* 0x000fe20003f45270 */
[----:B------:R-:W-:Y:S01]  /*11330*/  IMAD.MOV.U32 R211, RZ, RZ, RZ ;  /* 0x000000ffffd37224 */ /* 0x000fe200078e00ff */
[----:B------:R-:W5:Y:S04]  /*11340*/  LDL.64 R128, [R1+0x40] ;  /* 0x0000400001807983 */ /* 0x000f680000100a00 */
[----:B------:R-:W3:Y:S01]  /*11350*/  LDL R6, [R1+0x3c] ;  /* 0x00003c0001067983 */ /* 0x000ee20000100800 */
[C---:B--2---:R-:W-:Y:S02]  /*11360*/  IADD3 R2, R0.reuse, R124, R2 ;  /* 0x0000007c00027210 */ /* 0x044fe40007ffe002 */
[----:B------:R-:W-:-:S02]  /*11370*/  ISETP.GT.AND P1, PT, R0, 0x2f, PT ;  /* 0x0000002f0000780c */ /* 0x000fc40003f24270 */
[----:B------:R-:W-:-:S05]  /*11380*/  IADD3 R2, R2, -0x30, RZ ;  /* 0xffffffd002027810 */ /* 0x000fca0007ffe0ff */
        /* <DEDUP_REMOVED lines=8> */
[----:B------:R-:W-:-:S03]  /*11410*/  IMAD.MOV R0, RZ, RZ, -R0 ;  /* 0x000000ffff007224 */ /* 0x000fc600078e0a00 */
[----:B------:R-:W1:Y:S01]  /*11420*/  S2R R127, SR_TID.X ;  /* 0x00000000007f7919 */ /* 0x000e620000002100 */
[----:B------:R-:W-:-:S04]  /*11430*/  IMAD R213, R0, c[0x0][0x2b8], R2 ;  /* 0x0000ae0000d57a24 */ /* 0x000fc800078e0202 */
[----:B------:R-:W-:Y:S01]  /*11440*/  IMAD.WIDE.U32 R2, R213, c[0x0][0x1e0], RZ ;  /* 0x00007800d5027a25 */ /* 0x000fe200078e00ff */
[----:B------:R-:W-:-:S05]  /*11450*/  SHF.R.S32.HI R0, RZ, 0x1f, R213 ;  /* 0x0000001fff007819 */ /* 0x000fca00000114d5 */
[----:B------:R-:W-:-:S04]  /*11460*/  IMAD R0, R0, c[0x0][0x1e0], RZ ;  /* 0x0000780000007a24 */ /* 0x000fc800078e02ff */
[----:B------:R-:W-:-:S04]  /*11470*/  IMAD R0, R213, c[0x0][0x1e4], R0 ;  /* 0x00007900d5007a24 */ /* 0x000fc800078e0200 */
[----:B------:R-:W-:Y:S01]  /*11480*/  IMAD.IADD R3, R3, 0x1, R0 ;  /* 0x0000000103037824 */ /* 0x000fe200078e0200 */
[----:B-1----:R-:W-:-:S04]  /*11490*/  SHF.R.S32.HI R125, RZ, 0x1f, R127 ;  /* 0x0000001fff7d7819 */ /* 0x002fc8000001147f */
[----:B------:R-:W-:-:S04]  /*114a0*/  LEA.HI R125, R125, R127, RZ, 0x2 ;  /* 0x0000007f7d7d7211 */ /* 0x000fc800078f10ff */
[----:B------:R-:W-:-:S04]  /*114b0*/  SHF.R.S32.HI R125, RZ, 0x2, R125 ;  /* 0x00000002ff7d7819 */ /* 0x000fc8000001147d */
[----:B------:R-:W-:-:S04]  /*114c0*/  IADD3 R10, -R125, 0x30, RZ ;  /* 0x000000307d0a7810 */ /* 0x000fc80007ffe1ff */
[----:B------:R-:W-:Y:S02]  /*114d0*/  ISETP.GE.AND P1, PT, R10, 0x1, PT ;  /* 0x000000010a00780c */ /* 0x000fe40003f26270 */
[----:B--2---:R-:W-:Y:S01]  /*114e0*/  SHF.R.S32.HI R0, RZ, 0x1f, R211 ;  /* 0x0000001fff007819 */ /* 0x004fe200000114d3 */
[----:B------:R-:W-:-:S04]  /*114f0*/  IMAD.WIDE.U32 R2, R211, c[0x0][0x1f0], R2 ;  /* 0x00007c00d3027a25 */ /* 0x000fc800078e0002 */
[----:B------:R-:W-:-:S04]  /*11500*/  IMAD R0, R0, c[0x0][0x1f0], RZ ;  /* 0x00007c0000007a24 */ /* 0x000fc800078e02ff */
[----:B------:R-:W-:Y:S01]  /*11510*/  IMAD R4, R211, c[0x0][0x1f4], R0 ;  /* 0x00007d00d3047a24 */ /* 0x000fe200078e0200 */
[----:B-----5:R-:W-:-:S04]  /*11520*/  IADD3 R0, P0, R128, R2, RZ ;  /* 0x0000000280007210 */ /* 0x020fc80007f1e0ff */
[----:B------:R-:W-:Y:S02]  /*11530*/  IADD3.X R2, R6, R3, R4, P0, !PT ;  /* 0x0000000306027210 */ /* 0x000fe400007fe404 */
[----:B------:R-:W-:-:S04]  /*11540*/  LEA R6, P0, R0, c[0x0][0x1c8], 0x1 ;  /* 0x0000720000067a11 */ /* 0x000fc800078008ff */
[----:B------:R-:W-:Y:S01]  /*11550*/  LEA.HI.X R5, R0, c[0x0][0x1cc], R2, 0x1, P0 ;  /* 0x0000730000057a11 */ /* 0x000fe200000f0c02 */
[----:B------:R-:W-:Y:S06]  /*11560*/  BRA.DIV ~URZ, `(.L_x_984) ;  /* 0x000144727f007947 */ /* 0x000fec000b800000 */
[----:B------:R1:W2:Y:S02]  /*11570*/  SHFL.IDX PT, R4, R5, RZ, 0x1c1f ;  /* 0x001c1fff05047589 */ /* 0x0002a400000e0000 */
.L_x_1181:
[----:B------:R-:W-:Y:S05]  /*11580*/  BRA.DIV ~URZ, `(.L_x_985) ;  /* 0x000144c27f007947 */ /* 0x000fea000b800000 */
[----:B------:R3:W4:Y:S02]  /*11590*/  SHFL.IDX PT, R0, R6, RZ, 0x1c1f ;  /* 0x001c1fff06007589 */ /* 0x00072400000e0000 */
.L_x_1182:
[----:B------:R-:W-:Y:S01]  /*115a0*/  BSSY B0, `(.L_x_986) ;  /* 0x0000013000007945 */ /* 0x000fe20003800000 */
[----:B------:R-:W-:Y:S05]  /*115b0*/  @!P1 BRA `(.L_x_987) ;  /* 0x0000011000009947 */ /* 0x000fea0003800000 */
[----:B------:R-:W5:Y:S04]  /*115c0*/  LDL R12, [R1] ;  /* 0x00000000010c7983 */ /* 0x000f680000100800 */
[----:B---3--:R-:W3:Y:S01]  /*115d0*/  LDL R11, [R1+0x4] ;  /* 0x00000400010b7983 */ /* 0x008ee20000100800 */
[----:B------:R-:W-:Y:S02]  /*115e0*/  ISETP.GE.AND P0, PT, R250, c[0x0][0x1d4], PT ;  /* 0x00007500fa007a0c */ /* 0x000fe40003f06270 */
[----:B----4-:R-:W-:-:S05]  /*115f0*/  IADD3 R2, P1, R0, R229, RZ ;  /* 0x000000e500027210 */ /* 0x010fca0007f3e0ff */
[----:B--2---:R-:W-:Y:S01]  /*11600*/  IMAD.X R3, R4, 0x1, R228, P1 ;  /* 0x0000000104037824 */ /* 0x004fe200008e06e4 */
[----:B------:R-:W-:-:S05]  /*11610*/  IADD3 R8, P1, R0, R231, RZ ;  /* 0x000000e700087210 */ /* 0x000fca0007f3e0ff */
[----:B------:R-:W-:Y:S01]  /*11620*/  @!PT LDS RZ, [RZ] ;  /* 0x00000000fffff984 */ /* 0x000fe20000000800 */
[----:B------:R-:W-:Y:S01]  /*11630*/  @!PT LDS RZ, [RZ] ;  /* 0x00000000fffff984 */ /* 0x000fe20000000800 */
[----:B------:R-:W-:Y:S01]  /*11640*/  @!PT LDS RZ, [RZ] ;  /* 0x00000000fffff984 */ /* 0x000fe20000000800 */
[----:B------:R2:W-:Y:S01]  /*11650*/  LDGSTS.E.BYPASS.LTC128B.128 [R210+0x3c80], [R2.64], !P0 ;  /* 0x03c8000002d27fae */ /* 0x0005e2000c101d48 */
[----:B------:R-:W-:Y:S01]  /*11660*/  IMAD.X R9, R4, 0x1, R230, P1 ;  /* 0x0000000104097824 */ /* 0x000fe200008e06e6 */
[----:B--2---:R-:W-:-:S05]  /*11670*/  IADD3 R2, P0, R0, R227, RZ ;  /* 0x000000e300027210 */ /* 0x004fca0007f1e0ff */
[----:B------:R-:W-:Y:S01]  /*11680*/  IMAD.X R3, R4, 0x1, R226, P0 ;  /* 0x0000000104037824 */ /* 0x000fe200000e06e2 */
[----:B-----5:R-:W-:Y:S02]  /*11690*/  ISETP.GE.AND P1, PT, R12, c[0x0][0x1d4], PT ;  /* 0x000075000c007a0c */ /* 0x020fe40003f26270 */
[----:B---3--:R-:W-:-:S11]  /*116a0*/  ISETP.GE.AND P0, PT, R11, c[0x0][0x1d4], PT ;  /* 0x000075000b007a0c */ /* 0x008fd60003f06270 */
[----:B------:R2:W-:Y:S04]  /*116b0*/  LDGSTS.E.BYPASS.LTC128B.128 [R210+0x4880], [R8.64], !P1 ;  /* 0x0488000008d27fae */ /* 0x0005e8000c901d48 */
[----:B------:R2:W-:Y:S02]  /*116c0*/  LDGSTS.E.BYPASS.LTC128B.128 [R210+0x5480], [R2.64], !P0 ;  /* 0x0548000002d27fae */ /* 0x0005e4000c101d48 */
.L_x_987:
[----:B------:R-:W-:Y:S05]  /*116d0*/  BSYNC B0 ;  /* 0x0000000000007941 */ /* 0x000fea0003800000 */
.L_x_986:
[----:B------:R-:W-:Y:S01]  /*116e0*/  ISETP.GE.AND P0, PT, R10, 0x21, PT ;  /* 0x000000210a00780c */ /* 0x000fe20003f06270 */
[----:B------:R-:W-:Y:S06]  /*116f0*/  BRA.DIV ~URZ, `(.L_x_988) ;  /* 0x000143c27f007947 */ /* 0x000fec000b800000 */
[----:B--2---:R2:W1:Y:S04]  /*11700*/  SHFL.IDX PT, R4, R5, 0x1, 0x1c1f ;  /* 0x003c1f0005047f89 */ /* 0x00446800000e0000 */
[----:B----4-:R2:W4:Y:S02]  /*11710*/  SHFL.IDX PT, R0, R6, 0x1, 0x1c1f ;  /* 0x003c1f0006007f89 */ /* 0x01052400000e0000 */
.L_x_1183:
[----:B------:R-:W-:Y:S05]  /*11720*/  @!P0 BRA `(.L_x_983) ;  /* 0x0000011000008947 */ /* 0x000fea0003800000 */
[----:B--23--:R-:W2:Y:S04]  /*11730*/  LDL R6, [R1] ;  /* 0x0000000001067983 */ /* 0x00cea80000100800 */
[----:B-1----:R-:W3:Y:S01]  /*11740*/  LDL R5, [R1+0x4] ;  /* 0x0000040001057983 */ /* 0x002ee20000100800 */
[----:B------:R-:W-:-:S02]  /*11750*/  ISETP.GE.AND P0, PT, R250, c[0x0][0x1d4], PT ;  /* 0x00007500fa007a0c */ /* 0x000fc40003f06270 */
[----:B----4-:R-:W-:-:S05]  /*11760*/  IADD3 R2, P1, R0, R229, RZ ;  /* 0x000000e500027210 */ /* 0x010fca0007f3e0ff */
[----:B------:R-:W-:Y:S01]  /*11770*/  IMAD.X R3, R4, 0x1, R228, P1 ;  /* 0x0000000104037824 */ /* 0x000fe200008e06e4 */
[----:B------:R-:W-:-:S05]  /*11780*/  IADD3 R8, P1, R0, R231, RZ ;  /* 0x000000e700087210 */ /* 0x000fca0007f3e0ff */
[----:B------:R-:W-:Y:S01]  /*11790*/  @!PT LDS RZ, [RZ] ;  /* 0x00000000fffff984 */ /* 0x000fe20000000800 */
[----:B------:R-:W-:Y:S01]  /*117a0*/  @!PT LDS RZ, [RZ] ;  /* 0x00000000fffff984 */ /* 0x000fe20000000800 */
[----:B------:R-:W-:Y:S01]  /*117b0*/  @!PT LDS RZ, [RZ] ;  /* 0x00000000fffff984 */ /* 0x000fe20000000800 */
[----:B------:R1:W-:Y:S01]  /*117c0*/  LDGSTS.E.BYPASS.LTC128B.128 [R210+0x4480], [R2.64], !P0 ;  /* 0x0448000002d27fae */ /* 0x0003e2000c101d48 */
[----:B------:R-:W-:Y:S01]  /*117d0*/  IMAD.X R9, R4, 0x1, R230, P1 ;  /* 0x0000000104097824 */ /* 0x000fe200008e06e6 */
[----:B-1----:R-:W-:-:S05]  /*117e0*/  IADD3 R2, P0, R0, R227, RZ ;  /* 0x000000e300027210 */ /* 0x002fca0007f1e0ff */
[----:B------:R-:W-:Y:S01]  /*117f0*/  IMAD.X R3, R4, 0x1, R226, P0 ;  /* 0x0000000104037824 */ /* 0x000fe200000e06e2 */
[----:B--2---:R-:W-:Y:S02]  /*11800*/  ISETP.GE.AND P1, PT, R6, c[0x0][0x1d4], PT ;  /* 0x0000750006007a0c */ /* 0x004fe40003f26270 */
[----:B---3--:R-:W-:-:S11]  /*11810*/  ISETP.GE.AND P0, PT, R5, c[0x0][0x1d4], PT ;  /* 0x0000750005007a0c */ /* 0x008fd60003f06270 */
[----:B------:R1:W-:Y:S04]  /*11820*/  LDGSTS.E.BYPASS.LTC128B.128 [R210+0x5080], [R8.64], !P1 ;  /* 0x0508000008d27fae */ /* 0x0003e8000c901d48 */
[----:B------:R1:W-:Y:S02]  /*11830*/  LDGSTS.E.BYPASS.LTC128B.128 [R210+0x5c80], [R2.64], !P0 ;  /* 0x05c8000002d27fae */ /* 0x0003e4000c101d48 */
.L_x_983:
[----:B------:R-:W-:Y:S05]  /*11840*/  BSYNC B1 ;  /* 0x0000000000017941 */ /* 0x000fea0003800000 */
.L_x_982:
[----:B-1----:R-:W5:Y:S01]  /*11850*/  LDL R2, [R1+0x54] ;  /* 0x0000540001027983 */ /* 0x002f620000100800 */
[----:B------:R-:W-:-:S03]  /*11860*/  IMAD.MOV.U32 R3, RZ, RZ, c[0x0][0x2c4] ;  /* 0x0000b100ff037624 */ /* 0x000fc600078e00ff */
[----:B----4-:R-:W5:Y:S02]  /*11870*/  LDL R0, [R1+0x78] ;  /* 0x0000780001007983 */ /* 0x010f640000100800 */
[----:B------:R-:W-:Y:S01]  /*11880*/  ISETP.NE.AND P0, PT, R3, 0x1, PT ;  /* 0x000000010300780c */ /* 0x000fe20003f05270 */
[----:B------:R-:W-:Y:S01]  /*11890*/  ULDC UR4, c[0x0][0x324] ;  /* 0x0000c90000047ab9 */ /* 0x000fe20000000800 */
[----:B------:R-:W0:Y:S01]  /*118a0*/  LDGDEPBAR ;  /* 0x00000000000079af */ /* 0x000e220000000000 */
[----:B------:R-:W-:Y:S01]  /*118b0*/  ULOP3.LUT UR4, URZ, UR4, URZ, 0x33, !UPT ;  /* 0x000000043f047292 */ /* 0x000fe2000f8e333f */
[----:B------:R-:W-:Y:S01]  /*118c0*/  IMAD.IADD R11, R109, 0x1, -R252 ;  /* 0x000000016d0b7824 */ /* 0x000fe200078e0afc */
[----:B------:R-:W-:Y:S01]  /*118d0*/  IADD3 R12, -R252, R108, RZ ;  /* 0x0000006cfc0c7210 */ /* 0x000fe20007ffe1ff */
[----:B-----5:R-:W-:Y:S01]  /*118e0*/  IMAD.IADD R0, R0, 0x1, R2 ;  /* 0x0000000100007824 */ /* 0x020fe200078e0202 */
[----:B------:R-:W-:-:S06]  /*118f0*/  IADD3 R2, -R252, 0x1, R109 ;  /* 0x00000001fc027810 */ /* 0x000fcc0007ffe16d */
[----:B------:R-:W-:-:S04]  /*11900*/  @P0 IMAD.HI.U32 R3, R0, c[0x0][0x2c8], RZ ;  /* 0x0000b20000030a27 */ /* 0x000fc800078e00ff */
[----:B------:R-:W-:Y:S01]  /*11910*/  IMAD.MOV.U32 R8, RZ, RZ, R0 ;  /* 0x000000ffff087224 */ /* 0x000fe200078e0000 */
[----:B------:R-:W-:-:S04]  /*11920*/  IADD3 R0, R2, -R248, RZ ;  /* 0x800000f802007210 */ /* 0x000fc80007ffe0ff */
[C---:B------:R-:W-:Y:S02]  /*11930*/  IADD3 R10, R0.reuse, UR4, RZ ;  /* 0x00000004000a7c10 */ /* 0x040fe4000fffe0ff */
[----:B------:R-:W-:Y:S02]  /*11940*/  @P0 SHF.R.U32.HI R8, RZ, c[0x0][0x2cc], R3 ;  /* 0x0000b300ff080a19 */ /* 0x000fe40000011603 */
[----:B------:R-:W-:Y:S01]  /*11950*/  IADD3 R9, R0, c[0x0][0x328], RZ ;  /* 0x0000ca0000097a10 */ /* 0x000fe20007ffe0ff */
[----:B------:R-:W-:Y:S05]  /*11960*/  BRA.DIV ~URZ, `(.L_x_989) ;  /* 0x000142227f007947 */ /* 0x000fea000b800000 */
[----:B------:R1:W4:Y:S02]  /*11970*/  SHFL.IDX PT, R2, R8, RZ, 0x1c1f ;  /* 0x001c1fff08027589 */ /* 0x00032400000e0000 */
.L_x_1184:
        /* <DEDUP_REMOVED lines=17> */
.L_x_992:
[----:B------:R-:W-:-:S04]  /*11a90*/  MOV R3, 0x1 ;  /* 0x0000000100037802 */ /* 0x000fc80000000f00 */
[----:B------:R-:W-:-:S13]  /*11aa0*/  ISETP.NE.AND P0, PT, R3, c[0x0][0x32c], PT ;  /* 0x0000cb0003007a0c */ /* 0x000fda0003f05270 */
[----:B------:R-:W-:-:S05]  /*11ab0*/  @P0 IMAD.HI.U32 R3, R2, c[0x0][0x330], RZ ;  /* 0x0000cc0002030a27 */ /* 0x000fca00078e00ff */
[----:B------:R-:W-:Y:S02]  /*11ac0*/  @P0 SHF.R.U32.HI R2, RZ, c[0x0][0x334], R3 ;  /* 0x0000cd00ff020a19 */ /* 0x000fe40000011603 */
.L_x_993:
[----:B------:R-:W-:Y:S05]  /*11ad0*/  BSYNC B0 ;  /* 0x0000000000007941 */ /* 0x000fea0003800000 */
.L_x_991:
[----:B------:R-:W-:-:S05]  /*11ae0*/  IMAD R2, R2, c[0x0][0x32c], R12 ;  /* 0x0000cb0002027a24 */ /* 0x000fca00078e020c */
[----:B------:R-:W-:Y:S02]  /*11af0*/  IADD3 R3, R2, c[0x0][0x32c], RZ ;  /* 0x0000cb0002037a10 */ /* 0x000fe40007ffe0ff */
[----:B------:R-:W-:Y:S02]  /*11b00*/  IMNMX R0, R0, R2, !PT ;  /* 0x0000000200007217 */ /* 0x000fe40007800200 */
[----:B------:R-:W-:Y:S02]  /*11b10*/  IMNMX R4, R4, R3, PT ;  /* 0x0000000304047217 */ /* 0x000fe40003800200 */
.L_x_990:
[----:B------:R-:W-:Y:S05]  /*11b20*/  BRA.DIV ~URZ, `(.L_x_994) ;  /* 0x000140d27f007947 */ /* 0x000fea000b800000 */
[----:B------:R4:W1:Y:S02]  /*11b30*/  SHFL.IDX PT, R2, R8, 0x1, 0x1c1f ;  /* 0x003c1f0008027f89 */ /* 0x00086400000e0000 */
.L_x_1185:
[----:B------:R-:W-:Y:S02]  /*11b40*/  IMAD.MOV.U32 R3, RZ, RZ, c[0x0][0x32c] ;  /* 0x0000cb00ff037624 */ /* 0x000fe400078e00ff */
[----:B-12---:R-:W-:-:S03]  /*11b50*/  IMAD.IADD R5, R10, 0x1, R2 ;  /* 0x000000010a057824 */ /* 0x006fc600078e0202 */
[----:B------:R-:W-:Y:S02]  /*11b60*/  ISETP.GE.AND P0, PT, R3, 0x1, PT ;  /* 0x000000010300780c */ /* 0x000fe40003f06270 */
[----:B------:R-:W-:-:S04]  /*11b70*/  IADD3 R3, R9, R2, RZ ;  /* 0x0000000209037210 */ /* 0x000fc80007ffe0ff */
[----:B---3--:R-:W-:-:S07]  /*11b80*/  IMNMX R6, R11, R3, PT ;  /* 0x000000030b067217 */ /* 0x008fce0003800200 */
        /* <DEDUP_REMOVED lines=12> */
.L_x_997:
[----:B------:R-:W-:-:S04]  /*11c50*/  MOV R3, 0x1 ;  /* 0x0000000100037802 */ /* 0x000fc80000000f00 */
[----:B------:R-:W-:-:S13]  /*11c60*/  ISETP.NE.AND P0, PT, R3, c[0x0][0x32c], PT ;  /* 0x0000cb0003007a0c */ /* 0x000fda0003f05270 */
[----:B------:R-:W-:-:S05]  /*11c70*/  @P0 IMAD.HI.U32 R3, R2, c[0x0][0x330], RZ ;  /* 0x0000cc0002030a27 */ /* 0x000fca00078e00ff */
[----:B------:R-:W-:Y:S02]  /*11c80*/  @P0 SHF.R.U32.HI R2, RZ, c[0x0][0x334], R3 ;  /* 0x0000cd00ff020a19 */ /* 0x000fe40000011603 */
.L_x_998:
[----:B------:R-:W-:Y:S05]  /*11c90*/  BSYNC B0 ;  /* 0x0000000000007941 */ /* 0x000fea0003800000 */
.L_x_996:
[----:B------:R-:W-:-:S05]  /*11ca0*/  IMAD R2, R2, c[0x0][0x32c], R12 ;  /* 0x0000cb0002027a24 */ /* 0x000fca00078e020c */
[----:B------:R-:W-:Y:S02]  /*11cb0*/  IADD3 R3, R2, c[0x0][0x32c], RZ ;  /* 0x0000cb0002037a10 */ /* 0x000fe40007ffe0ff */
[----:B------:R-:W-:Y:S02]  /*11cc0*/  IMNMX R5, R5, R2, !PT ;  /* 0x0000000205057217 */ /* 0x000fe40007800200 */
[----:B------:R-:W-:Y:S02]  /*11cd0*/  IMNMX R6, R6, R3, PT ;  /* 0x0000000306067217 */ /* 0x000fe40003800200 */
.L_x_995:
[C---:B------:R-:W-:Y:S02]  /*11ce0*/  ISETP.GE.AND P0, PT, R108.reuse, 0x2, PT ;  /* 0x000000026c00780c */ /* 0x040fe40003f06270 */
        /* <DEDUP_REMOVED lines=60> */
[----:B------:R1:W2:Y:S02]  /*120b0*/  SHFL.IDX PT, R3, R8, 0x2, 0x1c1f ;  /* 0x005c1f0008037f89 */ /* 0x0002a400000e0000 */
.L_x_1186:
[----:B------:R-:W-:Y:S01]  /*120c0*/  IMAD.MOV.U32 R0, RZ, RZ, c[0x0][0x32c] ;  /* 0x0000cb00ff007624 */ /* 0x000fe200078e00ff */
[----:B--2---:R-:W-:-:S04]  /*120d0*/  IADD3 R2, R9, R3, RZ ;  /* 0x0000000309027210 */ /* 0x004fc80007ffe0ff */
        /* <DEDUP_REMOVED lines=15> */
.L_x_1002:
[----:B------:R-:W-:-:S04]  /*121d0*/  MOV R4, 0x1 ;  /* 0x0000000100047802 */ /* 0x000fc80000000f00 */
[----:B------:R-:W-:-:S13]  /*121e0*/  ISETP.NE.AND P0, PT, R4, c[0x0][0x32c], PT ;  /* 0x0000cb0004007a0c */ /* 0x000fda0003f05270 */
[----:B------:R-:W-:-:S05]  /*121f0*/  @P0 IMAD.HI.U32 R4, R3, c[0x0][0x330], RZ ;  /* 0x0000cc0003040a27 */ /* 0x000fca00078e00ff */
[----:B------:R-:W-:Y:S02]  /*12200*/  @P0 SHF.R.U32.HI R3, RZ, c[0x0][0x334], R4 ;  /* 0x0000cd00ff030a19 */ /* 0x000fe40000011604 */
.L_x_1003:
[----:B------:R-:W-:Y:S05]  /*12210*/  BSYNC B0 ;  /* 0x0000000000007941 */ /* 0x000fea0003800000 */
.L_x_1001:
[----:B------:R-:W-:-:S05]  /*12220*/  IMAD R3, R3, c[0x0][0x32c], R12 ;  /* 0x0000cb0003037a24 */ /* 0x000fca00078e020c */
[----:B------:R-:W-:Y:S02]  /*12230*/  IADD3 R4, R3, c[0x0][0x32c], RZ ;  /* 0x0000cb0003047a10 */ /* 0x000fe40007ffe0ff */
[----:B------:R-:W-:Y:S02]  /*12240*/  IMNMX R0, R0, R3, !PT ;  /* 0x0000000300007217 */ /* 0x000fe40007800200 */
[----:B------:R-:W-:Y:S02]  /*12250*/  IMNMX R2, R2, R4, PT ;  /* 0x0000000402027217 */ /* 0x000fe40003800200 */
.L_x_1000:
        /* <DEDUP_REMOVED lines=86> */
[----:B------:R2:W3:Y:S02]  /*127c0*/  SHFL.IDX PT, R3, R8, 0x3, 0x1c1f ;  /* 0x007c1f0008037f89 */ /* 0x0004e400000e0000 */
.L_x_1187:
[----:B------:R-:W-:Y:S01]  /*127d0*/  IMAD.MOV.U32 R0, RZ, RZ, c[0x0][0x32c] ;  /* 0x0000cb00ff007624 */ /* 0x000fe200078e00ff */
[----:B---3--:R-:W-:-:S04]  /*127e0*/  IADD3 R2, R9, R3, RZ ;  /* 0x0000000309027210 */ /* 0x008fc80007ffe0ff */
        /* <DEDUP_REMOVED lines=15> */
.L_x_1007:
[----:B------:R-:W-:-:S04]  /*128e0*/  MOV R4, 0x1 ;  /* 0x0000000100047802 */ /* 0x000fc80000000f00 */
[----:B------:R-:W-:-:S13]  /*128f0*/  ISETP.NE.AND P0, PT, R4, c[0x0][0x32c], PT ;  /* 0x0000cb0004007a0c */ /* 0x000fda0003f05270 */
[----:B------:R-:W-:-:S05]  /*12900*/  @P0 IMAD.HI.U32 R4, R3, c[0x0][0x330], RZ ;  /* 0x0000cc0003040a27 */ /* 0x000fca00078e00ff */
[----:B------:R-:W-:Y:S02]  /*12910*/  @P0 SHF.R.U32.HI R3, RZ, c[0x0][0x334], R4 ;  /* 0x0000cd00ff030a19 */ /* 0x000fe40000011604 */
.L_x_1008:
[----:B------:R-:W-:Y:S05]  /*12920*/  BSYNC B0 ;  /* 0x0000000000007941 */ /* 0x000fea0003800000 */
.L_x_1006:
[----:B------:R-:W-:-:S05]  /*12930*/  IMAD R3, R3, c[0x0][0x32c], R12 ;  /* 0x0000cb0003037a24 */ /* 0x000fca00078e020c */
[----:B------:R-:W-:Y:S02]  /*12940*/  IADD3 R4, R3, c[0x0][0x32c], RZ ;  /* 0x0000cb0003047a10 */ /* 0x000fe40007ffe0ff */
[----:B------:R-:W-:Y:S02]  /*12950*/  IMNMX R0, R0, R3, !PT ;  /* 0x0000000300007217 */ /* 0x000fe40007800200 */
[----:B------:R-:W-:Y:S02]  /*12960*/  IMNMX R2, R2, R4, PT ;  /* 0x0000000402027217 */ /* 0x000fe40003800200 */
.L_x_1005:
        /* <DEDUP_REMOVED lines=45> */
[----:B------:R-:W-:Y:S02]  /*12c40*/  FMNMX.FTZ R5, R10, R11, !PT ;  /* 0x0000000b0a057209 */ /* 0x000fe40007810000 */
        /* <DEDUP_REMOVED lines=35> */
[----:B-12-4-:R-:W-:Y:S02]  /*12e80*/  FMNMX.FTZ R8, R79, R5, !PT ;  /* 0x000000054f087209 */ /* 0x016fe40007810000 */
[----:B------:R-:W-:Y:S02]  /*12e90*/  FMNMX.FTZ R4, R88, R3, !PT ;  /* 0x0000000358047209 */ /* 0x000fe40007810000 */
[----:B------:R-:W-:Y:S02]  /*12ea0*/  FMNMX.FTZ R5, R81, R2, !PT ;  /* 0x0000000251057209 */ /* 0x000fe40007810000 */
[----:B------:R-:W-:-:S02]  /*12eb0*/  FMNMX.FTZ R6, R82, R0, !PT ;  /* 0x0000000052067209 */ /* 0x000fc40007810000 */
[----:B------:R-:W-:Y:S01]  /*12ec0*/  FMNMX.FTZ R8, R77, R8, !PT ;  /* 0x000000084d087209 */ /* 0x000fe20007810000 */
[----:B------:R-:W-:Y:S05]  /*12ed0*/  BRA.DIV ~URZ, `(.L_x_1009) ;  /* 0x00012e727f007947 */ /* 0x000fea000b800000 */
[----:B------:R1:W2:Y:S02]  /*12ee0*/  SHFL.BFLY PT, R0, R4, 0x2, 0x1f ;  /* 0x0c401f0004007f89 */ /* 0x0002a400000e0000 */
.L_x_1188:
        /* <DEDUP_REMOVED lines=15> */
.L_x_1189:
[C---:B------:R-:W-:Y:S01]  /*12fe0*/  FMUL.FTZ R0, R105.reuse, c[0x0][0x2d0] ;  /* 0x0000b40069007a20 */ /* 0x040fe20000410000 */
[----:B------:R-:W-:Y:S01]  /*12ff0*/  FSETP.NEU.FTZ.AND P0, PT, R105, -INF , PT ;  /* 0xff8000006900780b */ /* 0x000fe20003f1d000 */
[----:B------:R-:W2:Y:S01]  /*13000*/  LDL R217, [R1+0x54] ;  /* 0x0000540001d97983 */ /* 0x000ea20000100800 */
[----:B------:R-:W-:Y:S01]  /*13010*/  FMUL.FTZ R3, R104, c[0x0][0x2d0] ;  /* 0x0000b40068037a20 */ /* 0x000fe20000410000 */
[----:B------:R-:W-:Y:S01]  /*13020*/  WARPSYNC 0xffffffff ;  /* 0xffffffff00007948 */ /* 0x000fe20003800000 */
[----:B------:R-:W-:Y:S01]  /*13030*/  FSEL R4, R0, RZ, P0 ;  /* 0x000000ff00047208 */ /* 0x000fe20000000000 */
[----:B------:R-:W-:Y:S01]  /*13040*/  LDSM.16.MT88.4 R60, [R196+0xc00] ;  /* 0x000c0000c43c783b */ /* 0x000fe20000004200 */
[----:B------:R-:W-:-:S02]  /*13050*/  FSETP.NEU.FTZ.AND P0, PT, R104, -INF , PT ;  /* 0xff8000006800780b */ /* 0x000fc40003f1d000 */
[----:B------:R-:W-:Y:S01]  /*13060*/  MOV R216, c[0x0][0x2c4] ;  /* 0x0000b10000d87a02 */ /* 0x000fe20000000f00 */
[--C-:B------:R-:W-:Y:S01]  /*13070*/  FFMA.FTZ R0, R14, c[0x0][0x2d0], -R4.reuse ;  /* 0x0000b4000e007a23 */ /* 0x100fe20000010804 */
[----:B------:R-:W-:Y:S01]  /*13080*/  FSEL R3, R3, RZ, P0 ;  /* 0x000000ff03037208 */ /* 0x000fe20000000000 */
[----:B------:R-:W-:Y:S01]  /*13090*/  FFMA.FTZ R2, R28, c[0x0][0x2d0], -R4 ;  /* 0x0000b4001c027a23 */ /* 0x000fe20000010804 */
[----:B------:R-:W-:Y:S01]  /*130a0*/  FSETP.NEU.FTZ.AND P0, PT, R6, -INF , PT ;  /* 0xff8000000600780b */ /* 0x000fe20003f1d000 */
[----:B------:R1:W-:Y:S01]  /*130b0*/  MUFU.EX2 R108, R0 ;  /* 0x00000000006c7308 */ /* 0x0003e20000000800 */
[----:B------:R-:W-:Y:S01]  /*130c0*/  LDSM.16.MT88.4 R64, [R197] ;  /* 0x00000000c540783b */ /* 0x000fe20000004200 */
[----:B------:R-:W-:Y:S01]  /*130d0*/  FFMA.FTZ R5, R27, c[0x0][0x2d0], -R3 ;  /* 0x0000b4001b057a23 */ /* 0x000fe20000010803 */
[----:B------:R-:W-:Y:S02]  /*130e0*/  ISETP.NE.AND P1, PT, R216, 0x1, PT ;  /* 0x00000001d800780c */ /* 0x000fe40003f25270 */
[----:B------:R-:W5:Y:S01]  /*130f0*/  LDSM.16.MT88.4 R68, [R196] ;  /* 0x00000000c444783b */ /* 0x000f620000004200 */
[----:B------:R-:W-:-:S02]  /*13100*/  MOV R216, c[0x0][0x32c] ;  /* 0x0000cb0000d87a02 */ /* 0x000fc40000000f00 */
[----:B------:R3:W-:Y:S01]  /*13110*/  MUFU.EX2 R146, R2 ;  /* 0x0000000200927308 */ /* 0x0007e20000000800 */
[----:B------:R-:W-:Y:S01]  /*13120*/  LDSM.16.MT88.4 R44, [R196+0x1000] ;  /* 0x00100000c42c783b */ /* 0x000fe20000004200 */
[----:B------:R-:W-:-:S03]  /*13130*/  IADD3 R212, R212, -0x2, RZ ;  /* 0xfffffffed4d47810 */ /* 0x000fc60007ffe0ff */
[----:B------:R-:W-:Y:S01]  /*13140*/  LDSM.16.MT88.4 R48, [R197+0x400] ;  /* 0x00040000c530783b */ /* 0x000fe20000004200 */
[----:B-1----:R-:W-:Y:S02]  /*13150*/  FFMA.FTZ R0, R16, c[0x0][0x2d0], -R4 ;  /* 0x0000b40010007a23 */ /* 0x002fe40000010804 */
[----:B------:R1:W-:Y:S01]  /*13160*/  MUFU.EX2 R144, R5 ;  /* 0x0000000500907308 */ /* 0x0003e20000000800 */
[----:B------:R-:W4:Y:S01]  /*13170*/  LDSM.16.MT88.4 R52, [R196+0x400] ;  /* 0x00040000c434783b */ /* 0x000f220000004200 */
[----:B---3--:R-:W-:-:S06]  /*13180*/  FMUL.FTZ R2, R6, c[0x0][0x2d0] ;  /* 0x0000b40006027a20 */ /* 0x008fcc0000410000 */
[----:B------:R3:W3:Y:S01]  /*13190*/  MUFU.EX2 R107, R0 ;  /* 0x00000000006b7308 */ /* 0x0006e20000000800 */
[----:B------:R-:W-:Y:S02]  /*131a0*/  FSEL R2, R2, RZ, P0 ;  /* 0x000000ff02027208 */ /* 0x000fe40000000000 */
[----:B-1--4-:R-:W-:-:S03]  /*131b0*/  FMNMX.FTZ R5, R9, R8, !PT ;  /* 0x0000000809057209 */ /* 0x012fc60007810000 */
[----:B------:R-:W-:Y:S01]  /*131c0*/  FFMA.FTZ R8, R36, c[0x0][0x2d0], -R2 ;  /* 0x0000b40024087a23 */ /* 0x000fe20000010802 */
[----:B------:R-:W-:-:S03]  /*131d0*/  FSETP.NEU.FTZ.AND P0, PT, R5, -INF , PT ;  /* 0xff8000000500780b */ /* 0x000fc60003f1d000 */
[----:B------:R1:W-:Y:S01]  /*131e0*/  MUFU.EX2 R129, R8 ;  /* 0x0000000800817308 */ /* 0x0003e20000000800 */
[----:B---3--:R-:W-:-:S07]  /*131f0*/  FFMA.FTZ R0, R18, c[0x0][0x2d0], -R4 ;  /* 0x0000b40012007a23 */ /* 0x008fce0000010804 */
[----:B------:R3:W-:Y:S01]  /*13200*/  MUFU.EX2 R112, R0 ;  /* 0x0000000000707308 */ /* 0x0007e20000000800 */
[----:B-1----:R-:W-:-:S07]  /*13210*/  FFMA.FTZ R8, R37, c[0x0][0x2d0], -R2 ;  /* 0x0000b40025087a23 */ /* 0x002fce0000010802 */
[----:B------:R-:W-:Y:S01]  /*13220*/  MUFU.EX2 R130, R8 ;  /* 0x0000000800827308 */ /* 0x000fe20000000800 */
[----:B---3--:R-:W-:Y:S01]  /*13230*/  FFMA.FTZ R0, R20, c[0x0][0x2d0], -R4 ;  /* 0x0000b40014007a23 */ /* 0x008fe20000010804 */
[----:B------:R-:W-:-:S06]  /*13240*/  F2FP.PACK_AB R20, R107, R108 ;  /* 0x0000006c6b14723e */ /* 0x000fcc00000000ff */
[----:B------:R1:W-:Y:S02]  /*13250*/  MUFU.EX2 R123, R0 ;  /* 0x00000000007b7308 */ /* 0x0003e40000000800 */
[----:B-1----:R-:W-:-:S06]  /*13260*/  FFMA.FTZ R0, R23, c[0x0][0x2d0], -R4 ;  /* 0x0000b40017007a23 */ /* 0x002fcc0000010804 */
[----:B------:R1:W-:Y:S02]  /*13270*/  MUFU.EX2 R128, R0 ;  /* 0x0000000000807308 */ /* 0x0003e40000000800 */
[----:B-1----:R-:W-:-:S06]  /*13280*/  FFMA.FTZ R0, R26, c[0x0][0x2d0], -R4 ;  /* 0x0000b4001a007a23 */ /* 0x002fcc0000010804 */
[----:B------:R1:W-:Y:S02]  /*13290*/  MUFU.EX2 R131, R0 ;  /* 0x0000000000837308 */ /* 0x0003e40000000800 */
[----:B-1----:R-:W-:-:S06]  /*132a0*/  FFMA.FTZ R0, R31, c[0x0][0x2d0], -R4 ;  /* 0x0000b4001f007a23 */ /* 0x002fcc0000010804 */
[----:B------:R1:W3:Y:S02]  /*132b0*/  MUFU.EX2 R147, R0 ;  /* 0x0000000000937308 */ /* 0x0002e40000000800 */
[----:B-1----:R-:W-:Y:S01]  /*132c0*/  FFMA.FTZ R0, R13, c[0x0][0x2d0], -R3 ;  /* 0x0000b4000d007a23 */ /* 0x002fe20000010803 */
[----:B---3--:R-:W-:-:S05]  /*132d0*/  F2FP.PACK_AB R14, R147, R146 ;  /* 0x00000092930e723e */ /* 0x008fca00000000ff */
        /* <DEDUP_REMOVED lines=8> */
[----:B------:R-:W-:Y:S02]  /*13360*/  F2FP.PACK_AB R22, R123, R112 ;  /* 0x000000707b16723e */ /* 0x000fe400000000ff */
[----:B---3--:R-:W-:-:S03]  /*13370*/  F2FP.PACK_AB R23, R113, R103 ;  /* 0x000000677117723e */ /* 0x008fc600000000ff */
[----:B------:R1:W-:Y:S02]  /*13380*/  MUFU.EX2 R114, R0 ;  /* 0x0000000000727308 */ /* 0x0003e40000000800 */
[----:B-1----:R-:W-:-:S06]  /*13390*/  FFMA.FTZ R0, R25, c[0x0][0x2d0], -R3 ;  /* 0x0000b40019007a23 */ /* 0x002fcc0000010803 */
[----:B------:R1:W3:Y:S02]  /*133a0*/  MUFU.EX2 R122, R0 ;  /* 0x00000000007a7308 */ /* 0x0002e40000000800 */
[----:B-1----:R-:W-:Y:S01]  /*133b0*/  FFMA.FTZ R0, R30, c[0x0][0x2d0], -R3 ;  /* 0x0000b4001e007a23 */ /* 0x002fe20000010803 */
[----:B---3--:R-:W-:-:S05]  /*133c0*/  F2FP.PACK_AB R13, R122, R114 ;  /* 0x000000727a0d723e */ /* 0x008fca00000000ff */
[----:B------:R1:W3:Y:S02]  /*133d0*/  MUFU.EX2 R145, R0 ;  /* 0x0000000000917308 */ /* 0x0002e40000000800 */
[----:B-1----:R-:W-:Y:S01]  /*133e0*/  FFMA.FTZ R0, R21, c[0x0][0x2d0], -R2 ;  /* 0x0000b40015007a23 */ /* 0x002fe20000010802 */
[----:B------:R-:W-:Y:S02]  /*133f0*/  F2FP.PACK_AB R21, R100, R101 ;  /* 0x000000656415723e */ /* 0x000fe400000000ff */
[----:B---3--:R-:W-:-:S03]  /*13400*/  F2FP.PACK_AB R15, R145, R144 ;  /* 0x00000090910f723e */ /* 0x008fc600000000ff */
[----:B------:R1:W-:Y:S02]  /*13410*/  MUFU.EX2 R96, R0 ;  /* 0x0000000000607308 */ /* 0x0003e40000000800 */
[C---:B-----5:R-:W-:Y:S08]  /*13420*/  HMMA.16816.F32 R36, R20.reuse, R68, RZ ;  /* 0x000000441424723c */ /* 0x060ff000000018ff */
[----:B------:R-:W-:Y:S01]  /*13430*/  HMMA.16816.F32 R72, R20, R64, RZ ;  /* 0x000000401448723c */ /* 0x000fe200000018ff */
[----:B-1----:R-:W-:-:S04]  /*13440*/  FFMA.FTZ R0, R24, c[0x0][0x2d0], -R2 ;  /* 0x0000b40018007a23 */ /* 0x002fc80000010802 */
[----:B------:R1:W3:Y:S02]  /*13450*/  MUFU.EX2 R95, R0 ;  /* 0x00000000005f7308 */ /* 0x0002e40000000800 */
[----:B-1----:R-:W-:Y:S01]  /*13460*/  FFMA.FTZ R0, R29, c[0x0][0x2d0], -R2 ;  /* 0x0000b4001d007a23 */ /* 0x002fe20000010802 */
[----:B---3--:R-:W-:-:S05]  /*13470*/  F2FP.PACK_AB R16, R95, R96 ;  /* 0x000000605f10723e */ /* 0x008fca00000000ff */
        /* <DEDUP_REMOVED lines=8> */
[----:B-1----:R-:W-:-:S05]  /*13500*/  FMUL.FTZ R0, R5, c[0x0][0x2d0] ;  /* 0x0000b40005007a20 */ /* 0x002fca0000410000 */
[----:B------:R-:W-:-:S05]  /*13510*/  FSEL R0, R0, RZ, P0 ;  /* 0x000000ff00007208 */ /* 0x000fca0000000000 */
[----:B------:R-:W-:Y:S01]  /*13520*/  FFMA.FTZ R8, R10, c[0x0][0x2d0], -R0 ;  /* 0x0000b4000a087a23 */ /* 0x000fe20000010800 */
[----:B------:R-:W-:-:S03]  /*13530*/  F2FP.PACK_AB R10, R130, R129 ;  /* 0x00000081820a723e */ /* 0x000fc600000000ff */
[----:B------:R1:W-:Y:S02]  /*13540*/  MUFU.EX2 R93, R8 ;  /* 0x00000008005d7308 */ /* 0x0003e40000000800 */
[----:B-1----:R-:W-:-:S06]  /*13550*/  FFMA.FTZ R8, R11, c[0x0][0x2d0], -R0 ;  /* 0x0000b4000b087a23 */ /* 0x002fcc0000010800 */
[----:B------:R1:W3:Y:S02]  /*13560*/  MUFU.EX2 R92, R8 ;  /* 0x00000008005c7308 */ /* 0x0002e40000000800 */
[----:B-1----:R-:W-:Y:S01]  /*13570*/  FFMA.FTZ R8, R12, c[0x0][0x2d0], -R0 ;  /* 0x0000b4000c087a23 */ /* 0x002fe20000010800 */
[----:B---3--:R-:W-:Y:S02]  /*13580*/  F2FP.PACK_AB R17, R92, R93 ;  /* 0x0000005d5c11723e */ /* 0x008fe400000000ff */
[----:B------:R-:W-:-:S03]  /*13590*/  F2FP.PACK_AB R12, R131, R128 ;  /* 0x00000080830c723e */ /* 0x000fc600000000ff */
[----:B------:R1:W-:Y:S04]  /*135a0*/  MUFU.EX2 R94, R8 ;  /* 0x00000008005e7308 */ /* 0x0003e80000000800 */
[C---:B------:R-:W-:Y:S01]  /*135b0*/  HMMA.16816.F32 R140, R12.reuse, R52, R36 ;  /* 0x000000340c8c723c */ /* 0x040fe20000001824 */
[----:B------:R-:W-:Y:S07]  /*135c0*/  LDSM.16.MT88.4 R36, [R196+0x1800] ;  /* 0x00180000c424783b */ /* 0x000fee0000004200 */
[----:B------:R-:W-:Y:S01]  /*135d0*/  HMMA.16816.F32 R148, R12, R48, R72 ;  /* 0x000000300c94723c */ /* 0x000fe20000001848 */
[----:B-1----:R-:W-:-:S04]  /*135e0*/  FFMA.FTZ R8, R35, c[0x0][0x2d0], -R0 ;  /* 0x0000b40023087a23 */ /* 0x002fc80000010800 */
[----:B------:R1:W3:Y:S02]  /*135f0*/  MUFU.EX2 R97, R8 ;  /* 0x0000000800617308 */ /* 0x0002e40000000800 */
[----:B-1----:R-:W-:Y:S01]  /*13600*/  FFMA.FTZ R8, R40, c[0x0][0x2d0], -R0 ;  /* 0x0000b40028087a23 */ /* 0x002fe20000010800 */
[----:B---3--:R-:W-:-:S05]  /*13610*/  F2FP.PACK_AB R19, R97, R94 ;  /* 0x0000005e6113723e */ /* 0x008fca00000000ff */
[----:B------:R1:W-:Y:S02]  /*13620*/  MUFU.EX2 R99, R8 ;  /* 0x0000000800637308 */ /* 0x0003e40000000800 */
[C---:B------:R-:W-:Y:S07]  /*13630*/  HMMA.16816.F32 R28, R16.reuse, R64, RZ ;  /* 0x00000040101c723c */ /* 0x040fee00000018ff */
[--C-:B------:R-:W-:Y:S01]  /*13640*/  FFMA.FTZ R64, R76, c[0x0][0x2d0], -R0.reuse ;  /* 0x0000b4004c407a23 */ /* 0x100fe20000010800 */
[----:B------:R-:W-:Y:S01]  /*13650*/  HMMA.16816.F32 R24, R16, R60, RZ ;  /* 0x0000003c1018723c */ /* 0x000fe200000018ff */
[----:B------:R-:W-:-:S02]  /*13660*/  FFMA.FTZ R65, R78, c[0x0][0x2d0], -R0 ;  /* 0x0000b4004e417a23 */ /* 0x000fc40000010800 */
[----:B-1----:R-:W-:-:S04]  /*13670*/  FFMA.FTZ R8, R41, c[0x0][0x2d0], -R0 ;  /* 0x0000b40029087a23 */ /* 0x002fc80000010800 */
[----:B------:R1:W3:Y:S01]  /*13680*/  MUFU.EX2 R120, R8 ;  /* 0x0000000800787308 */ /* 0x0002e20000000800 */
[----:B------:R-:W-:Y:S07]  /*13690*/  HMMA.16816.F32 R40, R20, R60, RZ ;  /* 0x0000003c1428723c */ /* 0x000fee00000018ff */
[--C-:B------:R-:W-:Y:S01]  /*136a0*/  FFMA.FTZ R61, R91, c[0x0][0x2d0], -R4.reuse ;  /* 0x0000b4005b3d7a23 */ /* 0x100fe20000010804 */
[----:B------:R-:W-:Y:S01]  /*136b0*/  HMMA.16816.F32 R32, R16, R68, RZ ;  /* 0x000000441020723c */ /* 0x000fe200000018ff */
[----:B------:R-:W-:-:S02]  /*136c0*/  FFMA.FTZ R60, R90, c[0x0][0x2d0], -R4 ;  /* 0x0000b4005a3c7a23 */ /* 0x000fc40000010804 */
[----:B-1----:R-:W-:Y:S01]  /*136d0*/  FFMA.FTZ R8, R56, c[0x0][0x2d0], -R0 ;  /* 0x0000b40038087a23 */ /* 0x002fe20000010800 */
[----:B---3--:R-:W-:-:S03]  /*136e0*/  F2FP.PACK_AB R9, R120, R99 ;  /* 0x000000637809723e */ /* 0x008fc600000000ff */
[--C-:B------:R-:W-:Y:S01]  /*136f0*/  FFMA.FTZ R68, R79, c[0x0][0x2d0], -R0.reuse ;  /* 0x0000b4004f447a23 */ /* 0x100fe20000010800 */
[----:B------:R1:W-:Y:S01]  /*13700*/  MUFU.EX2 R115, R8 ;  /* 0x0000000800737308 */ /* 0x0003e20000000800 */
[----:B------:R-:W-:-:S07]  /*13710*/  FFMA.FTZ R69, R77, c[0x0][0x2d0], -R0 ;  /* 0x0000b4004d457a23 */ /* 0x000fce0000010800 */
[----:B------:R-:W-:Y:S01]  /*13720*/  HMMA.16816.F32 R156, R12, R44, R40 ;  /* 0x0000002c0c9c723c */ /* 0x000fe20000001828 */
[----:B------:R-:W-:Y:S01]  /*13730*/  LDSM.16.MT88.4 R40, [R197+0x1000] ;  /* 0x00100000c528783b */ /* 0x000fe20000004200 */
[----:B-1----:R-:W-:-:S03]  /*13740*/  FFMA.FTZ R8, R57, c[0x0][0x2d0], -R0 ;  /* 0x0000b40039087a23 */ /* 0x002fc60000010800 */
[----:B------:R-:W1:Y:S01]  /*13750*/  LDSM.16.MT88.4 R56, [R197+0xc00] ;  /* 0x000c0000c538783b */ /* 0x000e620000004200 */
[----:B------:R-:W-:Y:S01]  /*13760*/  FADD.FTZ R0, R96, R95 ;  /* 0x0000005f60007221 */ /* 0x000fe20000010000 */
[----:B------:R3:W4:Y:S03]  /*13770*/  MUFU.EX2 R121, R8 ;  /* 0x0000000800797308 */ /* 0x0007260000000800 */
[----:B------:R-:W-:-:S04]  /*13780*/  FADD.FTZ R0, R98, R0 ;  /* 0x0000000062007221 */ /* 0x000fc80000010000 */
[----:B------:R-:W-:-:S04]  /*13790*/  FADD.FTZ R0, R102, R0 ;  /* 0x0000000066007221 */ /* 0x000fc80000010000 */
[----:B------:R-:W-:Y:S01]  /*137a0*/  FADD.FTZ R0, R106, R0 ;  /* 0x000000006a007221 */ /* 0x000fe20000010000 */
[----:B---3--:R-:W-:Y:S02]  /*137b0*/  F2FP.PACK_AB R8, R109, R106 ;  /* 0x0000006a6d08723e */ /* 0x008fe400000000ff */
[----:B----4-:R-:W-:-:S07]  /*137c0*/  F2FP.PACK_AB R11, R121, R115 ;  /* 0x00000073790b723e */ /* 0x010fce00000000ff */
[C---:B------:R-:W-:Y:S07]  /*137d0*/  HMMA.16816.F32 R124, R8.reuse, R48, R28 ;  /* 0x00000030087c723c */ /* 0x040fee000000181c */
[--C-:B------:R-:W-:Y:S01]  /*137e0*/  FFMA.FTZ R49, R85, c[0x0][0x2d0], -R3.reuse ;  /* 0x0000b40055317a23 */ /* 0x100fe20000010803 */
[----:B------:R-:W-:Y:S01]  /*137f0*/  HMMA.16816.F32 R116, R8, R44, R24 ;  /* 0x0000002c0874723c */ /* 0x000fe20000001818 */
[----:B------:R-:W-:-:S04]  /*13800*/  FFMA.FTZ R48, R81, c[0x0][0x2d0], -R3 ;  /* 0x0000b40051307a23 */ /* 0x000fc80000010803 */
[----:B------:R-:W-:Y:S02]  /*13810*/  MUFU.EX2 R49, R49 ;  /* 0x0000003100317308 */ /* 0x000fe40000000800 */
[--C-:B------:R-:W-:Y:S01]  /*13820*/  FFMA.FTZ R45, R80, c[0x0][0x2d0], -R2.reuse ;  /* 0x0000b400502d7a23 */ /* 0x100fe20000010802 */
[----:B-1----:R-:W-:Y:S01]  /*13830*/  HMMA.16816.F32 R28, R20, R56, RZ ;  /* 0x00000038141c723c */ /* 0x002fe200000018ff */
[----:B------:R-:W-:-:S04]  /*13840*/  FFMA.FTZ R44, R83, c[0x0][0x2d0], -R2 ;  /* 0x0000b400532c7a23 */ /* 0x000fc80000010802 */
[----:B------:R-:W-:Y:S03]  /*13850*/  MUFU.EX2 R45, R45 ;  /* 0x0000002d002d7308 */ /* 0x000fe60000000800 */
[----:B------:R-:W-:Y:S05]  /*13860*/  HMMA.16816.F32 R132, R8, R52, R32 ;  /* 0x000000340884723c */ /* 0x000fea0000001820 */
[----:B------:R-:W-:Y:S02]  /*13870*/  MUFU.EX2 R48, R48 ;  /* 0x0000003000307308 */ /* 0x000fe40000000800 */
[--C-:B------:R-:W-:Y:S01]  /*13880*/  FFMA.FTZ R53, R87, c[0x0][0x2d0], -R3.reuse ;  /* 0x0000b40057357a23 */ /* 0x100fe20000010803 */
[----:B------:R-:W-:Y:S01]  /*13890*/  HMMA.16816.F32 R24, R16, R56, RZ ;  /* 0x000000381018723c */ /* 0x000fe200000018ff */
[----:B------:R-:W-:-:S02]  /*138a0*/  FFMA.FTZ R52, R86, c[0x0][0x2d0], -R3 ;  /* 0x0000b40056347a23 */ /* 0x000fc40000010803 */
[----:B------:R-:W-:Y:S02]  /*138b0*/  FADD.FTZ R3, R108, R107 ;  /* 0x0000006b6c037221 */ /* 0x000fe40000010000 */
[----:B------:R-:W1:Y:S02]  /*138c0*/  MUFU.EX2 R44, R44 ;  /* 0x0000002c002c7308 */ /* 0x000e640000000800 */
[----:B------:R-:W-:Y:S01]  /*138d0*/  FADD.FTZ R3, R112, R3 ;  /* 0x0000000370037221 */ /* 0x000fe20000010000 */
[----:B------:R-:W-:Y:S01]  /*138e0*/  HMMA.16816.F32 R192, R12, R40, R28 ;  /* 0x000000280cc0723c */ /* 0x000fe2000000181c */
[----:B------:R-:W3:Y:S01]  /*138f0*/  LDSM.16.MT88.4 R28, [R196+0x1c00] ;  /* 0x001c0000c41c783b */ /* 0x000ee20000004200 */
[--C-:B------:R-:W-:Y:S02]  /*13900*/  FFMA.FTZ R57, R89, c[0x0][0x2d0], -R4.reuse ;  /* 0x0000b40059397a23 */ /* 0x100fe40000010804 */
[----:B------:R-:W-:Y:S02]  /*13910*/  FFMA.FTZ R56, R88, c[0x0][0x2d0], -R4 ;  /* 0x0000b40058387a23 */ /* 0x000fe40000010804 */
[----:B------:R-:W-:-:S02]  /*13920*/  FADD.FTZ R4, R93, R92 ;  /* 0x0000005c5d047221 */ /* 0x000fc40000010000 */
[----:B------:R-:W-:Y:S01]  /*13930*/  HMMA.16816.F32 R32, R20, R36, RZ ;  /* 0x000000241420723c */ /* 0x000fe200000018ff */
[----:B------:R-:W-:Y:S01]  /*13940*/  FADD.FTZ R3, R123, R3 ;  /* 0x000000037b037221 */ /* 0x000fe20000010000 */
[----:B------:R-:W-:Y:S01]  /*13950*/  MUFU.EX2 R57, R57 ;  /* 0x0000003900397308 */ /* 0x000fe20000000800 */
[----:B------:R-:W-:Y:S02]  /*13960*/  FADD.FTZ R4, R94, R4 ;  /* 0x000000045e047221 */ /* 0x000fe40000010000 */
[----:B------:R-:W-:Y:S01]  /*13970*/  FADD.FTZ R3, R128, R3 ;  /* 0x0000000380037221 */ /* 0x000fe20000010000 */
[----:B-1----:R-:W-:Y:S02]  /*13980*/  F2FP.PACK_AB R96, R44, R45 ;  /* 0x0000002d2c60723e */ /* 0x002fe400000000ff */
[----:B------:R-:W-:Y:S02]  /*13990*/  HMMA.16816.F32 R188, R8, R40, R24 ;  /* 0x0000002808bc723c */ /* 0x000fe40000001818 */
[----:B------:R-:W1:Y:S05]  /*139a0*/  MUFU.EX2 R56, R56 ;  /* 0x0000003800387308 */ /* 0x000e6a0000000800 */
[--C-:B------:R-:W-:Y:S01]  /*139b0*/  FFMA.FTZ R41, R84, c[0x0][0x2d0], -R2.reuse ;  /* 0x0000b40054297a23 */ /* 0x100fe20000010802 */
[----:B------:R-:W-:Y:S01]  /*139c0*/  HMMA.16816.F32 R24, R16, R36, RZ ;  /* 0x000000241018723c */ /* 0x000fe200000018ff */
[----:B------:R-:W-:Y:S01]  /*139d0*/  FFMA.FTZ R40, R82, c[0x0][0x2d0], -R2 ;  /* 0x0000b40052287a23 */ /* 0x000fe20000010802 */
[----:B------:R-:W-:Y:S01]  /*139e0*/  MUFU.EX2 R37, R61 ;  /* 0x0000003d00257308 */ /* 0x000fe20000000800 */
[----:B------:R-:W-:-:S04]  /*139f0*/  FADD.FTZ R2, R101, R100 ;  /* 0x0000006465027221 */ /* 0x000fc80000010000 */
[----:B------:R-:W-:Y:S01]  /*13a00*/  FADD.FTZ R2, R103, R2 ;  /* 0x0000000267027221 */ /* 0x000fe20000010000 */
[----:B------:R-:W-:Y:S01]  /*13a10*/  HMMA.16816.F32 R84, R16, R66, RZ ;  /* 0x000000421054723c */ /* 0x000fe200000018ff */
[----:B------:R-:W-:Y:S01]  /*13a20*/  F2FP.PACK_AB R103, R48, R49 ;  /* 0x000000313067723e */ /* 0x000fe200000000ff */
[----:B------:R-:W4:Y:S01]  /*13a30*/  MUFU.EX2 R36, R60 ;  /* 0x0000003c00247308 */ /* 0x000f220000000800 */
[----:B------:R-:W-:Y:S01]  /*13a40*/  FADD.FTZ R2, R113, R2 ;  /* 0x0000000271027221 */ /* 0x000fe20000010000 */
[----:B-1----:R-:W-:-:S03]  /*13a50*/  F2FP.PACK_AB R102, R56, R57 ;  /* 0x000000393866723e */ /* 0x002fc600000000ff */
[----:B------:R-:W-:Y:S01]  /*13a60*/  FADD.FTZ R2, R114, R2 ;  /* 0x0000000272027221 */ /* 0x000fe20000010000 */
[----:B------:R-:W-:Y:S02]  /*13a70*/  HMMA.16816.F32 R80, R16, R62, RZ ;  /* 0x0000003e1050723c */ /* 0x000fe400000018ff */
[----:B------:R-:W-:Y:S06]  /*13a80*/  MUFU.EX2 R41, R41 ;  /* 0x0000002900297308 */ /* 0x000fec0000000800 */
[----:B---3--:R-:W-:Y:S01]  /*13a90*/  HMMA.16816.F32 R180, R12, R28, R32 ;  /* 0x0000001c0cb4723c */ /* 0x008fe20000001820 */
[----:B------:R-:W1:Y:S01]  /*13aa0*/  LDSM.16.MT88.4 R32, [R197+0x1800] ;  /* 0x00180000c520783b */ /* 0x000e620000004200 */
[----:B----4-:R-:W-:-:S06]  /*13ab0*/  F2FP.PACK_AB R100, R36, R37 ;  /* 0x000000252464723e */ /* 0x010fcc00000000ff */
[----:B------:R-:W-:Y:S01]  /*13ac0*/  HMMA.16816.F32 R184, R8, R28, R24 ;  /* 0x0000001c08b8723c */ /* 0x000fe20000001818 */
[----:B------:R-:W3:Y:S06]  /*13ad0*/  LDSM.16.MT88.4 R24, [R197+0x1c00] ;  /* 0x001c0000c518783b */ /* 0x000eec0000004200 */
[----:B------:R-:W-:Y:S01]  /*13ae0*/  FADD.FTZ R29, R97, R4 ;  /* 0x00000004611d7221 */ /* 0x000fe20000010000 */
[----:B------:R-:W-:Y:S01]  /*13af0*/  HMMA.16816.F32 R60, R20, R62, RZ ;  /* 0x0000003e143c723c */ /* 0x000fe200000018ff */
[----:B------:R-:W-:Y:S02]  /*13b00*/  FADD.FTZ R28, R131, R3 ;  /* 0x00000003831c7221 */ /* 0x000fe40000010000 */
[----:B------:R-:W-:-:S02]  /*13b10*/  FADD.FTZ R4, R122, R2 ;  /* 0x000000027a047221 */ /* 0x000fc40000010000 */
[----:B------:R-:W-:Y:S02]  /*13b20*/  FADD.FTZ R2, R99, R29 ;  /* 0x0000001d63027221 */ /* 0x000fe40000010000 */
[----:B------:R-:W-:Y:S01]  /*13b30*/  FADD.FTZ R3, R109, R0 ;  /* 0x000000006d037221 */ /* 0x000fe20000010000 */
[----:B------:R-:W4:Y:S01]  /*13b40*/  MUFU.EX2 R29, R40 ;  /* 0x00000028001d7308 */ /* 0x000f220000000800 */
[----:B------:R-:W-:Y:S01]  /*13b50*/  FADD.FTZ R0, R146, R28 ;  /* 0x0000001c92007221 */ /* 0x000fe20000010000 */
[----:B------:R-:W-:Y:S01]  /*13b60*/  HMMA.16816.F32 R80, R8, R46, R80 ;  /* 0x0000002e0850723c */ /* 0x000fe20000001850 */
[----:B------:R-:W-:Y:S02]  /*13b70*/  FADD.FTZ R2, R120, R2 ;  /* 0x0000000278027221 */ /* 0x000fe40000010000 */
[----:B------:R-:W-:Y:S02]  /*13b80*/  FADD.FTZ R0, R147, R0 ;  /* 0x0000000093007221 */ /* 0x000fe40000010000 */
[----:B------:R-:W-:Y:S01]  /*13b90*/  FADD.FTZ R4, R144, R4 ;  /* 0x0000000490047221 */ /* 0x000fe20000010000 */
[----:B------:R-:W-:Y:S01]  /*13ba0*/  MUFU.EX2 R28, R64 ;  /* 0x00000040001c7308 */ /* 0x000fe20000000800 */
[----:B------:R-:W-:Y:S01]  /*13bb0*/  FADD.FTZ R0, R37, R0 ;  /* 0x0000000025007221 */ /* 0x000fe20000010000 */
[----:B------:R-:W-:Y:S03]  /*13bc0*/  HMMA.16816.F32 R88, R16, R70, RZ ;  /* 0x000000461058723c */ /* 0x000fe600000018ff */
[----:B------:R-:W-:Y:S01]  /*13bd0*/  FADD.FTZ R0, R36, R0 ;  /* 0x0000000024007221 */ /* 0x000fe20000010000 */
[----:B----4-:R-:W-:-:S03]  /*13be0*/  F2FP.PACK_AB R98, R29, R41 ;  /* 0x000000291d62723e */ /* 0x010fc600000000ff */
[----:B------:R-:W-:Y:S01]  /*13bf0*/  FADD.FTZ R0, R57, R0 ;  /* 0x0000000039007221 */ /* 0x000fe20000010000 */
[----:B-1----:R-:W-:Y:S03]  /*13c00*/  HMMA.16816.F32 R76, R20, R32, RZ ;  /* 0x00000020144c723c */ /* 0x002fe600000018ff */
[----:B------:R-:W-:-:S05]  /*13c10*/  FADD.FTZ R215, R56, R0 ;  /* 0x0000000038d77221 */ /* 0x000fca0000010000 */
[----:B------:R-:W-:Y:S01]  /*13c20*/  HMMA.16816.F32 R72, R16, R32, RZ ;  /* 0x000000201048723c */ /* 0x000fe200000018ff */
[----:B------:R-:W-:Y:S07]  /*13c30*/  MUFU.EX2 R33, R53 ;  /* 0x0000003500217308 */ /* 0x000fee0000000800 */
[C---:B------:R-:W-:Y:S01]  /*13c40*/  HMMA.16816.F32 R60, R12.reuse, R46, R60 ;  /* 0x0000002e0c3c723c */ /* 0x040fe2000000183c */
[----:B------:R-:W1:Y:S07]  /*13c50*/  MUFU.EX2 R32, R52 ;  /* 0x0000003400207308 */ /* 0x000e6e0000000800 */
[-C--:B---3--:R-:W-:Y:S08]  /*13c60*/  HMMA.16816.F32 R172, R12, R24.reuse, R76 ;  /* 0x000000180cac723c */ /* 0x088ff0000000184c */
[----:B------:R-:W-:Y:S01]  /*13c70*/  HMMA.16816.F32 R176, R8, R24, R72 ;  /* 0x0000001808b0723c */ /* 0x000fe20000001848 */
[----:B------:R3:W4:Y:S01]  /*13c80*/  MUFU.EX2 R25, R65 ;  /* 0x0000004100197308 */ /* 0x0007220000000800 */
[----:B-1----:R-:W-:-:S05]  /*13c90*/  F2FP.PACK_AB R101, R32, R33 ;  /* 0x000000212065723e */ /* 0x002fca00000000ff */
[----:B------:R-:W-:Y:S01]  /*13ca0*/  FADD.FTZ R24, R129, R3 ;  /* 0x0000000381187221 */ /* 0x000fe20000010000 */
[----:B------:R-:W-:Y:S01]  /*13cb0*/  HMMA.16816.F32 R76, R16, R58, RZ ;  /* 0x0000003a104c723c */ /* 0x000fe200000018ff */
[----:B------:R-:W-:Y:S02]  /*13cc0*/  FADD.FTZ R3, R115, R2 ;  /* 0x0000000273037221 */ /* 0x000fe40000010000 */
[----:B------:R-:W-:Y:S01]  /*13cd0*/  LDSM.16.MT88.4 R112, [R196+0x1400] ;  /* 0x00140000c470783b */ /* 0x000fe20000004200 */
[----:B------:R-:W-:Y:S02]  /*13ce0*/  FADD.FTZ R2, R145, R4 ;  /* 0x0000000491027221 */ /* 0x000fe40000010000 */
[----:B------:R-:W-:Y:S02]  /*13cf0*/  FADD.FTZ R3, R121, R3 ;  /* 0x0000000379037221 */ /* 0x000fe40000010000 */
[----:B------:R-:W1:Y:S01]  /*13d00*/  LDSM.16.MT88.4 R120, [R197+0x800] ;  /* 0x00080000c578783b */ /* 0x000e620000004200 */
[----:B---3--:R-:W-:Y:S01]  /*13d10*/  HMMA.16816.F32 R64, R20, R66, RZ ;  /* 0x000000421440723c */ /* 0x008fe200000018ff */
[----:B------:R-:W-:Y:S01]  /*13d20*/  FADD.FTZ R4, R130, R24 ;  /* 0x0000001882047221 */ /* 0x000fe20000010000 */
[----:B----4-:R-:W-:Y:S01]  /*13d30*/  F2FP.PACK_AB R97, R25, R28 ;  /* 0x0000001c1961723e */ /* 0x010fe200000000ff */
[----:B------:R-:W-:Y:S01]  /*13d40*/  MUFU.EX2 R24, R68 ;  /* 0x0000004400187308 */ /* 0x000fe20000000800 */
[----:B------:R-:W3:Y:S01]  /*13d50*/  LDSM.16.MT88.4 R128, [R196+0x800] ;  /* 0x00080000c480783b */ /* 0x000ee20000004200 */
[----:B------:R-:W-:-:S02]  /*13d60*/  FADD.FTZ R0, R45, R4 ;  /* 0x000000042d007221 */ /* 0x000fc40000010000 */
[----:B------:R-:W-:Y:S01]  /*13d70*/  FADD.FTZ R2, R33, R2 ;  /* 0x0000000221027221 */ /* 0x000fe20000010000 */
[C---:B------:R-:W-:Y:S01]  /*13d80*/  HMMA.16816.F32 R72, R16.reuse, R38, RZ ;  /* 0x000000261048723c */ /* 0x040fe200000018ff */
[----:B------:R-:W-:Y:S02]  /*13d90*/  FADD.FTZ R0, R44, R0 ;  /* 0x000000002c007221 */ /* 0x000fe40000010000 */
[----:B------:R-:W4:Y:S01]  /*13da0*/  MUFU.EX2 R4, R69 ;  /* 0x0000004500047308 */ /* 0x000f220000000800 */
[----:B------:R-:W-:Y:S02]  /*13db0*/  FADD.FTZ R2, R32, R2 ;  /* 0x0000000220027221 */ /* 0x000fe40000010000 */
[----:B------:R-:W-:Y:S02]  /*13dc0*/  FADD.FTZ R0, R41, R0 ;  /* 0x0000000029007221 */ /* 0x000fe40000010000 */
[----:B------:R-:W-:Y:S01]  /*13dd0*/  HMMA.16816.F32 R16, R16, R34, RZ ;  /* 0x000000221010723c */ /* 0x000fe200000018ff */
[----:B------:R-:W-:-:S02]  /*13de0*/  FADD.FTZ R2, R49, R2 ;  /* 0x0000000231027221 */ /* 0x000fc40000010000 */
[----:B------:R-:W-:Y:S02]  /*13df0*/  FADD.FTZ R232, R29, R0 ;  /* 0x000000001de87221 */ /* 0x000fe40000010000 */
[----:B------:R-:W-:Y:S02]  /*13e00*/  FADD.FTZ R214, R48, R2 ;  /* 0x0000000230d67221 */ /* 0x000fe40000010000 */
[----:B------:R-:W-:Y:S01]  /*13e10*/  FADD.FTZ R2, R28, R3 ;  /* 0x000000031c027221 */ /* 0x000fe20000010000 */
[----:B------:R-:W-:Y:S01]  /*13e20*/  HMMA.16816.F32 R64, R12, R50, R64 ;  /* 0x000000320c40723c */ /* 0x000fe20000001840 */
[----:B----4-:R-:W-:Y:S02]  /*13e30*/  F2FP.PACK_AB R99, R4, R24 ;  /* 0x000000180463723e */ /* 0x010fe400000000ff */
[----:B------:R-:W-:-:S05]  /*13e40*/  FADD.FTZ R2, R25, R2 ;  /* 0x0000000219027221 */ /* 0x000fca0000010000 */
[----:B------:R-:W-:Y:S01]  /*13e50*/  HMMA.16816.F32 R68, R20, R70, RZ ;  /* 0x000000461444723c */ /* 0x000fe200000018ff */
[----:B------:R-:W-:Y:S02]  /*13e60*/  FADD.FTZ R0, R24, R2 ;  /* 0x0000000218007221 */ /* 0x000fe40000010000 */
[----:B--2---:R-:W-:-:S04]  /*13e70*/  @P1 IMAD.HI.U32 R2, R217, c[0x0][0x2c8], RZ ;  /* 0x0000b200d9021a27 */ /* 0x004fc800078e00ff */
[----:B------:R-:W-:Y:S01]  /*13e80*/  FADD.FTZ R233, R4, R0 ;  /* 0x0000000004e97221 */ /* 0x000fe20000010000 */
[C---:B------:R-:W-:Y:S01]  /*13e90*/  HMMA.16816.F32 R56, R20.reuse, R58, RZ ;  /* 0x0000003a1438723c */ /* 0x040fe200000018ff */
[----:B------:R-:W-:Y:S02]  /*13ea0*/  MOV R0, R217 ;  /* 0x000000d900007202 */ /* 0x000fe40000000f00 */
[----:B------:R-:W-:Y:S02]  /*13eb0*/  @P1 SHF.R.U32.HI R0, RZ, c[0x0][0x2cc], R2 ;  /* 0x0000b300ff001a19 */ /* 0x000fe40000011602 */
[----:B------:R-:W-:Y:S02]  /*13ec0*/  ISETP.GE.AND P1, PT, R216, 0x1, PT ;  /* 0x00000001d800780c */ /* 0x000fe40003f26270 */
[----:B------:R-:W-:Y:S01]  /*13ed0*/  IADD3 R0, R218, R0, RZ ;  /* 0x00000000da007210 */ /* 0x000fe20007ffe0ff */
[----:B------:R-:W-:Y:S03]  /*13ee0*/  HMMA.16816.F32 R36, R20, R38, RZ ;  /* 0x000000261424723c */ /* 0x000fe600000018ff */
[----:B------:R-:W-:-:S05]  /*13ef0*/  IADD3 R3, R0, c[0x0][0x328], RZ ;  /* 0x0000ca0000037a10 */ /* 0x000fca0007ffe0ff */
[----:B------:R-:W-:Y:S08]  /*13f00*/  HMMA.16816.F32 R20, R20, R34, RZ ;  /* 0x000000221414723c */ /* 0x000ff000000018ff */
[C---:B-1----:R-:W-:Y:S01]  /*13f10*/  HMMA.16816.F32 R152, R100.reuse, R122, R64 ;  /* 0x0000007a6498723c */ /* 0x042fe20000001840 */
[----:B------:R-:W1:Y:S07]  /*13f20*/  LDSM.16.MT88.4 R64, [R197+0x1400] ;  /* 0x00140000c540783b */ /* 0x000e6e0000004200 */
[-C--:B------:R-:W-:Y:S08]  /*13f30*/  HMMA.16816.F32 R156, R100, R112.reuse, R156 ;  /* 0x00000070649c723c */ /* 0x080ff0000000189c */
[----:B------:R-:W-:Y:S08]  /*13f40*/  HMMA.16816.F32 R116, R96, R112, R116 ;  /* 0x000000706074723c */ /* 0x000ff00000001874 */
[-C--:B------:R-:W-:Y:S08]  /*13f50*/  HMMA.16816.F32 R160, R100, R114.reuse, R60 ;  /* 0x0000007264a0723c */ /* 0x080ff0000000183c */
[----:B------:R-:W-:Y:S01]  /*13f60*/  HMMA.16816.F32 R112, R96, R114, R80 ;  /* 0x000000726070723c */ /* 0x000fe20000001850 */
[----:B------:R-:W2:Y:S07]  /*13f70*/  LDSM.16.MT88.4 R80, [R196+0x2000] ;  /* 0x00200000c450783b */ /* 0x000eae0000004200 */
[C---:B------:R-:W-:Y:S08]  /*13f80*/  HMMA.16816.F32 R88, R8.reuse, R54, R88 ;  /* 0x000000360858723c */ /* 0x040ff00000001858 */
[C---:B------:R-:W-:Y:S08]  /*13f90*/  HMMA.16816.F32 R84, R8.reuse, R50, R84 ;  /* 0x000000320854723c */ /* 0x040ff00000001854 */
[C---:B------:R-:W-:Y:S08]  /*13fa0*/  HMMA.16816.F32 R76, R8.reuse, R42, R76 ;  /* 0x0000002a084c723c */ /* 0x040ff0000000184c */
[C---:B------:R-:W-:Y:S08]  /*13fb0*/  HMMA.16816.F32 R92, R8.reuse, R30, R72 ;  /* 0x0000001e085c723c */ /* 0x040ff00000001848 */
[----:B------:R-:W-:Y:S01]  /*13fc0*/  HMMA.16816.F32 R16, R8, R26, R16 ;  /* 0x0000001a0810723c */ /* 0x000fe20000001810 */
[----:B------:R-:W4:Y:S07]  /*13fd0*/  LDSM.16.MT88.4 R8, [R197+0x2000] ;  /* 0x00200000c508783b */ /* 0x000f2e0000004200 */
[C---:B------:R-:W-:Y:S08]  /*13fe0*/  HMMA.16816.F32 R68, R12.reuse, R54, R68 ;  /* 0x000000360c44723c */ /* 0x040ff00000001844 */
[C---:B------:R-:W-:Y:S08]  /*13ff0*/  HMMA.16816.F32 R40, R12.reuse, R42, R56 ;  /* 0x0000002a0c28723c */ /* 0x040ff00000001838 */
[C---:B------:R-:W-:Y:S08]  /*14000*/  HMMA.16816.F32 R36, R12.reuse, R30, R36 ;  /* 0x0000001e0c24723c */ /* 0x040ff00000001824 */
[----:B------:R-:W-:Y:S08]  /*14010*/  HMMA.16816.F32 R20, R12, R26, R20 ;  /* 0x0000001a0c14723c */ /* 0x000ff00000001814 */
[C---:B---3--:R-:W-:Y:S08]  /*14020*/  HMMA.16816.F32 R144, R100.reuse, R130, R68 ;  /* 0x000000826490723c */ /* 0x048ff00000001844 */
[-C--:B------:R-:W-:Y:S08]  /*14030*/  HMMA.16816.F32 R148, R100, R120.reuse, R148 ;  /* 0x000000786494723c */ /* 0x080ff00000001894 */
[----:B------:R-:W-:Y:S08]  /*14040*/  HMMA.16816.F32 R124, R96, R120, R124 ;  /* 0x00000078607c723c */ /* 0x000ff0000000187c */
[-C--:B-1----:R-:W-:Y:S08]  /*14050*/  HMMA.16816.F32 R56, R100, R64.reuse, R192 ;  /* 0x000000406438723c */ /* 0x082ff000000018c0 */
[----:B------:R-:W-:Y:S08]  /*14060*/  HMMA.16816.F32 R60, R96, R64, R188 ;  /* 0x00000040603c723c */ /* 0x000ff000000018bc */
[----:B------:R-:W-:Y:S08]  /*14070*/  HMMA.16816.F32 R68, R100, R66, R40 ;  /* 0x000000426444723c */ /* 0x000ff00000001828 */
[C---:B------:R-:W-:Y:S08]  /*14080*/  HMMA.16816.F32 R120, R96.reuse, R122, R84 ;  /* 0x0000007a6078723c */ /* 0x040ff00000001854 */
[----:B------:R-:W-:Y:S08]  /*14090*/  HMMA.16816.F32 R64, R96, R66, R76 ;  /* 0x000000426040723c */ /* 0x000ff0000000184c */
[-C--:B------:R-:W-:Y:S08]  /*140a0*/  HMMA.16816.F32 R140, R100, R128.reuse, R140 ;  /* 0x00000080648c723c */ /* 0x080ff0000000188c */
[----:B------:R-:W-:Y:S08]  /*140b0*/  HMMA.16816.F32 R132, R96, R128, R132 ;  /* 0x000000806084723c */ /* 0x000ff00000001884 */
[C---:B--2---:R-:W-:Y:S08]  /*140c0*/  HMMA.16816.F32 R72, R100.reuse, R80, R180 ;  /* 0x000000506448723c */ /* 0x044ff000000018b4 */
[----:B------:R-:W-:Y:S08]  /*140d0*/  HMMA.16816.F32 R84, R100, R82, R36 ;  /* 0x000000526454723c */ /* 0x000ff00000001824 */
[C---:B------:R-:W-:Y:S08]  /*140e0*/  HMMA.16816.F32 R76, R96.reuse, R80, R184 ;  /* 0x00000050604c723c */ /* 0x040ff000000018b8 */
[C---:B------:R-:W-:Y:S08]  /*140f0*/  HMMA.16816.F32 R128, R96.reuse, R130, R88 ;  /* 0x000000826080723c */ /* 0x040ff00000001858 */
[----:B------:R-:W-:Y:S08]  /*14100*/  HMMA.16816.F32 R80, R96, R82, R92 ;  /* 0x000000526050723c */ /* 0x000ff0000000185c */
[-C--:B----4-:R-:W-:Y:S08]  /*14110*/  HMMA.16816.F32 R88, R100, R8.reuse, R172 ;  /* 0x000000086458723c */ /* 0x090ff000000018ac */
[----:B------:R-:W-:Y:S08]  /*14120*/  HMMA.16816.F32 R92, R96, R8, R176 ;  /* 0x00000008605c723c */ /* 0x000ff000000018b0 */
[-C--:B------:R-:W-:Y:S08]  /*14130*/  HMMA.16816.F32 R100, R100, R10.reuse, R20 ;  /* 0x0000000a6464723c */ /* 0x080ff00000001814 */
[----:B------:R-:W-:Y:S01]  /*14140*/  HMMA.16816.F32 R96, R96, R10, R16 ;  /* 0x0000000a6060723c */ /* 0x000fe20000001810 */
[----:B------:R-:W-:Y:S07]  /*14150*/  @!P1 BRA `(.L_x_1011) ;  /* 0x0000013000009947 */ /* 0x000fee0003800000 */
[C---:B------:R-:W-:Y:S01]  /*14160*/  ISETP.GT.AND P0, PT, R0.reuse, RZ, PT ;  /* 0x000000ff0000720c */ /* 0x040fe20003f04270 */
[----:B------:R-:W-:Y:S01]  /*14170*/  BSSY B0, `(.L_x_1012) ;  /* 0x000000e000007945 */ /* 0x000fe20003800000 */
[----:B------:R-:W-:-:S11]  /*14180*/  IADD3 R2, R0, -0x1, RZ ;  /* 0xffffffff00027810 */ /* 0x000fd60007ffe0ff */
[----:B------:R-:W-:Y:S05]  /*14190*/  @P0 BRA `(.L_x_1013) ;  /* 0x0000007000000947 */ /* 0x000fea0003800000 */
[----:B------:R-:W-:Y:S02]  /*141a0*/  IMAD.MOV.U32 R2, RZ, RZ, 0x1 ;  /* 0x00000001ff027424 */ /* 0x000fe400078e00ff */
[----:B------:R-:W-:-:S03]  /*141b0*/  IMAD.MOV R0, RZ, RZ, -R0 ;  /* 0x000000ffff007224 */ /* 0x000fc600078e0a00 */
[----:B------:R-:W-:-:S13]  /*141c0*/  ISETP.NE.AND P0, PT, R2, c[0x0][0x32c], PT ;  /* 0x0000cb0002007a0c */ /* 0x000fda0003f05270 */
[----:B------:R-:W-:-:S05]  /*141d0*/  @P0 IMAD.HI.U32 R2, R0, c[0x0][0x330], RZ ;  /* 0x0000cc0000020a27 */ /* 0x000fca00078e00ff */
[----:B------:R-:W-:-:S04]  /*141e0*/  @P0 SHF.R.U32.HI R0, RZ, c[0x0][0x334], R2 ;  /* 0x0000cd00ff000a19 */ /* 0x000fc80000011602 */
[----:B------:R-:W-:Y:S01]  /*141f0*/  LOP3.LUT R2, RZ, R0, RZ, 0x33, !PT ;  /* 0x00000000ff027212 */ /* 0x000fe200078e33ff */
[----:B------:R-:W-:Y:S05]  /*14200*/  BRA `(.L_x_1014) ;  /* 0x0000004000007947 */ /* 0x000fea0003800000 */
.L_x_1013:
[----:B------:R-:W-:-:S04]  /*14210*/  MOV R0, 0x1 ;  /* 0x0000000100007802 */ /* 0x000fc80000000f00 */
[----:B------:R-:W-:-:S13]  /*14220*/  ISETP.NE.AND P0, PT, R0, c[0x0][0x32c], PT ;  /* 0x0000cb0000007a0c */ /* 0x000fda0003f05270 */
[----:B------:R-:W-:-:S05]  /*14230*/  @P0 IMAD.HI.U32 R0, R2, c[0x0][0x330], RZ ;  /* 0x0000cc0002000a27 */ /* 0x000fca00078e00ff */
[----:B------:R-:W-:Y:S02]  /*14240*/  @P0 SHF.R.U32.HI R2, RZ, c[0x0][0x334], R0 ;  /* 0x0000cd00ff020a19 */ /* 0x000fe40000011600 */
.L_x_1014:
[----:B------:R-:W-:Y:S05]  /*14250*/  BSYNC B0 ;  /* 0x0000000000007941 */ /* 0x000fea0003800000 */
.L_x_1012:
[----:B------:R-:W-:-:S05]  /*14260*/  MOV R0, c[0x0][0x32c] ;  /* 0x0000cb0000007a02 */ /* 0x000fca0000000f00 */
[----:B------:R-:W-:-:S05]  /*14270*/  IMAD R2, R2, R0, c[0x0][0x32c] ;  /* 0x0000cb0002027624 */ /* 0x000fca00078e0200 */
[----:B------:R-:W-:-:S04]  /*14280*/  IMNMX R3, R3, R2, PT ;  /* 0x0000000203037217 */ /* 0x000fc80003800200 */
.L_x_1011:
[----:B------:R-:W2:Y:S01]  /*14290*/  LDL R2, [R1+0x1c] ;  /* 0x00001c0001027983 */ /* 0x000ea20000100800 */
[----:B------:R-:W-:-:S05]  /*142a0*/  IMAD.HI R3, R3, 0x2aaaaaab, RZ ;  /* 0x2aaaaaab03037827 */ /* 0x000fca00078e02ff */
[----:B------:R-:W-:-:S04]  /*142b0*/  SHF.R.U32.HI R0, RZ, 0x1f, R3 ;  /* 0x0000001fff007819 */ /* 0x000fc80000011603 */
[----:B------:R-:W-:-:S04]  /*142c0*/  LEA.HI.SX32 R3, R3, R0, 0x1d ;  /* 0x0000000003037211 */ /* 0x000fc800078feaff */
[----:B--2---:R-:W-:-:S04]  /*142d0*/  IMNMX R247, R2, R3, !PT ;  /* 0x0000000302f77217 */ /* 0x004fc80007800200 */
[----:B------:R-:W-:-:S13]  /*142e0*/  ISETP.GE.AND P0, PT, R212, R247, PT ;  /* 0x000000f7d400720c */ /* 0x000fda0003f06270 */
[----:B------:R-:W-:Y:S05]  /*142f0*/  @!P0 BRA `(.L_x_1015) ;  /* 0x0000443000008947 */ /* 0x000fea0003800000 */
[----:B------:R-:W-:Y:S01]  /*14300*/  IMAD.MOV.U32 R107, RZ, RZ, R104 ;  /* 0x000000ffff6b7224 */ /* 0x000fe200078e0068 */
[----:B------:R-:W-:Y:S01]  /*14310*/  MOV R109, R5 ;  /* 0x00000005006d7202 */ /* 0x000fe20000000f00 */
[----:B------:R-:W-:Y:S01]  /*14320*/  IMAD.MOV.U32 R106, RZ, RZ, R105 ;  /* 0x000000ffff6a7224 */ /* 0x000fe200078e0069 */
[----:B------:R-:W-:Y:S02]  /*14330*/  MOV R108, R6 ;  /* 0x00000006006c7202 */ /* 0x000fe40000000f00 */
.L_x_1048:
[----:B------:R-:W2:Y:S01]  /*14340*/  LDL R0, [R1+0x1c] ;  /* 0x00001c0001007983 */ /* 0x000ea20000100800 */
[----:B------:R-:W-:Y:S04]  /*14350*/  DEPBAR.LE SB0, 0x0 ;  /* 0x000080000000791a */ /* 0x000fe80000000000 */
[----:B------:R-:W-:Y:S01]  /*14360*/  WARPSYNC 0xffffffff ;  /* 0xffffffff00007948 */ /* 0x000fe20003800000 */
[----:B------:R-:W-:Y:S06]  /*14370*/  BAR.SYNC.DEFER_BLOCKING 0x0 ;  /* 0x0000000000007b1d */ /* 0x000fec0000010000 */
[----:B------:R1:W3:Y:S01]  /*14380*/  LDSM.16.M88.4 R52, [R198] ;  /* 0x00000000c634783b */ /* 0x0002e20000000200 */
[----:B------:R-:W-:Y:S03]  /*14390*/  BSSY B0, `(.L_x_1016) ;  /* 0x0000043000007945 */ /* 0x000fe60003800000 */
[----:B------:R1:W4:Y:S04]  /*143a0*/  LDSM.16.M88.4 R48, [R198+0x1000] ;  /* 0x00100000c630783b */ /* 0x0003280000000200 */
        /* <DEDUP_REMOVED lines=8> */
[----:B--2---:R-:W-:Y:S11]  /*14430*/  ISETP.GT.AND P0, PT, R0, R212, PT ;  /* 0x000000d40000720c */ /* 0x004ff60003f04270 */
[----:B------:R-:W-:Y:S02]  /*14440*/  @!UPT UIADD3 URZ, URZ, URZ, URZ ;  /* 0x0000003f3f3ff290 */ /* 0x000fe4000fffe03f */
[----:B------:R-:W-:-:S05]  /*14450*/  @P0 BRA `(.L_x_1017) ;  /* 0x0000036000000947 */ /* 0x000fca0003800000 */
[C---:B-1-34-:R-:W-:Y:S01]  /*14460*/  IMAD.WIDE.U32 R2, R213.reuse, c[0x0][0x208], RZ ;  /* 0x00008200d5027a25 */ /* 0x05afe200078e00ff */
[----:B------:R-:W-:Y:S01]  /*14470*/  SHF.R.S32.HI R0, RZ, 0x1f, R213 ;  /* 0x0000001fff007819 */ /* 0x000fe200000114d5 */
[----:B------:R-:W2:Y:S04]  /*14480*/  LDL.64 R8, [R1+0x30] ;  /* 0x0000300001087983 */ /* 0x000ea80000100a00 */
[----:B------:R-:W-:Y:S02]  /*14490*/  IMAD R0, R0, c[0x0][0x208], RZ ;  /* 0x0000820000007a24 */ /* 0x000fe400078e02ff */
[----:B------:R-:W3:Y:S02]  /*144a0*/  LDL R5, [R1+0x28] ;  /* 0x0000280001057983 */ /* 0x000ee40000100800 */
[----:B------:R-:W-:Y:S05]  /*144b0*/  IMAD R0, R213, c[0x0][0x20c], R0 ;  /* 0x00008300d5007a24 */ /* 0x000fea00078e0200 */
[----:B------:R-:W-:Y:S02]  /*144c0*/  IADD3 R3, R3, R0, RZ ;  /* 0x0000000003037210 */ /* 0x000fe40007ffe0ff */
[----:B------:R-:W-:Y:S03]  /*144d0*/  SHF.R.S32.HI R0, RZ, 0x1f, R211 ;  /* 0x0000001fff007819 */ /* 0x000fe600000114d3 */
[C---:B------:R-:W-:Y:S04]  /*144e0*/  IMAD.WIDE.U32 R2, R211.reuse, c[0x0][0x218], R2 ;  /* 0x00008600d3027a25 */ /* 0x040fe800078e0002 */
[----:B------:R-:W-:Y:S04]  /*144f0*/  IMAD R4, R0, c[0x0][0x218], RZ ;  /* 0x0000860000047a24 */ /* 0x000fe800078e02ff */
[----:B------:R-:W-:Y:S01]  /*14500*/  IMAD R4, R211, c[0x0][0x21c], R4 ;  /* 0x00008700d3047a24 */ /* 0x000fe200078e0204 */
[----:B--2---:R-:W-:Y:S04]  /*14510*/  IADD3 R0, P0, R8, R2, RZ ;  /* 0x0000000208007210 */ /* 0x004fe80007f1e0ff */
[----:B---3--:R-:W-:Y:S02]  /*14520*/  IADD3.X R2, R5, R3, R4, P0, !PT ;  /* 0x0000000305027210 */ /* 0x008fe400007fe404 */
[C---:B------:R-:W-:Y:S04]  /*14530*/  LEA R6, P0, R0.reuse, c[0x0][0x1f8], 0x1 ;  /* 0x00007e0000067a11 */ /* 0x040fe800078008ff */
[----:B------:R-:W-:Y:S01]  /*14540*/  LEA.HI.X R5, R0, c[0x0][0x1fc], R2, 0x1, P0 ;  /* 0x00007f0000057a11 */ /* 0x000fe200000f0c02 */
[----:B------:R-:W-:-:S06]  /*14550*/  BRA.DIV ~URZ, `(.L_x_1018) ;  /* 0x00011a627f007947 */ /* 0x000fcc000b800000 */
[----:B------:R1:W2:Y:S02]  /*14560*/  SHFL.IDX PT, R4, R5, RZ, 0x1c1f ;  /* 0x001c1fff05047589 */ /* 0x0002a400000e0000 */
.L_x_1190:
[----:B------:R-:W-:-:S05]  /*14570*/  BRA.DIV ~URZ, `(.L_x_1019) ;  /* 0x00011ab27f007947 */ /* 0x000fca000b800000 */
[----:B------:R3:W4:Y:S02]  /*14580*/  SHFL.IDX PT, R0, R6, RZ, 0x1c1f ;  /* 0x001c1fff06007589 */ /* 0x00072400000e0000 */
.L_x_1191:
[----:B------:R-:W5:Y:S01]  /*14590*/  LDL R10, [R1] ;  /* 0x00000000010a7983 */ /* 0x000f620000100800 */
[----:B------:R-:W-:Y:S02]  /*145a0*/  ISETP.GE.AND P3, PT, R250, c[0x0][0x1d4], PT ;  /* 0x00007500fa007a0c */ /* 0x000fe40003f66270 */
[----:B----4-:R-:W-:Y:S01]  /*145b0*/  IADD3 R2, P0, R0, R229, RZ ;  /* 0x000000e500027210 */ /* 0x010fe20007f1e0ff */
[----:B------:R-:W4:Y:S04]  /*145c0*/  LDL R8, [R1+0x4] ;  /* 0x0000040001087983 */ /* 0x000f280000100800 */
[----:B------:R-:W1:Y:S01]  /*145d0*/  S2R R9, SR_TID.X ;  /* 0x0000000000097919 */ /* 0x000e620000002100 */
[----:B--2---:R-:W-:Y:S05]  /*145e0*/  IMAD.X R3, R4, 0x1, R228, P0 ;  /* 0x0000000104037824 */ /* 0x004fea00000e06e4 */
[----:B------:R-:W-:Y:S01]  /*145f0*/  @!PT LDS RZ, [RZ] ;  /* 0x00000000fffff984 */ /* 0x000fe20000000800 */
[----:B------:R-:W-:Y:S01]  /*14600*/  @!PT LDS RZ, [RZ] ;  /* 0x00000000fffff984 */ /* 0x000fe20000000800 */
[----:B------:R-:W-:Y:S01]  /*14610*/  @!PT LDS RZ, [RZ] ;  /* 0x00000000fffff984 */ /* 0x000fe20000000800 */
[----:B------:R2:W-:Y:S01]  /*14620*/  LDGSTS.E.BYPASS.LTC128B.128 [R210+0x1880], [R2.64], !P3 ;  /* 0x0188000002d27fae */ /* 0x0005e2000d901d48 */
[----:B-1----:R-:W-:Y:S02]  /*14630*/  ISETP.GT.AND P4, PT, R9, 0x3f, PT ;  /* 0x0000003f0900780c */ /* 0x002fe40003f84270 */
[----:B--2---:R-:W-:Y:S05]  /*14640*/  IADD3 R2, P0, R0, R231, RZ ;  /* 0x000000e700027210 */ /* 0x004fea0007f1e0ff */
[----:B------:R-:W-:Y:S01]  /*14650*/  IMAD.X R3, R4, 0x1, R230, P0 ;  /* 0x0000000104037824 */ /* 0x000fe200000e06e6 */
[----:B-----5:R-:W-:Y:S02]  /*14660*/  ISETP.GE.AND P2, PT, R10, c[0x0][0x1d4], PT ;  /* 0x000075000a007a0c */ /* 0x020fe40003f46270 */
[----:B----4-:R-:W-:Y:S11]  /*14670*/  ISETP.GE.AND P1, PT, R8, c[0x0][0x1d4], PT ;  /* 0x0000750008007a0c */ /* 0x010ff60003f26270 */
[----:B------:R1:W-:Y:S02]  /*14680*/  LDGSTS.E.BYPASS.LTC128B.128 [R210+0x2480], [R2.64], !P2 ;  /* 0x0248000002d27fae */ /* 0x0003e4000d101d48 */
[----:B-1----:R-:W-:Y:S05]  /*14690*/  IADD3 R2, P0, R0, R227, RZ ;  /* 0x000000e300027210 */ /* 0x002fea0007f1e0ff */
[----:B------:R-:W-:Y:S05]  /*146a0*/  IMAD.X R3, R4, 0x1, R226, P0 ;  /* 0x0000000104037824 */ /* 0x000fea00000e06e2 */
[----:B------:R1:W-:Y:S01]  /*146b0*/  LDGSTS.E.BYPASS.LTC128B.128 [R210+0x3080], [R2.64], !P1 ;  /* 0x0308000002d27fae */ /* 0x0003e2000c901d48 */
[----:B------:R-:W-:-:S05]  /*146c0*/  @P4 BRA `(.L_x_1017) ;  /* 0x000000f000004947 */ /* 0x000fca0003800000 */
[----:B------:R-:W-:-:S05]  /*146d0*/  BRA.DIV ~URZ, `(.L_x_1020) ;  /* 0x000119c27f007947 */ /* 0x000fca000b800000 */
[----:B------:R2:W4:Y:S04]  /*146e0*/  SHFL.IDX PT, R4, R5, 0x1, 0x1c1f ;  /* 0x003c1f0005047f89 */ /* 0x00052800000e0000 */
[----:B------:R2:W1:Y:S02]  /*146f0*/  SHFL.IDX PT, R0, R6, 0x1, 0x1c1f ;  /* 0x003c1f0006007f89 */ /* 0x00046400000e0000 */
.L_x_1192:
[----:B-1----:R-:W-:Y:S05]  /*14700*/  IADD3 R2, P0, R0, R229, RZ ;  /* 0x000000e500027210 */ /* 0x002fea0007f1e0ff */
[----:B----4-:R-:W-:Y:S05]  /*14710*/  IMAD.X R3, R4, 0x1, R228, P0 ;  /* 0x0000000104037824 */ /* 0x010fea00000e06e4 */
[----:B------:R-:W-:Y:S01]  /*14720*/  @!PT LDS RZ, [RZ] ;  /* 0x00000000fffff984 */ /* 0x000fe20000000800 */
[----:B------:R-:W-:Y:S01]  /*14730*/  @!PT LDS RZ, [RZ] ;  /* 0x00000000fffff984 */ /* 0x000fe20000000800 */
[----:B------:R-:W-:Y:S01]  /*14740*/  @!PT LDS RZ, [RZ] ;  /* 0x00000000fffff984 */ /* 0x000fe20000000800 */
[----:B------:R1:W-:Y:S02]  /*14750*/  LDGSTS.E.BYPASS.LTC128B.128 [R210+0x2080], [R2.64], !P3 ;  /* 0x0208000002d27fae */ /* 0x0003e4000d901d48 */
[----:B-1----:R-:W-:Y:S05]  /*14760*/  IADD3 R2, P0, R0, R231, RZ ;  /* 0x000000e700027210 */ /* 0x002fea0007f1e0ff */
[----:B------:R-:W-:Y:S05]  /*14770*/  IMAD.X R3, R4, 0x1, R230, P0 ;  /* 0x0000000104037824 */ /* 0x000fea00000e06e6 */
[----:B------:R1:W-:Y:S02]  /*14780*/  LDGSTS.E.BYPASS.LTC128B.128 [R210+0x2c80], [R2.64], !P2 ;  /* 0x02c8000002d27fae */ /* 0x0003e4000d101d48 */
[----:B-1----:R-:W-:Y:S05]  /*14790*/  IADD3 R2, P0, R0, R227, RZ ;  /* 0x000000e300027210 */ /* 0x002fea0007f1e0ff */
[----:B------:R-:W-:Y:S05]  /*147a0*/  IMAD.X R3, R4, 0x1, R226, P0 ;  /* 0x0000000104037824 */ /* 0x000fea00000e06e2 */
[----:B------:R1:W-:Y:S03]  /*147b0*/  LDGSTS.E.BYPASS.LTC128B.128 [R210+0x3880], [R2.64], !P1 ;  /* 0x0388000002d27fae */ /* 0x0003e6000c901d48 */
.L_x_1017:
[----:B-1-34-:R-:W-:Y:S05]  /*147c0*/  BSYNC B0 ;  /* 0x0000000000007941 */ /* 0x01afea0003800000 */
.L_x_1016:
[----:B------:R-:W0:Y:S01]  /*147d0*/  LDGDEPBAR ;  /* 0x00000000000079af */ /* 0x000e220000000000 */
[----:B------:R-:W-:Y:S01]  /*147e0*/  WARPSYNC 0xffffffff ;  /* 0xffffffff00007948 */ /* 0x000fe20003800000 */
[-C--:B------:R-:W-:Y:S01]  /*147f0*/  HMMA.16816.F32 R8, R52, R20.reuse, RZ ;  /* 0x000000143408723c */ /* 0x080fe200000018ff */
[----:B------:R-:W-:Y:S05]  /*14800*/  BSSY B0, `(.L_x_1021) ;  /* 0x00000bb000007945 */ /* 0x000fea0003800000 */
[----:B------:R-:W3:Y:S02]  /*14810*/  LDL R0, [R1+0x1c] ;  /* 0x00001c0001007983 */ /* 0x000ee40000100800 */
        /* <DEDUP_REMOVED lines=25> */
[----:B------:R-:W4:Y:S07]  /*149b0*/  LDSM.16.M88.4 R184, [R198+0x3000] ;  /* 0x00300000c6b8783b */ /* 0x000f2e0000000200 */
[----:B------:R-:W-:Y:S01]  /*149c0*/  HMMA.16816.F32 R52, R176, R194, R52 ;  /* 0x000000c2b034723c */ /* 0x000fe20000001834 */
[----:B------:R-:W5:Y:S07]  /*149d0*/  LDSM.16.M88.4 R176, [R171+0x1000] ;  /* 0x00100000abb0783b */ /* 0x000f6e0000000200 */
[-C--:B-1----:R-:W-:Y:S08]  /*149e0*/  HMMA.16816.F32 R8, R172, R180.reuse, R8 ;  /* 0x000000b4ac08723c */ /* 0x082ff00000001808 */
[C---:B----4-:R-:W-:Y:S08]  /*149f0*/  HMMA.16816.F32 R12, R184.reuse, R180, R12 ;  /* 0x000000b4b80c723c */ /* 0x050ff0000000180c */
[-C--:B------:R-:W-:Y:S08]  /*14a00*/  HMMA.16816.F32 R16, R184, R182.reuse, R16 ;  /* 0x000000b6b810723c */ /* 0x080ff00000001810 */
[C---:B------:R-:W-:Y:S01]  /*14a10*/  HMMA.16816.F32 R20, R172.reuse, R182, R20 ;  /* 0x000000b6ac14723c */ /* 0x040fe20000001814 */
[----:B------:R-:W-:Y:S07]  /*14a20*/  LDSM.16.M88.4 R180, [R206] ;  /* 0x00000000ceb4783b */ /* 0x000fee0000000200 */
[-C--:B-----5:R-:W-:Y:S08]  /*14a30*/  HMMA.16816.F32 R24, R172, R176.reuse, R24 ;  /* 0x000000b0ac18723c */ /* 0x0a0ff00000001818 */
[C---:B------:R-:W-:Y:S08]  /*14a40*/  HMMA.16816.F32 R28, R184.reuse, R176, R28 ;  /* 0x000000b0b81c723c */ /* 0x040ff0000000181c */
[-C--:B------:R-:W-:Y:S08]  /*14a50*/  HMMA.16816.F32 R32, R184, R178.reuse, R32 ;  /* 0x000000b2b820723c */ /* 0x080ff00000001820 */
[C---:B------:R-:W-:Y:S01]  /*14a60*/  HMMA.16816.F32 R36, R172.reuse, R178, R36 ;  /* 0x000000b2ac24723c */ /* 0x040fe20000001824 */
[----:B------:R-:W1:Y:S07]  /*14a70*/  LDSM.16.M88.4 R176, [R199+0x2000] ;  /* 0x00200000c7b0783b */ /* 0x000e6e0000000200 */
[-C--:B------:R-:W-:Y:S08]  /*14a80*/  HMMA.16816.F32 R40, R172, R188.reuse, R40 ;  /* 0x000000bcac28723c */ /* 0x080ff00000001828 */
[C---:B------:R-:W-:Y:S08]  /*14a90*/  HMMA.16816.F32 R44, R184.reuse, R188, R44 ;  /* 0x000000bcb82c723c */ /* 0x040ff0000000182c */
[-C--:B------:R-:W-:Y:S01]  /*14aa0*/  HMMA.16816.F32 R48, R184, R190.reuse, R48 ;  /* 0x000000beb830723c */ /* 0x080fe20000001830 */
[----:B------:R-:W4:Y:S07]  /*14ab0*/  LDSM.16.M88.4 R184, [R199+0x3000] ;  /* 0x00300000c7b8783b */ /* 0x000f2e0000000200 */
[----:B------:R-:W-:Y:S01]  /*14ac0*/  HMMA.16816.F32 R52, R172, R190, R52 ;  /* 0x000000beac34723c */ /* 0x000fe20000001834 */
[----:B------:R-:W5:Y:S07]  /*14ad0*/  LDSM.16.M88.4 R172, [R205] ;  /* 0x00000000cdac783b */ /* 0x000f6e0000000200 */
[-C--:B-1----:R-:W-:Y:S01]  /*14ae0*/  HMMA.16816.F32 R8, R176, R180.reuse, R8 ;  /* 0x000000b4b008723c */ /* 0x082fe20000001808 */
[----:B------:R-:W1:Y:S04]  /*14af0*/  LDSM.16.M88.4 R188, [R204] ;  /* 0x00000000ccbc783b */ /* 0x000e680000000200 */
[----:B---3--:R-:W-:Y:S03]  /*14b00*/  ISETP.GT.AND P0, PT, R212, R0, PT ;  /* 0x00000000d400720c */ /* 0x008fe60003f04270 */
[C---:B----4-:R-:W-:Y:S08]  /*14b10*/  HMMA.16816.F32 R12, R184.reuse, R180, R12 ;  /* 0x000000b4b80c723c */ /* 0x050ff0000000180c */
[-C--:B------:R-:W-:Y:S08]  /*14b20*/  HMMA.16816.F32 R16, R184, R182.reuse, R16 ;  /* 0x000000b6b810723c */ /* 0x080ff00000001810 */
[C---:B------:R-:W-:Y:S01]  /*14b30*/  HMMA.16816.F32 R20, R176.reuse, R182, R20 ;  /* 0x000000b6b014723c */ /* 0x040fe20000001814 */
[----:B------:R-:W-:Y:S07]  /*14b40*/  LDSM.16.M88.4 R180, [R171+0x1800] ;  /* 0x00180000abb4783b */ /* 0x000fee0000000200 */
[-C--:B-----5:R-:W-:Y:S08]  /*14b50*/  HMMA.16816.F32 R24, R176, R172.reuse, R24 ;  /* 0x000000acb018723c */ /* 0x0a0ff00000001818 */
[C---:B------:R-:W-:Y:S08]  /*14b60*/  HMMA.16816.F32 R28, R184.reuse, R172, R28 ;  /* 0x000000acb81c723c */ /* 0x040ff0000000181c */
[-C--:B------:R-:W-:Y:S08]  /*14b70*/  HMMA.16816.F32 R32, R184, R174.reuse, R32 ;  /* 0x000000aeb820723c */ /* 0x080ff00000001820 */
[C---:B------:R-:W-:Y:S01]  /*14b80*/  HMMA.16816.F32 R36, R176.reuse, R174, R36 ;  /* 0x000000aeb024723c */ /* 0x040fe20000001824 */
[----:B------:R-:W3:Y:S07]  /*14b90*/  LDSM.16.M88.4 R172, [R198+0x4000] ;  /* 0x00400000c6ac783b */ /* 0x000eee0000000200 */
[-C--:B-1----:R-:W-:Y:S08]  /*14ba0*/  HMMA.16816.F32 R40, R176, R188.reuse, R40 ;  /* 0x000000bcb028723c */ /* 0x082ff00000001828 */
[C---:B------:R-:W-:Y:S08]  /*14bb0*/  HMMA.16816.F32 R44, R184.reuse, R188, R44 ;  /* 0x000000bcb82c723c */ /* 0x040ff0000000182c */
[-C--:B------:R-:W-:Y:S01]  /*14bc0*/  HMMA.16816.F32 R48, R184, R190.reuse, R48 ;  /* 0x000000beb830723c */ /* 0x080fe20000001830 */
[----:B------:R-:W1:Y:S07]  /*14bd0*/  LDSM.16.M88.4 R184, [R198+0x5000] ;  /* 0x00500000c6b8783b */ /* 0x000e6e0000000200 */
[----:B------:R-:W-:Y:S01]  /*14be0*/  HMMA.16816.F32 R52, R176, R190, R52 ;  /* 0x000000beb034723c */ /* 0x000fe20000001834 */
[----:B------:R-:W4:Y:S07]  /*14bf0*/  LDSM.16.M88.4 R176, [R171+0x1c00] ;  /* 0x001c0000abb0783b */ /* 0x000f2e0000000200 */
[-C--:B---3--:R-:W-:Y:S01]  /*14c00*/  HMMA.16816.F32 R8, R172, R180.reuse, R8 ;  /* 0x000000b4ac08723c */ /* 0x088fe20000001808 */
[----:B------:R-:W3:Y:S07]  /*14c10*/  LDSM.16.M88.4 R188, [R171+0x2000] ;  /* 0x00200000abbc783b */ /* 0x000eee0000000200 */
[C---:B-1----:R-:W-:Y:S08]  /*14c20*/  HMMA.16816.F32 R12, R184.reuse, R180, R12 ;  /* 0x000000b4b80c723c */ /* 0x042ff0000000180c */
        /* <DEDUP_REMOVED lines=8> */
[-C--:B---3--:R-:W-:Y:S08]  /*14cb0*/  HMMA.16816.F32 R40, R172, R188.reuse, R40 ;  /* 0x000000bcac28723c */ /* 0x088ff00000001828 */
[C---:B------:R-:W-:Y:S08]  /*14cc0*/  HMMA.16816.F32 R44, R184.reuse, R188, R44 ;  /* 0x000000bcb82c723c */ /* 0x040ff0000000182c */
[-C--:B------:R-:W-:Y:S01]  /*14cd0*/  HMMA.16816.F32 R48, R184, R190.reuse, R48 ;  /* 0x000000beb830723c */ /* 0x080fe20000001830 */
[----:B------:R-:W3:Y:S07]  /*14ce0*/  LDSM.16.M88.4 R184, [R199+0x5000] ;  /* 0x00500000c7b8783b */ /* 0x000eee0000000200 */
[----:B------:R-:W-:Y:S01]  /*14cf0*/  HMMA.16816.F32 R52, R172, R190, R52 ;  /* 0x000000beac34723c */ /* 0x000fe20000001834 */
[----:B------:R-:W4:Y:S07]  /*14d00*/  LDSM.16.M88.4 R172, [R202] ;  /* 0x00000000caac783b */ /* 0x000f2e0000000200 */
[-C--:B-1----:R-:W-:Y:S01]  /*14d10*/  HMMA.16816.F32 R8, R176, R180.reuse, R8 ;  /* 0x000000b4b008723c */ /* 0x082fe20000001808 */
[----:B------:R-:W1:Y:S01]  /*14d20*/  LDSM.16.M88.4 R188, [R201] ;  /* 0x00000000c9bc783b */ /* 0x000e620000000200 */
[----:B------:R-:W-:Y:S07]  /*14d30*/  DEPBAR.LE SB0, 0x0 ;  /* 0x000080000000791a */ /* 0x000fee0000000000 */
[----:B------:R-:W-:Y:S01]  /*14d40*/  BAR.SYNC.DEFER_BLOCKING 0x0 ;  /* 0x0000000000007b1d */ /* 0x000fe20000010000 */
[C---:B---3--:R-:W-:Y:S08]  /*14d50*/  HMMA.16816.F32 R12, R184.reuse, R180, R12 ;  /* 0x000000b4b80c723c */ /* 0x048ff0000000180c */
[-C--:B------:R-:W-:Y:S08]  /*14d60*/  HMMA.16816.F32 R16, R184, R182.reuse, R16 ;  /* 0x000000b6b810723c */ /* 0x080ff00000001810 */
[C---:B------:R-:W-:Y:S08]  /*14d70*/  HMMA.16816.F32 R20, R176.reuse, R182, R20 ;  /* 0x000000b6b014723c */ /* 0x040ff00000001814 */
[-C--:B----4-:R-:W-:Y:S08]  /*14d80*/  HMMA.16816.F32 R24, R176, R172.reuse, R24 ;  /* 0x000000acb018723c */ /* 0x090ff00000001818 */
        /* <DEDUP_REMOVED lines=9> */
[----:B------:R-:W3:Y:S01]  /*14e20*/  LDL R2, [R1+0x58] ;  /* 0x0000580001027983 */ /* 0x000ee20000100800 */
[----:B------:R-:W-:Y:S02]  /*14e30*/  IMAD.MOV.U32 R3, RZ, RZ, c[0x0][0x2b8] ;  /* 0x0000ae00ff037624 */ /* 0x000fe400078e00ff */
[----:B------:R-:W-:Y:S01]  /*14e40*/  IMAD.MOV.U32 R211, RZ, RZ, RZ ;  /* 0x000000ffffd37224 */ /* 0x000fe200078e00ff */
[----:B------:R-:W4:Y:S02]  /*14e50*/  LDL R0, [R1+0x24] ;  /* 0x0000240001007983 */ /* 0x000f240000100800 */
[----:B------:R-:W-:Y:S02]  /*14e60*/  ISETP.NE.AND P2, PT, R3, 0x1, PT ;  /* 0x000000010300780c */ /* 0x000fe40003f45270 */
[----:B------:R-:W5:Y:S04]  /*14e70*/  LDL.64 R104, [R1+0x48] ;  /* 0x0000480001687983 */ /* 0x000f680000100a00 */
[----:B--2---:R-:W2:Y:S04]  /*14e80*/  LDL R5, [R1+0x50] ;  /* 0x0000500001057983 */ /* 0x004ea80000100800 */
[----:B------:R-:W2:Y:S04]  /*14e90*/  LDL.64 R216, [R1+0x40] ;  /* 0x0000400001d87983 */ /* 0x000ea80000100a00 */
[----:B------:R-:W2:Y:S01]  /*14ea0*/  LDL R6, [R1+0x3c] ;  /* 0x00003c0001067983 */ /* 0x000ea20000100800 */
[----:B----4-:R-:W-:Y:S01]  /*14eb0*/  ISETP.GT.AND P1, PT, R0, 0x2f, PT ;  /* 0x0000002f0000780c */ /* 0x010fe20003f24270 */
[----:B---3--:R-:W-:Y:S05]  /*14ec0*/  IMAD R2, R212, 0x30, R2 ;  /* 0x00000030d4027824 */ /* 0x008fea00078e0202 */
[----:B------:R-:W-:Y:S05]  /*14ed0*/  IADD3 R2, R2, -0x30, R0 ;  /* 0xffffffd002027810 */ /* 0x000fea0007ffe000 */
[----:B------:R-:W-:Y:S04]  /*14ee0*/  @P2 IMAD.HI.U32 R3, R2, c[0x0][0x2bc], RZ ;  /* 0x0000af0002032a27 */ /* 0x000fe800078e00ff */
[----:B------:R-:W-:Y:S01]  /*14ef0*/  IMAD.MOV.U32 R0, RZ, RZ, R2 ;  /* 0x000000ffff007224 */ /* 0x000fe200078e0002 */
[----:B------:R-:W-:Y:S04]  /*14f00*/  @P2 SHF.R.U32.HI R0, RZ, c[0x0][0x2c0], R3 ;  /* 0x0000b000ff002a19 */ /* 0x000fe80000011603 */
[C---:B-----5:R-:W-:Y:S01]  /*14f10*/  @!P1 IADD3 R3, P0, R0.reuse, R104, RZ ;  /* 0x0000006800039210 */ /* 0x060fe20007f1e0ff */
[----:B------:R-:W-:Y:S01]  /*14f20*/  IMAD.MOV R4, RZ, RZ, -R0 ;  /* 0x000000ffff047224 */ /* 0x000fe200078e0a00 */
[----:B------:R-:W1:Y:S02]  /*14f30*/  S2R R104, SR_TID.X ;  /* 0x0000000000687919 */ /* 0x000e640000002100 */
[----:B--2---:R-:W-:Y:S01]  /*14f40*/  @!P1 LEA.HI.X.SX32 R0, R0, R5, 0x1, P0 ;  /* 0x0000000500009211 */ /* 0x004fe200000f0eff */
[----:B------:R-:W-:Y:S01]  /*14f50*/  IMAD R213, R4, c[0x0][0x2b8], R2 ;  /* 0x0000ae0004d57a24 */ /* 0x000fe200078e0202 */
[C---:B------:R-:W-:Y:S04]  /*14f60*/  @!P1 LEA R2, P0, R3.reuse, c[0x0][0x2a0], 0x2 ;  /* 0x0000a80003029a11 */ /* 0x040fe800078010ff */
[----:B------:R-:W-:Y:S02]  /*14f70*/  @!P1 LEA.HI.X R3, R3, c[0x0][0x2a4], R0, 0x2, P0 ;  /* 0x0000a90003039a11 */ /* 0x000fe400000f1400 */
[----:B------:R-:W-:Y:S03]  /*14f80*/  SHF.R.S32.HI R0, RZ, 0x1f, R213 ;  /* 0x0000001fff007819 */ /* 0x000fe600000114d5 */
[----:B------:R2:W3:Y:S02]  /*14f90*/  @!P1 LDG.E R211, [R2.64] ;  /* 0x0000000802d39981 */ /* 0x0004e4000c1e1900 */
[----:B------:R-:W-:Y:S04]  /*14fa0*/  IMAD R0, R0, c[0x0][0x1e0], RZ ;  /* 0x0000780000007a24 */ /* 0x000fe800078e02ff */
[----:B------:R-:W-:Y:S01]  /*14fb0*/  IMAD R0, R213, c[0x0][0x1e4], R0 ;  /* 0x00007900d5007a24 */ /* 0x000fe200078e0200 */
[----:B-1----:R-:W-:Y:S04]  /*14fc0*/  SHF.R.S32.HI R5, RZ, 0x1f, R104 ;  /* 0x0000001fff057819 */ /* 0x002fe80000011468 */
[----:B------:R-:W-:Y:S04]  /*14fd0*/  LEA.HI R5, R5, R104, RZ, 0x2 ;  /* 0x0000006805057211 */ /* 0x000fe800078f10ff */
[----:B------:R-:W-:Y:S04]  /*14fe0*/  SHF.R.S32.HI R5, RZ, 0x2, R5 ;  /* 0x00000002ff057819 */ /* 0x000fe80000011405 */
[----:B------:R-:W-:Y:S01]  /*14ff0*/  IADD3 R5, -R5, 0x30, RZ ;  /* 0x0000003005057810 */ /* 0x000fe20007ffe1ff */
[----:B--2---:R-:W-:Y:S04]  /*15000*/  IMAD.WIDE.U32 R2, R213, c[0x0][0x1e0], RZ ;  /* 0x00007800d5027a25 */ /* 0x004fe800078e00ff */
[----:B------:R-:W-:Y:S01]  /*15010*/  IMAD.IADD R3, R3, 0x1, R0 ;  /* 0x0000000103037824 */ /* 0x000fe200078e0200 */
[----:B---3--:R-:W-:Y:S03]  /*15020*/  SHF.R.S32.HI R0, RZ, 0x1f, R211 ;  /* 0x0000001fff007819 */ /* 0x008fe600000114d3 */
[C---:B------:R-:W-:Y:S04]  /*15030*/  IMAD.WIDE.U32 R2, R211.reuse, c[0x0][0x1f0], R2 ;  /* 0x00007c00d3027a25 */ /* 0x040fe800078e0002 */
        /* <DEDUP_REMOVED lines=9> */
.L_x_1193:
[----:B------:R-:W-:-:S05]  /*150d0*/  BRA.DIV ~URZ, `(.L_x_1024) ;  /* 0x000111027f007947 */ /* 0x000fca000b800000 */
[----:B------:R3:W4:Y:S02]  /*150e0*/  SHFL.IDX PT, R0, R104, RZ, 0x1c1f ;  /* 0x001c1fff68007589 */ /* 0x00072400000e0000 */
.L_x_1194:
[----:B------:R-:W5:Y:S01]  /*150f0*/  LDL R172, [R1] ;  /* 0x0000000001ac7983 */ /* 0x000f620000100800 */
[----:B----4-:R-:W-:Y:S03]  /*15100*/  @P0 IADD3 R2, P1, R0, R229, RZ ;  /* 0x000000e500020210 */ /* 0x010fe60007f3e0ff */
[----:B------:R-:W4:Y:S02]  /*15110*/  LDL R105, [R1+0x4] ;  /* 0x0000040001697983 */ /* 0x000f240000100800 */
[----:B--2---:R-:W-:Y:S01]  /*15120*/  @P0 IMAD.X R3, R4, 0x1, R228, P1 ;  /* 0x0000000104030824 */ /* 0x004fe200008e06e4 */
[----:B------:R-:W-:Y:S11]  /*15130*/  @P0 ISETP.GE.AND P1, PT, R250, c[0x0][0x1d4], PT ;  /* 0x00007500fa000a0c */ /* 0x000ff60003f26270 */
[----:B------:R-:W-:Y:S02]  /*15140*/  @!UPT UIADD3 URZ, URZ, URZ, URZ ;  /* 0x0000003f3f3ff290 */ /* 0x000fe4000fffe03f */
[----:B------:R-:W-:Y:S01]  /*15150*/  @!PT LDS RZ, [RZ] ;  /* 0x00000000fffff984 */ /* 0x000fe20000000800 */
[----:B------:R-:W-:Y:S01]  /*15160*/  @!PT LDS RZ, [RZ] ;  /* 0x00000000fffff984 */ /* 0x000fe20000000800 */
[----:B------:R-:W-:Y:S01]  /*15170*/  @!PT LDS RZ, [RZ] ;  /* 0x00000000fffff984 */ /* 0x000fe20000000800 */
[----:B------:R2:W-:Y:S02]  /*15180*/  @P0 LDGSTS.E.BYPASS.LTC128B.128 [R210+0x3c80], [R2.64], !P1 ;  /* 0x03c8000002d20fae */ /* 0x0005e4000c901d48 */
[----:B--2---:R-:W-:Y:S05]  /*15190*/  @P0 IADD3 R2, P1, R0, R231, RZ ;  /* 0x000000e700020210 */ /* 0x004fea0007f3e0ff */
[----:B------:R-:W-:Y:S01]  /*151a0*/  @P0 IMAD.X R3, R4, 0x1, R230, P1 ;  /* 0x0000000104030824 */ /* 0x000fe200008e06e6 */
[----:B-----5:R-:W-:Y:S11]  /*151b0*/  @P0 ISETP.GE.AND P1, PT, R172, c[0x0][0x1d4], PT ;  /* 0x00007500ac000a0c */ /* 0x020ff60003f26270 */
[----:B------:R-:W-:Y:S02]  /*151c0*/  @!UPT UIADD3 URZ, URZ, URZ, URZ ;  /* 0x0000003f3f3ff290 */ /* 0x000fe4000fffe03f */
[----:B------:R2:W-:Y:S02]  /*151d0*/  @P0 LDGSTS.E.BYPASS.LTC128B.128 [R210+0x4880], [R2.64], !P1 ;  /* 0x0488000002d20fae */ /* 0x0005e4000c901d48 */
[----:B--2---:R-:W-:Y:S05]  /*151e0*/  @P0 IADD3 R2, P1, R0, R227, RZ ;  /* 0x000000e300020210 */ /* 0x004fea0007f3e0ff */
[----:B------:R-:W-:Y:S01]  /*151f0*/  @P0 IMAD.X R3, R4, 0x1, R226, P1 ;  /* 0x0000000104030824 */ /* 0x000fe200008e06e2 */
[----:B----4-:R-:W-:Y:S11]  /*15200*/  @P0 ISETP.GE.AND P1, PT, R105, c[0x0][0x1d4], PT ;  /* 0x0000750069000a0c */ /* 0x010ff60003f26270 */
[----:B------:R-:W-:Y:S02]  /*15210*/  @!UPT UIADD3 URZ, URZ, URZ, URZ ;  /* 0x0000003f3f3ff290 */ /* 0x000fe4000fffe03f */
[----:B------:R2:W-:Y:S01]  /*15220*/  @P0 LDGSTS.E.BYPASS.LTC128B.128 [R210+0x5480], [R2.64], !P1 ;  /* 0x0548000002d20fae */ /* 0x0005e2000c901d48 */
[----:B------:R-:W-:Y:S01]  /*15230*/  ISETP.GE.AND P0, PT, R5, 0x21, PT ;  /* 0x000000210500780c */ /* 0x000fe20003f06270 */
[----:B------:R-:W-:-:S06]  /*15240*/  BRA.DIV ~URZ, `(.L_x_1025) ;  /* 0x000110027f007947 */ /* 0x000fcc000b800000 */
[----:B------:R4:W1:Y:S04]  /*15250*/  SHFL.IDX PT, R4, R6, 0x1, 0x1c1f ;  /* 0x003c1f0006047f89 */ /* 0x00086800000e0000 */
[----:B------:R4:W2:Y:S02]  /*15260*/  SHFL.IDX PT, R0, R104, 0x1, 0x1c1f ;  /* 0x003c1f0068007f89 */ /* 0x0008a400000e0000 */
.L_x_1195:
[----:B-1--4-:R-:W4:Y:S01]  /*15270*/  LDL R6, [R1] ;  /* 0x0000000001067983 */ /* 0x012f220000100800 */
[----:B--2---:R-:W-:Y:S03]  /*15280*/  @P0 IADD3 R2, P1, R0, R229, RZ ;  /* 0x000000e500020210 */ /* 0x004fe60007f3e0ff */
[----:B------:R-:W2:Y:S02]  /*15290*/  LDL R5, [R1+0x4] ;  /* 0x0000040001057983 */ /* 0x000ea40000100800 */
[----:B------:R-:W-:Y:S01]  /*152a0*/  @P0 IMAD.X R3, R4, 0x1, R228, P1 ;  /* 0x0000000104030824 */ /* 0x000fe200008e06e4 */
[----:B------:R-:W-:Y:S11]  /*152b0*/  @P0 ISETP.GE.AND P1, PT, R250, c[0x0][0x1d4], PT ;  /* 0x00007500fa000a0c */ /* 0x000ff60003f26270 */
[----:B------:R-:W-:Y:S02]  /*152c0*/  @!UPT UIADD3 URZ, URZ, URZ, URZ ;  /* 0x0000003f3f3ff290 */ /* 0x000fe4000fffe03f */
[----:B------:R-:W-:Y:S01]  /*152d0*/  @!PT LDS RZ, [RZ] ;  /* 0x00000000fffff984 */ /* 0x000fe20000000800 */
[----:B------:R-:W-:Y:S01]  /*152e0*/  @!PT LDS RZ, [RZ] ;  /* 0x00000000fffff984 */ /* 0x000fe20000000800 */
[----:B------:R-:W-:Y:S01]  /*152f0*/  @!PT LDS RZ, [RZ] ;  /* 0x00000000fffff984 */ /* 0x000fe20000000800 */
[----:B------:R1:W-:Y:S02]  /*15300*/  @P0 LDGSTS.E.BYPASS.LTC128B.128 [R210+0x4480], [R2.64], !P1 ;  /* 0x0448000002d20fae */ /* 0x0003e4000c901d48 */
[----:B-1----:R-:W-:Y:S05]  /*15310*/  @P0 IADD3 R2, P1, R0, R231, RZ ;  /* 0x000000e700020210 */ /* 0x002fea0007f3e0ff */
[----:B------:R-:W-:Y:S01]  /*15320*/  @P0 IMAD.X R3, R4, 0x1, R230, P1 ;  /* 0x0000000104030824 */ /* 0x000fe200008e06e6 */
[----:B----4-:R-:W-:Y:S11]  /*15330*/  @P0 ISETP.GE.AND P1, PT, R6, c[0x0][0x1d4], PT ;  /* 0x0000750006000a0c */ /* 0x010ff60003f26270 */
[----:B------:R-:W-:Y:S02]  /*15340*/  @!UPT UIADD3 URZ, URZ, URZ, URZ ;  /* 0x0000003f3f3ff290 */ /* 0x000fe4000fffe03f */
[----:B------:R1:W-:Y:S02]  /*15350*/  @P0 LDGSTS.E.BYPASS.LTC128B.128 [R210+0x5080], [R2.64], !P1 ;  /* 0x0508000002d20fae */ /* 0x0003e4000c901d48 */
[----:B-1----:R-:W-:Y:S05]  /*15360*/  @P0 IADD3 R2, P1, R0, R227, RZ ;  /* 0x000000e300020210 */ /* 0x002fea0007f3e0ff */
[----:B------:R-:W-:Y:S01]  /*15370*/  @P0 IMAD.X R3, R4, 0x1, R226, P1 ;  /* 0x0000000104030824 */ /* 0x000fe200008e06e2 */
[----:B--2---:R-:W-:Y:S11]  /*15380*/  @P0 ISETP.GE.AND P1, PT, R5, c[0x0][0x1d4], PT ;  /* 0x0000750005000a0c */ /* 0x004ff60003f26270 */
[----:B------:R-:W-:Y:S02]  /*15390*/  @!UPT UIADD3 URZ, URZ, URZ, URZ ;  /* 0x0000003f3f3ff290 */ /* 0x000fe4000fffe03f */
[----:B------:R1:W-:Y:S02]  /*153a0*/  @P0 LDGSTS.E.BYPASS.LTC128B.128 [R210+0x5c80], [R2.64], !P1 ;  /* 0x05c8000002d20fae */ /* 0x0003e4000c901d48 */
.L_x_1022:
[----:B------:R-:W-:Y:S05]  /*153b0*/  BSYNC B0 ;  /* 0x0000000000007941 */ /* 0x000fea0003800000 */
.L_x_1021:
[----:B------:R-:W-:Y:S01]  /*153c0*/  LOP3.LUT R174, RZ, c[0x0][0x324], RZ, 0x33, !PT ;  /* 0x0000c900ffae7a12 */ /* 0x000fe200078e33ff */
[----:B-1----:R-:W4:Y:S01]  /*153d0*/  LDL R2, [R1+0x54] ;  /* 0x0000540001027983 */ /* 0x002f220000100800 */
[----:B------:R-:W-:Y:S02]  /*153e0*/  IMAD.MOV.U32 R3, RZ, RZ, c[0x0][0x2c4] ;  /* 0x0000b100ff037624 */ /* 0x000fe400078e00ff */
[----:B------:R-:W-:Y:S01]  /*153f0*/  IMAD R4, R212, -0x30, RZ ;  /* 0xffffffd0d4047824 */ /* 0x000fe200078e02ff */
[----:B------:R-:W4:Y:S02]  /*15400*/  LDL R0, [R1+0x78] ;  /* 0x0000780001007983 */ /* 0x000f240000100800 */
[----:B------:R-:W-:Y:S02]  /*15410*/  ISETP.NE.AND P0, PT, R3, 0x1, PT ;  /* 0x000000010300780c */ /* 0x000fe40003f05270 */
[----:B------:R-:W0:Y:S01]  /*15420*/  LDGDEPBAR ;  /* 0x00000000000079af */ /* 0x000e220000000000 */
[----:B----4-:R-:W-:Y:S10]  /*15430*/  IMAD.IADD R172, R0, 0x1, R2 ;  /* 0x0000000100ac7824 */ /* 0x010ff400078e0202 */
[----:B------:R-:W-:Y:S05]  /*15440*/  @P0 IMAD.HI.U32 R0, R172, c[0x0][0x2c8], RZ ;  /* 0x0000b200ac000a27 */ /* 0x000fea00078e00ff */
[----:B------:R-:W-:Y:S02]  /*15450*/  @P0 SHF.R.U32.HI R172, RZ, c[0x0][0x2cc], R0 ;  /* 0x0000b300ffac0a19 */ /* 0x000fe40000011600 */
[----:B------:R-:W-:Y:S04]  /*15460*/  IADD3 R0, -R252, 0x1, R4 ;  /* 0x00000001fc007810 */ /* 0x000fe80007ffe104 */
[----:B--2---:R-:W-:Y:S04]  /*15470*/  IADD3 R5, -R248, R0, R249 ;  /* 0x00000000f8057210 */ /* 0x004fe80007ffe1f9 */
[----:B------:R-:W-:Y:S01]  /*15480*/  IADD3 R173, R5, c[0x0][0x328], RZ ;  /* 0x0000ca0005ad7a10 */ /* 0x000fe20007ffe0ff */
[----:B------:R-:W-:-:S05]  /*15490*/  BRA.DIV ~URZ, `(.L_x_1026) ;  /* 0x00010e827f007947 */ /* 0x000fca000b800000 */
[----:B------:R1:W2:Y:S02]  /*154a0*/  SHFL.IDX PT, R0, R172, RZ, 0x1c1f ;  /* 0x001c1fffac007589 */ /* 0x0002a400000e0000 */
.L_x_1196:
[-C--:B--23--:R-:W-:Y:S01]  /*154b0*/  IADD3 R104, R173, R0.reuse, RZ ;  /* 0x00000000ad687210 */ /* 0x08cfe20007ffe0ff */
        /* <DEDUP_REMOVED lines=18> */
.L_x_1029:
[----:B------:R-:W-:Y:S04]  /*155e0*/  MOV R2, c[0x0][0x32c] ;  /* 0x0000cb0000027a02 */ /* 0x000fe80000000f00 */
[----:B------:R-:W-:Y:S11]  /*155f0*/  ISETP.NE.AND P0, PT, R2, 0x1, PT ;  /* 0x000000010200780c */ /* 0x000ff60003f05270 */
[----:B------:R-:W-:Y:S02]  /*15600*/  @!UPT UIADD3 URZ, URZ, URZ, URZ ;  /* 0x0000003f3f3ff290 */ /* 0x000fe4000fffe03f */
[----:B------:R-:W-:Y:S05]  /*15610*/  @P0 IMAD.HI.U32 R2, R0, c[0x0][0x330], RZ ;  /* 0x0000cc0000020a27 */ /* 0x000fea00078e00ff */
[----:B------:R-:W-:Y:S02]  /*15620*/  @P0 SHF.R.U32.HI R0, RZ, c[0x0][0x334], R2 ;  /* 0x0000cd00ff000a19 */ /* 0x000fe40000011602 */
.L_x_1030:
[----:B------:R-:W-:Y:S05]  /*15630*/  BSYNC B0 ;  /* 0x0000000000007941 */ /* 0x000fea0003800000 */
.L_x_1028:
[----:B------:R-:W-:Y:S04]  /*15640*/  IMAD.IADD R2, R4, 0x1, -R252 ;  /* 0x0000000104027824 */ /* 0x000fe800078e0afc */
[----:B------:R-:W-:Y:S05]  /*15650*/  IMAD R0, R0, c[0x0][0x32c], R2 ;  /* 0x0000cb0000007a24 */ /* 0x000fea00078e0202 */
[----:B------:R-:W-:Y:S02]  /*15660*/  IMNMX R5, R5, R0, !PT ;  /* 0x0000000005057217 */ /* 0x000fe40007800200 */
[----:B------:R-:W-:Y:S04]  /*15670*/  IADD3 R0, R0, c[0x0][0x32c], RZ ;  /* 0x0000cb0000007a10 */ /* 0x000fe80007ffe0ff */
[----:B------:R-:W-:Y:S02]  /*15680*/  IMNMX R104, R104, R0, PT ;  /* 0x0000000068687217 */ /* 0x000fe40003800200 */
.L_x_1027:
[----:B------:R-:W-:-:S05]  /*15690*/  BRA.DIV ~URZ, `(.L_x_1031) ;  /* 0x00010cf27f007947 */ /* 0x000fca000b800000 */
[----:B------:R2:W3:Y:S02]  /*156a0*/  SHFL.IDX PT, R2, R172, 0x1, 0x1c1f ;  /* 0x003c1f00ac027f89 */ /* 0x0004e400000e0000 */
.L_x_1197:
        /* <DEDUP_REMOVED lines=19> */
.L_x_1034:
[----:B------:R-:W-:Y:S04]  /*157e0*/  MOV R3, c[0x0][0x32c] ;  /* 0x0000cb0000037a02 */ /* 0x000fe80000000f00 */
[----:B------:R-:W-:Y:S11]  /*157f0*/  ISETP.NE.AND P0, PT, R3, 0x1, PT ;  /* 0x000000010300780c */ /* 0x000ff60003f05270 */
[----:B------:R-:W-:Y:S02]  /*15800*/  @!UPT UIADD3 URZ, URZ, URZ, URZ ;  /* 0x0000003f3f3ff290 */ /* 0x000fe4000fffe03f */
[----:B------:R-:W-:Y:S05]  /*15810*/  @P0 IMAD.HI.U32 R3, R2, c[0x0][0x330], RZ ;  /* 0x0000cc0002030a27 */ /* 0x000fea00078e00ff */
[----:B------:R-:W-:Y:S02]  /*15820*/  @P0 SHF.R.U32.HI R2, RZ, c[0x0][0x334], R3 ;  /* 0x0000cd00ff020a19 */ /* 0x000fe40000011603 */
.L_x_1035:
[----:B------:R-:W-:Y:S05]  /*15830*/  BSYNC B0 ;  /* 0x0000000000007941 */ /* 0x000fea0003800000 */
.L_x_1033:
[----:B------:R-:W-:Y:S04]  /*15840*/  IMAD.IADD R3, R4, 0x1, -R252 ;  /* 0x0000000104037824 */ /* 0x000fe800078e0afc */
[----:B------:R-:W-:Y:S05]  /*15850*/  IMAD R2, R2, c[0x0][0x32c], R3 ;  /* 0x0000cb0002027a24 */ /* 0x000fea00078e0203 */
[----:B------:R-:W-:Y:S02]  /*15860*/  IMNMX R0, R0, R2, !PT ;  /* 0x0000000200007217 */ /* 0x000fe40007800200 */
[----:B------:R-:W-:Y:S04]  /*15870*/  IADD3 R2, R2, c[0x0][0x32c], RZ ;  /* 0x0000cb0002027a10 */ /* 0x000fe80007ffe0ff */
[----:B------:R-:W-:Y:S02]  /*15880*/  IMNMX R6, R6, R2, PT ;  /* 0x0000000206067217 */ /* 0x000fe40003800200 */
.L_x_1032:
[----:B------:R-:W-:-:S05]  /*15890*/  BRA.DIV ~URZ, `(.L_x_1036) ;  /* 0x00010b627f007947 */ /* 0x000fca000b800000 */
[----:B------:R3:W4:Y:S02]  /*158a0*/  SHFL.IDX PT, R105, R172, 0x2, 0x1c1f ;  /* 0x005c1f00ac697f89 */ /* 0x00072400000e0000 */
.L_x_1198:
        /* <DEDUP_REMOVED lines=19> */
.L_x_1039:
[----:B------:R-:W-:Y:S04]  /*159e0*/  MOV R175, c[0x0][0x32c] ;  /* 0x0000cb0000af7a02 */ /* 0x000fe80000000f00 */
[----:B------:R-:W-:Y:S11]  /*159f0*/  ISETP.NE.AND P0, PT, R175, 0x1, PT ;  /* 0x00000001af00780c */ /* 0x000ff60003f05270 */
[----:B------:R-:W-:Y:S02]  /*15a00*/  @!UPT UIADD3 URZ, URZ, URZ, URZ ;  /* 0x0000003f3f3ff290 */ /* 0x000fe4000fffe03f */
[----:B------:R-:W-:Y:S05]  /*15a10*/  @P0 IMAD.HI.U32 R175, R105, c[0x0][0x330], RZ ;  /* 0x0000cc0069af0a27 */ /* 0x000fea00078e00ff */
[----:B------:R-:W-:Y:S02]  /*15a20*/  @P0 SHF.R.U32.HI R105, RZ, c[0x0][0x334], R175 ;  /* 0x0000cd00ff690a19 */ /* 0x000fe400000116af */
.L_x_1040:
[----:B------:R-:W-:Y:S05]  /*15a30*/  BSYNC B0 ;  /* 0x0000000000007941 */ /* 0x000fea0003800000 */
.L_x_1038:
[----:B------:R-:W-:Y:S04]  /*15a40*/  IMAD.IADD R175, R4, 0x1, -R252 ;  /* 0x0000000104af7824 */ /* 0x000fe800078e0afc */
[----:B------:R-:W-:Y:S05]  /*15a50*/  IMAD R105, R105, c[0x0][0x32c], R175 ;  /* 0x0000cb0069697a24 */ /* 0x000fea00078e02af */
[----:B------:R-:W-:Y:S02]  /*15a60*/  IMNMX R2, R2, R105, !PT ;  /* 0x0000006902027217 */ /* 0x000fe40007800200 */
[----:B------:R-:W-:Y:S04]  /*15a70*/  IADD3 R105, R105, c[0x0][0x32c], RZ ;  /* 0x0000cb0069697a10 */ /* 0x000fe80007ffe0ff */
[----:B------:R-:W-:Y:S02]  /*15a80*/  IMNMX R3, R3, R105, PT ;  /* 0x0000006903037217 */ /* 0x000fe40003800200 */
.L_x_1037:
[C---:B------:R-:W-:Y:S02]  /*15a90*/  ISETP.GE.AND P0, PT, R4.reuse, 0x9, PT ;  /* 0x000000090400780c */ /* 0x040fe40003f06270 */
[C---:B------:R-:W-:Y:S02]  /*15aa0*/  ISETP.GE.AND P1, PT, R4.reuse, 0xa, PT ;  /* 0x0000000a0400780c */ /* 0x040fe40003f26270 */
        /* <DEDUP_REMOVED lines=11> */
[C---:B------:R-:W-:Y:S02]  /*15b60*/  ISETP.LT.OR P0, PT, R104.reuse, 0xa, P0 ;  /* 0x0000000a6800780c */ /* 0x040fe40000701670 */
        /* <DEDUP_REMOVED lines=21> */
[C---:B------:R-:W-:Y:S02]  /*15cc0*/  ISETP.LT.OR P3, PT, R104.reuse, 0x1a, P0 ;  /* 0x0000001a6800780c */ /* 0x040fe40000761670 */
        /* <DEDUP_REMOVED lines=12> */
[C---:B------:R-:W-:Y:S02]  /*15d90*/  ISETP.GE.AND P5, PT, R4.reuse, 0x1, PT ;  /* 0x000000010400780c */ /* 0x040fe40003fa6270 */
[----:B------:R-:W-:Y:S02]  /*15da0*/  LOP3.LUT R209, R209, 0xfffffdff, RZ, 0xc0, !PT ;  /* 0xfffffdffd1d17812 */ /* 0x000fe400078ec0ff */
[----:B------:R-:W-:Y:S07]  /*15db0*/  ISETP.GT.AND P0, PT, R5, RZ, !P5 ;  /* 0x000000ff0500720c */ /* 0x000fee0006f04270 */
[----:B------:R-:W-:Y:S02]  /*15dc0*/  @P6 LOP3.LUT R209, R209, 0x200, RZ, 0xfc, !PT ;  /* 0x00000200d1d16812 */ /* 0x000fe400078efcff */
[----:B------:R-:W-:Y:S02]  /*15dd0*/  ISETP.GE.AND P6, PT, R4, 0x2, PT ;  /* 0x000000020400780c */ /* 0x000fe40003fc6270 */
[----:B------:R-:W-:Y:S04]  /*15de0*/  LOP3.LUT R209, R209, 0xffbfffff, RZ, 0xc0, !PT ;  /* 0xffbfffffd1d17812 */ /* 0x000fe800078ec0ff */
[----:B------:R-:W-:Y:S02]  /*15df0*/  @P5 LOP3.LUT R209, R209, 0x400000, RZ, 0xfc, !PT ;  /* 0x00400000d1d15812 */ /* 0x000fe400078efcff */
[C---:B------:R-:W-:Y:S02]  /*15e00*/  ISETP.LT.OR P5, PT, R104.reuse, 0x1, P0 ;  /* 0x000000016800780c */ /* 0x040fe400007a1670 */
        /* <DEDUP_REMOVED lines=25> */
[C---:B------:R-:W-:Y:S02]  /*15fa0*/  LOP3.LUT P2, RZ, R209.reuse, 0x1000, RZ, 0xc0, !PT ;  /* 0x00001000d1ff7812 */ /* 0x040fe4000784c0ff */
[----:B------:R-:W-:Y:S02]  /*15fb0*/  ISETP.GT.AND P0, PT, R0, 0x9, !P0 ;  /* 0x000000090000780c */ /* 0x000fe40004704270 */
[----:B------:R-:W-:Y:S02]  /*15fc0*/  LOP3.LUT P5, RZ, R209, 0x400, RZ, 0xc0, !PT ;  /* 0x00000400d1ff7812 */ /* 0x000fe400078ac0ff */
[----:B------:R-:W-:Y:S04]  /*15fd0*/  ISETP.LT.OR P0, PT, R6, 0xa, P0 ;  /* 0x0000000a0600780c */ /* 0x000fe80000701670 */
[----:B------:R-:W-:Y:S02]  /*15fe0*/  FSEL R188, R23, -INF , !P0 ;  /* 0xff80000017bc7808 */ /* 0x000fe40004000000 */
[C---:B------:R-:W-:Y:S02]  /*15ff0*/  LOP3.LUT P0, RZ, R209.reuse, 0x1, RZ, 0xc0, !PT ;  /* 0x00000001d1ff7812 */ /* 0x040fe4000780c0ff */
[----:B------:R-:W-:Y:S02]  /*16000*/  LOP3.LUT R209, R209, 0xffdfffff, RZ, 0xc0, !PT ;  /* 0xffdfffffd1d17812 */ /* 0x000fe400078ec0ff */
[----:B------:R-:W-:Y:S02]  /*16010*/  ISETP.GT.AND P0, PT, R0, 0x10, !P0 ;  /* 0x000000100000780c */ /* 0x000fe40004704270 */
[----:B------:R-:W-:Y:S02]  /*16020*/  @P2 LOP3.LUT R209, R209, 0x200000, RZ, 0xfc, !PT ;  /* 0x00200000d1d12812 */ /* 0x000fe400078efcff */
[----:B------:R-:W-:Y:S02]  /*16030*/  ISETP.LT.OR P0, PT, R6, 0x11, P0 ;  /* 0x000000110600780c */ /* 0x000fe40000701670 */
[C---:B------:R-:W-:Y:S02]  /*16040*/  LOP3.LUT P3, RZ, R209.reuse, 0x80, RZ, 0xc0, !PT ;  /* 0x00000080d1ff7812 */ /* 0x040fe4000786c0ff */
[----:B------:R-:W-:Y:S02]  /*16050*/  FSEL R187, R26, -INF , !P0 ;  /* 0xff8000001abb7808 */ /* 0x000fe40004000000 */
[C---:B------:R-:W-:Y:S02]  /*16060*/  LOP3.LUT P0, RZ, R209.reuse, 0x8, RZ, 0xc0, !PT ;  /* 0x00000008d1ff7812 */ /* 0x040fe4000780c0ff */
[C---:B------:R-:W-:Y:S02]  /*16070*/  LOP3.LUT P4, RZ, R209.reuse, 0x100, RZ, 0xc0, !PT ;  /* 0x00000100d1ff7812 */ /* 0x040fe4000788c0ff */
[----:B------:R-:W-:Y:S02]  /*16080*/  ISETP.GT.AND P0, PT, R0, 0x11, !P0 ;  /* 0x000000110000780c */ /* 0x000fe40004704270 */
[C---:B------:R-:W-:Y:S02]  /*16090*/  LOP3.LUT P1, RZ, R209.reuse, 0x40, RZ, 0xc0, !PT ;  /* 0x00000040d1ff7812 */ /* 0x040fe4000782c0ff */
[----:B------:R-:W-:Y:S02]  /*160a0*/  ISETP.LT.OR P0, PT, R6, 0x12, P0 ;  /* 0x000000120600780c */ /* 0x000fe40000701670 */
[----:B------:R-:W-:Y:S02]  /*160b0*/  LOP3.LUT P2, RZ, R209, 0x8000, RZ, 0xc0, !PT ;  /* 0x00008000d1ff7812 */ /* 0x000fe4000784c0ff */
[----:B------:R-:W-:Y:S02]  /*160c0*/  FSEL R186, R27, -INF , !P0 ;  /* 0xff8000001bba7808 */ /* 0x000fe40004000000 */
[C---:B------:R-:W-:Y:S02]  /*160d0*/  LOP3.LUT P0, RZ, R209.reuse, 0x10, RZ, 0xc0, !PT ;  /* 0x00000010d1ff7812 */ /* 0x040fe4000780c0ff */
[----:B------:R-:W-:Y:S02]  /*160e0*/  FSEL R27, R52, -INF , !P2 ;  /* 0xff800000341b7808 */ /* 0x000fe40005000000 */
[----:B------:R-:W-:Y:S02]  /*160f0*/  ISETP.GT.AND P0, PT, R0, 0x18, !P0 ;  /* 0x000000180000780c */ /* 0x000fe40004704270 */
[C---:B------:R-:W-:Y:S02]  /*16100*/  LOP3.LUT P2, RZ, R209.reuse, 0x200000, RZ, 0xc0, !PT ;  /* 0x00200000d1ff7812 */ /* 0x040fe4000784c0ff */
[----:B------:R-:W-:Y:S04]  /*16110*/  ISETP.LT.OR P0, PT, R6, 0x19, P0 ;  /* 0x000000190600780c */ /* 0x000fe80000701670 */
[----:B------:R-:W-:Y:S02]  /*16120*/  FSEL R185, R38, -INF , !P0 ;  /* 0xff80000026b97808 */ /* 0x000fe40004000000 */
[----:B------:R-:W-:Y:S04]  /*16130*/  LOP3.LUT P0, RZ, R209, 0x20, RZ, 0xc0, !PT ;  /* 0x00000020d1ff7812 */ /* 0x000fe8000780c0ff */
[----:B------:R-:W-:Y:S04]  /*16140*/  ISETP.GT.AND P0, PT, R0, 0x19, !P0 ;  /* 0x000000190000780c */ /* 0x000fe80004704270 */
[----:B------:R-:W-:Y:S04]  /*16150*/  ISETP.LT.OR P0, PT, R6, 0x1a, P0 ;  /* 0x0000001a0600780c */ /* 0x000fe80000701670 */
[----:B------:R-:W-:Y:S02]  /*16160*/  FSEL R184, R39, -INF , !P0 ;  /* 0xff80000027b87808 */ /* 0x000fe40004000000 */
[----:B------:R-:W-:Y:S02]  /*16170*/  LOP3.LUT P0, RZ, R209, 0x200, RZ, 0xc0, !PT ;  /* 0x00000200d1ff7812 */ /* 0x000fe4000780c0ff */
[----:B------:R-:W-:Y:S02]  /*16180*/  FSEL R39, R40, -INF , !P5 ;  /* 0xff80000028277808 */ /* 0x000fe40006800000 */
[----:B------:R-:W-:Y:S02]  /*16190*/  FSEL R38, R41, -INF , !P0 ;  /* 0xff80000029267808 */ /* 0x000fe40004000000 */
[----:B------:R-:W-:Y:S02]  /*161a0*/  ISETP.GT.AND P0, PT, R0, 0x20, !P3 ;  /* 0x000000200000780c */ /* 0x000fe40005f04270 */
[C---:B------:R-:W-:Y:S02]  /*161b0*/  LOP3.LUT P5, RZ, R209.reuse, 0x800000, RZ, 0xc0, !PT ;  /* 0x00800000d1ff7812 */ /* 0x040fe400078ac0ff */
[----:B------:R-:W-:Y:S02]  /*161c0*/  ISETP.LT.OR P0, PT, R6, 0x21, P0 ;  /* 0x000000210600780c */ /* 0x000fe40000701670 */
[----:B------:R-:W-:Y:S02]  /*161d0*/  FSEL R23, R8, -INF , !P5 ;  /* 0xff80000008177808 */ /* 0x000fe40006800000 */
        /* <DEDUP_REMOVED lines=21> */
[C---:B------:R-:W-:Y:S04]  /*16330*/  ISETP.GT.AND P0, PT, R2.reuse, 0x1, !P6 ;  /* 0x000000010200780c */ /* 0x040fe80007704270 */
[----:B------:R-:W-:Y:S04]  /*16340*/  ISETP.LT.OR P0, PT, R3, 0x2, P0 ;  /* 0x000000020300780c */ /* 0x000fe80000701670 */
[----:B------:R-:W-:Y:S02]  /*16350*/  FSEL R55, R13, -INF , !P0 ;  /* 0xff8000000d377808 */ /* 0x000fe40004000000 */
[----:B------:R-:W-:Y:S04]  /*16360*/  LOP3.LUT P0, RZ, R209, 0x4, RZ, 0xc0, !PT ;  /* 0x00000004d1ff7812 */ /* 0x000fe8000780c0ff */
[----:B------:R-:W-:Y:S04]  /*16370*/  ISETP.GT.AND P0, PT, R2, 0x8, !P0 ;  /* 0x000000080200780c */ /* 0x000fe80004704270 */
[----:B------:R-:W-:Y:S04]  /*16380*/  ISETP.LT.OR P0, PT, R3, 0x9, P0 ;  /* 0x000000090300780c */ /* 0x000fe80000701670 */
[----:B------:R-:W-:Y:S02]  /*16390*/  FSEL R54, R16, -INF , !P0 ;  /* 0xff80000010367808 */ /* 0x000fe40004000000 */
[----:B------:R-:W-:Y:S04]  /*163a0*/  LOP3.LUT P0, RZ, R209, 0x2, RZ, 0xc0, !PT ;  /* 0x00000002d1ff7812 */ /* 0x000fe8000780c0ff */
        /* <DEDUP_REMOVED lines=36> */
.L_x_1199:
        /* <DEDUP_REMOVED lines=19> */
.L_x_1044:
[----:B------:R-:W-:Y:S04]  /*16720*/  MOV R5, c[0x0][0x32c] ;  /* 0x0000cb0000057a02 */ /* 0x000fe80000000f00 */
[----:B------:R-:W-:Y:S11]  /*16730*/  ISETP.NE.AND P0, PT, R5, 0x1, PT ;  /* 0x000000010500780c */ /* 0x000ff60003f05270 */
[----:B------:R-:W-:Y:S02]  /*16740*/  @!UPT UIADD3 URZ, URZ, URZ, URZ ;  /* 0x0000003f3f3ff290 */ /* 0x000fe4000fffe03f */
[----:B------:R-:W-:Y:S05]  /*16750*/  @P0 IMAD.HI.U32 R5, R3, c[0x0][0x330], RZ ;  /* 0x0000cc0003050a27 */ /* 0x000fea00078e00ff */
[----:B------:R-:W-:Y:S02]  /*16760*/  @P0 SHF.R.U32.HI R3, RZ, c[0x0][0x334], R5 ;  /* 0x0000cd00ff030a19 */ /* 0x000fe40000011605 */
.L_x_1045:
[----:B------:R-:W-:Y:S05]  /*16770*/  BSYNC B0 ;  /* 0x0000000000007941 */ /* 0x000fea0003800000 */
.L_x_1043:
[----:B------:R-:W-:Y:S04]  /*16780*/  IMAD.IADD R4, R4, 0x1, -R252 ;  /* 0x0000000104047824 */ /* 0x000fe800078e0afc */
[----:B------:R-:W-:Y:S05]  /*16790*/  IMAD R3, R3, c[0x0][0x32c], R4 ;  /* 0x0000cb0003037a24 */ /* 0x000fea00078e0204 */
[----:B------:R-:W-:Y:S02]  /*167a0*/  IMNMX R0, R0, R3, !PT ;  /* 0x0000000300007217 */ /* 0x000fe40007800200 */
[----:B------:R-:W-:Y:S04]  /*167b0*/  IADD3 R3, R3, c[0x0][0x32c], RZ ;  /* 0x0000cb0003037a10 */ /* 0x000fe80007ffe0ff */
[----:B------:R-:W-:Y:S02]  /*167c0*/  IMNMX R2, R2, R3, PT ;  /* 0x0000000302027217 */ /* 0x000fe40003800200 */
.L_x_1042:
[----:B------:R-:W-:Y:S02]  /*167d0*/  ISETP.GT.AND P0, PT, R0, RZ, !P5 ;  /* 0x000000ff0000720c */ /* 0x000fe40006f04270 */
[C---:B------:R-:W-:Y:S02]  /*167e0*/  LOP3.LUT P3, RZ, R209.reuse, 0x4, RZ, 0xc0, !PT ;  /* 0x00000004d1ff7812 */ /* 0x040fe4000786c0ff */
[----:B------:R-:W-:Y:S02]  /*167f0*/  ISETP.LT.OR P0, PT, R2, 0x1, P0 ;  /* 0x000000010200780c */ /* 0x000fe40000701670 */
[C---:B------:R-:W-:Y:S02]  /*16800*/  LOP3.LUT P2, RZ, R209.reuse, 0x2, RZ, 0xc0, !PT ;  /* 0x00000002d1ff7812 */ /* 0x040fe4000784c0ff */
[----:B------:R-:W-:Y:S02]  /*16810*/  FSEL R17, R14, -INF , !P0 ;  /* 0xff8000000e117808 */ /* 0x000fe40004000000 */
[----:B------:R-:W-:Y:S02]  /*16820*/  ISETP.GT.AND P0, PT, R0, 0x1, !P6 ;  /* 0x000000010000780c */ /* 0x000fe40007704270 */
[C---:B------:R-:W-:Y:S02]  /*16830*/  LOP3.LUT P1, RZ, R209.reuse, 0x1, RZ, 0xc0, !PT ;  /* 0x00000001d1ff7812 */ /* 0x040fe4000782c0ff */
[----:B------:R-:W-:Y:S02]  /*16840*/  ISETP.LT.OR P0, PT, R2, 0x2, P0 ;  /* 0x000000020200780c */ /* 0x000fe40000701670 */
[----:B------:R-:W-:Y:S02]  /*16850*/  LOP3.LUT P6, RZ, R209, 0x10, RZ, 0xc0, !PT ;  /* 0x00000010d1ff7812 */ /* 0x000fe400078cc0ff */
[----:B------:R-:W-:Y:S02]  /*16860*/  FSEL R22, R15, -INF , !P0 ;  /* 0xff8000000f167808 */ /* 0x000fe40004000000 */
[----:B------:R-:W-:Y:S02]  /*16870*/  ISETP.GT.AND P0, PT, R0, 0x8, !P3 ;  /* 0x000000080000780c */ /* 0x000fe40005f04270 */
        /* <DEDUP_REMOVED lines=85> */
.L_x_1200:
        /* <DEDUP_REMOVED lines=15> */
.L_x_1201:
[C---:B------:R-:W-:Y:S01]  /*16ec0*/  FSETP.NEU.FTZ.AND P0, PT, R105.reuse, -INF , PT ;  /* 0xff8000006900780b */ /* 0x040fe20003f1d000 */
[C---:B------:R-:W-:Y:S01]  /*16ed0*/  FMUL.FTZ R2, R105.reuse, c[0x0][0x2d0] ;  /* 0x0000b40069027a20 */ /* 0x040fe20000410000 */
[----:B--2---:R-:W-:Y:S01]  /*16ee0*/  FMNMX.FTZ R5, R0, R4, !PT ;  /* 0x0000000400057209 */ /* 0x004fe20007810000 */
[----:B------:R-:W-:Y:S01]  /*16ef0*/  WARPSYNC 0xffffffff ;  /* 0xffffffff00007948 */ /* 0x000fe20003800000 */
[----:B------:R-:W-:Y:S02]  /*16f00*/  FSEL R0, R105, RZ, P0 ;  /* 0x000000ff69007208 */ /* 0x000fe40000000000 */
[----:B------:R-:W-:Y:S02]  /*16f10*/  FSEL R2, R2, RZ, P0 ;  /* 0x000000ff02027208 */ /* 0x000fe40000000000 */
[----:B------:R-:W-:Y:S01]  /*16f20*/  FSETP.NEU.FTZ.AND P0, PT, R104, -INF , PT ;  /* 0xff8000006800780b */ /* 0x000fe20003f1d000 */
[----:B------:R-:W-:Y:S02]  /*16f30*/  FADD.FTZ R0, -R0, R106 ;  /* 0x0000006a00007221 */ /* 0x000fe40000010100 */
[--C-:B------:R-:W-:Y:S02]  /*16f40*/  FFMA.FTZ R3, R23, c[0x0][0x2d0], -R2.reuse ;  /* 0x0000b40017037a23 */ /* 0x100fe40000010802 */
[----:B------:R-:W-:Y:S02]  /*16f50*/  FMUL.FTZ R0, R0, c[0x0][0x2d0] ;  /* 0x0000b40000007a20 */ /* 0x000fe40000410000 */
[--C-:B------:R-:W-:Y:S02]  /*16f60*/  FFMA.FTZ R8, R9, c[0x0][0x2d0], -R2.reuse ;  /* 0x0000b40009087a23 */ /* 0x100fe40000010802 */
        /* <DEDUP_REMOVED lines=11> */
[----:B------:R-:W-:Y:S01]  /*17020*/  FFMA.FTZ R222, R26, c[0x0][0x2d0], -R2 ;  /* 0x0000b4001ade7a23 */ /* 0x000fe20000010802 */
[----:B------:R-:W-:Y:S10]  /*17030*/  MUFU.EX2 R106, R106 ;  /* 0x0000006a006a7308 */ /* 0x000ff40000000800 */
[----:B------:R-:W1:Y:S02]  /*17040*/  MUFU.EX2 R2, R8 ;  /* 0x0000000800027308 */ /* 0x000e640000000800 */
[----:B-1-34-:R-:W-:Y:S01]  /*17050*/  F2FP.PACK_AB R172, R2, R3 ;  /* 0x0000000302ac723e */ /* 0x01afe200000000ff */
[C---:B------:R-:W-:Y:S02]  /*17060*/  FFMA.FTZ R0, R4.reuse, R215, R3 ;  /* 0x000000d704007223 */ /* 0x040fe40000010003 */
[----:B------:R-:W-:Y:S02]  /*17070*/  FMUL.FTZ R56, R4, R56 ;  /* 0x0000003804387220 */ /* 0x000fe40000410000 */
[----:B------:R-:W-:Y:S01]  /*17080*/  FADD.FTZ R23, R2, R0 ;  /* 0x0000000002177221 */ /* 0x000fe20000010000 */
[C---:B------:R-:W-:Y:S01]  /*17090*/  FSEL R0, R104.reuse, RZ, P0 ;  /* 0x000000ff68007208 */ /* 0x040fe20000000000 */
[----:B------:R-:W-:Y:S02]  /*170a0*/  FMUL.FTZ R2, R104, c[0x0][0x2d0] ;  /* 0x0000b40068027a20 */ /* 0x000fe40000410000 */
[----:B------:R-:W-:Y:S02]  /*170b0*/  FMUL.FTZ R57, R4, R57 ;  /* 0x0000003904397220 */ /* 0x000fe40000410000 */
[----:B------:R-:W-:Y:S01]  /*170c0*/  FADD.FTZ R0, -R0, R107 ;  /* 0x0000006b00007221 */ /* 0x000fe20000010100 */
[----:B------:R-:W-:Y:S01]  /*170d0*/  FSEL R2, R2, RZ, P0 ;  /* 0x000000ff02027208 */ /* 0x000fe20000000000 */
[----:B------:R-:W-:Y:S01]  /*170e0*/  FMUL.FTZ R68, R4, R68 ;  /* 0x0000004404447220 */ /* 0x000fe20000410000 */
[----:B------:R-:W-:Y:S01]  /*170f0*/  FSETP.NEU.FTZ.AND P0, PT, R6, -INF , PT ;  /* 0xff8000000600780b */ /* 0x000fe20003f1d000 */
[----:B------:R-:W-:Y:S01]  /*17100*/  FMUL.FTZ R0, R0, c[0x0][0x2d0] ;  /* 0x0000b40000007a20 */ /* 0x000fe20000410000 */
        /* <DEDUP_REMOVED lines=12> */
[----:B------:R-:W1:Y:S01]  /*171d0*/  MUFU.EX2 R3, R0 ;  /* 0x0000000000037308 */ /* 0x000e620000000800 */
[--C-:B------:R-:W-:Y:S02]  /*171e0*/  FFMA.FTZ R186, R185, c[0x0][0x2d0], -R2.reuse ;  /* 0x0000b400b9ba7a23 */ /* 0x100fe40000010802 */
[----:B------:R-:W-:Y:S02]  /*171f0*/  FFMA.FTZ R185, R184, c[0x0][0x2d0], -R2 ;  /* 0x0000b400b8b97a23 */ /* 0x000fe40000010802 */
        /* <DEDUP_REMOVED lines=9> */
[----:B------:R3:W-:Y:S01]  /*17290*/  MUFU.EX2 R235, R39 ;  /* 0x0000002700eb7308 */ /* 0x0007e20000000800 */
[----:B------:R-:W-:Y:S02]  /*172a0*/  FMUL.FTZ R89, R4, R89 ;  /* 0x0000005904597220 */ /* 0x000fe40000410000 */
[C---:B-1----:R-:W-:Y:S02]  /*172b0*/  FFMA.FTZ R0, R3.reuse, R214, R26 ;  /* 0x000000d603007223 */ /* 0x042fe4000001001a */
[C---:B------:R-:W-:Y:S02]  /*172c0*/  FMUL.FTZ R58, R3.reuse, R58 ;  /* 0x0000003a033a7220 */ /* 0x040fe40000410000 */
[C---:B------:R-:W-:Y:S02]  /*172d0*/  FMUL.FTZ R59, R3.reuse, R59 ;  /* 0x0000003b033b7220 */ /* 0x040fe40000410000 */
[C---:B------:R-:W-:Y:S01]  /*172e0*/  FMUL.FTZ R70, R3.reuse, R70 ;  /* 0x0000004603467220 */ /* 0x040fe20000410000 */
[----:B------:R-:W-:Y:S01]  /*172f0*/  MUFU.EX2 R239, R187 ;  /* 0x000000bb00ef7308 */ /* 0x000fe20000000800 */
[C---:B------:R-:W-:Y:S02]  /*17300*/  FMUL.FTZ R71, R3.reuse, R71 ;  /* 0x0000004703477220 */ /* 0x040fe40000410000 */
[C---:B--2---:R-:W-:Y:S01]  /*17310*/  FADD.FTZ R38, R2.reuse, R0 ;  /* 0x0000000002267221 */ /* 0x044fe20000010000 */
[----:B------:R-:W-:Y:S01]  /*17320*/  F2FP.PACK_AB R173, R2, R26 ;  /* 0x0000001a02ad723e */ /* 0x000fe200000000ff */
[C---:B------:R-:W-:Y:S01]  /*17330*/  FMUL.FTZ R2, R6.reuse, c[0x0][0x2d0] ;  /* 0x0000b40006027a20 */ /* 0x040fe20000410000 */
[----:B------:R-:W-:Y:S01]  /*17340*/  FSEL R0, R6, RZ, P0 ;  /* 0x000000ff06007208 */ /* 0x000fe20000000000 */
[C---:B------:R-:W-:Y:S02]  /*17350*/  FMUL.FTZ R74, R3.reuse, R74 ;  /* 0x0000004a034a7220 */ /* 0x040fe40000410000 */
[----:B------:R-:W-:Y:S01]  /*17360*/  FMUL.FTZ R75, R3, R75 ;  /* 0x0000004b034b7220 */ /* 0x000fe20000410000 */
[----:B------:R-:W-:Y:S01]  /*17370*/  FSEL R2, R2, RZ, P0 ;  /* 0x000000ff02027208 */ /* 0x000fe20000000000 */
[----:B------:R-:W-:Y:S01]  /*17380*/  FADD.FTZ R0, -R0, R108 ;  /* 0x0000006c00007221 */ /* 0x000fe20000010100 */
[----:B------:R1:W-:Y:S01]  /*17390*/  MUFU.EX2 R26, R9 ;  /* 0x00000009001a7308 */ /* 0x0003e20000000800 */
[----:B------:R-:W-:Y:S01]  /*173a0*/  FSETP.NEU.FTZ.AND P0, PT, R5, -INF , PT ;  /* 0xff8000000500780b */ /* 0x000fe20003f1d000 */
[----:B---3--:R-:W-:Y:S02]  /*173b0*/  FMUL.FTZ R39, R3, R155 ;  /* 0x0000009b03277220 */ /* 0x008fe40000410000 */
[--C-:B------:R-:W-:Y:S02]  /*173c0*/  FFMA.FTZ R8, R25, c[0x0][0x2d0], -R2.reuse ;  /* 0x0000b40019087a23 */ /* 0x100fe40000010802 */
[----:B------:R-:W-:Y:S02]  /*173d0*/  FMUL.FTZ R0, R0, c[0x0][0x2d0] ;  /* 0x0000b40000007a20 */ /* 0x000fe40000410000 */
[--C-:B------:R-:W-:Y:S02]  /*173e0*/  FFMA.FTZ R177, R40, c[0x0][0x2d0], -R2.reuse ;  /* 0x0000b40028b17a23 */ /* 0x100fe40000010802 */
[----:B------:R2:W-:Y:S01]  /*173f0*/  MUFU.EX2 R41, R8 ;  /* 0x0000000800297308 */ /* 0x0005e20000000800 */
[--C-:B------:R-:W-:Y:S02]  /*17400*/  FFMA.FTZ R195, R33, c[0x0][0x2d0], -R2.reuse ;  /* 0x0000b40021c37a23 */ /* 0x100fe40000010802 */
[--C-:B------:R-:W-:Y:S02]  /*17410*/  FFMA.FTZ R194, R32, c[0x0][0x2d0], -R2.reuse ;  /* 0x0000b40020c27a23 */ /* 0x100fe40000010802 */
[--C-:B------:R-:W-:Y:S02]  /*17420*/  FFMA.FTZ R189, R29, c[0x0][0x2d0], -R2.reuse ;  /* 0x0000b4001dbd7a23 */ /* 0x100fe40000010802 */
[--C-:B------:R-:W-:Y:S02]  /*17430*/  FFMA.FTZ R215, R28, c[0x0][0x2d0], -R2.reuse ;  /* 0x0000b4001cd77a23 */ /* 0x100fe40000010802 */
[--C-:B------:R-:W-:Y:S01]  /*17440*/  FFMA.FTZ R180, R43, c[0x0][0x2d0], -R2.reuse ;  /* 0x0000b4002bb47a23 */ /* 0x100fe20000010802 */
[----:B------:R-:W3:Y:S01]  /*17450*/  MUFU.EX2 R25, R24 ;  /* 0x0000001800197308 */ /* 0x000ee20000000800 */
[--C-:B------:R-:W-:Y:S02]  /*17460*/  FFMA.FTZ R179, R42, c[0x0][0x2d0], -R2.reuse ;  /* 0x0000b4002ab37a23 */ /* 0x100fe40000010802 */
[--C-:B------:R-:W-:Y:S02]  /*17470*/  FFMA.FTZ R37, R54, c[0x0][0x2d0], -R2.reuse ;  /* 0x0000b40036257a23 */ /* 0x100fe40000010802 */
[--C-:B-1----:R-:W-:Y:S02]  /*17480*/  FFMA.FTZ R9, R55, c[0x0][0x2d0], -R2.reuse ;  /* 0x0000b40037097a23 */ /* 0x102fe40000010802 */
[--C-:B------:R-:W-:Y:S02]  /*17490*/  FFMA.FTZ R36, R53, c[0x0][0x2d0], -R2.reuse ;  /* 0x0000b40035247a23 */ /* 0x100fe40000010802 */
[----:B------:R-:W-:Y:S01]  /*174a0*/  FFMA.FTZ R182, R52, c[0x0][0x2d0], -R2 ;  /* 0x0000b40034b67a23 */ /* 0x000fe20000010802 */
[----:B------:R-:W1:Y:S01]  /*174b0*/  MUFU.EX2 R40, R13 ;  /* 0x0000000d00287308 */ /* 0x000e620000000800 */
[C---:B------:R-:W-:Y:S01]  /*174c0*/  FSEL R2, R5.reuse, RZ, P0 ;  /* 0x000000ff05027208 */ /* 0x040fe20000000000 */
[----:B------:R-:W-:Y:S02]  /*174d0*/  FMUL.FTZ R52, R4, R160 ;  /* 0x000000a004347220 */ /* 0x000fe40000410000 */
[----:B--2---:R-:W-:Y:S02]  /*174e0*/  FMUL.FTZ R8, R5, c[0x0][0x2d0] ;  /* 0x0000b40005087a20 */ /* 0x004fe40000410000 */
[----:B------:R-:W-:Y:S02]  /*174f0*/  FADD.FTZ R2, -R2, R109 ;  /* 0x0000006d02027221 */ /* 0x000fe40000010100 */
[----:B------:R-:W-:Y:S01]  /*17500*/  FMUL.FTZ R53, R4, R161 ;  /* 0x000000a104357220 */ /* 0x000fe20000410000 */
[----:B------:R-:W-:Y:S01]  /*17510*/  FSEL R8, R8, RZ, P0 ;  /* 0x000000ff08087208 */ /* 0x000fe20000000000 */
[----:B------:R-:W2:Y:S01]  /*17520*/  MUFU.EX2 R0, R0 ;  /* 0x0000000000007308 */ /* 0x000ea20000000800 */
[----:B------:R-:W-:Y:S01]  /*17530*/  FMUL.FTZ R2, R2, c[0x0][0x2d0] ;  /* 0x0000b40002027a20 */ /* 0x000fe20000410000 */
[C---:B------:R-:W-:Y:S01]  /*17540*/  ISETP.GT.AND P0, PT, R212.reuse, R247, PT ;  /* 0x000000f7d400720c */ /* 0x040fe20003f04270 */
[----:B------:R-:W-:Y:S01]  /*17550*/  FMUL.FTZ R54, R3, R162 ;  /* 0x000000a203367220 */ /* 0x000fe20000410000 */
[----:B---3--:R-:W-:Y:S01]  /*17560*/  F2FP.PACK_AB R174, R25, R26 ;  /* 0x0000001a19ae723e */ /* 0x008fe200000000ff */
[--C-:B------:R-:W-:Y:S01]  /*17570*/  FFMA.FTZ R24, R17, c[0x0][0x2d0], -R8.reuse ;  /* 0x0000b40011187a23 */ /* 0x100fe20000010808 */
[----:B------:R-:W-:Y:S01]  /*17580*/  IADD3 R212, R212, -0x1, RZ ;  /* 0xffffffffd4d47810 */ /* 0x000fe20007ffe0ff */
[--C-:B------:R-:W-:Y:S02]  /*17590*/  FFMA.FTZ R22, R22, c[0x0][0x2d0], -R8.reuse ;  /* 0x0000b40016167a23 */ /* 0x100fe40000010808 */
[--C-:B------:R-:W-:Y:S01]  /*175a0*/  FFMA.FTZ R21, R21, c[0x0][0x2d0], -R8.reuse ;  /* 0x0000b40015157a23 */ /* 0x100fe20000010808 */
[----:B------:R-:W3:Y:S01]  /*175b0*/  MUFU.EX2 R27, R9 ;  /* 0x00000009001b7308 */ /* 0x000ee20000000800 */
[--C-:B------:R-:W-:Y:S02]  /*175c0*/  FFMA.FTZ R20, R20, c[0x0][0x2d0], -R8.reuse ;  /* 0x0000b40014147a23 */ /* 0x100fe40000010808 */
[--C-:B------:R-:W-:Y:S01]  /*175d0*/  FFMA.FTZ R176, R19, c[0x0][0x2d0], -R8.reuse ;  /* 0x0000b40013b07a23 */ /* 0x100fe20000010808 */
[----:B-1----:R-:W-:Y:S01]  /*175e0*/  F2FP.PACK_AB R175, R235, R40 ;  /* 0x00000028ebaf723e */ /* 0x002fe200000000ff */
[--C-:B------:R-:W-:Y:S02]  /*175f0*/  FFMA.FTZ R178, R18, c[0x0][0x2d0], -R8.reuse ;  /* 0x0000b40012b27a23 */ /* 0x100fe40000010808 */
[--C-:B------:R-:W-:Y:S02]  /*17600*/  FFMA.FTZ R183, R16, c[0x0][0x2d0], -R8.reuse ;  /* 0x0000b40010b77a23 */ /* 0x100fe40000010808 */
[--C-:B------:R-:W-:Y:S01]  /*17610*/  FFMA.FTZ R184, R15, c[0x0][0x2d0], -R8.reuse ;  /* 0x0000b4000fb87a23 */ /* 0x100fe20000010808 */
[----:B------:R-:W1:Y:S01]  /*17620*/  MUFU.EX2 R2, R2 ;  /* 0x0000000200027308 */ /* 0x000e620000000800 */
[--C-:B------:R-:W-:Y:S02]  /*17630*/  FFMA.FTZ R193, R14, c[0x0][0x2d0], -R8.reuse ;  /* 0x0000b4000ec17a23 */ /* 0x100fe40000010808 */
[--C-:B------:R-:W-:Y:S02]  /*17640*/  FFMA.FTZ R214, R12, c[0x0][0x2d0], -R8.reuse ;  /* 0x0000b4000cd67a23 */ /* 0x100fe40000010808 */
[C---:B--2---:R-:W-:Y:S02]  /*17650*/  FMUL.FTZ R16, R0.reuse, R128 ;  /* 0x0000008000107220 */ /* 0x044fe40000410000 */
        /* <DEDUP_REMOVED lines=8> */
[----:B------:R-:W2:Y:S01]  /*176e0*/  MUFU.EX2 R245, R36 ;  /* 0x0000002400f57308 */ /* 0x000ea20000000800 */
[--C-:B------:R-:W-:Y:S02]  /*176f0*/  FFMA.FTZ R216, R11, c[0x0][0x2d0], -R8.reuse ;  /* 0x0000b4000bd87a23 */ /* 0x100fe40000010808 */
[----:B------:R-:W-:Y:S02]  /*17700*/  FFMA.FTZ R217, R10, c[0x0][0x2d0], -R8 ;  /* 0x0000b4000ad97a23 */ /* 0x000fe40000010808 */
[C---:B------:R-:W-:Y:S02]  /*17710*/  FFMA.FTZ R8, R0.reuse, R232, R41 ;  /* 0x000000e800087223 */ /* 0x040fe40000010029 */
[C---:B------:R-:W-:Y:S02]  /*17720*/  FMUL.FTZ R12, R0.reuse, R132 ;  /* 0x00000084000c7220 */ /* 0x040fe40000410000 */
[C---:B------:R-:W-:Y:S01]  /*17730*/  FMUL.FTZ R13, R0.reuse, R133 ;  /* 0x00000085000d7220 */ /* 0x040fe20000410000 */
[----:B------:R-:W-:Y:S01]  /*17740*/  MUFU.EX2 R232, R22 ;  /* 0x0000001600e87308 */ /* 0x000fe20000000800 */
[C---:B------:R-:W-:Y:S01]  /*17750*/  FMUL.FTZ R48, R0.reuse, R112 ;  /* 0x0000007000307220 */ /* 0x040fe20000410000 */
[C---:B---3--:R-:W-:Y:S01]  /*17760*/  F2FP.PACK_AB R112, R27.reuse, R41 ;  /* 0x000000291b70723e */ /* 0x048fe200000000ff */
        /* <DEDUP_REMOVED lines=14> */
[----:B------:R-:W-:Y:S02]  /*17850*/  FMUL.FTZ R97, R0, R97 ;  /* 0x0000006100617220 */ /* 0x000fe40000410000 */
[----:B------:R-:W-:Y:S01]  /*17860*/  FADD.FTZ R9, R26, R23 ;  /* 0x000000171a097221 */ /* 0x000fe20000010000 */
[----:B------:R3:W4:Y:S01]  /*17870*/  MUFU.EX2 R0, R24 ;  /* 0x0000001800007308 */ /* 0x0007220000000800 */
[----:B------:R-:W-:Y:S02]  /*17880*/  FADD.FTZ R133, R27, R8 ;  /* 0x000000081b857221 */ /* 0x000fe40000010000 */
[----:B------:R-:W-:Y:S02]  /*17890*/  FADD.FTZ R181, R25, R9 ;  /* 0x0000000919b57221 */ /* 0x000fe40000010000 */
[C---:B------:R-:W-:Y:S02]  /*178a0*/  FMUL.FTZ R8, R4.reuse, R140 ;  /* 0x0000008c04087220 */ /* 0x040fe40000410000 */
[----:B------:R-:W-:Y:S02]  /*178b0*/  FMUL.FTZ R9, R4, R141 ;  /* 0x0000008d04097220 */ /* 0x000fe40000410000 */
[C---:B------:R-:W-:Y:S01]  /*178c0*/  FMUL.FTZ R10, R3.reuse, R142 ;  /* 0x0000008e030a7220 */ /* 0x040fe20000410000 */
[----:B------:R-:W-:Y:S01]  /*178d0*/  MUFU.EX2 R242, R186 ;  /* 0x000000ba00f27308 */ /* 0x000fe20000000800 */
[----:B------:R-:W-:Y:S02]  /*178e0*/  FMUL.FTZ R11, R3, R143 ;  /* 0x0000008f030b7220 */ /* 0x000fe40000410000 */
[----:B------:R-:W-:Y:S02]  /*178f0*/  FADD.FTZ R109, R40, R38 ;  /* 0x00000026286d7221 */ /* 0x000fe40000010000 */
[----:B------:R-:W-:Y:S01]  /*17900*/  LDSM.16.MT88.4 R40, [R197] ;  /* 0x00000000c528783b */ /* 0x000fe20000004200 */
[C---:B-1----:R-:W-:Y:S01]  /*17910*/  FMUL.FTZ R50, R2.reuse, R114 ;  /* 0x0000007202327220 */ /* 0x042fe20000410000 */
[----:B--2---:R-:W-:Y:S01]  /*17920*/  F2FP.PACK_AB R114, R245, R234 ;  /* 0x000000eaf572723e */ /* 0x004fe200000000ff */
[C---:B------:R-:W-:Y:S02]  /*17930*/  FMUL.FTZ R51, R2.reuse, R115 ;  /* 0x0000007302337220 */ /* 0x040fe40000410000 */
[C---:B------:R-:W-:Y:S01]  /*17940*/  FMUL.FTZ R14, R2.reuse, R134 ;  /* 0x00000086020e7220 */ /* 0x040fe20000410000 */
[----:B------:R-:W-:Y:S01]  /*17950*/  MUFU.EX2 R243, R185 ;  /* 0x000000b900f37308 */ /* 0x000fe20000000800 */
[C---:B------:R-:W-:Y:S01]  /*17960*/  FMUL.FTZ R15, R2.reuse, R135 ;  /* 0x00000087020f7220 */ /* 0x040fe20000410000 */
[----:B---3--:R-:W1:Y:S01]  /*17970*/  LDSM.16.MT88.4 R24, [R196] ;  /* 0x00000000c418783b */ /* 0x008e620000004200 */
[----:B----4-:R-:W-:Y:S01]  /*17980*/  FFMA.FTZ R132, R2, R233, R0 ;  /* 0x000000e902847223 */ /* 0x010fe20000010000 */
[----:B------:R-:W-:Y:S01]  /*17990*/  F2FP.PACK_AB R113, R232, R0 ;  /* 0x00000000e871723e */ /* 0x000fe200000000ff */
[C---:B------:R-:W-:Y:S02]  /*179a0*/  FMUL.FTZ R18, R2.reuse, R130 ;  /* 0x0000008202127220 */ /* 0x040fe40000410000 */
[----:B------:R-:W-:Y:S03]  /*179b0*/  FMUL.FTZ R19, R2, R131 ;  /* 0x0000008302137220 */ /* 0x000fe60000410000 */
[----:B------:R-:W2:Y:S01]  /*179c0*/  MUFU.EX2 R233, R21 ;  /* 0x0000001500e97308 */ /* 0x000ea20000000800 */
[----:B------:R-:W-:Y:S01]  /*179d0*/  LDSM.16.MT88.4 R128, [R196+0x1000] ;  /* 0x00100000c480783b */ /* 0x000fe20000004200 */
[----:B------:R-:W-:Y:S02]  /*179e0*/  FMUL.FTZ R20, R4, R144 ;  /* 0x0000009004147220 */ /* 0x000fe40000410000 */
[C---:B------:R-:W-:Y:S02]  /*179f0*/  FMUL.FTZ R22, R3.reuse, R146 ;  /* 0x0000009203167220 */ /* 0x040fe40000410000 */
[C---:B------:R-:W-:Y:S02]  /*17a00*/  FMUL.FTZ R23, R3.reuse, R147 ;  /* 0x0000009303177220 */ /* 0x040fe40000410000 */
[C---:B------:R-:W-:Y:S02]  /*17a10*/  FMUL.FTZ R46, R2.reuse, R118 ;  /* 0x00000076022e7220 */ /* 0x040fe40000410000 */
[C---:B------:R-:W-:Y:S01]  /*17a20*/  FMUL.FTZ R47, R2.reuse, R119 ;  /* 0x00000077022f7220 */ /* 0x040fe20000410000 */
[----:B------:R-:W-:Y:S01]  /*17a30*/  MUFU.EX2 R135, R188 ;  /* 0x000000bc00877308 */ /* 0x000fe20000000800 */
[----:B------:R-:W3:Y:S01]  /*17a40*/  LDSM.16.MT88.4 R116, [R196+0xc00] ;  /* 0x000c0000c474783b */ /* 0x000ee20000004200 */
[C---:B------:R-:W-:Y:S02]  /*17a50*/  FMUL.FTZ R30, R2.reuse, R126 ;  /* 0x0000007e021e7220 */ /* 0x040fe40000410000 */
[C---:B------:R-:W-:Y:S02]  /*17a60*/  FMUL.FTZ R31, R2.reuse, R127 ;  /* 0x0000007f021f7220 */ /* 0x040fe40000410000 */
[C---:B------:R-:W-:Y:S02]  /*17a70*/  FMUL.FTZ R34, R2.reuse, R122 ;  /* 0x0000007a02227220 */ /* 0x040fe40000410000 */
[----:B------:R-:W-:Y:S01]  /*17a80*/  FMUL.FTZ R35, R2, R123 ;  /* 0x0000007b02237220 */ /* 0x000fe20000410000 */
[----:B------:R-:W-:Y:S01]  /*17a90*/  LDSM.16.MT88.4 R124, [R197+0x400] ;  /* 0x00040000c57c783b */ /* 0x000fe20000004200 */
[C---:B------:R-:W-:Y:S01]  /*17aa0*/  FMUL.FTZ R36, R4.reuse, R152 ;  /* 0x0000009804247220 */ /* 0x040fe20000410000 */
[----:B------:R-:W-:Y:S01]  /*17ab0*/  MUFU.EX2 R134, R182 ;  /* 0x000000b600867308 */ /* 0x000fe20000000800 */
[----:B------:R-:W-:Y:S01]  /*17ac0*/  FMUL.FTZ R37, R4, R153 ;  /* 0x0000009904257220 */ /* 0x000fe20000410000 */
[----:B--2---:R-:W-:Y:S01]  /*17ad0*/  F2FP.PACK_AB R115, R246, R233 ;  /* 0x000000e9f673723e */ /* 0x004fe200000000ff */
[----:B------:R-:W-:Y:S02]  /*17ae0*/  FMUL.FTZ R21, R4, R145 ;  /* 0x0000009104157220 */ /* 0x000fe40000410000 */
[C---:B------:R-:W-:Y:S01]  /*17af0*/  FMUL.FTZ R38, R3.reuse, R154 ;  /* 0x0000009a03267220 */ /* 0x040fe20000410000 */
[----:B------:R-:W-:Y:S01]  /*17b00*/  LDSM.16.MT88.4 R120, [R196+0x400] ;  /* 0x00040000c478783b */ /* 0x000fe20000004200 */
[C---:B------:R-:W-:Y:S02]  /*17b10*/  FMUL.FTZ R55, R3.reuse, R163 ;  /* 0x000000a303377220 */ /* 0x040fe40000410000 */
[C---:B------:R-:W-:Y:S01]  /*17b20*/  FMUL.FTZ R62, R2.reuse, R62 ;  /* 0x0000003e023e7220 */ /* 0x040fe20000410000 */
[----:B------:R-:W-:Y:S01]  /*17b30*/  MUFU.EX2 R240, R180 ;  /* 0x000000b400f07308 */ /* 0x000fe20000000800 */
[-C--:B-1----:R-:W-:Y:S03]  /*17b40*/  HMMA.16816.F32 R8, R172, R24.reuse, R8 ;  /* 0x00000018ac08723c */ /* 0x082fe60000001808 */
[----:B------:R-:W-:Y:S02]  /*17b50*/  LDSM.16.MT88.4 R144, [R196+0x800] ;  /* 0x00080000c490783b */ /* 0x000fe40000004200 */
[C---:B------:R-:W-:Y:S02]  /*17b60*/  FMUL.FTZ R63, R2.reuse, R63 ;  /* 0x0000003f023f7220 */ /* 0x040fe40000410000 */
[C---:B------:R-:W-:Y:S01]  /*17b70*/  FMUL.FTZ R66, R2.reuse, R66 ;  /* 0x0000004202427220 */ /* 0x040fe20000410000 */
[C---:B------:R-:W-:Y:S01]  /*17b80*/  HMMA.16816.F32 R12, R112.reuse, R24, R12 ;  /* 0x00000018700c723c */ /* 0x040fe2000000180c */
[----:B------:R-:W-:Y:S02]  /*17b90*/  MUFU.EX2 R241, R179 ;  /* 0x000000b300f17308 */ /* 0x000fe40000000800 */
[----:B------:R-:W-:Y:S01]  /*17ba0*/  LDSM.16.MT88.4 R152, [R197+0x800] ;  /* 0x00080000c598783b */ /* 0x000fe20000004200 */
[C---:B------:R-:W-:Y:S02]  /*17bb0*/  FMUL.FTZ R67, R2.reuse, R67 ;  /* 0x0000004302437220 */ /* 0x040fe40000410000 */
[C---:B------:R-:W-:Y:S02]  /*17bc0*/  FMUL.FTZ R78, R2.reuse, R78 ;  /* 0x0000004e024e7220 */ /* 0x040fe40000410000 */
[-C--:B------:R-:W-:Y:S03]  /*17bd0*/  HMMA.16816.F32 R16, R112, R26.reuse, R16 ;  /* 0x0000001a7010723c */ /* 0x080fe60000001810 */
[----:B------:R-:W-:Y:S01]  /*17be0*/  LDSM.16.MT88.4 R160, [R196+0x1400] ;  /* 0x00140000c4a0783b */ /* 0x000fe20000004200 */
[C---:B------:R-:W-:Y:S01]  /*17bf0*/  FMUL.FTZ R79, R2.reuse, R79 ;  /* 0x0000004f024f7220 */ /* 0x040fe20000410000 */
[----:B------:R-:W-:Y:S01]  /*17c00*/  MUFU.EX2 R244, R177 ;  /* 0x000000b100f47308 */ /* 0x000fe20000000800 */
[----:B------:R-:W-:Y:S02]  /*17c10*/  FMUL.FTZ R82, R2, R82 ;  /* 0x0000005202527220 */ /* 0x000fe40000410000 */
[C---:B------:R-:W-:Y:S04]  /*17c20*/  HMMA.16816.F32 R20, R172.reuse, R26, R20 ;  /* 0x0000001aac14723c */ /* 0x040fe80000001814 */
[C---:B------:R-:W-:Y:S02]  /*17c30*/  FMUL.FTZ R24, R4.reuse, R148 ;  /* 0x0000009404187220 */ /* 0x040fe40000410000 */
[----:B------:R-:W-:Y:S01]  /*17c40*/  FMUL.FTZ R25, R4, R149 ;  /* 0x0000009504197220 */ /* 0x000fe20000410000 */
[----:B------:R-:W-:Y:S01]  /*17c50*/  MUFU.EX2 R238, R176 ;  /* 0x000000b000ee7308 */ /* 0x000fe20000000800 */
[C---:B------:R-:W-:Y:S04]  /*17c60*/  FMUL.FTZ R26, R3.reuse, R150 ;  /* 0x00000096031a7220 */ /* 0x040fe80000410000 */
[C---:B------:R-:W-:Y:S02]  /*17c70*/  FMUL.FTZ R27, R3.reuse, R151 ;  /* 0x00000097031b7220 */ /* 0x040fe40000410000 */
[C---:B------:R-:W-:Y:S02]  /*17c80*/  FMUL.FTZ R83, R2.reuse, R83 ;  /* 0x0000005302537220 */ /* 0x040fe40000410000 */
[C---:B------:R-:W-:Y:S01]  /*17c90*/  FMUL.FTZ R86, R3.reuse, R86 ;  /* 0x0000005603567220 */ /* 0x040fe20000410000 */
[----:B------:R-:W-:Y:S01]  /*17ca0*/  MUFU.EX2 R237, R178 ;  /* 0x000000b200ed7308 */ /* 0x000fe20000000800 */
[C---:B------:R-:W-:Y:S01]  /*17cb0*/  FMUL.FTZ R87, R3.reuse, R87 ;  /* 0x0000005703577220 */ /* 0x040fe20000410000 */
[-C--:B------:R-:W-:Y:S03]  /*17cc0*/  HMMA.16816.F32 R24, R172, R40.reuse, R24 ;  /* 0x00000028ac18723c */ /* 0x080fe60000001818 */
[C---:B------:R-:W-:Y:S02]  /*17cd0*/  FMUL.FTZ R90, R3.reuse, R90 ;  /* 0x0000005a035a7220 */ /* 0x040fe40000410000 */
[C---:B------:R-:W-:Y:S02]  /*17ce0*/  FMUL.FTZ R91, R3.reuse, R91 ;  /* 0x0000005b035b7220 */ /* 0x040fe40000410000 */
[C---:B------:R-:W-:Y:S01]  /*17cf0*/  FMUL.FTZ R102, R3.reuse, R102 ;  /* 0x0000006603667220 */ /* 0x040fe20000410000 */
[C---:B------:R-:W-:Y:S01]  /*17d00*/  HMMA.16816.F32 R28, R112.reuse, R40, R28 ;  /* 0x00000028701c723c */ /* 0x040fe2000000181c */
[----:B------:R-:W-:Y:S03]  /*17d10*/  MUFU.EX2 R236, R183 ;  /* 0x000000b700ec7308 */ /* 0x000fe60000000800 */
[----:B------:R-:W-:Y:S02]  /*17d20*/  FMUL.FTZ R103, R3, R103 ;  /* 0x0000006703677220 */ /* 0x000fe40000410000 */
[----:B------:R-:W-:Y:S02]  /*17d30*/  FMUL.FTZ R94, R2, R94 ;  /* 0x0000005e025e7220 */ /* 0x000fe40000410000 */
[-C--:B------:R-:W-:Y:S03]  /*17d40*/  HMMA.16816.F32 R32, R112, R42.reuse, R32 ;  /* 0x0000002a7020723c */ /* 0x080fe60000001820 */
[----:B------:R-:W-:Y:S01]  /*17d50*/  MUFU.EX2 R186, R221 ;  /* 0x000000dd00ba7308 */ /* 0x000fe20000000800 */
[C---:B------:R-:W-:Y:S02]  /*17d60*/  FMUL.FTZ R40, R4.reuse, R156 ;  /* 0x0000009c04287220 */ /* 0x040fe40000410000 */
[----:B------:R-:W-:Y:S02]  /*17d70*/  FMUL.FTZ R41, R4, R157 ;  /* 0x0000009d04297220 */ /* 0x000fe40000410000 */
[C---:B------:R-:W-:Y:S04]  /*17d80*/  HMMA.16816.F32 R36, R172.reuse, R42, R36 ;  /* 0x0000002aac24723c */ /* 0x040fe80000001824 */
[----:B------:R-:W-:Y:S01]  /*17d90*/  FADD.FTZ R4, R235, R109 ;  /* 0x0000006deb047221 */ /* 0x000fe20000010000 */
[----:B------:R-:W-:Y:S01]  /*17da0*/  MUFU.EX2 R187, R220 ;  /* 0x000000dc00bb7308 */ /* 0x000fe20000000800 */
[----:B------:R-:W-:Y:S02]  /*17db0*/  FMUL.FTZ R95, R2, R95 ;  /* 0x0000005f025f7220 */ /* 0x000fe40000410000 */
[C---:B------:R-:W-:Y:S04]  /*17dc0*/  FMUL.FTZ R42, R3.reuse, R158 ;  /* 0x0000009e032a7220 */ /* 0x040fe80000410000 */
[----:B------:R-:W-:Y:S02]  /*17dd0*/  FMUL.FTZ R43, R3, R159 ;  /* 0x0000009f032b7220 */ /* 0x000fe40000410000 */
[----:B------:R-:W-:Y:S01]  /*17de0*/  FADD.FTZ R3, R234, R133 ;  /* 0x00000085ea037221 */ /* 0x000fe20000010000 */
[----:B------:R-:W-:Y:S01]  /*17df0*/  MUFU.EX2 R109, R222 ;  /* 0x000000de006d7308 */ /* 0x000fe20000000800 */
[C---:B------:R-:W-:Y:S02]  /*17e00*/  FMUL.FTZ R98, R2.reuse, R98 ;  /* 0x0000006202627220 */ /* 0x040fe40000410000 */
[----:B------:R-:W-:Y:S01]  /*17e10*/  FMUL.FTZ R99, R2, R99 ;  /* 0x0000006302637220 */ /* 0x000fe20000410000 */
[-C--:B---3--:R-:W-:Y:S03]  /*17e20*/  HMMA.16816.F32 R40, R172, R116.reuse, R40 ;  /* 0x00000074ac28723c */ /* 0x088fe60000001828 */
[----:B------:R-:W-:Y:S03]  /*17e30*/  FADD.FTZ R0, R106, R181 ;  /* 0x000000b56a007221 */ /* 0x000fe60000010000 */
[----:B------:R-:W1:Y:S02]  /*17e40*/  MUFU.EX2 R2, R192 ;  /* 0x000000c000027308 */ /* 0x000e640000000800 */
[C---:B------:R-:W-:Y:S08]  /*17e50*/  HMMA.16816.F32 R44, R112.reuse, R116, R44 ;  /* 0x00000074702c723c */ /* 0x040ff0000000182c */
[-C--:B------:R-:W-:Y:S01]  /*17e60*/  HMMA.16816.F32 R48, R112, R118.reuse, R48 ;  /* 0x000000767030723c */ /* 0x080fe20000001830 */
[----:B------:R-:W-:Y:S07]  /*17e70*/  MUFU.EX2 R192, R184 ;  /* 0x000000b800c07308 */ /* 0x000fee0000000800 */
[C---:B------:R-:W-:Y:S01]  /*17e80*/  HMMA.16816.F32 R52, R172.reuse, R118, R52 ;  /* 0x00000076ac34723c */ /* 0x040fe20000001834 */
[----:B------:R-:W2:Y:S02]  /*17e90*/  LDSM.16.MT88.4 R116, [R197+0xc00] ;  /* 0x000c0000c574783b */ /* 0x000ea40000004200 */
[----:B------:R-:W-:Y:S01]  /*17ea0*/  MUFU.EX2 R190, R219 ;  /* 0x000000db00be7308 */ /* 0x000fe20000000800 */
[----:B-1----:R-:W-:Y:S04]  /*17eb0*/  FADD.FTZ R0, R2, R0 ;  /* 0x0000000002007221 */ /* 0x002fe80000010000 */
[----:B------:R-:W-:Y:S05]  /*17ec0*/  FADD.FTZ R0, R108, R0 ;  /* 0x000000006c007221 */ /* 0x000fea0000010000 */
[----:B------:R-:W-:Y:S10]  /*17ed0*/  MUFU.EX2 R191, R218 ;  /* 0x000000da00bf7308 */ /* 0x000ff40000000800 */
[----:B------:R-:W-:Y:S10]  /*17ee0*/  MUFU.EX2 R185, R195 ;  /* 0x000000c300b97308 */ /* 0x000ff40000000800 */
[----:B------:R-:W1:Y:S01]  /*17ef0*/  MUFU.EX2 R188, R194 ;  /* 0x000000c200bc7308 */ /* 0x000e620000000800 */
[-C--:B--2---:R-:W-:Y:S09]  /*17f00*/  HMMA.16816.F32 R56, R172, R116.reuse, R56 ;  /* 0x00000074ac38723c */ /* 0x084ff20000001838 */
[----:B------:R-:W-:Y:S01]  /*17f10*/  MUFU.EX2 R189, R189 ;  /* 0x000000bd00bd7308 */ /* 0x000fe20000000800 */
[C---:B------:R-:W-:Y:S09]  /*17f20*/  HMMA.16816.F32 R60, R112.reuse, R116, R60 ;  /* 0x00000074703c723c */ /* 0x040ff2000000183c */
[----:B------:R-:W2:Y:S01]  /*17f30*/  MUFU.EX2 R184, R215 ;  /* 0x000000d700b87308 */ /* 0x000ea20000000800 */
[-C--:B------:R-:W-:Y:S03]  /*17f40*/  HMMA.16816.F32 R64, R112, R118.reuse, R64 ;  /* 0x000000767040723c */ /* 0x080fe60000001840 */
[----:B-1----:R-:W-:Y:S06]  /*17f50*/  F2FP.PACK_AB R176, R188, R185 ;  /* 0x000000b9bcb0723e */ /* 0x002fec00000000ff */
[----:B------:R-:W-:Y:S01]  /*17f60*/  MUFU.EX2 R183, R193 ;  /* 0x000000c100b77308 */ /* 0x000fe20000000800 */
[C---:B------:R-:W-:Y:S01]  /*17f70*/  HMMA.16816.F32 R68, R172.reuse, R118, R68 ;  /* 0x00000076ac44723c */ /* 0x040fe20000001844 */
[----:B------:R-:W1:Y:S08]  /*17f80*/  LDSM.16.MT88.4 R116, [R196+0x1800] ;  /* 0x00180000c474783b */ /* 0x000e700000004200 */
[----:B------:R-:W3:Y:S03]  /*17f90*/  MUFU.EX2 R182, R214 ;  /* 0x000000d600b67308 */ /* 0x000ee60000000800 */
[----:B--2---:R-:W-:Y:S07]  /*17fa0*/  F2FP.PACK_AB R178, R184, R189 ;  /* 0x000000bdb8b2723e */ /* 0x004fee00000000ff */
[----:B------:R-:W-:Y:S10]  /*17fb0*/  MUFU.EX2 R181, R216 ;  /* 0x000000d800b57308 */ /* 0x000ff40000000800 */
[----:B------:R-:W2:Y:S01]  /*17fc0*/  MUFU.EX2 R180, R217 ;  /* 0x000000d900b47308 */ /* 0x000ea20000000800 */
[----:B---3--:R-:W-:Y:S01]  /*17fd0*/  F2FP.PACK_AB R177, R182, R183 ;  /* 0x000000b7b6b1723e */ /* 0x008fe200000000ff */
[-C--:B-1----:R-:W-:Y:S08]  /*17fe0*/  HMMA.16816.F32 R72, R172, R116.reuse, R72 ;  /* 0x00000074ac48723c */ /* 0x082ff00000001848 */
[C---:B------:R-:W-:Y:S04]  /*17ff0*/  HMMA.16816.F32 R76, R112.reuse, R116, R76 ;  /* 0x00000074704c723c */ /* 0x040fe8000000184c */
[----:B--2---:R-:W-:Y:S04]  /*18000*/  F2FP.PACK_AB R179, R180, R181 ;  /* 0x000000b5b4b3723e */ /* 0x004fe800000000ff */
        /* <DEDUP_REMOVED lines=13> */
[----:B------:R-:W1:Y:S01]  /*180e0*/  MUFU.EX2 R108, R225 ;  /* 0x000000e1006c7308 */ /* 0x000e620000000800 */
[----:B------:R-:W-:Y:S01]  /*180f0*/  F2FP.PACK_AB R115, R243, R242 ;  /* 0x000000f2f373723e */ /* 0x000fe200000000ff */
[----:B------:R-:W-:Y:S03]  /*18100*/  FADD.FTZ R0, R232, R132 ;  /* 0x00000084e8007221 */ /* 0x000fe60000010000 */
[----:B------:R-:W-:Y:S01]  /*18110*/  F2FP.PACK_AB R118, R244, R241 ;  /* 0x000000f1f476723e */ /* 0x000fe200000000ff */
[----:B------:R-:W-:Y:S01]  /*18120*/  FADD.FTZ R106, R233, R0 ;  /* 0x00000000e96a7221 */ /* 0x000fe20000010000 */
[----:B------:R-:W-:Y:S01]  /*18130*/  F2FP.PACK_AB R119, R192, R236 ;  /* 0x000000ecc077723e */ /* 0x000fe200000000ff */
[-C--:B------:R-:W-:Y:S02]  /*18140*/  HMMA.16816.F32 R8, R112, R120.reuse, R8 ;  /* 0x000000787008723c */ /* 0x080fe40000001808 */
[----:B------:R-:W2:Y:S03]  /*18150*/  MUFU.EX2 R132, R223 ;  /* 0x000000df00847308 */ /* 0x000ea60000000800 */
[----:B------:R-:W-:Y:S02]  /*18160*/  F2FP.PACK_AB R173, R187, R186 ;  /* 0x000000babbad723e */ /* 0x000fe400000000ff */
[----:B------:R-:W-:Y:S01]  /*18170*/  F2FP.PACK_AB R175, R191, R190 ;  /* 0x000000bebfaf723e */ /* 0x000fe200000000ff */
[C---:B------:R-:W-:Y:S04]  /*18180*/  HMMA.16816.F32 R12, R116.reuse, R120, R12 ;  /* 0x00000078740c723c */ /* 0x040fe8000000180c */
[----:B------:R-:W3:Y:S04]  /*18190*/  MUFU.EX2 R107, R224 ;  /* 0x000000e0006b7308 */ /* 0x000ee80000000800 */
[-C--:B------:R-:W-:Y:S04]  /*181a0*/  HMMA.16816.F32 R16, R116, R122.reuse, R16 ;  /* 0x0000007a7410723c */ /* 0x080fe80000001810 */
[----:B-1----:R-:W-:Y:S02]  /*181b0*/  FADD.FTZ R0, R108, R2 ;  /* 0x000000026c007221 */ /* 0x002fe40000010000 */
[----:B------:R-:W-:Y:S01]  /*181c0*/  FADD.FTZ R2, R246, R106 ;  /* 0x0000006af6027221 */ /* 0x000fe20000010000 */
[----:B------:R-:W-:Y:S01]  /*181d0*/  MOV R106, R105 ;  /* 0x00000069006a7202 */ /* 0x000fe20000000f00 */
[C---:B------:R-:W-:Y:S01]  /*181e0*/  HMMA.16816.F32 R20, R112.reuse, R122, R20 ;  /* 0x0000007a7014723c */ /* 0x040fe20000001814 */
[----:B------:R-:W1:Y:S03]  /*181f0*/  LDSM.16.MT88.4 R120, [R197+0x1000] ;  /* 0x00100000c578783b */ /* 0x000e660000004200 */
[----:B--2---:R-:W-:Y:S01]  /*18200*/  F2FP.PACK_AB R174, R109, R132 ;  /* 0x000000846dae723e */ /* 0x004fe200000000ff */
[----:B------:R-:W-:Y:S03]  /*18210*/  FADD.FTZ R2, R238, R2 ;  /* 0x00000002ee027221 */ /* 0x000fe60000010000 */
[-C--:B------:R-:W-:Y:S04]  /*18220*/  HMMA.16816.F32 R24, R112, R124.reuse, R24 ;  /* 0x0000007c7018723c */ /* 0x080fe80000001818 */
[C---:B---3--:R-:W-:Y:S01]  /*18230*/  F2FP.PACK_AB R172, R107.reuse, R108 ;  /* 0x0000006c6bac723e */ /* 0x048fe200000000ff */
[----:B------:R-:W-:Y:S01]  /*18240*/  FADD.FTZ R0, R107, R0 ;  /* 0x000000006b007221 */ /* 0x000fe20000010000 */
[----:B------:R-:W-:Y:S01]  /*18250*/  MOV R107, R104 ;  /* 0x00000068006b7202 */ /* 0x000fe20000000f00 */
[----:B------:R-:W-:Y:S01]  /*18260*/  FADD.FTZ R2, R237, R2 ;  /* 0x00000002ed027221 */ /* 0x000fe20000010000 */
[C---:B------:R-:W-:Y:S04]  /*18270*/  HMMA.16816.F32 R28, R116.reuse, R124, R28 ;  /* 0x0000007c741c723c */ /* 0x040fe8000000181c */
[----:B------:R-:W-:Y:S01]  /*18280*/  FADD.FTZ R0, R132, R0 ;  /* 0x0000000084007221 */ /* 0x000fe20000010000 */
[----:B------:R-:W-:Y:S01]  /*18290*/  MOV R108, R6 ;  /* 0x00000006006c7202 */ /* 0x000fe20000000f00 */
[----:B------:R-:W-:Y:S02]  /*182a0*/  FADD.FTZ R2, R236, R2 ;  /* 0x00000002ec027221 */ /* 0x000fe40000010000 */
[-C--:B------:R-:W-:Y:S04]  /*182b0*/  HMMA.16816.F32 R32, R116, R126.reuse, R32 ;  /* 0x0000007e7420723c */ /* 0x080fe80000001820 */
[----:B------:R-:W-:Y:S01]  /*182c0*/  FADD.FTZ R215, R109, R0 ;  /* 0x000000006dd77221 */ /* 0x000fe20000010000 */
[----:B------:R-:W-:Y:S01]  /*182d0*/  MOV R109, R5 ;  /* 0x00000005006d7202 */ /* 0x000fe20000000f00 */
[----:B------:R-:W-:Y:S02]  /*182e0*/  FADD.FTZ R0, R245, R3 ;  /* 0x00000003f5007221 */ /* 0x000fe40000010000 */
[C---:B------:R-:W-:Y:S01]  /*182f0*/  HMMA.16816.F32 R36, R112.reuse, R126, R36 ;  /* 0x0000007e7024723c */ /* 0x040fe20000001824 */
[----:B------:R-:W2:Y:S03]  /*18300*/  LDSM.16.MT88.4 R124, [R196+0x1c00] ;  /* 0x001c0000c47c783b */ /* 0x000ea60000004200 */
        /* <DEDUP_REMOVED lines=12> */
[----:B------:R-:W3:Y:S03]  /*183d0*/  LDSM.16.MT88.4 R128, [R197+0x1c00] ;  /* 0x001c0000c580783b */ /* 0x000ee60000004200 */
        /* <DEDUP_REMOVED lines=18> */
[----:B------:R-:W-:Y:S04]  /*18500*/  FADD.FTZ R233, R180, R0 ;  /* 0x00000000b4e97221 */ /* 0x000fe80000010000 */
[-C--:B------:R-:W-:Y:S08]  /*18510*/  HMMA.16816.F32 R80, R116, R126.reuse, R80 ;  /* 0x0000007e7450723c */ /* 0x080ff00000001850 */
[C---:B------:R-:W-:Y:S08]  /*18520*/  HMMA.16816.F32 R84, R112.reuse, R126, R84 ;  /* 0x0000007e7054723c */ /* 0x040ff00000001854 */
[-C--:B---3--:R-:W-:Y:S08]  /*18530*/  HMMA.16816.F32 R88, R112, R128.reuse, R88 ;  /* 0x000000807058723c */ /* 0x088ff00000001858 */
[C---:B------:R-:W-:Y:S08]  /*18540*/  HMMA.16816.F32 R92, R116.reuse, R128, R92 ;  /* 0x00000080745c723c */ /* 0x040ff0000000185c */
[-C--:B------:R-:W-:Y:S08]  /*18550*/  HMMA.16816.F32 R96, R116, R130.reuse, R96 ;  /* 0x000000827460723c */ /* 0x080ff00000001860 */
[----:B------:R-:W-:Y:S08]  /*18560*/  HMMA.16816.F32 R100, R112, R130, R100 ;  /* 0x000000827064723c */ /* 0x000ff00000001864 */
        /* <DEDUP_REMOVED lines=28> */
.L_x_1015:
[----:B------:R-:W2:Y:S01]  /*18730*/  LDL R0, [R1+0x54] ;  /* 0x0000540001007983 */ /* 0x000ea20000100800 */
[----:B------:R-:W-:-:S05]  /*18740*/  IMAD.MOV.U32 R2, RZ, RZ, c[0x0][0x2c4] ;  /* 0x0000b100ff027624 */ /* 0x000fca00078e00ff */
[----:B------:R-:W-:Y:S01]  /*18750*/  ISETP.NE.AND P0, PT, R2, 0x1, PT ;  /* 0x000000010200780c */ /* 0x000fe20003f05270 */
[----:B------:R-:W-:Y:S01]  /*18760*/  IMAD.MOV.U32 R3, RZ, RZ, c[0x0][0x32c] ;  /* 0x0000cb00ff037624 */ /* 0x000fe200078e00ff */
[----:B--2---:R-:W-:-:S11]  /*18770*/  IADD3 R0, R0, 0x7f, RZ ;  /* 0x0000007f00007810 */ /* 0x004fd60007ffe0ff */
[----:B------:R-:W-:-:S05]  /*18780*/  @P0 IMAD.HI.U32 R2, R0, c[0x0][0x2c8], RZ ;  /* 0x0000b20000020a27 */ /* 0x000fca00078e00ff */
[----:B------:R-:W-:Y:S02]  /*18790*/  @P0 SHF.R.U32.HI R0, RZ, c[0x0][0x2cc], R2 ;  /* 0x0000b300ff000a19 */ /* 0x000fe40000011602 */
[----:B------:R-:W-:Y:S02]  /*187a0*/  ISETP.GE.AND P0, PT, R3, 0x1, PT ;  /* 0x000000010300780c */ /* 0x000fe40003f06270 */
[----:B------:R-:W-:-:S05]  /*187b0*/  IADD3 R2, R249, 0x1, -R248 ;  /* 0x00000001f9027810 */ /* 0x000fca0007ffe8f8 */
        /* <DEDUP_REMOVED lines=13> */
.L_x_1051:
[----:B------:R-:W-:-:S04]  /*18890*/  MOV R3, 0x1 ;  /* 0x0000000100037802 */ /* 0x000fc80000000f00 */
[----:B------:R-:W-:-:S13]  /*188a0*/  ISETP.NE.AND P0, PT, R3, c[0x0][0x32c], PT ;  /* 0x0000cb0003007a0c */ /* 0x000fda0003f05270 */
[----:B------:R-:W-:-:S05]  /*188b0*/  @P0 IMAD.HI.U32 R3, R0, c[0x0][0x330], RZ ;  /* 0x0000cc0000030a27 */ /* 0x000fca00078e00ff */
[----:B------:R-:W-:Y:S02]  /*188c0*/  @P0 SHF.R.U32.HI R0, RZ, c[0x0][0x334], R3 ;  /* 0x0000cd00ff000a19 */ /* 0x000fe40000011603 */
.L_x_1052:
[----:B------:R-:W-:Y:S05]  /*188d0*/  BSYNC B0 ;  /* 0x0000000000007941 */ /* 0x000fea0003800000 */
.L_x_1050:
[----:B------:R-:W-:-:S05]  /*188e0*/  IMAD R0, R0, c[0x0][0x32c], RZ ;  /* 0x0000cb0000007a24 */ /* 0x000fca00078e02ff */
[----:B------:R-:W-:-:S03]  /*188f0*/  IMNMX R2, R2, R0, !PT ;  /* 0x0000000002027217 */ /* 0x000fc60007800200 */
.L_x_1049:
[----:B------:R-:W2:Y:S01]  /*18900*/  LDL R3, [R1+0x1c] ;  /* 0x00001c0001037983 */ /* 0x000ea20000100800 */
[----:B------:R-:W-:-:S05]  /*18910*/  IADD3 R2, R2, 0x2f, RZ ;  /* 0x0000002f02027810 */ /* 0x000fca0007ffe0ff */
[----:B------:R-:W-:-:S05]  /*18920*/  IMAD.HI R2, R2, 0x2aaaaaab, RZ ;  /* 0x2aaaaaab02027827 */ /* 0x000fca00078e02ff */
[----:B------:R-:W-:-:S04]  /*18930*/  SHF.R.U32.HI R0, RZ, 0x1f, R2 ;  /* 0x0000001fff007819 */ /* 0x000fc80000011602 */
[----:B------:R-:W-:-:S04]  /*18940*/  LEA.HI.SX32 R0, R2, R0, 0x1d ;  /* 0x0000000002007211 */ /* 0x000fc800078feaff */
[----:B--2---:R-:W-:-:S04]  /*18950*/  IMNMX R3, R3, R0, !PT ;  /* 0x0000000003037217 */ /* 0x004fc80007800200 */
[----:B------:R-:W-:Y:S01]  /*18960*/  ISETP.GE.AND P0, PT, R212, R3, PT ;  /* 0x00000003d400720c */ /* 0x000fe20003f06270 */
[----:B------:R1:W-:-:S12]  /*18970*/  STL [R1+0x20], R3 ;  /* 0x0000200301007387 */ /* 0x0003d80000100800 */
[----:B------:R-:W-:Y:S05]  /*18980*/  @!P0 BRA `(.L_x_1053) ;  /* 0x00002c7000008947 */ /* 0x000fea0003800000 */
.L_x_1066:
[----:B------:R-:W2:Y:S01]  /*18990*/  LDL R0, [R1+0x1c] ;  /* 0x00001c0001007983 */ /* 0x000ea20000100800 */
[----:B------:R-:W-:Y:S04]  /*189a0*/  DEPBAR.LE SB0, 0x0 ;  /* 0x000080000000791a */ /* 0x000fe80000000000 */
[----:B------:R-:W-:Y:S01]  /*189b0*/  WARPSYNC 0xffffffff ;  /* 0xffffffff00007948 */ /* 0x000fe20003800000 */
[----:B------:R-:W-:Y:S01]  /*189c0*/  BAR.SYNC.DEFER_BLOCKING 0x0 ;  /* 0x0000000000007b1d */ /* 0x000fe20000010000 */
[----:B------:R-:W-:Y:S01]  /*189d0*/  IMAD.MOV.U32 R107, RZ, RZ, R105 ;  /* 0x000000ffff6b7224 */ /* 0x000fe200078e0069 */
[----:B------:R-:W-:Y:S01]  /*189e0*/  MOV R108, R104 ;  /* 0x00000068006c7202 */ /* 0x000fe20000000f00 */
[----:B------:R-:W-:Y:S03]  /*189f0*/  IMAD.MOV.U32 R109, RZ, RZ, R6 ;  /* 0x000000ffff6d7224 */ /* 0x000fe600078e0006 */
[----:B------:R3:W4:Y:S01]  /*18a00*/  LDSM.16.M88.4 R52, [R198] ;  /* 0x00000000c634783b */ /* 0x0007220000000200 */
[----:B------:R-:W-:Y:S03]  /*18a10*/  BSSY B0, `(.L_x_1054) ;  /* 0x0000043000007945 */ /* 0x000fe60003800000 */
        /* <DEDUP_REMOVED lines=29> */
.L_x_1202:
[----:B------:R-:W-:-:S05]  /*18bf0*/  BRA.DIV ~URZ, `(.L_x_1057) ;  /* 0x0000db827f007947 */ /* 0x000fca000b800000 */
[----:B------:R3:W4:Y:S02]  /*18c00*/  SHFL.IDX PT, R0, R9, RZ, 0x1c1f ;  /* 0x001c1fff09007589 */ /* 0x00072400000e0000 */
.L_x_1203:
        /* <DEDUP_REMOVED lines=23> */
.L_x_1204:
        /* <DEDUP_REMOVED lines=12> */
.L_x_1055:
[----:B-1-34-:R-:W-:Y:S05]  /*18e40*/  BSYNC B0 ;  /* 0x0000000000007941 */ /* 0x01afea0003800000 */
.L_x_1054:
[----:B------:R-:W0:Y:S01]  /*18e50*/  LDGDEPBAR ;  /* 0x00000000000079af */ /* 0x000e220000000000 */
[----:B------:R-:W-:Y:S01]  /*18e60*/  WARPSYNC 0xffffffff ;  /* 0xffffffff00007948 */ /* 0x000fe20003800000 */
[-C--:B--2---:R-:W-:Y:S01]  /*18e70*/  HMMA.16816.F32 R8, R52, R20.reuse, RZ ;  /* 0x000000143408723c */ /* 0x084fe200000018ff */
[----:B------:R-:W-:Y:S05]  /*18e80*/  BSSY B0, `(.L_x_1059) ;  /* 0x00000bb000007945 */ /* 0x000fea0003800000 */
[----:B------:R-:W2:Y:S02]  /*18e90*/  LDL R0, [R1+0x1c] ;  /* 0x00001c0001007983 */ /* 0x000ea40000100800 */
        /* <DEDUP_REMOVED lines=96> */
[----:B------:R-:W2:Y:S01]  /*194a0*/  LDL R2, [R1+0x58] ;  /* 0x0000580001027983 */ /* 0x000ea20000100800 */
[----:B------:R-:W-:Y:S02]  /*194b0*/  IMAD.MOV.U32 R3, RZ, RZ, c[0x0][0x2b8] ;  /* 0x0000ae00ff037624 */ /* 0x000fe400078e00ff */
[----:B------:R-:W-:Y:S01]  /*194c0*/  IMAD.MOV.U32 R211, RZ, RZ, RZ ;  /* 0x000000ffffd37224 */ /* 0x000fe200078e00ff */
[----:B------:R-:W3:Y:S02]  /*194d0*/  LDL R0, [R1+0x24] ;  /* 0x0000240001007983 */ /* 0x000ee40000100800 */
[----:B------:R-:W-:Y:S02]  /*194e0*/  ISETP.NE.AND P2, PT, R3, 0x1, PT ;  /* 0x000000010300780c */ /* 0x000fe40003f45270 */
[----:B------:R-:W4:Y:S04]  /*194f0*/  LDL.64 R218, [R1+0x48] ;  /* 0x0000480001da7983 */ /* 0x000f280000100a00 */
[----:B------:R-:W5:Y:S04]  /*19500*/  LDL R106, [R1+0x50] ;  /* 0x00005000016a7983 */ /* 0x000f680000100800 */
[----:B------:R-:W4:Y:S04]  /*19510*/  LDL.64 R216, [R1+0x40] ;  /* 0x0000400001d87983 */ /* 0x000f280000100a00 */
[----:B------:R-:W4:Y:S04]  /*19520*/  LDL R172, [R1+0x3c] ;  /* 0x00003c0001ac7983 */ /* 0x000f280000100800 */
[----:B------:R-:W1:Y:S01]  /*19530*/  S2R R173, SR_TID.X ;  /* 0x0000000000ad7919 */ /* 0x000e620000002100 */
[----:B---3--:R-:W-:Y:S01]  /*19540*/  ISETP.GT.AND P1, PT, R0, 0x2f, PT ;  /* 0x0000002f0000780c */ /* 0x008fe20003f24270 */
[----:B--2---:R-:W-:Y:S05]  /*19550*/  IMAD R2, R212, 0x30, R2 ;  /* 0x00000030d4027824 */ /* 0x004fea00078e0202 */
[----:B------:R-:W-:Y:S05]  /*19560*/  IADD3 R2, R2, -0x30, R0 ;  /* 0xffffffd002027810 */ /* 0x000fea0007ffe000 */
[----:B------:R-:W-:Y:S04]  /*19570*/  @P2 IMAD.HI.U32 R3, R2, c[0x0][0x2bc], RZ ;  /* 0x0000af0002032a27 */ /* 0x000fe800078e00ff */
[----:B------:R-:W-:Y:S01]  /*19580*/  IMAD.MOV.U32 R0, RZ, RZ, R2 ;  /* 0x000000ffff007224 */ /* 0x000fe200078e0002 */
[----:B------:R-:W-:Y:S04]  /*19590*/  @P2 SHF.R.U32.HI R0, RZ, c[0x0][0x2c0], R3 ;  /* 0x0000b000ff002a19 */ /* 0x000fe80000011603 */
[C---:B----4-:R-:W-:Y:S01]  /*195a0*/  @!P1 IADD3 R3, P0, R0.reuse, R218, RZ ;  /* 0x000000da00039210 */ /* 0x050fe20007f1e0ff */
[----:B------:R-:W-:Y:S03]  /*195b0*/  IMAD.MOV R4, RZ, RZ, -R0 ;  /* 0x000000ffff047224 */ /* 0x000fe600078e0a00 */
[----:B-----5:R-:W-:Y:S01]  /*195c0*/  @!P1 LEA.HI.X.SX32 R0, R0, R106, 0x1, P0 ;  /* 0x0000006a00009211 */ /* 0x020fe200000f0eff */
[----:B------:R-:W-:Y:S01]  /*195d0*/  IMAD R213, R4, c[0x0][0x2b8], R2 ;  /* 0x0000ae0004d57a24 */ /* 0x000fe200078e0202 */
[C---:B------:R-:W-:Y:S02]  /*195e0*/  @!P1 LEA R2, P0, R3.reuse, c[0x0][0x2a0], 0x2 ;  /* 0x0000a80003029a11 */ /* 0x040fe400078010ff */
[----:B-1----:R-:W-:Y:S02]  /*195f0*/  SHF.R.S32.HI R106, RZ, 0x1f, R173 ;  /* 0x0000001fff6a7819 */ /* 0x002fe400000114ad */
[----:B------:R-:W-:Y:S02]  /*19600*/  @!P1 LEA.HI.X R3, R3, c[0x0][0x2a4], R0, 0x2, P0 ;  /* 0x0000a90003039a11 */ /* 0x000fe400000f1400 */
[----:B------:R-:W-:Y:S02]  /*19610*/  SHF.R.S32.HI R0, RZ, 0x1f, R213 ;  /* 0x0000001fff007819 */ /* 0x000fe400000114d5 */
[----:B------:R-:W-:Y:S01]  /*19620*/  LEA.HI R106, R106, R173, RZ, 0x2 ;  /* 0x000000ad6a6a7211 */ /* 0x000fe200078f10ff */
[----:B------:R1:W2:Y:S02]  /*19630*/  @!P1 LDG.E R211, [R2.64] ;  /* 0x0000000802d39981 */ /* 0x0002a4000c1e1900 */
[----:B------:R-:W-:Y:S01]  /*19640*/  IMAD R0, R0, c[0x0][0x1e0], RZ ;  /* 0x0000780000007a24 */ /* 0x000fe200078e02ff */
[----:B------:R-:W-:Y:S03]  /*19650*/  SHF.R.S32.HI R106, RZ, 0x2, R106 ;  /* 0x00000002ff6a7819 */ /* 0x000fe6000001146a */
[C---:B------:R-:W-:Y:S01]  /*19660*/  IMAD R0, R213.reuse, c[0x0][0x1e4], R0 ;  /* 0x00007900d5007a24 */ /* 0x040fe200078e0200 */
[----:B------:R-:W-:Y:S01]  /*19670*/  IADD3 R106, -R106, 0x30, RZ ;  /* 0x000000306a6a7810 */ /* 0x000fe20007ffe1ff */
[----:B-1----:R-:W-:Y:S04]  /*19680*/  IMAD.WIDE.U32 R2, R213, c[0x0][0x1e0], RZ ;  /* 0x00007800d5027a25 */ /* 0x002fe800078e00ff */
        /* <DEDUP_REMOVED lines=12> */
.L_x_1205:
[----:B------:R-:W-:-:S05]  /*19750*/  BRA.DIV ~URZ, `(.L_x_1062) ;  /* 0x0000d1d27f007947 */ /* 0x000fca000b800000 */
[----:B------:R3:W4:Y:S02]  /*19760*/  SHFL.IDX PT, R0, R173, RZ, 0x1c1f ;  /* 0x001c1fffad007589 */ /* 0x00072400000e0000 */
.L_x_1206:
        /* <DEDUP_REMOVED lines=24> */
.L_x_1207:
        /* <DEDUP_REMOVED lines=20> */
.L_x_1060:
[----:B------:R-:W-:Y:S05]  /*19a30*/  BSYNC B0 ;  /* 0x0000000000007941 */ /* 0x000fea0003800000 */
.L_x_1059:
        /* <DEDUP_REMOVED lines=51> */
.L_x_1208:
        /* <DEDUP_REMOVED lines=15> */
.L_x_1209:
[C---:B------:R-:W-:Y:S01]  /*19e60*/  FMUL.FTZ R2, R105.reuse, c[0x0][0x2d0] ;  /* 0x0000b40069027a20 */ /* 0x040fe20000410000 */
[----:B--2---:R-:W-:Y:S01]  /*19e70*/  FMNMX.FTZ R106, R0, R4, !PT ;  /* 0x00000004006a7209 */ /* 0x004fe20007810000 */
        /* <DEDUP_REMOVED lines=17> */
[----:B------:R1:W2:Y:S10]  /*19f90*/  MUFU.EX2 R2, R8 ;  /* 0x0000000800027308 */ /* 0x0002b40000000800 */
[----:B------:R-:W-:Y:S01]  /*19fa0*/  MUFU.EX2 R107, R107 ;  /* 0x0000006b006b7308 */ /* 0x000fe20000000800 */
[----:B-1----:R-:W-:Y:S04]  /*19fb0*/  FMUL.FTZ R8, R6, c[0x0][0x2d0] ;  /* 0x0000b40006087a20 */ /* 0x002fe80000410000 */
[--C-:B------:R-:W-:Y:S02]  /*19fc0*/  FFMA.FTZ R180, R28, c[0x0][0x2d0], -R8.reuse ;  /* 0x0000b4001cb47a23 */ /* 0x100fe40000010808 */
[--C-:B------:R-:W-:Y:S02]  /*19fd0*/  FFMA.FTZ R179, R29, c[0x0][0x2d0], -R8.reuse ;  /* 0x0000b4001db37a23 */ /* 0x100fe40000010808 */
[----:B------:R-:W-:Y:S02]  /*19fe0*/  FFMA.FTZ R178, R32, c[0x0][0x2d0], -R8 ;  /* 0x0000b40020b27a23 */ /* 0x000fe40000010808 */
[----:B--2---:R-:W-:Y:S01]  /*19ff0*/  FFMA.FTZ R0, R4, R215, R2 ;  /* 0x000000d704007223 */ /* 0x004fe20000010002 */
[C---:B------:R-:W-:Y:S01]  /*1a000*/  F2FP.PACK_AB R172, R3.reuse, R2 ;  /* 0x0000000203ac723e */ /* 0x040fe200000000ff */
[C---:B------:R-:W-:Y:S01]  /*1a010*/  FMUL.FTZ R2, R104.reuse, c[0x0][0x2d0] ;  /* 0x0000b40068027a20 */ /* 0x040fe20000410000 */
        /* <DEDUP_REMOVED lines=19> */
[----:B------:R-:W2:Y:S01]  /*1a150*/  MUFU.EX2 R10, R10 ;  /* 0x0000000a000a7308 */ /* 0x000ea20000000800 */
[--C-:B------:R-:W-:Y:S02]  /*1a160*/  FFMA.FTZ R23, R16, c[0x0][0x2d0], -R8.reuse ;  /* 0x0000b40010177a23 */ /* 0x100fe40000010808 */
[--C-:B------:R-:W-:Y:S02]  /*1a170*/  FFMA.FTZ R22, R17, c[0x0][0x2d0], -R8.reuse ;  /* 0x0000b40011167a23 */ /* 0x100fe40000010808 */
[--C-:B------:R-:W-:Y:S02]  /*1a180*/  FFMA.FTZ R176, R33, c[0x0][0x2d0], -R8.reuse ;  /* 0x0000b40021b07a23 */ /* 0x100fe40000010808 */
[--C-:B------:R-:W-:Y:S02]  /*1a190*/  FFMA.FTZ R194, R44, c[0x0][0x2d0], -R8.reuse ;  /* 0x0000b4002cc27a23 */ /* 0x100fe40000010808 */
[--C-:B------:R-:W-:Y:S01]  /*1a1a0*/  FFMA.FTZ R193, R45, c[0x0][0x2d0], -R8.reuse ;  /* 0x0000b4002dc17a23 */ /* 0x100fe20000010808 */
[----:B------:R-:W4:Y:S01]  /*1a1b0*/  MUFU.EX2 R2, R11 ;  /* 0x0000000b00027308 */ /* 0x000f220000000800 */
[----:B------:R-:W-:Y:S02]  /*1a1c0*/  FFMA.FTZ R192, R48, c[0x0][0x2d0], -R8 ;  /* 0x0000b40030c07a23 */ /* 0x000fe40000010808 */
[C---:B------:R-:W-:Y:S02]  /*1a1d0*/  FMUL.FTZ R52, R4.reuse, R160 ;  /* 0x000000a004347220 */ /* 0x040fe40000410000 */
[C---:B-1----:R-:W-:Y:S02]  /*1a1e0*/  FMUL.FTZ R39, R3.reuse, R155 ;  /* 0x0000009b03277220 */ /* 0x042fe40000410000 */
[C---:B------:R-:W-:Y:S02]  /*1a1f0*/  FMUL.FTZ R53, R4.reuse, R161 ;  /* 0x000000a104357220 */ /* 0x040fe40000410000 */
[C---:B------:R-:W-:Y:S01]  /*1a200*/  FMUL.FTZ R54, R3.reuse, R162 ;  /* 0x000000a203367220 */ /* 0x040fe20000410000 */
[----:B------:R1:W-:Y:S01]  /*1a210*/  MUFU.EX2 R26, R9 ;  /* 0x00000009001a7308 */ /* 0x0003e20000000800 */
[C---:B------:R-:W-:Y:S02]  /*1a220*/  FMUL.FTZ R55, R3.reuse, R163 ;  /* 0x000000a303377220 */ /* 0x040fe40000410000 */
[----:B------:R-:W-:Y:S01]  /*1a230*/  LDSM.16.MT88.4 R160, [R196+0x1400] ;  /* 0x00140000c4a0783b */ /* 0x000fe20000004200 */
[----:B--2---:R-:W-:Y:S02]  /*1a240*/  FFMA.FTZ R0, R3, R214, R10 ;  /* 0x000000d603007223 */ /* 0x004fe4000001000a */
[----:B------:R-:W-:Y:S02]  /*1a250*/  FFMA.FTZ R214, R49, c[0x0][0x2d0], -R8 ;  /* 0x0000b40031d67a23 */ /* 0x000fe40000010808 */
[C---:B------:R-:W-:Y:S02]  /*1a260*/  FMUL.FTZ R56, R4.reuse, R56 ;  /* 0x0000003804387220 */ /* 0x040fe40000410000 */
[----:B------:R-:W2:Y:S01]  /*1a270*/  MUFU.EX2 R27, R20 ;  /* 0x00000014001b7308 */ /* 0x000ea20000000800 */
[----:B------:R-:W-:Y:S02]  /*1a280*/  FMUL.FTZ R57, R4, R57 ;  /* 0x0000003904397220 */ /* 0x000fe40000410000 */
[C---:B------:R-:W-:Y:S01]  /*1a290*/  FMUL.FTZ R58, R3.reuse, R58 ;  /* 0x0000003a033a7220 */ /* 0x040fe20000410000 */
[C---:B---34-:R-:W-:Y:S01]  /*1a2a0*/  F2FP.PACK_AB R173, R2.reuse, R10 ;  /* 0x0000000a02ad723e */ /* 0x058fe200000000ff */
[----:B------:R-:W-:Y:S02]  /*1a2b0*/  FADD.FTZ R37, R2, R0 ;  /* 0x0000000002257221 */ /* 0x000fe40000010000 */
[----:B------:R-:W-:Y:S02]  /*1a2c0*/  FADD.FTZ R0, -R6, R109 ;  /* 0x0000006d06007221 */ /* 0x000fe40000010100 */
[--C-:B------:R-:W-:Y:S01]  /*1a2d0*/  FFMA.FTZ R10, R12, c[0x0][0x2d0], -R8.reuse ;  /* 0x0000b4000c0a7a23 */ /* 0x100fe20000010808 */
[----:B------:R3:W-:Y:S01]  /*1a2e0*/  MUFU.EX2 R235, R36 ;  /* 0x0000002400eb7308 */ /* 0x0007e20000000800 */
[----:B------:R-:W-:Y:S02]  /*1a2f0*/  FMUL.FTZ R0, R0, c[0x0][0x2d0] ;  /* 0x0000b40000007a20 */ /* 0x000fe40000410000 */
[----:B------:R-:W-:Y:S02]  /*1a300*/  FMUL.FTZ R59, R3, R59 ;  /* 0x0000003b033b7220 */ /* 0x000fe40000410000 */
[----:B-1----:R-:W-:Y:S02]  /*1a310*/  FFMA.FTZ R9, R13, c[0x0][0x2d0], -R8 ;  /* 0x0000b4000d097a23 */ /* 0x002fe40000010808 */
[----:B------:R-:W-:Y:S02]  /*1a320*/  FMUL.FTZ R8, R106, c[0x0][0x2d0] ;  /* 0x0000b4006a087a20 */ /* 0x000fe40000410000 */
[----:B------:R-:W-:Y:S01]  /*1a330*/  FMUL.FTZ R68, R4, R68 ;  /* 0x0000004404447220 */ /* 0x000fe20000410000 */
[----:B------:R1:W4:Y:S01]  /*1a340*/  MUFU.EX2 R2, R0 ;  /* 0x0000000000027308 */ /* 0x0003220000000800 */
[--C-:B------:R-:W-:Y:S02]  /*1a350*/  FFMA.FTZ R21, R15, c[0x0][0x2d0], -R8.reuse ;  /* 0x0000b4000f157a23 */ /* 0x100fe40000010808 */
[--C-:B------:R-:W-:Y:S01]  /*1a360*/  FFMA.FTZ R11, R19, c[0x0][0x2d0], -R8.reuse ;  /* 0x0000b400130b7a23 */ /* 0x100fe20000010808 */
[----:B--2---:R-:W-:Y:S01]  /*1a370*/  F2FP.PACK_AB R174, R26, R27 ;  /* 0x0000001b1aae723e */ /* 0x004fe200000000ff */
[--C-:B------:R-:W-:Y:S02]  /*1a380*/  FFMA.FTZ R20, R18, c[0x0][0x2d0], -R8.reuse ;  /* 0x0000b40012147a23 */ /* 0x100fe40000010808 */
[--C-:B------:R-:W-:Y:S02]  /*1a390*/  FFMA.FTZ R177, R30, c[0x0][0x2d0], -R8.reuse ;  /* 0x0000b4001eb17a23 */ /* 0x100fe40000010808 */
[--C-:B------:R-:W-:Y:S01]  /*1a3a0*/  FFMA.FTZ R181, R31, c[0x0][0x2d0], -R8.reuse ;  /* 0x0000b4001fb57a23 */ /* 0x100fe20000010808 */
[----:B------:R2:W5:Y:S01]  /*1a3b0*/  MUFU.EX2 R38, R10 ;  /* 0x0000000a00267308 */ /* 0x0005620000000800 */
[--C-:B------:R-:W-:Y:S02]  /*1a3c0*/  FFMA.FTZ R182, R34, c[0x0][0x2d0], -R8.reuse ;  /* 0x0000b40022b67a23 */ /* 0x100fe40000010808 */
[--C-:B------:R-:W-:Y:S02]  /*1a3d0*/  FFMA.FTZ R183, R35, c[0x0][0x2d0], -R8.reuse ;  /* 0x0000b40023b77a23 */ /* 0x100fe40000010808 */
[--C-:B------:R-:W-:Y:S02]  /*1a3e0*/  FFMA.FTZ R195, R46, c[0x0][0x2d0], -R8.reuse ;  /* 0x0000b4002ec37a23 */ /* 0x100fe40000010808 */
[--C-:B------:R-:W-:Y:S02]  /*1a3f0*/  FFMA.FTZ R215, R47, c[0x0][0x2d0], -R8.reuse ;  /* 0x0000b4002fd77a23 */ /* 0x100fe40000010808 */
[--C-:B------:R-:W-:Y:S01]  /*1a400*/  FFMA.FTZ R216, R50, c[0x0][0x2d0], -R8.reuse ;  /* 0x0000b40032d87a23 */ /* 0x100fe20000010808 */
[----:B------:R-:W5:Y:S01]  /*1a410*/  MUFU.EX2 R9, R9 ;  /* 0x0000000900097308 */ /* 0x000f620000000800 */
[--C-:B------:R-:W-:Y:S02]  /*1a420*/  FFMA.FTZ R221, R51, c[0x0][0x2d0], -R8.reuse ;  /* 0x0000b40033dd7a23 */ /* 0x100fe40000010808 */
[----:B---3--:R-:W-:Y:S02]  /*1a430*/  FMUL.FTZ R36, R4, R152 ;  /* 0x0000009804247220 */ /* 0x008fe40000410000 */
[----:B-1----:R-:W-:Y:S02]  /*1a440*/  FADD.FTZ R0, -R106, R5 ;  /* 0x000000056a007221 */ /* 0x002fe40000010100 */
[----:B------:R-:W-:Y:S02]  /*1a450*/  FADD.FTZ R5, R27, R25 ;  /* 0x000000191b057221 */ /* 0x000fe40000010000 */
[----:B------:R-:W-:Y:S01]  /*1a460*/  FMUL.FTZ R0, R0, c[0x0][0x2d0] ;  /* 0x0000b40000007a20 */ /* 0x000fe20000410000 */
[----:B------:R-:W-:Y:S01]  /*1a470*/  MUFU.EX2 R247, R11 ;  /* 0x0000000b00f77308 */ /* 0x000fe20000000800 */
[----:B------:R-:W-:Y:S02]  /*1a480*/  FADD.FTZ R188, R26, R5 ;  /* 0x000000051abc7221 */ /* 0x000fe40000010000 */
[----:B----4-:R-:W-:Y:S02]  /*1a490*/  FMUL.FTZ R16, R2, R128 ;  /* 0x0000008002107220 */ /* 0x010fe40000410000 */
        /* <DEDUP_REMOVED lines=10> */
[C---:B-----5:R-:W-:Y:S02]  /*1a540*/  FFMA.FTZ R5, R2.reuse, R232, R38 ;  /* 0x000000e802057223 */ /* 0x060fe40000010026 */
[C---:B------:R-:W-:Y:S01]  /*1a550*/  FMUL.FTZ R48, R2.reuse, R112 ;  /* 0x0000007002307220 */ /* 0x040fe20000410000 */
[C---:B------:R-:W-:Y:S01]  /*1a560*/  F2FP.PACK_AB R112, R9.reuse, R38 ;  /* 0x000000260970723e */ /* 0x040fe200000000ff */
        /* <DEDUP_REMOVED lines=32> */
[----:B------:R-:W-:Y:S01]  /*1a770*/  FMUL.FTZ R50, R0, R114 ;  /* 0x0000007200327220 */ /* 0x000fe20000410000 */
[----:B--2---:R-:W-:Y:S01]  /*1a780*/  F2FP.PACK_AB R114, R246, R234 ;  /* 0x000000eaf672723e */ /* 0x004fe200000000ff */
[C---:B------:R-:W-:Y:S01]  /*1a790*/  FMUL.FTZ R51, R0.reuse, R115 ;  /* 0x0000007300337220 */ /* 0x040fe20000410000 */
[----:B------:R-:W-:Y:S01]  /*1a7a0*/  LDSM.16.MT88.4 R116, [R196+0xc00] ;  /* 0x000c0000c474783b */ /* 0x000fe20000004200 */
[C---:B------:R-:W-:Y:S02]  /*1a7b0*/  FMUL.FTZ R62, R0.reuse, R62 ;  /* 0x0000003e003e7220 */ /* 0x040fe40000410000 */
[C---:B------:R-:W-:Y:S01]  /*1a7c0*/  FMUL.FTZ R63, R0.reuse, R63 ;  /* 0x0000003f003f7220 */ /* 0x040fe20000410000 */
[----:B------:R-:W-:Y:S01]  /*1a7d0*/  MUFU.EX2 R135, R187 ;  /* 0x000000bb00877308 */ /* 0x000fe20000000800 */
[----:B------:R-:W-:Y:S01]  /*1a7e0*/  FMUL.FTZ R66, R0, R66 ;  /* 0x0000004200427220 */ /* 0x000fe20000410000 */
        /* <DEDUP_REMOVED lines=29> */
[----:B------:R-:W-:Y:S01]  /*1a9c0*/  FMUL.FTZ R73, R4, R73 ;  /* 0x0000004904497220 */ /* 0x000fe20000410000 */
[----:B------:R-:W4:Y:S01]  /*1a9d0*/  MUFU.EX2 R5, R191 ;  /* 0x000000bf00057308 */ /* 0x000f220000000800 */
[C---:B------:R-:W-:Y:S02]  /*1a9e0*/  FMUL.FTZ R74, R3.reuse, R74 ;  /* 0x0000004a034a7220 */ /* 0x040fe40000410000 */
[----:B------:R-:W-:Y:S01]  /*1a9f0*/  FMUL.FTZ R75, R3, R75 ;  /* 0x0000004b034b7220 */ /* 0x000fe20000410000 */
[----:B-1----:R-:W1:Y:S01]  /*1aa00*/  LDSM.16.MT88.4 R24, [R196] ;  /* 0x00000000c418783b */ /* 0x002e620000004200 */
[----:B--2---:R-:W-:Y:S01]  /*1aa10*/  F2FP.PACK_AB R175, R235, R0 ;  /* 0x00000000ebaf723e */ /* 0x004fe200000000ff */
[----:B------:R-:W-:Y:S02]  /*1aa20*/  FADD.FTZ R132, R0, R37 ;  /* 0x0000002500847221 */ /* 0x000fe40000010000 */
[C---:B------:R-:W-:Y:S02]  /*1aa30*/  FMUL.FTZ R37, R4.reuse, R153 ;  /* 0x0000009904257220 */ /* 0x040fe40000410000 */
[C---:B------:R-:W-:Y:S01]  /*1aa40*/  FMUL.FTZ R84, R4.reuse, R84 ;  /* 0x0000005404547220 */ /* 0x040fe20000410000 */
        /* <DEDUP_REMOVED lines=9> */
[C---:B------:R-:W-:Y:S02]  /*1aae0*/  FMUL.FTZ R100, R4.reuse, R100 ;  /* 0x0000006404647220 */ /* 0x040fe40000410000 */
[C---:B------:R-:W-:Y:S02]  /*1aaf0*/  FMUL.FTZ R101, R4.reuse, R101 ;  /* 0x0000006504657220 */ /* 0x040fe40000410000 */
[C---:B------:R-:W-:Y:S02]  /*1ab00*/  FMUL.FTZ R102, R3.reuse, R102 ;  /* 0x0000006603667220 */ /* 0x040fe40000410000 */
[----:B------:R-:W-:Y:S02]  /*1ab10*/  FMUL.FTZ R103, R3, R103 ;  /* 0x0000006703677220 */ /* 0x000fe40000410000 */
[----:B----4-:R-:W-:Y:S01]  /*1ab20*/  FADD.FTZ R0, R5, R188 ;  /* 0x000000bc05007221 */ /* 0x010fe20000010000 */
[----:B------:R-:W-:Y:S01]  /*1ab30*/  MUFU.EX2 R244, R176 ;  /* 0x000000b000f47308 */ /* 0x000fe20000000800 */
[C---:B------:R-:W-:Y:S02]  /*1ab40*/  FMUL.FTZ R88, R4.reuse, R88 ;  /* 0x0000005804587220 */ /* 0x040fe40000410000 */
[----:B------:R-:W-:Y:S02]  /*1ab50*/  FMUL.FTZ R89, R4, R89 ;  /* 0x0000005904597220 */ /* 0x000fe40000410000 */
[----:B--2---:R-:W-:Y:S02]  /*1ab60*/  FADD.FTZ R0, R2, R0 ;  /* 0x0000000002007221 */ /* 0x004fe40000010000 */
[C---:B------:R-:W-:Y:S02]  /*1ab70*/  FMUL.FTZ R90, R3.reuse, R90 ;  /* 0x0000005a035a7220 */ /* 0x040fe40000410000 */
[----:B------:R-:W-:Y:S01]  /*1ab80*/  FADD.FTZ R0, R108, R0 ;  /* 0x000000006c007221 */ /* 0x000fe20000010000 */
[----:B------:R-:W-:Y:S01]  /*1ab90*/  MUFU.EX2 R239, R177 ;  /* 0x000000b100ef7308 */ /* 0x000fe20000000800 */
[C---:B------:R-:W-:Y:S01]  /*1aba0*/  FMUL.FTZ R91, R3.reuse, R91 ;  /* 0x0000005b035b7220 */ /* 0x040fe20000410000 */
[-C--:B-1----:R-:W-:Y:S08]  /*1abb0*/  HMMA.16816.F32 R8, R172, R24.reuse, R8 ;  /* 0x00000018ac08723c */ /* 0x082ff00000001808 */
        /* <DEDUP_REMOVED lines=63> */
[----:B------:R-:W2:Y:S01]  /*1afb0*/  LDL R232, [R1+0x20] ;  /* 0x0000200001e87983 */ /* 0x000ea20000100800 */
        /* <DEDUP_REMOVED lines=99> */
[----:B------:R-:W-:-:S07]  /*1b5f0*/  @P0 BRA `(.L_x_1066) ;  /* 0xffffd39000000947 */ /* 0x000fce000383ffff */
.L_x_1053:
[----:B------:R-:W2:Y:S02]  /*1b600*/  LDL R0, [R1+0x1c] ;  /* 0x00001c0001007983 */ /* 0x000ea40000100800 */
[----:B--2---:R-:W-:-:S13]  /*1b610*/  ISETP.GE.AND P0, PT, R212, R0, PT ;  /* 0x00000000d400720c */ /* 0x004fda0003f06270 */
[----:B------:R-:W-:Y:S05]  /*1b620*/  @!P0 BRA `(.L_x_1067) ;  /* 0x0000430000008947 */ /* 0x000fea0003800000 */
[----:B------:R-:W-:Y:S01]  /*1b630*/  IMAD.MOV.U32 R107, RZ, RZ, R104 ;  /* 0x000000ffff6b7224 */ /* 0x000fe200078e0068 */
[----:B------:R-:W-:Y:S01]  /*1b640*/  MOV R109, R5 ;  /* 0x00000005006d7202 */ /* 0x000fe20000000f00 */
[----:B------:R-:W-:Y:S01]  /*1b650*/  IMAD.MOV.U32 R106, RZ, RZ, R105 ;  /* 0x000000ffff6a7224 */ /* 0x000fe200078e0069 */
[----:B------:R-:W-:Y:S02]  /*1b660*/  MOV R108, R6 ;  /* 0x00000006006c7202 */ /* 0x000fe40000000f00 */
.L_x_1099:
[----:B------:R-:W2:Y:S01]  /*1b670*/  LDL.64 R8, [R1+0x30] ;  /* 0x0000300001087983 */ /* 0x000ea20000100a00 */
[----:B------:R-:W-:Y:S04]  /*1b680*/  DEPBAR.LE SB0, 0x0 ;  /* 0x000080000000791a */ /* 0x000fe80000000000 */
[----:B------:R-:W3:Y:S01]  /*1b690*/  LDL R5, [R1+0x28] ;  /* 0x0000280001057983 */ /* 0x000ee20000100800 */
[----:B------:R-:W-:Y:S01]  /*1b6a0*/  WARPSYNC 0xffffffff ;  /* 0xffffffff00007948 */ /* 0x000fe20003800000 */
[----:B------:R-:W-:Y:S01]  /*1b6b0*/  SHF.R.S32.HI R0, RZ, 0x1f, R213 ;  /* 0x0000001fff007819 */ /* 0x000fe200000114d5 */
[C---:B-1----:R-:W-:Y:S01]  /*1b6c0*/  IMAD.WIDE.U32 R2, R213.reuse, c[0x0][0x208], RZ ;  /* 0x00008200d5027a25 */ /* 0x042fe200078e00ff */
[----:B------:R-:W-:Y:S01]  /*1b6d0*/  BAR.SYNC.DEFER_BLOCKING 0x0 ;  /* 0x0000000000007b1d */ /* 0x000fe20000010000 */
[----:B------:R-:W-:Y:S02]  /*1b6e0*/  SHF.R.S32.HI R4, RZ, 0x1f, R211 ;  /* 0x0000001fff047819 */ /* 0x000fe400000114d3 */
[----:B------:R-:W-:Y:S03]  /*1b6f0*/  IMAD R0, R0, c[0x0][0x208], RZ ;  /* 0x0000820000007a24 */ /* 0x000fe600078e02ff */
[----:B------:R-:W-:Y:S02]  /*1b700*/  IMAD R4, R4, c[0x0][0x218], RZ ;  /* 0x0000860004047a24 */ /* 0x000fe400078e02ff */
[----:B------:R-:W-:Y:S02]  /*1b710*/  IMAD R0, R213, c[0x0][0x20c], R0 ;  /* 0x00008300d5007a24 */ /* 0x000fe400078e0200 */
[----:B------:R-:W-:Y:S03]  /*1b720*/  IMAD R4, R211, c[0x0][0x21c], R4 ;  /* 0x00008700d3047a24 */ /* 0x000fe600078e0204 */
[----:B------:R-:W-:Y:S05]  /*1b730*/  IADD3 R3, R3, R0, RZ ;  /* 0x0000000003037210 */ /* 0x000fea0007ffe0ff */
        /* <DEDUP_REMOVED lines=17> */
.L_x_1210:
[----:B------:R-:W3:Y:S01]  /*1b850*/  LDL R3, [R1] ;  /* 0x0000000001037983 */ /* 0x000ee20000100800 */
[----:B------:R-:W-:Y:S01]  /*1b860*/  ISETP.GE.AND P4, PT, R250, c[0x0][0x1d4], PT ;  /* 0x00007500fa007a0c */ /* 0x000fe20003f86270 */
[----:B------:R-:W-:Y:S02]  /*1b870*/  BSSY B0, `(.L_x_1069) ;  /* 0x0000022000007945 */ /* 0x000fe40003800000 */
[----:B------:R-:W4:Y:S04]  /*1b880*/  LDL R9, [R1+0x4] ;  /* 0x0000040001097983 */ /* 0x000f280000100800 */
[----:B------:R-:W5:Y:S04]  /*1b890*/  SHFL.IDX PT, R2, R8, RZ, 0x1c1f ;  /* 0x001c1fff08027589 */ /* 0x000f6800000e0000 */
[----:B------:R-:W1:Y:S01]  /*1b8a0*/  S2R R10, SR_TID.X ;  /* 0x00000000000a7919 */ /* 0x000e620000002100 */
[----:B----4-:R-:W-:Y:S02]  /*1b8b0*/  ISETP.GE.AND P2, PT, R9, c[0x0][0x1d4], PT ;  /* 0x0000750009007a0c */ /* 0x010fe40003f46270 */
[----:B-----5:R-:W-:Y:S02]  /*1b8c0*/  IADD3 R4, P0, R2, R229, RZ ;  /* 0x000000e502047210 */ /* 0x020fe40007f1e0ff */
[----:B---3--:R-:W-:Y:S02]  /*1b8d0*/  ISETP.GE.AND P3, PT, R3, c[0x0][0x1d4], PT ;  /* 0x0000750003007a0c */ /* 0x008fe40003f66270 */
[----:B-1----:R-:W-:Y:S01]  /*1b8e0*/  ISETP.GT.AND P1, PT, R10, 0x3f, PT ;  /* 0x0000003f0a00780c */ /* 0x002fe20003f24270 */
[----:B--2---:R-:W-:Y:S05]  /*1b8f0*/  IMAD.X R5, R0, 0x1, R228, P0 ;  /* 0x0000000100057824 */ /* 0x004fea00000e06e4 */
[----:B------:R-:W-:Y:S01]  /*1b900*/  @!PT LDS RZ, [RZ] ;  /* 0x00000000fffff984 */ /* 0x000fe20000000800 */
[----:B------:R-:W-:Y:S01]  /*1b910*/  @!PT LDS RZ, [RZ] ;  /* 0x00000000fffff984 */ /* 0x000fe20000000800 */
[----:B------:R1:W-:Y:S02]  /*1b920*/  LDGSTS.E.BYPASS.LTC128B.128 [R210+0x1880], [R4.64], !P4 ;  /* 0x0188000004d27fae */ /* 0x0003e4000e101d48 */
[----:B-1----:R-:W-:Y:S05]  /*1b930*/  IADD3 R4, P0, R2, R231, RZ ;  /* 0x000000e702047210 */ /* 0x002fea0007f1e0ff */
[----:B------:R-:W-:Y:S01]  /*1b940*/  IMAD.X R5, R0, 0x1, R230, P0 ;  /* 0x0000000100057824 */ /* 0x000fe200000e06e6 */
[----:B------:R-:W-:Y:S04]  /*1b950*/  IADD3 R2, P0, R2, R227, RZ ;  /* 0x000000e302027210 */ /* 0x000fe80007f1e0ff */
[----:B------:R1:W-:Y:S01]  /*1b960*/  LDGSTS.E.BYPASS.LTC128B.128 [R210+0x2480], [R4.64], !P3 ;  /* 0x0248000004d27fae */ /* 0x0003e2000d901d48 */
[----:B------:R-:W-:Y:S05]  /*1b970*/  IMAD.X R3, R0, 0x1, R226, P0 ;  /* 0x0000000100037824 */ /* 0x000fea00000e06e2 */
[----:B------:R1:W-:Y:S01]  /*1b980*/  LDGSTS.E.BYPASS.LTC128B.128 [R210+0x3080], [R2.64], !P2 ;  /* 0x0308000002d27fae */ /* 0x0003e2000d101d48 */
[----:B------:R-:W-:-:S05]  /*1b990*/  @P1 BRA `(.L_x_1070) ;  /* 0x000000f000001947 */ /* 0x000fca0003800000 */
[----:B------:R-:W-:-:S05]  /*1b9a0*/  BRA.DIV ~URZ, `(.L_x_1071) ;  /* 0x0000b3627f007947 */ /* 0x000fca000b800000 */
[----:B-1----:R1:W2:Y:S04]  /*1b9b0*/  SHFL.IDX PT, R4, R6, 0x1, 0x1c1f ;  /* 0x003c1f0006047f89 */ /* 0x0022a800000e0000 */
[----:B------:R1:W3:Y:S02]  /*1b9c0*/  SHFL.IDX PT, R0, R8, 0x1, 0x1c1f ;  /* 0x003c1f0008007f89 */ /* 0x0002e400000e0000 */
.L_x_1211:
[----:B---3--:R-:W-:Y:S05]  /*1b9d0*/  IADD3 R2, P0, R0, R229, RZ ;  /* 0x000000e500027210 */ /* 0x008fea0007f1e0ff */
[----:B--2---:R-:W-:Y:S05]  /*1b9e0*/  IMAD.X R3, R4, 0x1, R228, P0 ;  /* 0x0000000104037824 */ /* 0x004fea00000e06e4 */
[----:B------:R-:W-:Y:S01]  /*1b9f0*/  @!PT LDS RZ, [RZ] ;  /* 0x00000000fffff984 */ /* 0x000fe20000000800 */
[----:B------:R-:W-:Y:S01]  /*1ba00*/  @!PT LDS RZ, [RZ] ;  /* 0x00000000fffff984 */ /* 0x000fe20000000800 */
[----:B------:R-:W-:Y:S01]  /*1ba10*/  @!PT LDS RZ, [RZ] ;  /* 0x00000000fffff984 */ /* 0x000fe20000000800 */
[----:B------:R2:W-:Y:S02]  /*1ba20*/  LDGSTS.E.BYPASS.LTC128B.128 [R210+0x2080], [R2.64], !P4 ;  /* 0x0208000002d27fae */ /* 0x0005e4000e101d48 */
[----:B--2---:R-:W-:Y:S05]  /*1ba30*/  IADD3 R2, P0, R0, R231, RZ ;  /* 0x000000e700027210 */ /* 0x004fea0007f1e0ff */
[----:B------:R-:W-:Y:S05]  /*1ba40*/  IMAD.X R3, R4, 0x1, R230, P0 ;  /* 0x0000000104037824 */ /* 0x000fea00000e06e6 */
[----:B------:R2:W-:Y:S02]  /*1ba50*/  LDGSTS.E.BYPASS.LTC128B.128 [R210+0x2c80], [R2.64], !P3 ;  /* 0x02c8000002d27fae */ /* 0x0005e4000d901d48 */
[----:B--2---:R-:W-:Y:S05]  /*1ba60*/  IADD3 R2, P0, R0, R227, RZ ;  /* 0x000000e300027210 */ /* 0x004fea0007f1e0ff */
[----:B------:R-:W-:Y:S05]  /*1ba70*/  IMAD.X R3, R4, 0x1, R226, P0 ;  /* 0x0000000104037824 */ /* 0x000fea00000e06e2 */
[----:B------:R2:W-:Y:S03]  /*1ba80*/  LDGSTS.E.BYPASS.LTC128B.128 [R210+0x3880], [R2.64], !P2 ;  /* 0x0388000002d27fae */ /* 0x0005e6000d101d48 */
.L_x_1070:
[----:B------:R-:W-:Y:S05]  /*1ba90*/  BSYNC B0 ;  /* 0x0000000000007941 */ /* 0x000fea0003800000 */
.L_x_1069:
[----:B------:R-:W0:Y:S01]  /*1baa0*/  LDGDEPBAR ;  /* 0x00000000000079af */ /* 0x000e220000000000 */
[----:B------:R-:W-:Y:S01]  /*1bab0*/  WARPSYNC 0xffffffff ;  /* 0xffffffff00007948 */ /* 0x000fe20003800000 */
[-C--:B-1----:R-:W-:Y:S01]  /*1bac0*/  HMMA.16816.F32 R8, R52, R20.reuse, RZ ;  /* 0x000000143408723c */ /* 0x082fe200000018ff */
        /* <DEDUP_REMOVED lines=98> */
[----:B--2---:R-:W2:Y:S01]  /*1c0f0*/  LDL R2, [R1+0x58] ;  /* 0x0000580001027983 */ /* 0x004ea20000100800 */
[----:B------:R-:W-:Y:S02]  /*1c100*/  IMAD.MOV.U32 R3, RZ, RZ, c[0x0][0x2b8] ;  /* 0x0000ae00ff037624 */ /* 0x000fe400078e00ff */
[----:B------:R-:W-:Y:S01]  /*1c110*/  IMAD.MOV.U32 R211, RZ, RZ, RZ ;  /* 0x000000ffffd37224 */ /* 0x000fe200078e00ff */
[----:B------:R-:W3:Y:S02]  /*1c120*/  LDL R0, [R1+0x24] ;  /* 0x0000240001007983 */ /* 0x000ee40000100800 */
[----:B------:R-:W-:Y:S02]  /*1c130*/  ISETP.NE.AND P5, PT, R3, 0x1, PT ;  /* 0x000000010300780c */ /* 0x000fe40003fa5270 */
[----:B------:R-:W4:Y:S04]  /*1c140*/  LDL.64 R104, [R1+0x48] ;  /* 0x0000480001687983 */ /* 0x000f280000100a00 */
[----:B------:R-:W5:Y:S04]  /*1c150*/  LDL R4, [R1+0x50] ;  /* 0x0000500001047983 */ /* 0x000f680000100800 */
[----:B------:R-:W4:Y:S04]  /*1c160*/  LDL.64 R216, [R1+0x40] ;  /* 0x0000400001d87983 */ /* 0x000f280000100a00 */
[----:B------:R-:W4:Y:S01]  /*1c170*/  LDL R6, [R1+0x3c] ;  /* 0x00003c0001067983 */ /* 0x000f220000100800 */
[----:B---3--:R-:W-:Y:S01]  /*1c180*/  ISETP.GT.AND P1, PT, R0, 0x2f, PT ;  /* 0x0000002f0000780c */ /* 0x008fe20003f24270 */
[----:B--2---:R-:W-:Y:S05]  /*1c190*/  IMAD R2, R212, 0x30, R2 ;  /* 0x00000030d4027824 */ /* 0x004fea00078e0202 */
[----:B------:R-:W-:Y:S05]  /*1c1a0*/  IADD3 R2, R2, -0x30, R0 ;  /* 0xffffffd002027810 */ /* 0x000fea0007ffe000 */
[----:B------:R-:W-:Y:S04]  /*1c1b0*/  @P5 IMAD.HI.U32 R3, R2, c[0x0][0x2bc], RZ ;  /* 0x0000af0002035a27 */ /* 0x000fe800078e00ff */
[----:B------:R-:W-:Y:S01]  /*1c1c0*/  IMAD.MOV.U32 R0, RZ, RZ, R2 ;  /* 0x000000ffff007224 */ /* 0x000fe200078e0002 */
[----:B------:R-:W-:Y:S04]  /*1c1d0*/  @P5 SHF.R.U32.HI R0, RZ, c[0x0][0x2c0], R3 ;  /* 0x0000b000ff005a19 */ /* 0x000fe80000011603 */
[C---:B----4-:R-:W-:Y:S02]  /*1c1e0*/  @!P1 IADD3 R3, P0, R0.reuse, R104, RZ ;  /* 0x0000006800039210 */ /* 0x050fe40007f1e0ff */
[----:B------:R-:W1:Y:S02]  /*1c1f0*/  S2R R104, SR_TID.X ;  /* 0x0000000000687919 */ /* 0x000e640000002100 */
[----:B-----5:R-:W-:Y:S01]  /*1c200*/  @!P1 LEA.HI.X.SX32 R5, R0, R4, 0x1, P0 ;  /* 0x0000000400059211 */ /* 0x020fe200000f0eff */
[----:B------:R-:W-:Y:S01]  /*1c210*/  IMAD.MOV R0, RZ, RZ, -R0 ;  /* 0x000000ffff007224 */ /* 0x000fe200078e0a00 */
[C---:B------:R-:W-:Y:S03]  /*1c220*/  @!P1 LEA R4, P0, R3.reuse, c[0x0][0x2a0], 0x2 ;  /* 0x0000a80003049a11 */ /* 0x040fe600078010ff */
[----:B------:R-:W-:Y:S01]  /*1c230*/  IMAD R213, R0, c[0x0][0x2b8], R2 ;  /* 0x0000ae0000d57a24 */ /* 0x000fe200078e0202 */
[----:B------:R-:W-:Y:S03]  /*1c240*/  @!P1 LEA.HI.X R5, R3, c[0x0][0x2a4], R5, 0x2, P0 ;  /* 0x0000a90003059a11 */ /* 0x000fe600000f1405 */
[C---:B------:R-:W-:Y:S01]  /*1c250*/  IMAD.WIDE.U32 R2, R213.reuse, c[0x0][0x1e0], RZ ;  /* 0x00007800d5027a25 */ /* 0x040fe200078e00ff */
[----:B------:R-:W-:Y:S01]  /*1c260*/  SHF.R.S32.HI R0, RZ, 0x1f, R213 ;  /* 0x0000001fff007819 */ /* 0x000fe200000114d5 */
[----:B------:R2:W3:Y:S04]  /*1c270*/  @!P1 LDG.E R211, [R4.64] ;  /* 0x0000000804d39981 */ /* 0x0004e8000c1e1900 */
[----:B------:R-:W-:Y:S04]  /*1c280*/  IMAD R0, R0, c[0x0][0x1e0], RZ ;  /* 0x0000780000007a24 */ /* 0x000fe800078e02ff */
[----:B------:R-:W-:Y:S01]  /*1c290*/  IMAD R0, R213, c[0x0][0x1e4], R0 ;  /* 0x00007900d5007a24 */ /* 0x000fe200078e0200 */
[----:B-1----:R-:W-:Y:S03]  /*1c2a0*/  SHF.R.S32.HI R105, RZ, 0x1f, R104 ;  /* 0x0000001fff697819 */ /* 0x002fe60000011468 */
[----:B------:R-:W-:Y:S01]  /*1c2b0*/  IMAD.IADD R3, R3, 0x1, R0 ;  /* 0x0000000103037824 */ /* 0x000fe200078e0200 */
[----:B------:R-:W-:Y:S04]  /*1c2c0*/  LEA.HI R105, R105, R104, RZ, 0x2 ;  /* 0x0000006869697211 */ /* 0x000fe800078f10ff */
[----:B------:R-:W-:Y:S04]  /*1c2d0*/  SHF.R.S32.HI R105, RZ, 0x2, R105 ;  /* 0x00000002ff697819 */ /* 0x000fe80000011469 */
[----:B--2---:R-:W-:Y:S02]  /*1c2e0*/  IADD3 R5, -R105, 0x30, RZ ;  /* 0x0000003069057810 */ /* 0x004fe40007ffe1ff */
[----:B---3--:R-:W-:Y:S01]  /*1c2f0*/  SHF.R.S32.HI R0, RZ, 0x1f, R211 ;  /* 0x0000001fff007819 */ /* 0x008fe200000114d3 */
        /* <DEDUP_REMOVED lines=10> */
.L_x_1212:
[----:B------:R-:W-:-:S05]  /*1c3a0*/  BRA.DIV ~URZ, `(.L_x_1075) ;  /* 0x0000aaa27f007947 */ /* 0x000fca000b800000 */
[----:B------:R3:W4:Y:S02]  /*1c3b0*/  SHFL.IDX PT, R0, R104, RZ, 0x1c1f ;  /* 0x001c1fff68007589 */ /* 0x00072400000e0000 */
.L_x_1213:
        /* <DEDUP_REMOVED lines=9> */
[----:B--2---:R-:W-:Y:S05]  /*1c450*/  @P0 IADD3 R2, P1, R0, R227, RZ ;  /* 0x000000e300020210 */ /* 0x004fea0007f3e0ff */
[----:B------:R-:W-:Y:S05]  /*1c460*/  @P0 IMAD.X R3, R4, 0x1, R226, P1 ;  /* 0x0000000104030824 */ /* 0x000fea00008e06e2 */
[----:B------:R2:W-:Y:S01]  /*1c470*/  @P0 LDGSTS.E.BYPASS.LTC128B.128 [R210+0x5480], [R2.64], !P2 ;  /* 0x0548000002d20fae */ /* 0x0005e2000d101d48 */
[----:B------:R-:W-:Y:S01]  /*1c480*/  ISETP.GE.AND P0, PT, R5, 0x21, PT ;  /* 0x000000210500780c */ /* 0x000fe20003f06270 */
[----:B------:R-:W-:-:S06]  /*1c490*/  BRA.DIV ~URZ, `(.L_x_1076) ;  /* 0x0000aa227f007947 */ /* 0x000fcc000b800000 */
[----:B------:R4:W1:Y:S04]  /*1c4a0*/  SHFL.IDX PT, R4, R6, 0x1, 0x1c1f ;  /* 0x003c1f0006047f89 */ /* 0x00086800000e0000 */
[----:B------:R4:W2:Y:S02]  /*1c4b0*/  SHFL.IDX PT, R0, R104, 0x1, 0x1c1f ;  /* 0x003c1f0068007f89 */ /* 0x0008a400000e0000 */
.L_x_1214:
[----:B--2---:R-:W-:Y:S05]  /*1c4c0*/  @P0 IADD3 R2, P1, R0, R229, RZ ;  /* 0x000000e500020210 */ /* 0x004fea0007f3e0ff */
[----:B-1----:R-:W-:Y:S05]  /*1c4d0*/  @P0 IMAD.X R3, R4, 0x1, R228, P1 ;  /* 0x0000000104030824 */ /* 0x002fea00008e06e4 */
[----:B------:R-:W-:Y:S01]  /*1c4e0*/  @!PT LDS RZ, [RZ] ;  /* 0x00000000fffff984 */ /* 0x000fe20000000800 */
[----:B------:R-:W-:Y:S01]  /*1c4f0*/  @!PT LDS RZ, [RZ] ;  /* 0x00000000fffff984 */ /* 0x000fe20000000800 */
[----:B------:R-:W-:Y:S01]  /*1c500*/  @!PT LDS RZ, [RZ] ;  /* 0x00000000fffff984 */ /* 0x000fe20000000800 */
[----:B------:R1:W-:Y:S02]  /*1c510*/  @P0 LDGSTS.E.BYPASS.LTC128B.128 [R210+0x4480], [R2.64], !P4 ;  /* 0x0448000002d20fae */ /* 0x0003e4000e101d48 */
[----:B-1----:R-:W-:Y:S05]  /*1c520*/  @P0 IADD3 R2, P1, R0, R231, RZ ;  /* 0x000000e700020210 */ /* 0x002fea0007f3e0ff */
[----:B------:R-:W-:Y:S05]  /*1c530*/  @P0 IMAD.X R3, R4, 0x1, R230, P1 ;  /* 0x0000000104030824 */ /* 0x000fea00008e06e6 */
[----:B------:R1:W-:Y:S02]  /*1c540*/  @P0 LDGSTS.E.BYPASS.LTC128B.128 [R210+0x5080], [R2.64], !P3 ;  /* 0x0508000002d20fae */ /* 0x0003e4000d901d48 */
[----:B-1----:R-:W-:Y:S05]  /*1c550*/  @P0 IADD3 R2, P1, R0, R227, RZ ;  /* 0x000000e300020210 */ /* 0x002fea0007f3e0ff */
[----:B------:R-:W-:Y:S05]  /*1c560*/  @P0 IMAD.X R3, R4, 0x1, R226, P1 ;  /* 0x0000000104030824 */ /* 0x000fea00008e06e2 */
[----:B------:R1:W-:Y:S03]  /*1c570*/  @P0 LDGSTS.E.BYPASS.LTC128B.128 [R210+0x5c80], [R2.64], !P2 ;  /* 0x05c8000002d20fae */ /* 0x0003e6000d101d48 */
.L_x_1073:
[----:B------:R-:W-:Y:S05]  /*1c580*/  BSYNC B0 ;  /* 0x0000000000007941 */ /* 0x000fea0003800000 */
.L_x_1072:
[----:B------:R-:W-:Y:S01]  /*1c590*/  LOP3.LUT R174, RZ, c[0x0][0x324], RZ, 0x33, !PT ;  /* 0x0000c900ffae7a12 */ /* 0x000fe200078e33ff */
[----:B-12---:R-:W2:Y:S01]  /*1c5a0*/  LDL R2, [R1+0x54] ;  /* 0x0000540001027983 */ /* 0x006ea20000100800 */
[----:B------:R-:W-:Y:S02]  /*1c5b0*/  IMAD.MOV.U32 R3, RZ, RZ, c[0x0][0x2c4] ;  /* 0x0000b100ff037624 */ /* 0x000fe400078e00ff */
[----:B------:R-:W-:Y:S01]  /*1c5c0*/  IMAD R4, R212, -0x30, RZ ;  /* 0xffffffd0d4047824 */ /* 0x000fe200078e02ff */
[----:B------:R-:W2:Y:S02]  /*1c5d0*/  LDL R0, [R1+0x78] ;  /* 0x0000780001007983 */ /* 0x000ea40000100800 */
[----:B------:R-:W-:Y:S02]  /*1c5e0*/  ISETP.NE.AND P0, PT, R3, 0x1, PT ;  /* 0x000000010300780c */ /* 0x000fe40003f05270 */
[----:B------:R-:W0:Y:S01]  /*1c5f0*/  LDGDEPBAR ;  /* 0x00000000000079af */ /* 0x000e220000000000 */
[----:B--2---:R-:W-:Y:S10]  /*1c600*/  IMAD.IADD R172, R0, 0x1, R2 ;  /* 0x0000000100ac7824 */ /* 0x004ff400078e0202 */
[----:B------:R-:W-:Y:S05]  /*1c610*/  @P0 IMAD.HI.U32 R0, R172, c[0x0][0x2c8], RZ ;  /* 0x0000b200ac000a27 */ /* 0x000fea00078e00ff */
[----:B------:R-:W-:Y:S02]  /*1c620*/  @P0 SHF.R.U32.HI R172, RZ, c[0x0][0x2cc], R0 ;  /* 0x0000b300ffac0a19 */ /* 0x000fe40000011600 */
[----:B------:R-:W-:Y:S04]  /*1c630*/  IADD3 R0, -R252, 0x1, R4 ;  /* 0x00000001fc007810 */ /* 0x000fe80007ffe104 */
[----:B------:R-:W-:Y:S04]  /*1c640*/  IADD3 R5, -R248, R0, R249 ;  /* 0x00000000f8057210 */ /* 0x000fe80007ffe1f9 */
[----:B------:R-:W-:Y:S01]  /*1c650*/  IADD3 R173, R5, c[0x0][0x328], RZ ;  /* 0x0000ca0005ad7a10 */ /* 0x000fe20007ffe0ff */
[----:B------:R-:W-:-:S05]  /*1c660*/  BRA.DIV ~URZ, `(.L_x_1077) ;  /* 0x0000a9227f007947 */ /* 0x000fca000b800000 */
[----:B------:R1:W2:Y:S02]  /*1c670*/  SHFL.IDX PT, R0, R172, RZ, 0x1c1f ;  /* 0x001c1fffac007589 */ /* 0x0002a400000e0000 */
.L_x_1215:
[-C--:B--234-:R-:W-:Y:S01]  /*1c680*/  IADD3 R104, R173, R0.reuse, RZ ;  /* 0x00000000ad687210 */ /* 0x09cfe20007ffe0ff */
        /* <DEDUP_REMOVED lines=18> */
.L_x_1080:
[----:B------:R-:W-:Y:S04]  /*1c7b0*/  MOV R2, 0x1 ;  /* 0x0000000100027802 */ /* 0x000fe80000000f00 */
[----:B------:R-:W-:Y:S11]  /*1c7c0*/  ISETP.NE.AND P0, PT, R2, c[0x0][0x32c], PT ;  /* 0x0000cb0002007a0c */ /* 0x000ff60003f05270 */
[----:B------:R-:W-:Y:S02]  /*1c7d0*/  @!UPT UIADD3 URZ, URZ, URZ, URZ ;  /* 0x0000003f3f3ff290 */ /* 0x000fe4000fffe03f */
[----:B------:R-:W-:Y:S05]  /*1c7e0*/  @P0 IMAD.HI.U32 R2, R0, c[0x0][0x330], RZ ;  /* 0x0000cc0000020a27 */ /* 0x000fea00078e00ff */
[----:B------:R-:W-:Y:S02]  /*1c7f0*/  @P0 SHF.R.U32.HI R0, RZ, c[0x0][0x334], R2 ;  /* 0x0000cd00ff000a19 */ /* 0x000fe40000011602 */
.L_x_1081:
[----:B------:R-:W-:Y:S05]  /*1c800*/  BSYNC B0 ;  /* 0x0000000000007941 */ /* 0x000fea0003800000 */
.L_x_1079:
[----:B------:R-:W-:Y:S04]  /*1c810*/  IMAD.IADD R2, R4, 0x1, -R252 ;  /* 0x0000000104027824 */ /* 0x000fe800078e0afc */
[----:B------:R-:W-:Y:S05]  /*1c820*/  IMAD R0, R0, c[0x0][0x32c], R2 ;  /* 0x0000cb0000007a24 */ /* 0x000fea00078e0202 */
[----:B------:R-:W-:Y:S02]  /*1c830*/  IMNMX R5, R5, R0, !PT ;  /* 0x0000000005057217 */ /* 0x000fe40007800200 */
[----:B------:R-:W-:Y:S04]  /*1c840*/  IADD3 R0, R0, c[0x0][0x32c], RZ ;  /* 0x0000cb0000007a10 */ /* 0x000fe80007ffe0ff */
[----:B------:R-:W-:Y:S02]  /*1c850*/  IMNMX R104, R104, R0, PT ;  /* 0x0000000068687217 */ /* 0x000fe40003800200 */
.L_x_1078:
[----:B------:R-:W-:-:S05]  /*1c860*/  BRA.DIV ~URZ, `(.L_x_1082) ;  /* 0x0000a7927f007947 */ /* 0x000fca000b800000 */
[----:B------:R2:W3:Y:S02]  /*1c870*/  SHFL.IDX PT, R2, R172, 0x1, 0x1c1f ;  /* 0x003c1f00ac027f89 */ /* 0x0004e400000e0000 */
.L_x_1216:
        /* <DEDUP_REMOVED lines=19> */
.L_x_1085:
[----:B------:R-:W-:Y:S04]  /*1c9b0*/  MOV R3, 0x1 ;  /* 0x0000000100037802 */ /* 0x000fe80000000f00 */
[----:B------:R-:W-:Y:S11]  /*1c9c0*/  ISETP.NE.AND P0, PT, R3, c[0x0][0x32c], PT ;  /* 0x0000cb0003007a0c */ /* 0x000ff60003f05270 */
[----:B------:R-:W-:Y:S02]  /*1c9d0*/  @!UPT UIADD3 URZ, URZ, URZ, URZ ;  /* 0x0000003f3f3ff290 */ /* 0x000fe4000fffe03f */
[----:B------:R-:W-:Y:S05]  /*1c9e0*/  @P0 IMAD.HI.U32 R3, R2, c[0x0][0x330], RZ ;  /* 0x0000cc0002030a27 */ /* 0x000fea00078e00ff */
[----:B------:R-:W-:Y:S02]  /*1c9f0*/  @P0 SHF.R.U32.HI R2, RZ, c[0x0][0x334], R3 ;  /* 0x0000cd00ff020a19 */ /* 0x000fe40000011603 */
.L_x_1086:
[----:B------:R-:W-:Y:S05]  /*1ca00*/  BSYNC B0 ;  /* 0x0000000000007941 */ /* 0x000fea0003800000 */
.L_x_1084:
[----:B------:R-:W-:Y:S04]  /*1ca10*/  IMAD.IADD R3, R4, 0x1, -R252 ;  /* 0x0000000104037824 */ /* 0x000fe800078e0afc */
[----:B------:R-:W-:Y:S05]  /*1ca20*/  IMAD R2, R2, c[0x0][0x32c], R3 ;  /* 0x0000cb0002027a24 */ /* 0x000fea00078e0203 */
[----:B------:R-:W-:Y:S02]  /*1ca30*/  IMNMX R0, R0, R2, !PT ;  /* 0x0000000200007217 */ /* 0x000fe40007800200 */
[----:B------:R-:W-:Y:S04]  /*1ca40*/  IADD3 R2, R2, c[0x0][0x32c], RZ ;  /* 0x0000cb0002027a10 */ /* 0x000fe80007ffe0ff */
[----:B------:R-:W-:Y:S02]  /*1ca50*/  IMNMX R6, R6, R2, PT ;  /* 0x0000000206067217 */ /* 0x000fe40003800200 */
.L_x_1083:
[----:B------:R-:W-:-:S05]  /*1ca60*/  BRA.DIV ~URZ, `(.L_x_1087) ;  /* 0x0000a6027f007947 */ /* 0x000fca000b800000 */
[----:B------:R3:W4:Y:S02]  /*1ca70*/  SHFL.IDX PT, R105, R172, 0x2, 0x1c1f ;  /* 0x005c1f00ac697f89 */ /* 0x00072400000e0000 */
.L_x_1217:
        /* <DEDUP_REMOVED lines=19> */
.L_x_1090:
[----:B------:R-:W-:Y:S04]  /*1cbb0*/  MOV R175, 0x1 ;  /* 0x0000000100af7802 */ /* 0x000fe80000000f00 */
[----:B------:R-:W-:Y:S11]  /*1cbc0*/  ISETP.NE.AND P0, PT, R175, c[0x0][0x32c], PT ;  /* 0x0000cb00af007a0c */ /* 0x000ff60003f05270 */
[----:B------:R-:W-:Y:S02]  /*1cbd0*/  @!UPT UIADD3 URZ, URZ, URZ, URZ ;  /* 0x0000003f3f3ff290 */ /* 0x000fe4000fffe03f */
[----:B------:R-:W-:Y:S05]  /*1cbe0*/  @P0 IMAD.HI.U32 R175, R105, c[0x0][0x330], RZ ;  /* 0x0000cc0069af0a27 */ /* 0x000fea00078e00ff */
[----:B------:R-:W-:Y:S02]  /*1cbf0*/  @P0 SHF.R.U32.HI R105, RZ, c[0x0][0x334], R175 ;  /* 0x0000cd00ff690a19 */ /* 0x000fe400000116af */
.L_x_1091:
[----:B------:R-:W-:Y:S05]  /*1cc00*/  BSYNC B0 ;  /* 0x0000000000007941 */ /* 0x000fea0003800000 */
.L_x_1089:
[----:B------:R-:W-:Y:S04]  /*1cc10*/  IMAD.IADD R175, R4, 0x1, -R252 ;  /* 0x0000000104af7824 */ /* 0x000fe800078e0afc */
[----:B------:R-:W-:Y:S05]  /*1cc20*/  IMAD R105, R105, c[0x0][0x32c], R175 ;  /* 0x0000cb0069697a24 */ /* 0x000fea00078e02af */
[----:B------:R-:W-:Y:S02]  /*1cc30*/  IMNMX R2, R2, R105, !PT ;  /* 0x0000006902027217 */ /* 0x000fe40007800200 */
[----:B------:R-:W-:Y:S04]  /*1cc40*/  IADD3 R105, R105, c[0x0][0x32c], RZ ;  /* 0x0000cb0069697a10 */ /* 0x000fe80007ffe0ff */
[----:B------:R-:W-:Y:S02]  /*1cc50*/  IMNMX R3, R3, R105, PT ;  /* 0x0000006903037217 */ /* 0x000fe40003800200 */
.L_x_1088:
        /* <DEDUP_REMOVED lines=182> */
.L_x_1218:
        /* <DEDUP_REMOVED lines=19> */
.L_x_1095:
[----:B------:R-:W-:Y:S04]  /*1d8f0*/  MOV R5, 0x1 ;  /* 0x0000000100057802 */ /* 0x000fe80000000f00 */
[----:B------:R-:W-:Y:S11]  /*1d900*/  ISETP.NE.AND P0, PT, R5, c[0x0][0x32c], PT ;  /* 0x0000cb0005007a0c */ /* 0x000ff60003f05270 */
[----:B------:R-:W-:Y:S02]  /*1d910*/  @!UPT UIADD3 URZ, URZ, URZ, URZ ;  /* 0x0000003f3f3ff290 */ /* 0x000fe4000fffe03f */
[----:B------:R-:W-:Y:S05]  /*1d920*/  @P0 IMAD.HI.U32 R5, R3, c[0x0][0x330], RZ ;  /* 0x0000cc0003050a27 */ /* 0x000fea00078e00ff */
[----:B------:R-:W-:Y:S02]  /*1d930*/  @P0 SHF.R.U32.HI R3, RZ, c[0x0][0x334], R5 ;  /* 0x0000cd00ff030a19 */ /* 0x000fe40000011605 */
.L_x_1096:
[----:B------:R-:W-:Y:S05]  /*1d940*/  BSYNC B0 ;  /* 0x0000000000007941 */ /* 0x000fea0003800000 */
.L_x_1094:
[----:B------:R-:W-:Y:S04]  /*1d950*/  IMAD.IADD R4, R4, 0x1, -R252 ;  /* 0x0000000104047824 */ /* 0x000fe800078e0afc */
[----:B------:R-:W-:Y:S05]  /*1d960*/  IMAD R3, R3, c[0x0][0x32c], R4 ;  /* 0x0000cb0003037a24 */ /* 0x000fea00078e0204 */
[----:B------:R-:W-:Y:S02]  /*1d970*/  IMNMX R0, R0, R3, !PT ;  /* 0x0000000300007217 */ /* 0x000fe40007800200 */
[----:B------:R-:W-:Y:S04]  /*1d980*/  IADD3 R3, R3, c[0x0][0x32c], RZ ;  /* 0x0000cb0003037a10 */ /* 0x000fe80007ffe0ff */
[----:B------:R-:W-:Y:S02]  /*1d990*/  IMNMX R2, R2, R3, PT ;  /* 0x0000000302027217 */ /* 0x000fe40003800200 */
.L_x_1093:
        /* <DEDUP_REMOVED lines=96> */
.L_x_1219:
        /* <DEDUP_REMOVED lines=15> */
.L_x_1220:
[C---:B------:R-:W-:Y:S01]  /*1e090*/  FSETP.NEU.FTZ.AND P0, PT, R105.reuse, -INF , PT ;  /* 0xff8000006900780b */ /* 0x040fe20003f1d000 */
[C---:B------:R-:W-:Y:S01]  /*1e0a0*/  FMUL.FTZ R2, R105.reuse, c[0x0][0x2d0] ;  /* 0x0000b40069027a20 */ /* 0x040fe20000410000 */
[----:B--2---:R-:W-:Y:S01]  /*1e0b0*/  FMNMX.FTZ R5, R0, R4, !PT ;  /* 0x0000000400057209 */ /* 0x004fe20007810000 */
[----:B------:R-:W-:Y:S01]  /*1e0c0*/  WARPSYNC 0xffffffff ;  /* 0xffffffff00007948 */ /* 0x000fe20003800000 */
[----:B------:R-:W-:Y:S01]  /*1e0d0*/  FSEL R0, R105, RZ, P0 ;  /* 0x000000ff69007208 */ /* 0x000fe20000000000 */
[----:B------:R-:W2:Y:S01]  /*1e0e0*/  LDL R247, [R1+0x1c] ;  /* 0x00001c0001f77983 */ /* 0x000ea20000100800 */
[----:B------:R-:W-:Y:S02]  /*1e0f0*/  FSEL R2, R2, RZ, P0 ;  /* 0x000000ff02027208 */ /* 0x000fe40000000000 */
[----:B------:R-:W-:Y:S01]  /*1e100*/  FSETP.NEU.FTZ.AND P0, PT, R104, -INF , PT ;  /* 0xff8000006800780b */ /* 0x000fe20003f1d000 */
[----:B------:R-:W-:Y:S02]  /*1e110*/  FADD.FTZ R0, -R0, R106 ;  /* 0x0000006a00007221 */ /* 0x000fe40000010100 */
[--C-:B------:R-:W-:Y:S02]  /*1e120*/  FFMA.FTZ R3, R23, c[0x0][0x2d0], -R2.reuse ;  /* 0x0000b40017037a23 */ /* 0x100fe40000010802 */
[----:B------:R-:W-:Y:S02]  /*1e130*/  FMUL.FTZ R0, R0, c[0x0][0x2d0] ;  /* 0x0000b40000007a20 */ /* 0x000fe40000410000 */
[--C-:B------:R-:W-:Y:S02]  /*1e140*/  FFMA.FTZ R8, R9, c[0x0][0x2d0], -R2.reuse ;  /* 0x0000b40009087a23 */ /* 0x100fe40000010802 */
[----:B-1----:R-:W1:Y:S01]  /*1e150*/  MUFU.EX2 R4, R0 ;  /* 0x0000000000047308 */ /* 0x002e620000000800 */
[--C-:B------:R-:W-:Y:S02]  /*1e160*/  FFMA.FTZ R9, R183, c[0x0][0x2d0], -R2.reuse ;  /* 0x0000b400b7097a23 */ /* 0x100fe40000010802 */
[--C-:B------:R-:W-:Y:S02]  /*1e170*/  FFMA.FTZ R24, R182, c[0x0][0x2d0], -R2.reuse ;  /* 0x0000b400b6187a23 */ /* 0x100fe40000010802 */
[--C-:B------:R-:W-:Y:S02]  /*1e180*/  FFMA.FTZ R106, R179, c[0x0][0x2d0], -R2.reuse ;  /* 0x0000b400b36a7a23 */ /* 0x100fe40000010802 */
[--C-:B------:R-:W-:Y:S02]  /*1e190*/  FFMA.FTZ R190, R175, c[0x0][0x2d0], -R2.reuse ;  /* 0x0000b400afbe7a23 */ /* 0x100fe40000010802 */
[--C-:B------:R-:W-:Y:S01]  /*1e1a0*/  FFMA.FTZ R223, R27, c[0x0][0x2d0], -R2.reuse ;  /* 0x0000b4001bdf7a23 */ /* 0x100fe20000010802 */
[----:B------:R-:W5:Y:S01]  /*1e1b0*/  MUFU.EX2 R3, R3 ;  /* 0x0000000300037308 */ /* 0x000f620000000800 */
[--C-:B------:R-:W-:Y:S02]  /*1e1c0*/  FFMA.FTZ R192, R178, c[0x0][0x2d0], -R2.reuse ;  /* 0x0000b400b2c07a23 */ /* 0x100fe40000010802 */
[--C-:B------:R-:W-:Y:S02]  /*1e1d0*/  FFMA.FTZ R191, R177, c[0x0][0x2d0], -R2.reuse ;  /* 0x0000b400b1bf7a23 */ /* 0x100fe40000010802 */
[--C-:B------:R-:W-:Y:S02]  /*1e1e0*/  FFMA.FTZ R225, R39, c[0x0][0x2d0], -R2.reuse ;  /* 0x0000b40027e17a23 */ /* 0x100fe40000010802 */
[--C-:B------:R-:W-:Y:S02]  /*1e1f0*/  FFMA.FTZ R224, R38, c[0x0][0x2d0], -R2.reuse ;  /* 0x0000b40026e07a23 */ /* 0x100fe40000010802 */
[----:B------:R-:W-:Y:S01]  /*1e200*/  FFMA.FTZ R222, R26, c[0x0][0x2d0], -R2 ;  /* 0x0000b4001ade7a23 */ /* 0x000fe20000010802 */
[----:B------:R-:W-:Y:S10]  /*1e210*/  MUFU.EX2 R106, R106 ;  /* 0x0000006a006a7308 */ /* 0x000ff40000000800 */
[----:B------:R-:W3:Y:S01]  /*1e220*/  MUFU.EX2 R2, R8 ;  /* 0x0000000800027308 */ /* 0x000ee20000000800 */
[C---:B-1----:R-:W-:Y:S02]  /*1e230*/  FMUL.FTZ R56, R4.reuse, R56 ;  /* 0x0000003804387220 */ /* 0x042fe40000410000 */
[C---:B------:R-:W-:Y:S02]  /*1e240*/  FMUL.FTZ R57, R4.reuse, R57 ;  /* 0x0000003904397220 */ /* 0x040fe40000410000 */
[C---:B-----5:R-:W-:Y:S02]  /*1e250*/  FFMA.FTZ R0, R4.reuse, R215, R3 ;  /* 0x000000d704007223 */ /* 0x060fe40000010003 */
        /* <DEDUP_REMOVED lines=9> */
[C---:B---34-:R-:W-:Y:S01]  /*1e2f0*/  F2FP.PACK_AB R172, R2.reuse, R3 ;  /* 0x0000000302ac723e */ /* 0x058fe200000000ff */
[----:B------:R-:W-:Y:S01]  /*1e300*/  FADD.FTZ R23, R2, R0 ;  /* 0x0000000002177221 */ /* 0x000fe20000010000 */
[C---:B------:R-:W-:Y:S01]  /*1e310*/  FSEL R0, R104.reuse, RZ, P0 ;  /* 0x000000ff68007208 */ /* 0x040fe20000000000 */
[----:B------:R-:W-:Y:S02]  /*1e320*/  FMUL.FTZ R2, R104, c[0x0][0x2d0] ;  /* 0x0000b40068027a20 */ /* 0x000fe40000410000 */
[----:B------:R-:W-:Y:S02]  /*1e330*/  FMUL.FTZ R89, R4, R89 ;  /* 0x0000005904597220 */ /* 0x000fe40000410000 */
[----:B------:R-:W-:Y:S01]  /*1e340*/  FADD.FTZ R0, -R0, R107 ;  /* 0x0000006b00007221 */ /* 0x000fe20000010100 */
[----:B------:R-:W-:Y:S01]  /*1e350*/  FSEL R2, R2, RZ, P0 ;  /* 0x000000ff02027208 */ /* 0x000fe20000000000 */
[----:B------:R-:W-:Y:S01]  /*1e360*/  MUFU.EX2 R107, R190 ;  /* 0x000000be006b7308 */ /* 0x000fe20000000800 */
[----:B------:R-:W-:Y:S01]  /*1e370*/  FSETP.NEU.FTZ.AND P0, PT, R6, -INF , PT ;  /* 0xff8000000600780b */ /* 0x000fe20003f1d000 */
[----:B------:R-:W-:Y:S02]  /*1e380*/  FMUL.FTZ R0, R0, c[0x0][0x2d0] ;  /* 0x0000b40000007a20 */ /* 0x000fe40000410000 */
[--C-:B------:R-:W-:Y:S02]  /*1e390*/  FFMA.FTZ R3, R36, c[0x0][0x2d0], -R2.reuse ;  /* 0x0000b40024037a23 */ /* 0x100fe40000010802 */
[--C-:B------:R-:W-:Y:S02]  /*1e3a0*/  FFMA.FTZ R8, R176, c[0x0][0x2d0], -R2.reuse ;  /* 0x0000b400b0087a23 */ /* 0x100fe40000010802 */
[--C-:B------:R-:W-:Y:S02]  /*1e3b0*/  FFMA.FTZ R13, R189, c[0x0][0x2d0], -R2.reuse ;  /* 0x0000b400bd0d7a23 */ /* 0x100fe40000010802 */
        /* <DEDUP_REMOVED lines=8> */
[--C-:B------:R-:W-:Y:S02]  /*1e440*/  FFMA.FTZ R187, R186, c[0x0][0x2d0], -R2.reuse ;  /* 0x0000b400babb7a23 */ /* 0x100fe40000010802 */
[--C-:B------:R-:W-:Y:S02]  /*1e450*/  FFMA.FTZ R186, R185, c[0x0][0x2d0], -R2.reuse ;  /* 0x0000b400b9ba7a23 */ /* 0x100fe40000010802 */
[----:B------:R-:W-:Y:S03]  /*1e460*/  FFMA.FTZ R185, R184, c[0x0][0x2d0], -R2 ;  /* 0x0000b400b8b97a23 */ /* 0x000fe60000010802 */
[----:B------:R-:W3:Y:S10]  /*1e470*/  MUFU.EX2 R2, R8 ;  /* 0x0000000800027308 */ /* 0x000ef40000000800 */
[----:B------:R4:W-:Y:S01]  /*1e480*/  MUFU.EX2 R235, R39 ;  /* 0x0000002700eb7308 */ /* 0x0009e20000000800 */
[C---:B-1----:R-:W-:Y:S02]  /*1e490*/  FFMA.FTZ R0, R3.reuse, R214, R26 ;  /* 0x000000d603007223 */ /* 0x042fe4000001001a */
[C---:B------:R-:W-:Y:S02]  /*1e4a0*/  FMUL.FTZ R58, R3.reuse, R58 ;  /* 0x0000003a033a7220 */ /* 0x040fe40000410000 */
[C---:B------:R-:W-:Y:S02]  /*1e4b0*/  FMUL.FTZ R59, R3.reuse, R59 ;  /* 0x0000003b033b7220 */ /* 0x040fe40000410000 */
[C---:B------:R-:W-:Y:S03]  /*1e4c0*/  FMUL.FTZ R70, R3.reuse, R70 ;  /* 0x0000004603467220 */ /* 0x040fe60000410000 */
[----:B------:R-:W-:Y:S01]  /*1e4d0*/  MUFU.EX2 R239, R187 ;  /* 0x000000bb00ef7308 */ /* 0x000fe20000000800 */
[C---:B------:R-:W-:Y:S02]  /*1e4e0*/  FMUL.FTZ R71, R3.reuse, R71 ;  /* 0x0000004703477220 */ /* 0x040fe40000410000 */
[C---:B---3--:R-:W-:Y:S01]  /*1e4f0*/  FADD.FTZ R38, R2.reuse, R0 ;  /* 0x0000000002267221 */ /* 0x048fe20000010000 */
        /* <DEDUP_REMOVED lines=9> */
[----:B----4-:R-:W-:Y:S02]  /*1e590*/  FMUL.FTZ R39, R3, R155 ;  /* 0x0000009b03277220 */ /* 0x010fe40000410000 */
        /* <DEDUP_REMOVED lines=9> */
[----:B------:R-:W4:Y:S01]  /*1e630*/  MUFU.EX2 R25, R24 ;  /* 0x0000001800197308 */ /* 0x000f220000000800 */
        /* <DEDUP_REMOVED lines=8> */
[----:B---3--:R-:W-:Y:S02]  /*1e6c0*/  FMUL.FTZ R8, R5, c[0x0][0x2d0] ;  /* 0x0000b40005087a20 */ /* 0x008fe40000410000 */
[----:B------:R-:W-:Y:S02]  /*1e6d0*/  FADD.FTZ R2, -R2, R109 ;  /* 0x0000006d02027221 */ /* 0x000fe40000010100 */
[----:B------:R-:W-:Y:S01]  /*1e6e0*/  FMUL.FTZ R53, R4, R161 ;  /* 0x000000a104357220 */ /* 0x000fe20000410000 */
[----:B------:R-:W-:Y:S01]  /*1e6f0*/  FSEL R8, R8, RZ, P0 ;  /* 0x000000ff08087208 */ /* 0x000fe20000000000 */
[----:B------:R-:W3:Y:S01]  /*1e700*/  MUFU.EX2 R0, R0 ;  /* 0x0000000000007308 */ /* 0x000ee20000000800 */
[----:B------:R-:W-:Y:S02]  /*1e710*/  FMUL.FTZ R2, R2, c[0x0][0x2d0] ;  /* 0x0000b40002027a20 */ /* 0x000fe40000410000 */
[----:B------:R-:W-:Y:S01]  /*1e720*/  FMUL.FTZ R54, R3, R162 ;  /* 0x000000a203367220 */ /* 0x000fe20000410000 */
[----:B----4-:R-:W-:Y:S01]  /*1e730*/  F2FP.PACK_AB R174, R25, R26 ;  /* 0x0000001a19ae723e */ /* 0x010fe200000000ff */
[--C-:B------:R-:W-:Y:S02]  /*1e740*/  FFMA.FTZ R24, R17, c[0x0][0x2d0], -R8.reuse ;  /* 0x0000b40011187a23 */ /* 0x100fe40000010808 */
[--C-:B------:R-:W-:Y:S02]  /*1e750*/  FFMA.FTZ R22, R22, c[0x0][0x2d0], -R8.reuse ;  /* 0x0000b40016167a23 */ /* 0x100fe40000010808 */
[--C-:B------:R-:W-:Y:S01]  /*1e760*/  FFMA.FTZ R21, R21, c[0x0][0x2d0], -R8.reuse ;  /* 0x0000b40015157a23 */ /* 0x100fe20000010808 */
[----:B------:R-:W4:Y:S01]  /*1e770*/  MUFU.EX2 R27, R9 ;  /* 0x00000009001b7308 */ /* 0x000f220000000800 */
        /* <DEDUP_REMOVED lines=9> */
[C---:B---3--:R-:W-:Y:S02]  /*1e810*/  FMUL.FTZ R16, R0.reuse, R128 ;  /* 0x0000008000107220 */ /* 0x048fe40000410000 */
        /* <DEDUP_REMOVED lines=8> */
[----:B------:R-:W3:Y:S01]  /*1e8a0*/  MUFU.EX2 R245, R36 ;  /* 0x0000002400f57308 */ /* 0x000ee20000000800 */
[--C-:B------:R-:W-:Y:S02]  /*1e8b0*/  FFMA.FTZ R216, R11, c[0x0][0x2d0], -R8.reuse ;  /* 0x0000b4000bd87a23 */ /* 0x100fe40000010808 */
[----:B------:R-:W-:Y:S02]  /*1e8c0*/  FFMA.FTZ R217, R10, c[0x0][0x2d0], -R8 ;  /* 0x0000b4000ad97a23 */ /* 0x000fe40000010808 */
[C---:B------:R-:W-:Y:S02]  /*1e8d0*/  FFMA.FTZ R8, R0.reuse, R232, R41 ;  /* 0x000000e800087223 */ /* 0x040fe40000010029 */
[C---:B------:R-:W-:Y:S02]  /*1e8e0*/  FMUL.FTZ R12, R0.reuse, R132 ;  /* 0x00000084000c7220 */ /* 0x040fe40000410000 */
[C---:B------:R-:W-:Y:S01]  /*1e8f0*/  FMUL.FTZ R13, R0.reuse, R133 ;  /* 0x00000085000d7220 */ /* 0x040fe20000410000 */
[----:B------:R-:W-:Y:S01]  /*1e900*/  MUFU.EX2 R232, R22 ;  /* 0x0000001600e87308 */ /* 0x000fe20000000800 */
[C---:B------:R-:W-:Y:S01]  /*1e910*/  FMUL.FTZ R48, R0.reuse, R112 ;  /* 0x0000007000307220 */ /* 0x040fe20000410000 */
[C---:B----4-:R-:W-:Y:S01]  /*1e920*/  F2FP.PACK_AB R112, R27.reuse, R41 ;  /* 0x000000291b70723e */ /* 0x050fe200000000ff */
        /* <DEDUP_REMOVED lines=16> */
[----:B------:R4:W5:Y:S01]  /*1ea30*/  MUFU.EX2 R0, R24 ;  /* 0x0000001800007308 */ /* 0x0009620000000800 */
        /* <DEDUP_REMOVED lines=10> */
[----:B---3--:R-:W-:Y:S01]  /*1eae0*/  F2FP.PACK_AB R114, R245, R234 ;  /* 0x000000eaf572723e */ /* 0x008fe200000000ff */
[C---:B------:R-:W-:Y:S02]  /*1eaf0*/  FMUL.FTZ R51, R2.reuse, R115 ;  /* 0x0000007302337220 */ /* 0x040fe40000410000 */
[C---:B------:R-:W-:Y:S01]  /*1eb00*/  FMUL.FTZ R14, R2.reuse, R134 ;  /* 0x00000086020e7220 */ /* 0x040fe20000410000 */
[----:B------:R-:W-:Y:S01]  /*1eb10*/  MUFU.EX2 R243, R185 ;  /* 0x000000b900f37308 */ /* 0x000fe20000000800 */
[C---:B------:R-:W-:Y:S01]  /*1eb20*/  FMUL.FTZ R15, R2.reuse, R135 ;  /* 0x00000087020f7220 */ /* 0x040fe20000410000 */
[----:B----4-:R-:W1:Y:S01]  /*1eb30*/  LDSM.16.MT88.4 R24, [R196] ;  /* 0x00000000c418783b */ /* 0x010e620000004200 */
[----:B-----5:R-:W-:Y:S01]  /*1eb40*/  FFMA.FTZ R132, R2, R233, R0 ;  /* 0x000000e902847223 */ /* 0x020fe20000010000 */
[----:B------:R-:W-:Y:S01]  /*1eb50*/  F2FP.PACK_AB R113, R232, R0 ;  /* 0x00000000e871723e */ /* 0x000fe200000000ff */
[C---:B------:R-:W-:Y:S02]  /*1eb60*/  FMUL.FTZ R18, R2.reuse, R130 ;  /* 0x0000008202127220 */ /* 0x040fe40000410000 */
[----:B------:R-:W-:Y:S03]  /*1eb70*/  FMUL.FTZ R19, R2, R131 ;  /* 0x0000008302137220 */ /* 0x000fe60000410000 */
[----:B------:R-:W3:Y:S01]  /*1eb80*/  MUFU.EX2 R233, R21 ;  /* 0x0000001500e97308 */ /* 0x000ee20000000800 */
[----:B------:R-:W-:Y:S01]  /*1eb90*/  LDSM.16.MT88.4 R128, [R196+0x1000] ;  /* 0x00100000c480783b */ /* 0x000fe20000004200 */
[----:B------:R-:W-:Y:S02]  /*1eba0*/  FMUL.FTZ R20, R4, R144 ;  /* 0x0000009004147220 */ /* 0x000fe40000410000 */
[C---:B------:R-:W-:Y:S02]  /*1ebb0*/  FMUL.FTZ R22, R3.reuse, R146 ;  /* 0x0000009203167220 */ /* 0x040fe40000410000 */
[C---:B------:R-:W-:Y:S02]  /*1ebc0*/  FMUL.FTZ R23, R3.reuse, R147 ;  /* 0x0000009303177220 */ /* 0x040fe40000410000 */
[C---:B------:R-:W-:Y:S02]  /*1ebd0*/  FMUL.FTZ R46, R2.reuse, R118 ;  /* 0x00000076022e7220 */ /* 0x040fe40000410000 */
[C---:B------:R-:W-:Y:S01]  /*1ebe0*/  FMUL.FTZ R47, R2.reuse, R119 ;  /* 0x00000077022f7220 */ /* 0x040fe20000410000 */
[----:B------:R-:W-:Y:S01]  /*1ebf0*/  MUFU.EX2 R135, R188 ;  /* 0x000000bc00877308 */ /* 0x000fe20000000800 */
[----:B------:R-:W4:Y:S01]  /*1ec00*/  LDSM.16.MT88.4 R116, [R196+0xc00] ;  /* 0x000c0000c474783b */ /* 0x000f220000004200 */
[----:B------:R-:W-:Y:S01]  /*1ec10*/  FMUL.FTZ R30, R2, R126 ;  /* 0x0000007e021e7220 */ /* 0x000fe20000410000 */
[----:B--2---:R-:W-:Y:S01]  /*1ec20*/  ISETP.GT.AND P0, PT, R212, R247, PT ;  /* 0x000000f7d400720c */ /* 0x004fe20003f04270 */
[C---:B------:R-:W-:Y:S02]  /*1ec30*/  FMUL.FTZ R31, R2.reuse, R127 ;  /* 0x0000007f021f7220 */ /* 0x040fe40000410000 */
[C---:B------:R-:W-:Y:S02]  /*1ec40*/  FMUL.FTZ R34, R2.reuse, R122 ;  /* 0x0000007a02227220 */ /* 0x040fe40000410000 */
[----:B------:R-:W-:Y:S01]  /*1ec50*/  FMUL.FTZ R35, R2, R123 ;  /* 0x0000007b02237220 */ /* 0x000fe20000410000 */
[----:B------:R-:W-:Y:S01]  /*1ec60*/  LDSM.16.MT88.4 R124, [R197+0x400] ;  /* 0x00040000c57c783b */ /* 0x000fe20000004200 */
[C---:B------:R-:W-:Y:S01]  /*1ec70*/  FMUL.FTZ R36, R4.reuse, R152 ;  /* 0x0000009804247220 */ /* 0x040fe20000410000 */
[----:B------:R-:W-:Y:S01]  /*1ec80*/  MUFU.EX2 R134, R182 ;  /* 0x000000b600867308 */ /* 0x000fe20000000800 */
[----:B------:R-:W-:Y:S01]  /*1ec90*/  FMUL.FTZ R37, R4, R153 ;  /* 0x0000009904257220 */ /* 0x000fe20000410000 */
[----:B---3--:R-:W-:Y:S01]  /*1eca0*/  F2FP.PACK_AB R115, R246, R233 ;  /* 0x000000e9f673723e */ /* 0x008fe200000000ff */
        /* <DEDUP_REMOVED lines=52> */
[-C--:B----4-:R-:W-:Y:S03]  /*1eff0*/  HMMA.16816.F32 R40, R172, R116.reuse, R40 ;  /* 0x00000074ac28723c */ /* 0x090fe60000001828 */
        /* <DEDUP_REMOVED lines=94> */
[----:B------:R-:W-:Y:S04]  /*1f5e0*/  FADD.FTZ R4, R183, R2 ;  /* 0x00000002b7047221 */ /* 0x000fe80000010000 */
        /* <DEDUP_REMOVED lines=37> */
[----:B------:R-:W-:Y:S01]  /*1f840*/  FADD.FTZ R2, R181, R0 ;  /* 0x00000000b5027221 */ /* 0x000fe20000010000 */
[----:B------:R-:W-:Y:S01]  /*1f850*/  IADD3 R0, R212, -0x1, RZ ;  /* 0xffffffffd4007810 */ /* 0x000fe20007ffe0ff */
[C---:B------:R-:W-:Y:S04]  /*1f860*/  HMMA.16816.F32 R76, R176.reuse, R12, R76 ;  /* 0x0000000cb04c723c */ /* 0x040fe8000000184c */
[----:B------:R-:W-:Y:S01]  /*1f870*/  FADD.FTZ R214, R191, R4 ;  /* 0x00000004bfd67221 */ /* 0x000fe20000010000 */
[----:B------:R-:W-:Y:S01]  /*1f880*/  MOV R212, R0 ;  /* 0x0000000000d47202 */ /* 0x000fe20000000f00 */
[----:B------:R-:W-:Y:S02]  /*1f890*/  FADD.FTZ R232, R184, R3 ;  /* 0x00000003b8e87221 */ /* 0x000fe40000010000 */
[-C--:B------:R-:W-:Y:S04]  /*1f8a0*/  HMMA.16816.F32 R80, R176, R14.reuse, R80 ;  /* 0x0000000eb050723c */ /* 0x080fe80000001850 */
[----:B------:R-:W-:Y:S04]  /*1f8b0*/  FADD.FTZ R233, R180, R2 ;  /* 0x00000002b4e97221 */ /* 0x000fe80000010000 */
[C---:B------:R-:W-:Y:S08]  /*1f8c0*/  HMMA.16816.F32 R84, R172.reuse, R14, R84 ;  /* 0x0000000eac54723c */ /* 0x040ff00000001854 */
[-C--:B---3--:R-:W-:Y:S08]  /*1f8d0*/  HMMA.16816.F32 R88, R172, R16.reuse, R88 ;  /* 0x00000010ac58723c */ /* 0x088ff00000001858 */
[C---:B------:R-:W-:Y:S08]  /*1f8e0*/  HMMA.16816.F32 R92, R176.reuse, R16, R92 ;  /* 0x00000010b05c723c */ /* 0x040ff0000000185c */
[-C--:B------:R-:W-:Y:S08]  /*1f8f0*/  HMMA.16816.F32 R96, R176, R18.reuse, R96 ;  /* 0x00000012b060723c */ /* 0x080ff00000001860 */
[----:B------:R-:W-:Y:S01]  /*1f900*/  HMMA.16816.F32 R100, R172, R18, R100 ;  /* 0x00000012ac64723c */ /* 0x000fe20000001864 */
[----:B------:R-:W-:Y:S07]  /*1f910*/  @!UPT UIADD3 URZ, URZ, URZ, URZ ;  /* 0x0000003f3f3ff290 */ /* 0x000fee000fffe03f */
[----:B------:R-:W-:-:S11]  /*1f920*/  @P0 BRA `(.L_x_1099) ;  /* 0xffffbd4000000947 */ /* 0x000fd6000383ffff */
.L_x_1067:
[----:B------:R-:W-:Y:S05]  /*1f930*/  BRA.DIV ~URZ, `(.L_x_1100) ;  /* 0x00007a427f007947 */ /* 0x000fea000b800000 */
[----:B------:R2:W3:Y:S02]  /*1f940*/  SHFL.BFLY PT, R0, R215, 0x2, 0x1f ;  /* 0x0c401f00d7007f89 */ /* 0x0004e400000e0000 */
.L_x_1221:
[----:B---3--:R-:W-:Y:S01]  /*1f950*/  FADD.FTZ R4, R0, R215 ;  /* 0x000000d700047221 */ /* 0x008fe20000010000 */
[----:B------:R-:W-:Y:S05]  /*1f960*/  BRA.DIV ~URZ, `(.L_x_1101) ;  /* 0x00007a627f007947 */ /* 0x000fea000b800000 */
[----:B------:R-:W3:Y:S04]  /*1f970*/  SHFL.BFLY PT, R2, R214, 0x2, 0x1f ;  /* 0x0c401f00d6027f89 */ /* 0x000ee800000e0000 */
[----:B------:R-:W4:Y:S04]  /*1f980*/  SHFL.BFLY PT, R0, R232, 0x2, 0x1f ;  /* 0x0c401f00e8007f89 */ /* 0x000f2800000e0000 */
[----:B------:R-:W5:Y:S04]  /*1f990*/  SHFL.BFLY PT, R11, R233, 0x2, 0x1f ;  /* 0x0c401f00e90b7f89 */ /* 0x000f6800000e0000 */
[----:B-1----:R-:W1:Y:S01]  /*1f9a0*/  SHFL.BFLY PT, R3, R4, 0x1, 0x1f ;  /* 0x0c201f0004037f89 */ /* 0x002e6200000e0000 */
[----:B---3--:R-:W-:-:S02]  /*1f9b0*/  FADD.FTZ R2, R2, R214 ;  /* 0x000000d602027221 */ /* 0x008fc40000010000 */
[----:B----4-:R-:W-:-:S03]  /*1f9c0*/  FADD.FTZ R0, R0, R232 ;  /* 0x000000e800007221 */ /* 0x010fc60000010000 */
[----:B------:R-:W3:Y:S01]  /*1f9d0*/  SHFL.BFLY PT, R9, R2, 0x1, 0x1f ;  /* 0x0c201f0002097f89 */ /* 0x000ee200000e0000 */
[----:B-----5:R-:W-:-:S03]  /*1f9e0*/  FADD.FTZ R11, R11, R233 ;  /* 0x000000e90b0b7221 */ /* 0x020fc60000010000 */
[----:B------:R-:W4:Y:S01]  /*1f9f0*/  SHFL.BFLY PT, R8, R0, 0x1, 0x1f ;  /* 0x0c201f0000087f89 */ /* 0x000f2200000e0000 */
[----:B-1----:R-:W-:-:S03]  /*1fa00*/  FADD.FTZ R10, R4, R3 ;  /* 0x00000003040a7221 */ /* 0x002fc60000010000 */
[----:B------:R1:W2:Y:S01]  /*1fa10*/  SHFL.BFLY PT, R12, R11, 0x1, 0x1f ;  /* 0x0c201f000b0c7f89 */ /* 0x0002a200000e0000 */
[----:B---3--:R-:W-:Y:S02]  /*1fa20*/  FADD.FTZ R9, R2, R9 ;  /* 0x0000000902097221 */ /* 0x008fe40000010000 */
[----:B----4-:R-:W-:Y:S02]  /*1fa30*/  FADD.FTZ R8, R0, R8 ;  /* 0x0000000800087221 */ /* 0x010fe40000010000 */
.L_x_1222:
[----:B------:R-:W-:Y:S01]  /*1fa40*/  FSETP.NE.FTZ.AND P3, PT, R10, RZ, PT ;  /* 0x000000ff0a00720b */ /* 0x000fe20003f75000 */
[----:B------:R-:W-:Y:S01]  /*1fa50*/  CS2R R2, SRZ ;  /* 0x0000000000027805 */ /* 0x000fe2000001ff00 */
[----:B------:R-:W-:Y:S01]  /*1fa60*/  MOV R0, RZ ;  /* 0x000000ff00007202 */ /* 0x000fe20000000f00 */
[----:B--2---:R-:W-:Y:S01]  /*1fa70*/  FADD.FTZ R4, R12, R11 ;  /* 0x0000000b0c047221 */ /* 0x004fe20000010000 */
[----:B------:R-:W-:Y:S02]  /*1fa80*/  FSETP.NE.FTZ.AND P2, PT, R9, RZ, PT ;  /* 0x000000ff0900720b */ /* 0x000fe40003f55000 */
[----:B------:R-:W-:Y:S02]  /*1fa90*/  FSETP.NE.FTZ.AND P1, PT, R8, RZ, PT ;  /* 0x000000ff0800720b */ /* 0x000fe40003f35000 */
[----:B------:R-:W-:-:S02]  /*1faa0*/  FSETP.NE.FTZ.AND P0, PT, R4, RZ, PT ;  /* 0x000000ff0400720b */ /* 0x000fc40003f15000 */
[----:B------:R-:W-:Y:S02]  /*1fab0*/  MOV R25, 0xff800000 ;  /* 0xff80000000197802 */ /* 0x000fe40000000f00 */
[----:B------:R-:W-:Y:S01]  /*1fac0*/  MOV R23, 0xff800000 ;  /* 0xff80000000177802 */ /* 0x000fe20000000f00 */
[----:B------:R-:W2:Y:S01]  /*1fad0*/  @P3 MUFU.RCP R0, R10 ;  /* 0x0000000a00003308 */ /* 0x000ea20000001000 */
[----:B------:R-:W-:Y:S02]  /*1fae0*/  MOV R24, 0xff800000 ;  /* 0xff80000000187802 */ /* 0x000fe40000000f00 */
[----:B------:R-:W-:-:S03]  /*1faf0*/  MOV R22, 0xff800000 ;  /* 0xff80000000167802 */ /* 0x000fc60000000f00 */
[----:B------:R-:W-:Y:S02]  /*1fb00*/  @P1 MOV R13, 0x3f317218 ;  /* 0x3f317218000d1802 */ /* 0x000fe40000000f00 */
[----:B------:R-:W-:Y:S01]  /*1fb10*/  @P2 MUFU.RCP R3, R9 ;  /* 0x0000000900032308 */ /* 0x000fe20000001000 */
[----:B--2---:R-:W-:-:S07]  /*1fb20*/  FMUL.FTZ R182, R0, R84 ;  /* 0x0000005400b67220 */ /* 0x004fce0000410000 */
[----:B------:R-:W2:Y:S01]  /*1fb30*/  @P2 MUFU.LG2 R9, R9 ;  /* 0x0000000900092308 */ /* 0x000ea20000000c00 */
        /* <DEDUP_REMOVED lines=25> */
[----:B------:R3:W4:Y:S01]  /*1fcd0*/  @P1 MUFU.LG2 R0, R8 ;  /* 0x0000000800001308 */ /* 0x0007220000000c00 */
[----:B-12---:R-:W-:-:S02]  /*1fce0*/  @P2 FMUL.FTZ R11, R9, 0.69314718246459960938 ;  /* 0x3f317218090b2820 */ /* 0x006fc40000410000 */
[C---:B------:R-:W-:Y:S02]  /*1fcf0*/  FMUL.FTZ R144, R3.reuse, R142 ;  /* 0x0000008e03907220 */ /* 0x040fe40000410000 */
[C---:B------:R-:W-:Y:S02]  /*1fd00*/  FMUL.FTZ R145, R3.reuse, R143 ;  /* 0x0000008f03917220 */ /* 0x040fe40000410000 */
[C---:B------:R-:W-:Y:S02]  /*1fd10*/  FMUL.FTZ R88, R3.reuse, R154 ;  /* 0x0000009a03587220 */ /* 0x040fe40000410000 */
[C---:B------:R-:W-:Y:S02]  /*1fd20*/  FMUL.FTZ R89, R3.reuse, R155 ;  /* 0x0000009b03597220 */ /* 0x040fe40000410000 */
[C---:B------:R-:W-:Y:S02]  /*1fd30*/  FMUL.FTZ R100, R3.reuse, R158 ;  /* 0x0000009e03647220 */ /* 0x040fe40000410000 */
[----:B------:R-:W-:-:S02]  /*1fd40*/  FMUL.FTZ R101, R3, R159 ;  /* 0x0000009f03657220 */ /* 0x000fc40000410000 */
[C---:B------:R-:W-:Y:S01]  /*1fd50*/  FMUL.FTZ R142, R3.reuse, R70 ;  /* 0x00000046038e7220 */ /* 0x040fe20000410000 */
[----:B---3--:R-:W-:Y:S01]  /*1fd60*/  @P2 MOV R8, 0x3f317218 ;  /* 0x3f31721800082802 */ /* 0x008fe20000000f00 */
[----:B----4-:R-:W-:Y:S01]  /*1fd70*/  @P1 FMUL.FTZ R9, R0, 0.69314718246459960938 ;  /* 0x3f31721800091820 */ /* 0x010fe20000410000 */
        /* <DEDUP_REMOVED lines=8> */
[----:B------:R-:W-:Y:S02]  /*1fe00*/  FMUL.FTZ R45, R2, R61 ;  /* 0x0000003d022d7220 */ /* 0x000fe40000410000 */
        /* <DEDUP_REMOVED lines=73> */
.L_x_922:
[----:B------:R2:W5:Y:S04]  /*202a0*/  LDL R6, [R1+0x80] ;  /* 0x0000800001067983 */ /* 0x0005680000100800 */
[----:B------:R-:W4:Y:S01]  /*202b0*/  S2R R2, SR_TID.X ;  /* 0x0000000000027919 */ /* 0x000f220000002100 */
[----:B------:R-:W-:Y:S01]  /*202c0*/  BSSY B0, `(.L_x_1102) ;  /* 0x0000011000007945 */ /* 0x000fe20003800000 */
[----:B----4-:R-:W-:-:S13]  /*202d0*/  LOP3.LUT P0, RZ, R2, 0x7f, RZ, 0xc0, !PT ;  /* 0x0000007f02ff7812 */ /* 0x010fda000780c0ff */
[----:B------:R-:W-:Y:S05]  /*202e0*/  @P0 BRA `(.L_x_1103) ;  /* 0x000000e000000947 */ /* 0x000fea0003800000 */
[----:B--2---:R-:W2:Y:S01]  /*202f0*/  S2R R4, SR_LANEID ;  /* 0x0000000000047919 */ /* 0x004ea20000000000 */
[----:B------:R-:W-:Y:S01]  /*20300*/  VOTEU.ANY UR4, UPT, PT ;  /* 0x0000000000047886 */ /* 0x000fe200038e0100 */
[----:B---3--:R-:W-:Y:S01]  /*20310*/  IMAD.MOV.U32 R5, RZ, RZ, c[0x0][0x564] ;  /* 0x00015900ff057624 */ /* 0x008fe200078e00ff */
[----:B-1----:R-:W2:Y:S08]  /*20320*/  FLO.U32 R3, UR4 ;  /* 0x0000000400037d00 */ /* 0x002eb000080e0000 */
        /* <DEDUP_REMOVED lines=8> */
[----:B--2--5:R-:W-:-:S05]  /*203b0*/  IADD3 R6, R3, c[0x0][0xc], R2 ;  /* 0x0000030003067a10 */ /* 0x024fca0007ffe002 */
[----:B------:R1:W-:Y:S02]  /*203c0*/  STL [R1+0x80], R6 ;  /* 0x0000800601007387 */ /* 0x0003e40000100800 */
.L_x_1103:
[----:B--2---:R-:W-:Y:S05]  /*203d0*/  BSYNC B0 ;  /* 0x0000000000007941 */ /* 0x004fea0003800000 */
.L_x_1102:
[----:B------:R-:W-:Y:S01]  /*203e0*/  PRMT R0, R0, 0x9910, RZ ;  /* 0x0000991000007816 */ /* 0x000fe200000000ff */
[----:B------:R-:W-:Y:S01]  /*203f0*/  BSSY B1, `(.L_x_1104) ;  /* 0x00003cc000017945 */ /* 0x000fe20003800000 */
[----:B-----5:R-:W-:Y:S02]  /*20400*/  IMAD.MOV.U32 R76, RZ, RZ, R6 ;  /* 0x000000ffff4c7224 */ /* 0x020fe400078e0006 */
[----:B------:R-:W-:-:S13]  /*20410*/  ISETP.NE.AND P0, PT, R0, RZ, PT ;  /* 0x000000ff0000720c */ /* 0x000fda0003f05270 */
[----:B------:R-:W-:Y:S05]  /*20420*/  @!P0 BRA `(.L_x_1105) ;  /* 0x00002ef000008947 */ /* 0x000fea0003800000 */
[----:B------:R-:W2:Y:S04]  /*20430*/  LDL R10, [R1+0x94] ;  /* 0x00009400010a7983 */ /* 0x000ea80000100800 */
[----:B------:R-:W4:Y:S04]  /*20440*/  LDL R9, [R1+0x98] ;  /* 0x0000980001097983 */ /* 0x000f280000100800 */
[----:B---3--:R-:W3:Y:S04]  /*20450*/  LDL R8, [R1+0xa0] ;  /* 0x0000a00001087983 */ /* 0x008ee80000100800 */
[----:B------:R-:W3:Y:S04]  /*20460*/  LDL R11, [R1+0x9c] ;  /* 0x00009c00010b7983 */ /* 0x000ee80000100800 */
[----:B-1----:R-:W3:Y:S01]  /*20470*/  LDL R6, [R1+0x8c] ;  /* 0x00008c0001067983 */ /* 0x002ee20000100800 */
        /* <DEDUP_REMOVED lines=20> */
[----:B------:R4:W-:Y:S01]  /*205c0*/  STS [R10+0x1280], R2 ;  /* 0x001280020a007388 */ /* 0x0009e20000000800 */
[----:B-1----:R-:W-:Y:S02]  /*205d0*/  F2FP.PACK_AB R0, R37, R36 ;  /* 0x000000242500723e */ /* 0x002fe400000000ff */
[----:B--2---:R-:W-:-:S03]  /*205e0*/  F2FP.PACK_AB R3, R149, R148 ;  /* 0x000000949503723e */ /* 0x004fc600000000ff */
[----:B------:R1:W-:Y:S01]  /*205f0*/  STS [R9+0x1000], R0 ;  /* 0x0010000009007388 */ /* 0x0003e20000000800 */
[----:B----4-:R-:W-:-:S03]  /*20600*/  F2FP.PACK_AB R2, R151, R150 ;  /* 0x000000969702723e */ /* 0x010fc600000000ff */
[----:B------:R2:W-:Y:S04]  /*20610*/  STS [R9+0x1200], R4 ;  /* 0x0012000409007388 */ /* 0x0005e80000000800 */
[----:B---3--:R3:W-:Y:S04]  /*20620*/  STS [R8+0x80], R3 ;  /* 0x0000800308007388 */ /* 0x0087e80000000800 */
[----:B------:R4:W-:Y:S01]  /*20630*/  STS [R8+0x280], R2 ;  /* 0x0002800208007388 */ /* 0x0009e20000000800 */
[----:B-1----:R-:W-:Y:S02]  /*20640*/  F2FP.PACK_AB R0, R153, R152 ;  /* 0x000000989900723e */ /* 0x002fe400000000ff */
[----:B--2---:R-:W-:-:S03]  /*20650*/  F2FP.PACK_AB R4, R39, R38 ;  /* 0x000000262704723e */ /* 0x004fc600000000ff */
[----:B------:R1:W-:Y:S01]  /*20660*/  STS [R11], R0 ;  /* 0x000000000b007388 */ /* 0x0003e20000000800 */
        /* <DEDUP_REMOVED lines=69> */
[----:B-1----:R-:W-:-:S02]  /*20ac0*/  F2FP.PACK_AB R2, R27, R26 ;  /* 0x0000001a1b02723e */ /* 0x002fc400000000ff */
[----:B--2---:R-:W-:-:S03]  /*20ad0*/  F2FP.PACK_AB R0, R33, R32 ;  /* 0x000000202100723e */ /* 0x004fc600000000ff */
[----:B------:R-:W-:Y:S01]  /*20ae0*/  STS [R11+0x5000], R2 ;  /* 0x005000020b007388 */ /* 0x000fe20000000800 */
[----:B---3--:R-:W-:-:S03]  /*20af0*/  IMAD.MOV.U32 R4, RZ, RZ, 0x4 ;  /* 0x00000004ff047424 */ /* 0x008fc600078e00ff */
[----:B------:R1:W-:Y:S01]  /*20b00*/  STS [R11+0x5200], R0 ;  /* 0x005200000b007388 */ /* 0x0003e20000000800 */
[----:B------:R-:W-:Y:S02]  /*20b10*/  IMAD.MOV.U32 R3, RZ, RZ, RZ ;  /* 0x000000ffff037224 */ /* 0x000fe400078e00ff */
[CC--:B------:R-:W-:Y:S01]  /*20b20*/  @P1 IMAD.WIDE R8, R6.reuse, R4.reuse, c[0x0][0x508] ;  /* 0x0001420006081625 */ /* 0x0c0fe200078e0204 */
[----:B------:R-:W-:Y:S03]  /*20b30*/  BAR.SYNC.DEFER_BLOCKING 0x1, 0x80 ;  /* 0x0042000000007b1d */ /* 0x000fe60000010000 */
[----:B------:R-:W-:-:S03]  /*20b40*/  IMAD.WIDE R4, R6, R4, c[0x0][0x500] ;  /* 0x0001400006047625 */ /* 0x000fc600078e0204 */
[----:B------:R2:W5:Y:S04]  /*20b50*/  @P1 LDG.E R12, [R8.64] ;  /* 0x00000008080c1981 */ /* 0x000568000c1e1900 */
[----:B------:R2:W5:Y:S01]  /*20b60*/  @P2 LDG.E R3, [R4.64] ;  /* 0x0000000804032981 */ /* 0x000562000c1e1900 */
[----:B----4-:R-:W-:-:S04]  /*20b70*/  ISETP.NE.AND P0, PT, R10, RZ, PT ;  /* 0x000000ff0a00720c */ /* 0x010fc80003f05270 */
[----:B-1----:R-:W-:Y:S01]  /*20b80*/  SEL R0, R10, c[0x0][0x3d4], P0 ;  /* 0x0000f5000a007a07 */ /* 0x002fe20000000000 */
[----:B------:R-:W-:Y:S05]  /*20b90*/  @P1 BRA `(.L_x_1106) ;  /* 0x0000004000001947 */ /* 0x000fea0003800000 */
[----:B--2---:R-:W-:Y:S05]  /*20ba0*/  @!P2 BRA `(.L_x_1106) ;  /* 0x000000300000a947 */ /* 0x004fea0003800000 */
[----:B-----5:R1:W2:Y:S04]  /*20bb0*/  LDG.E R12, [R4.64] ;  /* 0x00000008040c7981 */ /* 0x0202a8000c1e1900 */
[----:B-1----:R-:W2:Y:S02]  /*20bc0*/  LDG.E R4, [R4.64+0x4] ;  /* 0x0000040804047981 */ /* 0x002ea4000c1e1900 */
[----:B--2---:R-:W-:Y:S02]  /*20bd0*/  IADD3 R12, -R12, R4, RZ ;  /* 0x000000040c0c7210 */ /* 0x004fe40007ffe1ff */
.L_x_1106:
[----:B--2---:R-:W2:Y:S04]  /*20be0*/  LDL R4, [R1+0x78] ;  /* 0x0000780001047983 */ /* 0x004ea80000100800 */
[----:B------:R-:W3:Y:S04]  /*20bf0*/  LDL.LU R5, [R1+0x88] ;  /* 0x0000880001057983 */ /* 0x000ee80000300800 */
[----:B------:R-:W2:Y:S04]  /*20c00*/  LDL R77, [R1+0x54] ;  /* 0x00005400014d7983 */ /* 0x000ea80000100800 */
[----:B------:R-:W4:Y:S04]  /*20c10*/  LDL R15, [R1+0xa4] ;  /* 0x0000a400010f7983 */ /* 0x000f280000100800 */
[----:B------:R-:W4:Y:S01]  /*20c20*/  LDL R78, [R1+0xe4] ;  /* 0x0000e400014e7983 */ /* 0x000f220000100800 */
[----:B------:R-:W-:Y:S01]  /*20c30*/  IMAD.MOV.U32 R13, RZ, RZ, 0x368 ;  /* 0x00000368ff0d7424 */ /* 0x000fe200078e00ff */
[----:B------:R-:W-:-:S04]  /*20c40*/  ISETP.GT.AND P2, PT, R0, 0x1, PT ;  /* 0x000000010000780c */ /* 0x000fc80003f44270 */
[----:B------:R-:W-:-:S04]  /*20c50*/  SEL R13, R13, 0x328, P2 ;  /* 0x000003280d0d7807 */ /* 0x000fc80001000000 */
[----:B------:R-:W1:Y:S08]  /*20c60*/  LDC.64 R8, c[0x0][R13+0x170] ;  /* 0x00005c000d087b82 */ /* 0x000e700000000a00 */
[----:B------:R-:W2:Y:S08]  /*20c70*/  LDC.64 R16, c[0x0][R13+0x168] ;  /* 0x00005a000d107b82 */ /* 0x000eb00000000a00 */
[----:B------:R1:W2:Y:S08]  /*20c80*/  LDC.64 R20, c[0x0][R13+0x178] ;  /* 0x00005e000d147b82 */ /* 0x0002b00000000a00 */
[----:B------:R1:W2:Y:S01]  /*20c90*/  LDC.64 R18, c[0x0][R13+0x160] ;  /* 0x000058000d127b82 */ /* 0x0002a20000000a00 */
[----:B------:R-:W-:Y:S01]  /*20ca0*/  ISETP.NE.U32.AND P0, PT, RZ, c[0x0][0x500], PT ;  /* 0x00014000ff007a0c */ /* 0x000fe20003f05070 */
[----:B------:R-:W-:-:S03]  /*20cb0*/  IMAD.MOV.U32 R0, RZ, RZ, c[0x0][0x4e8] ;  /* 0x00013a00ff007624 */ /* 0x000fc600078e00ff */
[----:B------:R-:W-:Y:S02]  /*20cc0*/  ISETP.NE.AND.EX P0, PT, RZ, c[0x0][0x504], PT, P0 ;  /* 0x00014100ff007a0c */ /* 0x000fe40003f05300 */
[----:B------:R-:W-:Y:S02]  /*20cd0*/  ISETP.NE.AND P5, PT, R0, 0x1, PT ;  /* 0x000000010000780c */ /* 0x000fe40003fa5270 */
[----:B------:R-:W-:Y:S02]  /*20ce0*/  SHF.R.S32.HI R0, RZ, 0x1f, R6 ;  /* 0x0000001fff007819 */ /* 0x000fe40000011406 */
[----:B------:R-:W-:Y:S02]  /*20cf0*/  SEL R2, R6, RZ, !P0 ;  /* 0x000000ff06027207 */ /* 0x000fe40004000000 */
[----:B------:R-:W-:Y:S01]  /*20d00*/  SEL R6, R0, RZ, !P0 ;  /* 0x000000ff00067207 */ /* 0x000fe20004000000 */
[----:B------:R-:W2:Y:S02]  /*20d10*/  S2R R79, SR_TID.X ;  /* 0x00000000004f7919 */ /* 0x000ea40000002100 */
[----:B-1----:R-:W-:-:S04]  /*20d20*/  IMAD R0, R9, R2, RZ ;  /* 0x0000000209007224 */ /* 0x002fc800078e02ff */
[C---:B------:R-:W-:Y:S02]  /*20d30*/  IMAD R14, R8.reuse, R6, R0 ;  /* 0x00000006080e7224 */ /* 0x040fe400078e0200 */
[----:B------:R-:W-:-:S04]  /*20d40*/  IMAD.WIDE.U32 R8, R8, R2, RZ ;  /* 0x0000000208087225 */ /* 0x000fc800078e00ff */
[----:B------:R-:W-:Y:S01]  /*20d50*/  IMAD.IADD R14, R9, 0x1, R14 ;  /* 0x00000001090e7824 */ /* 0x000fe200078e020e */
[----:B------:R-:W-:-:S04]  /*20d60*/  LOP3.LUT R209, R209, 0xfffffffd, RZ, 0xc0, !PT ;  /* 0xfffffffdd1d17812 */ /* 0x000fc800078ec0ff */
[----:B------:R-:W-:Y:S02]  /*20d70*/  LOP3.LUT R209, R209, 0xfffffffe, RZ, 0xc0, !PT ;  /* 0xfffffffed1d17812 */ /* 0x000fe400078ec0ff */
[----:B---3--:R-:W-:Y:S01]  /*20d80*/  LOP3.LUT R5, R5, 0xffff, RZ, 0xc0, !PT ;  /* 0x0000ffff05057812 */ /* 0x008fe200078ec0ff */
[----:B--2---:R-:W-:-:S04]  /*20d90*/  IMAD.IADD R4, R4, 0x1, R77 ;  /* 0x0000000104047824 */ /* 0x004fc800078e024d */
[----:B------:R-:W-:-:S04]  /*20da0*/  IMAD.WIDE.U32 R10, R16, R5, RZ ;  /* 0x00000005100a7225 */ /* 0x000fc800078e00ff */
[----:B------:R-:W-:-:S04]  /*20db0*/  @P5 IMAD.HI.U32 R6, R4, c[0x0][0x4ec], RZ ;  /* 0x00013b0004065a27 */ /* 0x000fc800078e00ff */
[----:B------:R-:W-:Y:S01]  /*20dc0*/  IMAD.MOV.U32 R0, RZ, RZ, R4 ;  /* 0x000000ffff007224 */ /* 0x000fe200078e0004 */
[----:B------:R-:W-:Y:S01]  /*20dd0*/  @P5 SHF.R.U32.HI R0, RZ, c[0x0][0x4f0], R6 ;  /* 0x00013c00ff005a19 */ /* 0x000fe20000011606 */
[----:B------:R-:W-:Y:S01]  /*20de0*/  IMAD R13, R17, R5, RZ ;  /* 0x00000005110d7224 */ /* 0x000fe200078e02ff */
[----:B----4-:R-:W-:Y:S02]  /*20df0*/  SEL R6, R15, RZ, P2 ;  /* 0x000000ff0f067207 */ /* 0x010fe40001000000 */
        /* <DEDUP_REMOVED lines=37> */
[----:B---3--:R-:W-:-:S05]  /*21050*/  IMAD.IADD R6, R78, 0x1, R77 ;  /* 0x000000014e067824 */ /* 0x008fca00078e024d */
        /* <DEDUP_REMOVED lines=18> */
[----:B------:R-:W2:Y:S04]  /*21180*/  LDL R78, [R1+0x24] ;  /* 0x00002400014e7983 */ /* 0x000ea80000100800 */
[----:B------:R-:W3:Y:S01]  /*21190*/  LDL R20, [R1+0x38] ;  /* 0x0000380001147983 */ /* 0x000ee20000100800 */
[----:B------:R-:W-:Y:S01]  /*211a0*/  IMAD R16, R16, c[0x0][0x3a0], RZ ;  /* 0x0000e80010107a24 */ /* 0x000fe200078e02ff */
[----:B------:R-:W-:Y:S01]  /*211b0*/  SHF.R.S32.HI R4, RZ, 0x1f, R2 ;  /* 0x0000001fff047819 */ /* 0x000fe20000011402 */
[C---:B-1----:R-:W-:Y:S01]  /*211c0*/  IMAD.WIDE.U32 R8, R3.reuse, c[0x0][0x3a0], RZ ;  /* 0x0000e80003087a25 */ /* 0x042fe200078e00ff */
[----:B------:R-:W1:Y:S03]  /*211d0*/  S2R R12, SR_TID.X ;  /* 0x00000000000c7919 */ /* 0x000e660000002100 */
[----:B------:R-:W-:-:S02]  /*211e0*/  IMAD R3, R3, c[0x0][0x3a4], R16 ;  /* 0x0000e90003037a24 */ /* 0x000fc400078e0210 */
[----:B------:R-:W-:-:S03]  /*211f0*/  IMAD R10, R4, c[0x0][0x3f0], RZ ;  /* 0x0000fc00040a7a24 */ /* 0x000fc600078e02ff */
[----:B------:R-:W-:Y:S01]  /*21200*/  IADD3 R9, R9, R3, RZ ;  /* 0x0000000309097210 */ /* 0x000fe20007ffe0ff */
[----:B------:R-:W-:-:S04]  /*21210*/  IMAD R10, R2, c[0x0][0x3f4], R10 ;  /* 0x0000fd00020a7a24 */ /* 0x000fc800078e020a */
[----:B------:R-:W-:-:S04]  /*21220*/  IMAD.WIDE.U32 R8, R5, c[0x0][0x3e8], R8 ;  /* 0x0000fa0005087a25 */ /* 0x000fc800078e0008 */
[----:B------:R-:W-:Y:S01]  /*21230*/  IMAD R5, R5, c[0x0][0x3ec], R9 ;  /* 0x0000fb0005057a24 */ /* 0x000fe200078e0209 */
[----:B------:R-:W-:-:S05]  /*21240*/  MOV R4, R8 ;  /* 0x0000000800047202 */ /* 0x000fca0000000f00 */
[----:B------:R-:W-:Y:S01]  /*21250*/  IMAD.WIDE.U32 R4, R2, c[0x0][0x3f0], R4 ;  /* 0x0000fc0002047a25 */ /* 0x000fe200078e0004 */
[----:B-1----:R-:W-:-:S04]  /*21260*/  SHF.R.S32.HI R13, RZ, 0x1f, R12 ;  /* 0x0000001fff0d7819 */ /* 0x002fc8000001140c */
[----:B------:R-:W-:Y:S02]  /*21270*/  IADD3 R5, R5, R10, RZ ;  /* 0x0000000a05057210 */ /* 0x000fe40007ffe0ff */
[----:B------:R-:W-:-:S04]  /*21280*/  LEA.HI R13, R13, R12, RZ, 0x2 ;  /* 0x0000000c0d0d7211 */ /* 0x000fc800078f10ff */
[----:B------:R-:W-:Y:S02]  /*21290*/  SHF.R.S32.HI R13, RZ, 0x2, R13 ;  /* 0x00000002ff0d7819 */ /* 0x000fe4000001140d */
[----:B--2---:R-:W-:Y:S02]  /*212a0*/  IADD3 R6, R78, R77, RZ ;  /* 0x0000004d4e067210 */ /* 0x004fe40007ffe0ff */
[----:B---3--:R-:W-:-:S03]  /*212b0*/  SHF.L.U32 R9, R20, 0x1, RZ ;  /* 0x0000000114097819 */ /* 0x008fc600000006ff */
[----:B------:R-:W-:Y:S01]  /*212c0*/  @P5 IMAD.HI.U32 R11, R6, c[0x0][0x4ec], RZ ;  /* 0x00013b00060b5a27 */ /* 0x000fe200078e00ff */
[----:B------:R-:W-:Y:S01]  /*212d0*/  MOV R3, R6 ;  /* 0x0000000600037202 */ /* 0x000fe20000000f00 */
[----:B------:R1:W2:Y:S03]  /*212e0*/  LDS.128 R24, [R9+0x80] ;  /* 0x0000800009187984 */ /* 0x0002a60000000c00 */
[----:B------:R-:W-:Y:S01]  /*212f0*/  @P5 SHF.R.U32.HI R3, RZ, c[0x0][0x4f0], R11 ;  /* 0x00013c00ff035a19 */ /* 0x000fe2000001160b */
[----:B------:R1:W3:Y:S03]  /*21300*/  LDS.128 R36, [R9+0x880] ;  /* 0x0008800009247984 */ /* 0x0002e60000000c00 */
[----:B------:R-:W-:Y:S02]  /*21310*/  SHF.R.S32.HI R8, RZ, 0x1f, R3 ;  /* 0x0000001fff087819 */ /* 0x000fe40000011403 */
[----:B------:R-:W-:Y:S01]  /*21320*/  IADD3 R2, -R3, RZ, RZ ;  /* 0x000000ff03027210 */ /* 0x000fe20007ffe1ff */
[----:B------:R1:W4:Y:S02]  /*21330*/  LDS.128 R48, [R9+0x1080] ;  /* 0x0010800009307984 */ /* 0x0003240000000c00 */
[----:B------:R-:W-:-:S02]  /*21340*/  IMAD R8, R8, c[0x0][0x3e0], RZ ;  /* 0x0000f80008087a24 */ /* 0x000fc400078e02ff */
[----:B------:R1:W1:Y:S01]  /*21350*/  LDS.128 R60, [R9+0x1880] ;  /* 0x00188000093c7984 */ /* 0x0002620000000c00 */
[----:B------:R-:W-:Y:S02]  /*21360*/  IMAD R6, R2, c[0x0][0x4e8], R6 ;  /* 0x00013a0002067a24 */ /* 0x000fe400078e0206 */
[C---:B------:R-:W-:Y:S01]  /*21370*/  IMAD R8, R3.reuse, c[0x0][0x3e4], R8 ;  /* 0x0000f90003087a24 */ /* 0x040fe200078e0208 */
[----:B------:R1:W1:Y:S01]  /*21380*/  LDS.128 R20, [R9+0x2080] ;  /* 0x0020800009147984 */ /* 0x0002620000000c00 */
[----:B------:R-:W-:Y:S01]  /*21390*/  IMAD.WIDE.U32 R2, R3, c[0x0][0x3e0], R4 ;  /* 0x0000f80003027a25 */ /* 0x000fe200078e0004 */
[----:B------:R-:W-:Y:S02]  /*213a0*/  SHF.R.S32.HI R4, RZ, 0x1f, R6 ;  /* 0x0000001fff047819 */ /* 0x000fe40000011406 */
[----:B------:R1:W1:Y:S02]  /*213b0*/  LDS.128 R32, [R9+0x2880] ;  /* 0x0028800009207984 */ /* 0x0002640000000c00 */
[----:B------:R-:W-:Y:S01]  /*213c0*/  IADD3 R3, R3, R8, RZ ;  /* 0x0000000803037210 */ /* 0x000fe20007ffe0ff */
[----:B------:R-:W-:Y:S01]  /*213d0*/  IMAD R4, R4, c[0x0][0x3d8], RZ ;  /* 0x0000f60004047a24 */ /* 0x000fe200078e02ff */
[----:B------:R1:W1:Y:S03]  /*213e0*/  LDS.128 R44, [R9+0x3080] ;  /* 0x00308000092c7984 */ /* 0x0002660000000c00 */
[C---:B------:R-:W-:Y:S01]  /*213f0*/  IMAD.WIDE.U32 R2, R6.reuse, c[0x0][0x3d8], R2 ;  /* 0x0000f60006027a25 */ /* 0x040fe200078e0002 */
[----:B------:R1:W1:Y:S03]  /*21400*/  LDS.128 R56, [R9+0x3880] ;  /* 0x0038800009387984 */ /* 0x0002660000000c00 */
[----:B------:R-:W-:Y:S01]  /*21410*/  IMAD R6, R6, c[0x0][0x3dc], R4 ;  /* 0x0000f70006067a24 */ /* 0x000fe200078e0204 */
[----:B------:R1:W1:Y:S01]  /*21420*/  LDS.128 R16, [R9+0x4080] ;  /* 0x0040800009107984 */ /* 0x0002620000000c00 */
[----:B------:R-:W-:-:S02]  /*21430*/  LEA R12, P0, R2, c[0x0][0x380], 0x1 ;  /* 0x0000e000020c7a11 */ /* 0x000fc400078008ff */
[----:B------:R-:W-:Y:S01]  /*21440*/  IADD3 R4, R13, R77, RZ ;  /* 0x0000004d0d047210 */ /* 0x000fe20007ffe0ff */
[----:B------:R1:W1:Y:S01]  /*21450*/  LDS.128 R28, [R9+0x4880] ;  /* 0x00488000091c7984 */ /* 0x0002620000000c00 */
[----:B------:R-:W-:-:S03]  /*21460*/  IADD3 R3, R3, R6, RZ ;  /* 0x0000000603037210 */ /* 0x000fc60007ffe0ff */
[----:B------:R1:W1:Y:S01]  /*21470*/  LDS.128 R40, [R9+0x5080] ;  /* 0x0050800009287984 */ /* 0x0002620000000c00 */
[----:B------:R-:W-:-:S03]  /*21480*/  LEA.HI.X R5, R2, c[0x0][0x384], R3, 0x1, P0 ;  /* 0x0000e10002057a11 */ /* 0x000fc600000f0c03 */
[----:B------:R1:W1:Y:S01]  /*21490*/  LDS.128 R52, [R9+0x5880] ;  /* 0x0058800009347984 */ /* 0x0002620000000c00 */
[----:B------:R-:W-:Y:S05]  /*214a0*/  BRA.DIV ~URZ, `(.L_x_1108) ;  /* 0x000061427f007947 */ /* 0x000fea000b800000 */
[----:B--23--:R2:W3:Y:S02]  /*214b0*/  SHFL.IDX PT, R6, R5, RZ, 0x1c1f ;  /* 0x001c1fff05067589 */ /* 0x00c4e400000e0000 */
.L_x_1223:
[----:B------:R-:W-:Y:S05]  /*214c0*/  BRA.DIV ~URZ, `(.L_x_1109) ;  /* 0x000061927f007947 */ /* 0x000fea000b800000 */
[----:B------:R2:W4:Y:S02]  /*214d0*/  SHFL.IDX PT, R2, R12, RZ, 0x1c1f ;  /* 0x001c1fff0c027589 */ /* 0x00052400000e0000 */
.L_x_1224:
[----:B------:R-:W-:Y:S01]  /*214e0*/  ISETP.GE.AND P0, PT, R4, R0, PT ;  /* 0x000000000400720c */ /* 0x000fe20003f06270 */
[----:B------:R-:W-:-:S12]  /*214f0*/  BSSY B0, `(.L_x_1110) ;  /* 0x0000012000007945 */ /* 0x000fd80003800000 */
[----:B------:R-:W-:Y:S05]  /*21500*/  @P0 BRA `(.L_x_1111) ;  /* 0x0000010000000947 */ /* 0x000fea0003800000 */
[----:B------:R-:W5:Y:S04]  /*21510*/  LDL R15, [R1] ;  /* 0x00000000010f7983 */ /* 0x000f680000100800 */
[----:B--2---:R-:W2:Y:S04]  /*21520*/  LDL R13, [R1+0x4] ;  /* 0x00000400010d7983 */ /* 0x004ea80000100800 */
[----:B----4-:R-:W4:Y:S04]  /*21530*/  LDL R64, [R1+0x90] ;  /* 0x0000900001407983 */ /* 0x010f280000100800 */
[----:B---3--:R-:W3:Y:S01]  /*21540*/  LDL R14, [R1+0x7c] ;  /* 0x00007c00010e7983 */ /* 0x008ee20000100800 */
[----:B------:R-:W-:-:S13]  /*21550*/  ISETP.GE.AND P2, PT, R250, c[0x0][0x3c8], PT ;  /* 0x0000f200fa007a0c */ /* 0x000fda0003f46270 */
[----:B------:R-:W-:-:S04]  /*21560*/  @!P2 LEA R10, P5, R250, R2, 0x1 ;  /* 0x00000002fa0aa211 */ /* 0x000fc800078a08ff */
[----:B------:R-:W-:-:S05]  /*21570*/  @!P2 LEA.HI.X R11, R250, R6, R251, 0x1, P5 ;  /* 0x00000006fa0ba211 */ /* 0x000fca00028f0cfb */
[----:B------:R1:W-:Y:S01]  /*21580*/  @!P2 ST.E.128 [R10.64], R24 ;  /* 0x000000180a00a985 */ /* 0x0003e2000c101d08 */
[----:B-----5:R-:W-:Y:S02]  /*21590*/  ISETP.GE.AND P1, PT, R15, c[0x0][0x3c8], PT ;  /* 0x0000f2000f007a0c */ /* 0x020fe40003f26270 */
[----:B--2---:R-:W-:-:S11]  /*215a0*/  ISETP.GE.AND P0, PT, R13, c[0x0][0x3c8], PT ;  /* 0x0000f2000d007a0c */ /* 0x004fd60003f06270 */
[-C--:B------:R-:W-:Y:S02]  /*215b0*/  @!P1 LEA R8, P4, R15, R2.reuse, 0x1 ;  /* 0x000000020f089211 */ /* 0x080fe400078808ff */
[----:B------:R-:W-:Y:S02]  /*215c0*/  @!P0 LEA R2, P3, R13, R2, 0x1 ;  /* 0x000000020d028211 */ /* 0x000fe400078608ff */
[-C--:B-1--4-:R-:W-:Y:S02]  /*215d0*/  @!P1 LEA.HI.X R9, R15, R6.reuse, R64, 0x1, P4 ;  /* 0x000000060f099211 */ /* 0x092fe400020f0c40 */
[----:B---3--:R-:W-:-:S03]  /*215e0*/  @!P0 LEA.HI.X R3, R13, R6, R14, 0x1, P3 ;  /* 0x000000060d038211 */ /* 0x008fc600018f0c0e */
[----:B------:R1:W-:Y:S04]  /*215f0*/  @!P1 ST.E.128 [R8.64], R20 ;  /* 0x0000001408009985 */ /* 0x0003e8000c101d08 */
[----:B------:R1:W-:Y:S02]  /*21600*/  @!P0 ST.E.128 [R2.64], R16 ;  /* 0x0000001002008985 */ /* 0x0003e4000c101d08 */
.L_x_1111:
[----:B------:R-:W-:Y:S05]  /*21610*/  BSYNC B0 ;  /* 0x0000000000007941 */ /* 0x000fea0003800000 */
.L_x_1110:
[----:B------:R-:W-:Y:S05]  /*21620*/  BRA.DIV ~URZ, `(.L_x_1112) ;  /* 0x000060a27f007947 */ /* 0x000fea000b800000 */
[----:B---3--:R3:W2:Y:S04]  /*21630*/  SHFL.IDX PT, R6, R5, 0x1, 0x1c1f ;  /* 0x003c1f0005067f89 */ /* 0x0086a800000e0000 */
[----:B-1--4-:R3:W1:Y:S02]  /*21640*/  SHFL.IDX PT, R2, R12, 0x1, 0x1c1f ;  /* 0x003c1f000c027f89 */ /* 0x01266400000e0000 */
.L_x_1225:
[----:B------:R-:W-:Y:S01]  /*21650*/  IADD3 R3, R4, 0x20, RZ ;  /* 0x0000002004037810 */ /* 0x000fe20007ffe0ff */
[----:B------:R-:W-:Y:S03]  /*21660*/  BSSY B0, `(.L_x_1113) ;  /* 0x0000013000007945 */ /* 0x000fe60003800000 */
[----:B------:R-:W-:-:S13]  /*21670*/  ISETP.GE.AND P0, PT, R3, R0, PT ;  /* 0x000000000300720c */ /* 0x000fda0003f06270 */
[----:B------:R-:W-:Y:S05]  /*21680*/  @P0 BRA `(.L_x_1114) ;  /* 0x0000010000000947 */ /* 0x000fea0003800000 */
[----:B------:R-:W4:Y:S04]  /*21690*/  LDL R15, [R1] ;  /* 0x00000000010f7983 */ /* 0x000f280000100800 */
[----:B------:R-:W5:Y:S04]  /*216a0*/  LDL R13, [R1+0x4] ;  /* 0x00000400010d7983 */ /* 0x000f680000100800 */
[----:B---3--:R-:W3:Y:S04]  /*216b0*/  LDL R16, [R1+0x90] ;  /* 0x0000900001107983 */ /* 0x008ee80000100800 */
[----:B--2---:R-:W2:Y:S01]  /*216c0*/  LDL R14, [R1+0x7c] ;  /* 0x00007c00010e7983 */ /* 0x004ea20000100800 */
[----:B------:R-:W-:-:S13]  /*216d0*/  ISETP.GE.AND P2, PT, R250, c[0x0][0x3c8], PT ;  /* 0x0000f200fa007a0c */ /* 0x000fda0003f46270 */
[----:B-1----:R-:W-:-:S04]  /*216e0*/  @!P2 LEA R10, P5, R250, R2, 0x1 ;  /* 0x00000002fa0aa211 */ /* 0x002fc800078a08ff */
[----:B------:R-:W-:-:S05]  /*216f0*/  @!P2 LEA.HI.X R11, R250, R6, R251, 0x1, P5 ;  /* 0x00000006fa0ba211 */ /* 0x000fca00028f0cfb */
[----:B------:R1:W-:Y:S01]  /*21700*/  @!P2 ST.E.128 [R10.64], R36 ;  /* 0x000000240a00a985 */ /* 0x0003e2000c101d08 */
[----:B----4-:R-:W-:Y:S02]  /*21710*/  ISETP.GE.AND P1, PT, R15, c[0x0][0x3c8], PT ;  /* 0x0000f2000f007a0c */ /* 0x010fe40003f26270 */
[----:B-----5:R-:W-:-:S11]  /*21720*/  ISETP.GE.AND P0, PT, R13, c[0x0][0x3c8], PT ;  /* 0x0000f2000d007a0c */ /* 0x020fd60003f06270 */
[-C--:B------:R-:W-:Y:S02]  /*21730*/  @!P1 LEA R8, P4, R15, R2.reuse, 0x1 ;  /* 0x000000020f089211 */ /* 0x080fe400078808ff */
[----:B------:R-:W-:Y:S02]  /*21740*/  @!P0 LEA R2, P3, R13, R2, 0x1 ;  /* 0x000000020d028211 */ /* 0x000fe400078608ff */
[-C--:B---3--:R-:W-:Y:S02]  /*21750*/  @!P1 LEA.HI.X R9, R15, R6.reuse, R16, 0x1, P4 ;  /* 0x000000060f099211 */ /* 0x088fe400020f0c10 */
[----:B--2---:R-:W-:-:S03]  /*21760*/  @!P0 LEA.HI.X R3, R13, R6, R14, 0x1, P3 ;  /* 0x000000060d038211 */ /* 0x004fc600018f0c0e */
[----:B------:R1:W-:Y:S04]  /*21770*/  @!P1 ST.E.128 [R8.64], R32 ;  /* 0x0000002008009985 */ /* 0x0003e8000c101d08 */
[----:B------:R1:W-:Y:S02]  /*21780*/  @!P0 ST.E.128 [R2.64], R28 ;  /* 0x0000001c02008985 */ /* 0x0003e4000c101d08 */
.L_x_1114:
[----:B------:R-:W-:Y:S05]  /*21790*/  BSYNC B0 ;  /* 0x0000000000007941 */ /* 0x000fea0003800000 */
.L_x_1113:
[----:B------:R-:W-:Y:S05]  /*217a0*/  BRA.DIV ~URZ, `(.L_x_1115) ;  /* 0x00005ff27f007947 */ /* 0x000fea000b800000 */
[----:B--2---:R2:W4:Y:S02]  /*217b0*/  SHFL.IDX PT, R6, R5, 0x2, 0x1c1f ;  /* 0x005c1f0005067f89 */ /* 0x00452400000e0000 */
.L_x_1226:
[----:B------:R-:W-:Y:S05]  /*217c0*/  BRA.DIV ~URZ, `(.L_x_1116) ;  /* 0x000060427f007947 */ /* 0x000fea000b800000 */
[----:B-1----:R1:W2:Y:S02]  /*217d0*/  SHFL.IDX PT, R2, R12, 0x2, 0x1c1f ;  /* 0x005c1f000c027f89 */ /* 0x0022a400000e0000 */
.L_x_1227:
[----:B------:R-:W-:Y:S01]  /*217e0*/  IADD3 R3, R4, 0x40, RZ ;  /* 0x0000004004037810 */ /* 0x000fe20007ffe0ff */
[----:B------:R-:W-:Y:S03]  /*217f0*/  BSSY B0, `(.L_x_1117) ;  /* 0x0000013000007945 */ /* 0x000fe60003800000 */
[----:B------:R-:W-:-:S13]  /*21800*/  ISETP.GE.AND P0, PT, R3, R0, PT ;  /* 0x000000000300720c */ /* 0x000fda0003f06270 */
[----:B------:R-:W-:Y:S05]  /*21810*/  @P0 BRA `(.L_x_1118) ;  /* 0x0000010000000947 */ /* 0x000fea0003800000 */
[----:B------:R-:W5:Y:S04]  /*21820*/  LDL R15, [R1] ;  /* 0x00000000010f7983 */ /* 0x000f680000100800 */
[----:B---3--:R-:W3:Y:S04]  /*21830*/  LDL R13, [R1+0x4] ;  /* 0x00000400010d7983 */ /* 0x008ee80000100800 */
[----:B----4-:R-:W4:Y:S04]  /*21840*/  LDL R16, [R1+0x90] ;  /* 0x0000900001107983 */ /* 0x010f280000100800 */
[----:B--2---:R-:W2:Y:S01]  /*21850*/  LDL R14, [R1+0x7c] ;  /* 0x00007c00010e7983 */ /* 0x004ea20000100800 */
[----:B------:R-:W-:-:S13]  /*21860*/  ISETP.GE.AND P2, PT, R250, c[0x0][0x3c8], PT ;  /* 0x0000f200fa007a0c */ /* 0x000fda0003f46270 */
[----:B------:R-:W-:-:S04]  /*21870*/  @!P2 LEA R10, P5, R250, R2, 0x1 ;  /* 0x00000002fa0aa211 */ /* 0x000fc800078a08ff */
[----:B------:R-:W-:-:S05]  /*21880*/  @!P2 LEA.HI.X R11, R250, R6, R251, 0x1, P5 ;  /* 0x00000006fa0ba211 */ /* 0x000fca00028f0cfb */
[----:B------:R1:W-:Y:S01]  /*21890*/  @!P2 ST.E.128 [R10.64], R48 ;  /* 0x000000300a00a985 */ /* 0x0003e2000c101d08 */
[----:B-----5:R-:W-:Y:S02]  /*218a0*/  ISETP.GE.AND P1, PT, R15, c[0x0][0x3c8], PT ;  /* 0x0000f2000f007a0c */ /* 0x020fe40003f26270 */
[----:B---3--:R-:W-:-:S11]  /*218b0*/  ISETP.GE.AND P0, PT, R13, c[0x0][0x3c8], PT ;  /* 0x0000f2000d007a0c */ /* 0x008fd60003f06270 */
[-C--:B------:R-:W-:Y:S02]  /*218c0*/  @!P1 LEA R8, P4, R15, R2.reuse, 0x1 ;  /* 0x000000020f089211 */ /* 0x080fe400078808ff */
[----:B------:R-:W-:Y:S02]  /*218d0*/  @!P0 LEA R2, P3, R13, R2, 0x1 ;  /* 0x000000020d028211 */ /* 0x000fe400078608ff */
[-C--:B----4-:R-:W-:Y:S02]  /*218e0*/  @!P1 LEA.HI.X R9, R15, R6.reuse, R16, 0x1, P4 ;  /* 0x000000060f099211 */ /* 0x090fe400020f0c10 */
[----:B--2---:R-:W-:-:S03]  /*218f0*/  @!P0 LEA.HI.X R3, R13, R6, R14, 0x1, P3 ;  /* 0x000000060d038211 */ /* 0x004fc600018f0c0e */
[----:B------:R1:W-:Y:S04]  /*21900*/  @!P1 ST.E.128 [R8.64], R44 ;  /* 0x0000002c08009985 */ /* 0x0003e8000c101d08 */
[----:B------:R1:W-:Y:S02]  /*21910*/  @!P0 ST.E.128 [R2.64], R40 ;  /* 0x0000002802008985 */ /* 0x0003e4000c101d08 */
.L_x_1118:
[----:B------:R-:W-:Y:S05]  /*21920*/  BSYNC B0 ;  /* 0x0000000000007941 */ /* 0x000fea0003800000 */
.L_x_1117:
[----:B------:R-:W-:Y:S05]  /*21930*/  BRA.DIV ~URZ, `(.L_x_1119) ;  /* 0x00005f427f007947 */ /* 0x000fea000b800000 */
[----:B--23--:R-:W2:Y:S04]  /*21940*/  SHFL.IDX PT, R5, R5, 0x3, 0x1c1f ;  /* 0x007c1f0005057f89 */ /* 0x00cea800000e0000 */
[----:B-1----:R1:W3:Y:S02]  /*21950*/  SHFL.IDX PT, R2, R12, 0x3, 0x1c1f ;  /* 0x007c1f000c027f89 */ /* 0x0022e400000e0000 */
.L_x_1228:
[----:B------:R-:W-:-:S04]  /*21960*/  IADD3 R3, R4, 0x60, RZ ;  /* 0x0000006004037810 */ /* 0x000fc80007ffe0ff */
[----:B------:R-:W-:-:S13]  /*21970*/  ISETP.GE.AND P0, PT, R3, R0, PT ;  /* 0x000000000300720c */ /* 0x000fda0003f06270 */
[----:B------:R-:W-:Y:S05]  /*21980*/  @P0 BRA `(.L_x_1120) ;  /* 0x0000272000000947 */ /* 0x000fea0003800000 */
[----:B-1----:R-:W5:Y:S04]  /*21990*/  LDL R12, [R1] ;  /* 0x00000000010c7983 */ /* 0x002f680000100800 */
[----:B----4-:R-:W4:Y:S04]  /*219a0*/  LDL R13, [R1+0x90] ;  /* 0x00009000010d7983 */ /* 0x010f280000100800 */
[----:B---3--:R-:W3:Y:S01]  /*219b0*/  LDL R6, [R1+0x4] ;  /* 0x0000040001067983 */ /* 0x008ee20000100800 */
[----:B------:R-:W-:-:S13]  /*219c0*/  ISETP.GE.AND P1, PT, R250, c[0x0][0x3c8], PT ;  /* 0x0000f200fa007a0c */ /* 0x000fda0003f26270 */
[----:B------:R-:W-:-:S04]  /*219d0*/  @!P1 LEA R10, P3, R250, R2, 0x1 ;  /* 0x00000002fa0a9211 */ /* 0x000fc800078608ff */
[----:B--2---:R-:W-:-:S05]  /*219e0*/  @!P1 LEA.HI.X R11, R250, R5, R251, 0x1, P3 ;  /* 0x00000005fa0b9211 */ /* 0x004fca00018f0cfb */
[----:B------:R1:W-:Y:S01]  /*219f0*/  @!P1 ST.E.128 [R10.64], R60 ;  /* 0x0000003c0a009985 */ /* 0x0003e2000c101d08 */
[----:B-----5:R-:W-:-:S13]  /*21a00*/  ISETP.GE.AND P0, PT, R12, c[0x0][0x3c8], PT ;  /* 0x0000f2000c007a0c */ /* 0x020fda0003f06270 */
[----:B------:R-:W-:-:S04]  /*21a10*/  @!P0 LEA R8, P2, R12, R2, 0x1 ;  /* 0x000000020c088211 */ /* 0x000fc800078408ff */
[----:B----4-:R-:W-:-:S05]  /*21a20*/  @!P0 LEA.HI.X R9, R12, R5, R13, 0x1, P2 ;  /* 0x000000050c098211 */ /* 0x010fca00010f0c0d */
[----:B------:R1:W-:Y:S01]  /*21a30*/  @!P0 ST.E.128 [R8.64], R56 ;  /* 0x0000003808008985 */ /* 0x0003e2000c101d08 */
[----:B---3--:R-:W-:-:S13]  /*21a40*/  ISETP.GE.AND P0, PT, R6, c[0x0][0x3c8], PT ;  /* 0x0000f20006007a0c */ /* 0x008fda0003f06270 */
[----:B------:R-:W-:Y:S05]  /*21a50*/  @P0 BRA `(.L_x_1120) ;  /* 0x0000265000000947 */ /* 0x000fea0003800000 */
[----:B------:R-:W2:Y:S01]  /*21a60*/  LDL R12, [R1+0x7c] ;  /* 0x00007c00010c7983 */ /* 0x000ea20000100800 */
[----:B------:R-:W-:-:S04]  /*21a70*/  LEA R2, P0, R6, R2, 0x1 ;  /* 0x0000000206027211 */ /* 0x000fc800078008ff */
[----:B--2---:R-:W-:-:S05]  /*21a80*/  LEA.HI.X R3, R6, R5, R12, 0x1, P0 ;  /* 0x0000000506037211 */ /* 0x004fca00000f0c0c */
[----:B------:R2:W-:Y:S01]  /*21a90*/  ST.E.128 [R2.64], R52 ;  /* 0x0000003402007985 */ /* 0x0005e2000c101d08 */
[----:B------:R-:W-:Y:S05]  /*21aa0*/  BRA `(.L_x_1120) ;  /* 0x0000260000007947 */ /* 0x000fea0003800000 */
.L_x_1107:
        /* <DEDUP_REMOVED lines=33> */
.L_x_1229:
[----:B------:R-:W-:Y:S05]  /*21cc0*/  BRA.DIV ~URZ, `(.L_x_1122) ;  /* 0x00005cf27f007947 */ /* 0x000fea000b800000 */
[----:B------:R3:W4:Y:S02]  /*21cd0*/  SHFL.IDX PT, R0, R6, RZ, 0x1c1f ;  /* 0x001c1fff06007589 */ /* 0x00072400000e0000 */
.L_x_1230:
        /* <DEDUP_REMOVED lines=73> */
[----:B------:R-:W-:Y:S02]  /*22170*/  IADD3 R15, R252, 0x50, RZ ;  /* 0x00000050fc0f7810 */ /* 0x000fe40007ffe0ff */
[----:B----4-:R-:W-:Y:S01]  /*22180*/  @!P2 LEA R8, P0, R14, R0, 0x2 ;  /* 0x000000000e08a211 */ /* 0x010fe200078010ff */
        /* <DEDUP_REMOVED lines=9> */
.L_x_1124:
[----:B------:R-:W-:Y:S05]  /*22220*/  BSYNC B0 ;  /* 0x0000000000007941 */ /* 0x000fea0003800000 */
.L_x_1123:
[----:B------:R-:W-:Y:S05]  /*22230*/  BRA.DIV ~URZ, `(.L_x_1125) ;  /* 0x000057f27f007947 */ /* 0x000fea000b800000 */
[----:B--2---:R2:W1:Y:S04]  /*22240*/  SHFL.IDX PT, R4, R5, 0x1, 0x1c1f ;  /* 0x003c1f0005047f89 */ /* 0x00446800000e0000 */
[----:B----4-:R2:W4:Y:S02]  /*22250*/  SHFL.IDX PT, R0, R6, 0x1, 0x1c1f ;  /* 0x003c1f0006007f89 */ /* 0x01052400000e0000 */
.L_x_1231:
[----:B------:R-:W-:Y:S01]  /*22260*/  BSSY B0, `(.L_x_1126) ;  /* 0x0000054000007945 */ /* 0x000fe20003800000 */
[----:B------:R-:W-:Y:S05]  /*22270*/  @P6 BRA `(.L_x_1127) ;  /* 0x0000052000006947 */ /* 0x000fea0003800000 */
[C---:B------:R-:W-:Y:S02]  /*22280*/  ISETP.GE.AND P1, PT, R252.reuse, c[0x0][0x3c8], PT ;  /* 0x0000f200fc007a0c */ /* 0x040fe40003f26270 */
[C---:B------:R-:W-:Y:S02]  /*22290*/  IADD3 R12, R252.reuse, 0x8, RZ ;  /* 0x00000008fc0c7810 */ /* 0x040fe40007ffe0ff */
[----:B------:R-:W-:Y:S02]  /*222a0*/  IADD3 R14, R252, 0x10, RZ ;  /* 0x00000010fc0e7810 */ /* 0x000fe40007ffe0ff */
[----:B------:R-:W-:-:S02]  /*222b0*/  ISETP.GE.AND P0, PT, R12, c[0x0][0x3c8], PT ;  /* 0x0000f2000c007a0c */ /* 0x000fc40003f06270 */
[----:B------:R-:W-:Y:S02]  /*222c0*/  IADD3 R11, R252, 0x18, RZ ;  /* 0x00000018fc0b7810 */ /* 0x000fe40007ffe0ff */
        /* <DEDUP_REMOVED lines=25> */
[----:B------:R-:W-:Y:S02]  /*22460*/  IADD3 R17, R252, 0x48, RZ ;  /* 0x00000048fc117810 */ /* 0x000fe40007ffe0ff */
[----:B------:R-:W-:Y:S02]  /*22470*/  @!P3 LEA.HI.X R3, R14, R4, R15, 0x2, P4 ;  /* 0x000000040e03b211 */ /* 0x000fe400020f140f */
[C---:B------:R-:W-:Y:S02]  /*22480*/  IADD3 R14, R252.reuse, 0x30, RZ ;  /* 0x00000030fc0e7810 */ /* 0x040fe40007ffe0ff */
[C---:B----4-:R-:W-:Y:S01]  /*22490*/  @!P5 LEA R8, P0, R11.reuse, R0, 0x2 ;  /* 0x000000000b08d211 */ /* 0x050fe200078010ff */
[----:B------:R1:W-:Y:S01]  /*224a0*/  @!P3 ST.E.64 [R2.64], R150 ;  /* 0x000000960200b985 */ /* 0x0003e2000c101b08 */
[----:B------:R-:W-:Y:S02]  /*224b0*/  IADD3 R15, R252, 0x28, RZ ;  /* 0x00000028fc0f7810 */ /* 0x000fe40007ffe0ff */
[----:B------:R-:W-:-:S02]  /*224c0*/  @!P5 LEA.HI.X R9, R11, R4, R12, 0x2, P0 ;  /* 0x000000040b09d211 */ /* 0x000fc400000f140c */
[----:B------:R-:W-:Y:S02]  /*224d0*/  IADD3 R11, R252, 0x20, RZ ;  /* 0x00000020fc0b7810 */ /* 0x000fe40007ffe0ff */
        /* <DEDUP_REMOVED lines=13> */
[----:B------:R-:W-:Y:S02]  /*225b0*/  IADD3 R15, R252, 0x48, RZ ;  /* 0x00000048fc0f7810 */ /* 0x000fe40007ffe0ff */
[----:B----4-:R-:W-:Y:S01]  /*225c0*/  @!P0 LEA R8, P2, R14, R0, 0x2 ;  /* 0x000000000e088211 */ /* 0x010fe200078410ff */
        /* <DEDUP_REMOVED lines=18> */
[----:B------:R-:W-:Y:S02]  /*226f0*/  IADD3 R17, R252, 0x50, RZ ;  /* 0x00000050fc117810 */ /* 0x000fe40007ffe0ff */
[----:B-----5:R-:W-:Y:S01]  /*22700*/  @!P2 LEA R8, P0, R16, R0, 0x2 ;  /* 0x000000001008a211 */ /* 0x020fe200078010ff */
        /* <DEDUP_REMOVED lines=9> */
.L_x_1127:
[----:B------:R-:W-:Y:S05]  /*227a0*/  BSYNC B0 ;  /* 0x0000000000007941 */ /* 0x000fea0003800000 */
.L_x_1126:
[----:B------:R-:W-:Y:S05]  /*227b0*/  BRA.DIV ~URZ, `(.L_x_1128) ;  /* 0x000053427f007947 */ /* 0x000fea000b800000 */
[----:B-1----:R1:W2:Y:S02]  /*227c0*/  SHFL.IDX PT, R4, R5, 0x2, 0x1c1f ;  /* 0x005c1f0005047f89 */ /* 0x0022a400000e0000 */
.L_x_1232:
[----:B------:R-:W-:Y:S05]  /*227d0*/  BRA.DIV ~URZ, `(.L_x_1129) ;  /* 0x000053927f007947 */ /* 0x000fea000b800000 */
[----:B----4-:R4:W1:Y:S02]  /*227e0*/  SHFL.IDX PT, R0, R6, 0x2, 0x1c1f ;  /* 0x005c1f0006007f89 */ /* 0x01086400000e0000 */
.L_x_1233:
        /* <DEDUP_REMOVED lines=25> */
[C---:B------:R-:W-:Y:S02]  /*22980*/  @!P4 LEA R8, P5, R17.reuse, R0, 0x2 ;  /* 0x000000001108c211 */ /* 0x040fe400078a10ff */
        /* <DEDUP_REMOVED lines=59> */
.L_x_1131:
[----:B------:R-:W-:Y:S05]  /*22d40*/  BSYNC B0 ;  /* 0x0000000000007941 */ /* 0x000fea0003800000 */
.L_x_1130:
[----:B------:R-:W-:Y:S05]  /*22d50*/  BRA.DIV ~URZ, `(.L_x_1132) ;  /* 0x00004e827f007947 */ /* 0x000fea000b800000 */
[----:B--2---:R2:W3:Y:S04]  /*22d60*/  SHFL.IDX PT, R4, R5, 0x3, 0x1c1f ;  /* 0x007c1f0005047f89 */ /* 0x0044e800000e0000 */
[----:B-1----:R2:W1:Y:S02]  /*22d70*/  SHFL.IDX PT, R0, R6, 0x3, 0x1c1f ;  /* 0x007c1f0006007f89 */ /* 0x00246400000e0000 */
.L_x_1234:
[----:B------:R-:W-:-:S13]  /*22d80*/  LOP3.LUT P0, RZ, R209, 0x2, RZ, 0xc0, !PT ;  /* 0x00000002d1ff7812 */ /* 0x000fda000780c0ff */
[----:B------:R-:W-:Y:S05]  /*22d90*/  @P0 BRA `(.L_x_1120) ;  /* 0x0000131000000947 */ /* 0x000fea0003800000 */
[C---:B------:R-:W-:Y:S02]  /*22da0*/  ISETP.GE.AND P4, PT, R252.reuse, c[0x0][0x3c8], PT ;  /* 0x0000f200fc007a0c */ /* 0x040fe40003f86270 */
[C---:B---3--:R-:W-:Y:S02]  /*22db0*/  IADD3 R10, R252.reuse, 0x8, RZ ;  /* 0x00000008fc0a7810 */ /* 0x048fe40007ffe0ff */
[----:B------:R-:W-:Y:S02]  /*22dc0*/  IADD3 R13, R252, 0x18, RZ ;  /* 0x00000018fc0d7810 */ /* 0x000fe40007ffe0ff */
[----:B------:R-:W-:Y:S02]  /*22dd0*/  ISETP.GE.AND P3, PT, R10, c[0x0][0x3c8], PT ;  /* 0x0000f2000a007a0c */ /* 0x000fe40003f66270 */
[----:B------:R-:W-:Y:S02]  /*22de0*/  ISETP.GE.AND P1, PT, R13, c[0x0][0x3c8], PT ;  /* 0x0000f2000d007a0c */ /* 0x000fe40003f26270 */
[----:B--2-4-:R-:W-:-:S02]  /*22df0*/  IADD3 R6, R252, 0x10, RZ ;  /* 0x00000010fc067810 */ /* 0x014fc40007ffe0ff */
[----:B------:R-:W-:Y:S02]  /*22e00*/  SHF.R.S32.HI R12, RZ, 0x1f, R252 ;  /* 0x0000001fff0c7819 */ /* 0x000fe400000114fc */
[C---:B-1----:R-:W-:Y:S02]  /*22e10*/  @!P4 LEA R8, P6, R252.reuse, R0, 0x2 ;  /* 0x00000000fc08c211 */ /* 0x042fe400078c10ff */
[----:B------:R-:W-:Y:S02]  /*22e20*/  IADD3 R11, R252, 0x8, RZ ;  /* 0x00000008fc0b7810 */ /* 0x000fe40007ffe0ff */
[----:B------:R-:W-:Y:S02]  /*22e30*/  ISETP.GE.AND P2, PT, R6, c[0x0][0x3c8], PT ;  /* 0x0000f20006007a0c */ /* 0x000fe40003f46270 */
[----:B------:R-:W-:Y:S02]  /*22e40*/  @!P4 LEA.HI.X R9, R252, R4, R12, 0x2, P6 ;  /* 0x00000004fc09c211 */ /* 0x000fe400030f140c */
[----:B------:R-:W-:-:S02]  /*22e50*/  SHF.R.S32.HI R11, RZ, 0x1f, R11 ;  /* 0x0000001fff0b7819 */ /* 0x000fc4000001140b */
[----:B------:R-:W-:Y:S01]  /*22e60*/  @!P3 LEA R2, P5, R10, R0, 0x2 ;  /* 0x000000000a02b211 */ /* 0x000fe200078a10ff */
[----:B------:R1:W-:Y:S01]  /*22e70*/  @!P4 ST.E.64 [R8.64], R52 ;  /* 0x000000340800c985 */ /* 0x0003e2000c101b08 */
[----:B------:R-:W-:Y:S02]  /*22e80*/  IADD3 R5, R252, 0x20, RZ ;  /* 0x00000020fc057810 */ /* 0x000fe40007ffe0ff */
[----:B------:R-:W-:Y:S02]  /*22e90*/  @!P3 LEA.HI.X R3, R10, R4, R11, 0x2, P5 ;  /* 0x000000040a03b211 */ /* 0x000fe400028f140b */
[----:B------:R-:W-:Y:S02]  /*22ea0*/  ISETP.GE.AND P0, PT, R5, c[0x0][0x3c8], PT ;  /* 0x0000f20005007a0c */ /* 0x000fe40003f06270 */
[----:B------:R-:W-:Y:S01]  /*22eb0*/  IADD3 R14, R252, 0x10, RZ ;  /* 0x00000010fc0e7810 */ /* 0x000fe20007ffe0ff */
[----:B------:R2:W-:Y:S01]  /*22ec0*/  @!P3 ST.E.64 [R2.64], R28 ;  /* 0x0000001c0200b985 */ /* 0x0005e2000c101b08 */
[----:B------:R-:W-:-:S02]  /*22ed0*/  @!P2 LEA R10, P3, R6, R0, 0x2 ;  /* 0x00000000060aa211 */ /* 0x000fc400078610ff */
[----:B------:R-:W-:Y:S02]  /*22ee0*/  SHF.R.S32.HI R14, RZ, 0x1f, R14 ;  /* 0x0000001fff0e7819 */ /* 0x000fe4000001140e */
[----:B------:R-:W-:Y:S02]  /*22ef0*/  IADD3 R15, R252, 0x28, RZ ;  /* 0x00000028fc0f7810 */ /* 0x000fe40007ffe0ff */
[----:B------:R-:W-:Y:S02]  /*22f00*/  @!P2 LEA.HI.X R11, R6, R4, R14, 0x2, P3 ;  /* 0x00000004060ba211 */ /* 0x000fe400018f140e */
[C---:B------:R-:W-:Y:S02]  /*22f10*/  IADD3 R6, R252.reuse, 0x20, RZ ;  /* 0x00000020fc067810 */ /* 0x040fe40007ffe0ff */
[----:B------:R-:W-:Y:S01]  /*22f20*/  IADD3 R14, R252, 0x18, RZ ;  /* 0x00000018fc0e7810 */ /* 0x000fe20007ffe0ff */
[----:B------:R-:W-:Y:S01]  /*22f30*/  @!P2 ST.E.64 [R10.64], R64 ;  /* 0x000000400a00a985 */ /* 0x000fe2000c101b08 */
[----:B------:R-:W-:-:S02]  /*22f40*/  ISETP.GE.AND P5, PT, R15, c[0x0][0x3c8], PT ;  /* 0x0000f2000f007a0c */ /* 0x000fc40003fa6270 */
[C---:B------:R-:W-:Y:S02]  /*22f50*/  IADD3 R12, R252.reuse, 0x30, RZ ;  /* 0x00000030fc0c7810 */ /* 0x040fe40007ffe0ff */
[----:B------:R-:W-:Y:S02]  /*22f60*/  SHF.R.S32.HI R6, RZ, 0x1f, R6 ;  /* 0x0000001fff067819 */ /* 0x000fe40000011406 */
[----:B------:R-:W-:Y:S02]  /*22f70*/  SHF.R.S32.HI R14, RZ, 0x1f, R14 ;  /* 0x0000001fff0e7819 */ /* 0x000fe4000001140e */
[----:B-1----:R-:W-:Y:S02]  /*22f80*/  @!P1 LEA R8, P4, R13, R0, 0x2 ;  /* 0x000000000d089211 */ /* 0x002fe400078810ff */
[C---:B------:R-:W-:Y:S02]  /*22f90*/  IADD3 R17, R252.reuse, 0x28, RZ ;  /* 0x00000028fc117810 */ /* 0x040fe40007ffe0ff */
[----:B------:R-:W-:-:S02]  /*22fa0*/  IADD3 R16, R252, 0x40, RZ ;  /* 0x00000040fc107810 */ /* 0x000fc40007ffe0ff */
[----:B------:R-:W-:Y:S02]  /*22fb0*/  SHF.R.S32.HI R17, RZ, 0x1f, R17 ;  /* 0x0000001fff117819 */ /* 0x000fe40000011411 */
[----:B--2---:R-:W-:Y:S02]  /*22fc0*/  @!P0 LEA R2, P6, R5, R0, 0x2 ;  /* 0x0000000005028211 */ /* 0x004fe400078c10ff */
[----:B------:R-:W-:-:S03]  /*22fd0*/  ISETP.GE.AND P2, PT, R16, c[0x0][0x3c8], PT ;  /* 0x0000f20010007a0c */ /* 0x000fc60003f46270 */
[----:B------:R-:W-:Y:S02]  /*22fe0*/  P2R R3, PR, RZ, 0x10 ;  /* 0x00000010ff037803 */ /* 0x000fe40000000000 */
[----:B------:R-:W-:Y:S02]  /*22ff0*/  ISETP.GE.AND P4, PT, R12, c[0x0][0x3c8], PT ;  /* 0x0000f2000c007a0c */ /* 0x000fe40003f86270 */
[----:B------:R-:W-:Y:S02]  /*23000*/  ISETP.NE.AND P3, PT, R3, RZ, PT ;  /* 0x000000ff0300720c */ /* 0x000fe40003f65270 */
[-C--:B------:R-:W-:Y:S02]  /*23010*/  @!P0 LEA.HI.X R3, R5, R4.reuse, R6, 0x2, P6 ;  /* 0x0000000405038211 */ /* 0x080fe400030f1406 */
[----:B------:R-:W-:Y:S02]  /*23020*/  @!P1 LEA.HI.X R9, R13, R4, R14, 0x2, P3 ;  /* 0x000000040d099211 */ /* 0x000fe400018f140e */
[----:B------:R-:W-:-:S02]  /*23030*/  IADD3 R6, R252, 0x38, RZ ;  /* 0x00000038fc067810 */ /* 0x000fc40007ffe0ff */
[----:B------:R-:W-:Y:S01]  /*23040*/  IADD3 R13, R252, 0x30, RZ ;  /* 0x00000030fc0d7810 */ /* 0x000fe20007ffe0ff */
[----:B------:R1:W-:Y:S01]  /*23050*/  @!P1 ST.E.64 [R8.64], R58 ;  /* 0x0000003a08009985 */ /* 0x0003e2000c101b08 */
[----:B------:R-:W-:Y:S02]  /*23060*/  ISETP.GE.AND P3, PT, R6, c[0x0][0x3c8], PT ;  /* 0x0000f20006007a0c */ /* 0x000fe40003f66270 */
[----:B------:R-:W-:Y:S01]  /*23070*/  SHF.R.S32.HI R13, RZ, 0x1f, R13 ;  /* 0x0000001fff0d7819 */ /* 0x000fe2000001140d */
[----:B------:R2:W-:Y:S01]  /*23080*/  @!P0 ST.E.64 [R2.64], R30 ;  /* 0x0000001e02008985 */ /* 0x0005e2000c101b08 */
[C---:B------:R-:W-:Y:S02]  /*23090*/  IADD3 R14, R252.reuse, 0x48, RZ ;  /* 0x00000048fc0e7810 */ /* 0x040fe40007ffe0ff */
[----:B------:R-:W-:Y:S02]  /*230a0*/  IADD3 R5, R252, 0x50, RZ ;  /* 0x00000050fc057810 */ /* 0x000fe40007ffe0ff */
[----:B------:R-:W-:-:S02]  /*230b0*/  ISETP.GE.AND P1, PT, R14, c[0x0][0x3c8], PT ;  /* 0x0000f2000e007a0c */ /* 0x000fc40003f26270 */
        /* <DEDUP_REMOVED lines=38> */
.L_x_1105:
[----:B------:R-:W2:Y:S04]  /*23320*/  LDL.LU R8, [R1+0x84] ;  /* 0x0000840001087983 */ /* 0x000ea80000300800 */
[----:B-1----:R-:W4:Y:S01]  /*23330*/  LDL R6, [R1+0x8c] ;  /* 0x00008c0001067983 */ /* 0x002f220000100800 */
[----:B------:R-:W-:Y:S01]  /*23340*/  ISETP.NE.U32.AND P0, PT, RZ, c[0x0][0x508], PT ;  /* 0x00014200ff007a0c */ /* 0x000fe20003f05070 */
[----:B------:R-:W-:Y:S01]  /*23350*/  IMAD.MOV.U32 R4, RZ, RZ, 0x4 ;  /* 0x00000004ff047424 */ /* 0x000fe200078e00ff */
[----:B------:R-:W-:Y:S01]  /*23360*/  ISETP.NE.U32.AND P2, PT, RZ, c[0x0][0x500], PT ;  /* 0x00014000ff007a0c */ /* 0x000fe20003f45070 */
[----:B------:R-:W-:Y:S01]  /*23370*/  IMAD.MOV.U32 R18, RZ, RZ, c[0x0][0x388] ;  /* 0x0000e200ff127624 */ /* 0x000fe200078e00ff */
[----:B------:R-:W-:Y:S01]  /*23380*/  ISETP.NE.AND.EX P0, PT, RZ, c[0x0][0x50c], PT, P0 ;  /* 0x00014300ff007a0c */ /* 0x000fe20003f05300 */
[----:B------:R-:W-:Y:S01]  /*23390*/  IMAD.MOV.U32 R0, RZ, RZ, RZ ;  /* 0x000000ffff007224 */ /* 0x000fe200078e00ff */
[----:B------:R-:W-:Y:S01]  /*233a0*/  ISETP.NE.AND.EX P2, PT, RZ, c[0x0][0x504], PT, P2 ;  /* 0x00014100ff007a0c */ /* 0x000fe20003f45320 */
[----:B----4-:R-:W-:-:S10]  /*233b0*/  IMAD.WIDE R2, R6, R4, c[0x0][0x500] ;  /* 0x0001400006027625 */ /* 0x010fd400078e0204 */
[----:B---3--:R-:W-:Y:S02]  /*233c0*/  @P0 IMAD.WIDE R4, R6, R4, c[0x0][0x508] ;  /* 0x0001420006040625 */ /* 0x008fe400078e0204 */
        /* <DEDUP_REMOVED lines=9> */
.L_x_1133:
        /* <DEDUP_REMOVED lines=10> */
[----:B------:R-:W2:Y:S01]  /*23500*/  LDL R4, [R1+0x54] ;  /* 0x0000540001047983 */ /* 0x000ea20000100800 */
[----:B------:R-:W-:Y:S01]  /*23510*/  IMAD R2, R18, c[0x0][0x4e8], RZ ;  /* 0x00013a0012027a24 */ /* 0x000fe200078e02ff */
[----:B--2---:R-:W-:-:S04]  /*23520*/  IADD3 R11, R4, R5, RZ ;  /* 0x00000005040b7210 */ /* 0x004fc80007ffe0ff */
        /* <DEDUP_REMOVED lines=23> */
[----:B------:R-:W-:-:S04]  /*236a0*/  IMAD.MOV R4, RZ, RZ, -R2 ;  /* 0x000000ffff047224 */ /* 0x000fc800078e0a02 */
[----:B------:R-:W-:Y:S01]  /*236b0*/  IMAD R4, R4, c[0x0][0x4e8], R11 ;  /* 0x00013a0004047a24 */ /* 0x000fe200078e020b */
[----:B------:R-:W-:Y:S02]  /*236c0*/  IADD3.X R11, R5, R13, R19, P1, P0 ;  /* 0x0000000d050b7210 */ /* 0x000fe40000fe0413 */
[----:B------:R-:W-:Y:S02]  /*236d0*/  SHF.R.S32.HI R5, RZ, 0x1f, R2 ;  /* 0x0000001fff057819 */ /* 0x000fe40000011402 */
[----:B--2---:R-:W-:-:S05]  /*236e0*/  SEL R6, R23, RZ, P2 ;  /* 0x000000ff17067207 */ /* 0x004fca0001000000 */
[-C--:B-----5:R-:W-:Y:S02]  /*236f0*/  IMAD R12, R17, R6.reuse, RZ ;  /* 0x00000006110c7224 */ /* 0x0a0fe400078e02ff */
[----:B------:R-:W-:Y:S01]  /*23700*/  IMAD.WIDE.U32 R8, R16, R6, RZ ;  /* 0x0000000610087225 */ /* 0x000fe200078e00ff */
[----:B------:R-:W-:-:S04]  /*23710*/  SHF.R.S32.HI R6, RZ, 0x1f, R4 ;  /* 0x0000001fff067819 */ /* 0x000fc80000011404 */
[----:B------:R-:W-:Y:S02]  /*23720*/  IADD3 R9, R9, R12, RZ ;  /* 0x0000000c09097210 */ /* 0x000fe40007ffe0ff */
[----:B------:R-:W-:Y:S01]  /*23730*/  IADD3 R8, P1, P0, R2, R21, R8 ;  /* 0x0000001502087210 */ /* 0x000fe2000783e008 */
[----:B------:R-:W-:-:S03]  /*23740*/  IMAD R2, R15, R4, RZ ;  /* 0x000000040f027224 */ /* 0x000fc600078e02ff */
[----:B------:R-:W-:Y:S01]  /*23750*/  IADD3.X R9, R5, R11, R9, P1, P0 ;  /* 0x0000000b05097210 */ /* 0x000fe20000fe0409 */
[----:B------:R-:W-:Y:S02]  /*23760*/  IMAD.MOV.U32 R11, RZ, RZ, c[0x0][0x4a8] ;  /* 0x00012a00ff0b7624 */ /* 0x000fe400078e00ff */
[C---:B------:R-:W-:Y:S01]  /*23770*/  IMAD R2, R14.reuse, R6, R2 ;  /* 0x000000060e027224 */ /* 0x040fe200078e0202 */
[----:B------:R-:W-:Y:S01]  /*23780*/  MOV R6, c[0x0][0x4ac] ;  /* 0x00012b0000067a02 */ /* 0x000fe20000000f00 */
[----:B------:R-:W-:Y:S01]  /*23790*/  IMAD.WIDE.U32 R4, R14, R4, R8 ;  /* 0x000000040e047225 */ /* 0x000fe200078e0008 */
[----:B------:R-:W-:Y:S02]  /*237a0*/  SEL R8, R11, c[0x0][0x450], P2 ;  /* 0x000114000b087a07 */ /* 0x000fe40001000000 */
[----:B------:R-:W-:Y:S01]  /*237b0*/  SEL R6, R6, c[0x0][0x454], P2 ;  /* 0x0001150006067a07 */ /* 0x000fe20001000000 */
[----:B------:R-:W-:Y:S01]  /*237c0*/  IMAD.IADD R2, R5, 0x1, R2 ;  /* 0x0000000105027824 */ /* 0x000fe200078e0202 */
[----:B------:R-:W-:-:S04]  /*237d0*/  LEA R8, P0, R4, R8, 0x2 ;  /* 0x0000000804087211 */ /* 0x000fc800078010ff */
[----:B------:R-:W-:Y:S02]  /*237e0*/  LEA.HI.X R9, R4, R6, R2, 0x2, P0 ;  /* 0x0000000604097211 */ /* 0x000fe400000f1402 */
[----:B------:R-:W-:-:S05]  /*237f0*/  MOV R2, 0xff800000 ;  /* 0xff80000000027802 */ /* 0x000fca0000000f00 */
[----:B------:R1:W-:Y:S02]  /*23800*/  STG.E [R8.64], R2 ;  /* 0x0000000208007986 */ /* 0x0003e4000c101908 */
.L_x_1135:
[----:B------:R-:W-:Y:S05]  /*23810*/  BSYNC B0 ;  /* 0x0000000000007941 */ /* 0x000fea0003800000 */
.L_x_1134:
[----:B------:R-:W-:-:S13]  /*23820*/  ISETP.GT.AND P0, PT, R20, 0x1, PT ;  /* 0x000000011400780c */ /* 0x000fda0003f04270 */
[----:B------:R-:W-:Y:S05]  /*23830*/  @P0 BRA `(.L_x_1120) ;  /* 0x0000087000000947 */ /* 0x000fea0003800000 */
[----:B-1----:R-:W2:Y:S04]  /*23840*/  LDL.LU R2, [R1+0x54] ;  /* 0x0000540001027983 */ /* 0x002ea80000300800 */
[----:B------:R-:W3:Y:S01]  /*23850*/  LDL R6, [R1+0x24] ;  /* 0x0000240001067983 */ /* 0x000ee20000100800 */
[----:B------:R-:W-:-:S03]  /*23860*/  MOV R4, c[0x0][0x4e8] ;  /* 0x00013a0000047a02 */ /* 0x000fc60000000f00 */
[----:B------:R-:W1:Y:S01]  /*23870*/  S2R R12, SR_TID.X ;  /* 0x00000000000c7919 */ /* 0x000e620000002100 */
[----:B------:R-:W-:Y:S01]  /*23880*/  ISETP.NE.AND P0, PT, R4, 0x1, PT ;  /* 0x000000010400780c */ /* 0x000fe20003f05270 */
[----:B------:R-:W-:Y:S01]  /*23890*/  IMAD.WIDE.U32 R4, R0, c[0x0][0x3a0], RZ ;  /* 0x0000e80000047a25 */ /* 0x000fe200078e00ff */
[----:B-1----:R-:W-:-:S04]  /*238a0*/  SHF.R.S32.HI R9, RZ, 0x1f, R12 ;  /* 0x0000001fff097819 */ /* 0x002fc8000001140c */
[----:B------:R-:W-:-:S04]  /*238b0*/  LEA.HI R9, R9, R12, RZ, 0x2 ;  /* 0x0000000c09097211 */ /* 0x000fc800078f10ff */
[----:B------:R-:W-:Y:S02]  /*238c0*/  SHF.R.S32.HI R9, RZ, 0x2, R9 ;  /* 0x00000002ff097819 */ /* 0x000fe40000011409 */
[----:B--2---:R-:W-:Y:S01]  /*238d0*/  MOV R11, R2 ;  /* 0x00000002000b7202 */ /* 0x004fe20000000f00 */
[----:B------:R-:W-:-:S03]  /*238e0*/  IMAD R2, R19, c[0x0][0x3a0], RZ ;  /* 0x0000e80013027a24 */ /* 0x000fc600078e02ff */
[-C--:B---3--:R-:W-:Y:S01]  /*238f0*/  IADD3 R6, R6, R11.reuse, RZ ;  /* 0x0000000b06067210 */ /* 0x088fe20007ffe0ff */
[----:B------:R-:W-:Y:S01]  /*23900*/  IMAD R0, R0, c[0x0][0x3a4], R2 ;  /* 0x0000e90000007a24 */ /* 0x000fe200078e0202 */
[----:B------:R-:W-:Y:S01]  /*23910*/  IADD3 R12, R9, R11, RZ ;  /* 0x0000000b090c7210 */ /* 0x000fe20007ffe0ff */
[----:B------:R-:W-:Y:S02]  /*23920*/  IMAD R2, R22, c[0x0][0x3f0], RZ ;  /* 0x0000fc0016027a24 */ /* 0x000fe400078e02ff */
[----:B------:R-:W-:Y:S01]  /*23930*/  @P0 IMAD.HI.U32 R8, R6, c[0x0][0x4ec], RZ ;  /* 0x00013b0006080a27 */ /* 0x000fe200078e00ff */
[----:B------:R-:W-:-:S03]  /*23940*/  IADD3 R5, R5, R0, RZ ;  /* 0x0000000005057210 */ /* 0x000fc60007ffe0ff */
[----:B------:R-:W-:Y:S01]  /*23950*/  IMAD.MOV.U32 R0, RZ, RZ, R6 ;  /* 0x000000ffff007224 */ /* 0x000fe200078e0006 */
[----:B------:R-:W-:Y:S01]  /*23960*/  @P0 SHF.R.U32.HI R0, RZ, c[0x0][0x4f0], R8 ;  /* 0x00013c00ff000a19 */ /* 0x000fe20000011608 */
[----:B------:R-:W-:-:S04]  /*23970*/  IMAD.WIDE.U32 R4, R3, c[0x0][0x3e8], R4 ;  /* 0x0000fa0003047a25 */ /* 0x000fc800078e0004 */
[----:B------:R-:W-:Y:S01]  /*23980*/  IMAD R8, R10, c[0x0][0x3f4], R2 ;  /* 0x0000fd000a087a24 */ /* 0x000fe200078e0202 */
[----:B------:R-:W-:Y:S01]  /*23990*/  MOV R2, R4 ;  /* 0x0000000400027202 */ /* 0x000fe20000000f00 */
[----:B------:R-:W-:Y:S01]  /*239a0*/  IMAD R3, R3, c[0x0][0x3ec], R5 ;  /* 0x0000fb0003037a24 */ /* 0x000fe200078e0205 */
[----:B------:R-:W-:Y:S02]  /*239b0*/  SHF.R.S32.HI R5, RZ, 0x1f, R0 ;  /* 0x0000001fff057819 */ /* 0x000fe40000011400 */
[----:B------:R-:W-:Y:S01]  /*239c0*/  IADD3 R4, -R0, RZ, RZ ;  /* 0x000000ff00047210 */ /* 0x000fe20007ffe1ff */
[----:B------:R-:W-:-:S04]  /*239d0*/  IMAD.WIDE.U32 R2, R10, c[0x0][0x3f0], R2 ;  /* 0x0000fc000a027a25 */ /* 0x000fc800078e0002 */
[----:B------:R-:W-:Y:S02]  /*239e0*/  IMAD R5, R5, c[0x0][0x3e0], RZ ;  /* 0x0000f80005057a24 */ /* 0x000fe400078e02ff */
[----:B------:R-:W-:Y:S02]  /*239f0*/  IMAD.IADD R3, R3, 0x1, R8 ;  /* 0x0000000103037824 */ /* 0x000fe400078e0208 */
        /* <DEDUP_REMOVED lines=13> */
.L_x_1235:
[----:B------:R-:W-:Y:S05]  /*23ad0*/  BRA.DIV ~URZ, `(.L_x_1137) ;  /* 0x000042427f007947 */ /* 0x000fea000b800000 */
[----:B------:R3:W4:Y:S02]  /*23ae0*/  SHFL.IDX PT, R0, R13, RZ, 0x1c1f ;  /* 0x001c1fff0d007589 */ /* 0x00072400000e0000 */
.L_x_1236:
[----:B------:R-:W-:Y:S01]  /*23af0*/  IMAD R6, R18, c[0x0][0x4e8], RZ ;  /* 0x00013a0012067a24 */ /* 0x000fe200078e02ff */
[----:B------:R-:W-:Y:S04]  /*23b00*/  BSSY B0, `(.L_x_1138) ;  /* 0x0000013000007945 */ /* 0x000fe80003800000 */
        /* <DEDUP_REMOVED lines=9> */
[----:B------:R1:W-:Y:S01]  /*23ba0*/  @!P2 ST.E.128 [R10.64], RZ ;  /* 0x000000ff0a00a985 */ /* 0x0003e2000c101d08 */
[----:B-----5:R-:W-:Y:S02]  /*23bb0*/  ISETP.GE.AND P1, PT, R16, c[0x0][0x3c8], PT ;  /* 0x0000f20010007a0c */ /* 0x020fe40003f26270 */
[----:B---3--:R-:W-:-:S11]  /*23bc0*/  ISETP.GE.AND P0, PT, R14, c[0x0][0x3c8], PT ;  /* 0x0000f2000e007a0c */ /* 0x008fd60003f06270 */
[-C--:B------:R-:W-:Y:S02]  /*23bd0*/  @!P1 LEA R8, P4, R16, R0.reuse, 0x1 ;  /* 0x0000000010089211 */ /* 0x080fe400078808ff */
[----:B------:R-:W-:Y:S02]  /*23be0*/  @!P0 LEA R2, P3, R14, R0, 0x1 ;  /* 0x000000000e028211 */ /* 0x000fe400078608ff */
[-C--:B----4-:R-:W-:Y:S02]  /*23bf0*/  @!P1 LEA.HI.X R9, R16, R4.reuse, R17, 0x1, P4 ;  /* 0x0000000410099211 */ /* 0x090fe400020f0c11 */
[----:B--2---:R-:W-:-:S03]  /*23c00*/  @!P0 LEA.HI.X R3, R14, R4, R15, 0x1, P3 ;  /* 0x000000040e038211 */ /* 0x004fc600018f0c0f */
[----:B------:R1:W-:Y:S04]  /*23c10*/  @!P1 ST.E.128 [R8.64], RZ ;  /* 0x000000ff08009985 */ /* 0x0003e8000c101d08 */
[----:B------:R1:W-:Y:S02]  /*23c20*/  @!P0 ST.E.128 [R2.64], RZ ;  /* 0x000000ff02008985 */ /* 0x0003e4000c101d08 */
.L_x_1139:
[----:B------:R-:W-:Y:S05]  /*23c30*/  BSYNC B0 ;  /* 0x0000000000007941 */ /* 0x000fea0003800000 */
.L_x_1138:
[----:B------:R-:W-:Y:S05]  /*23c40*/  BRA.DIV ~URZ, `(.L_x_1140) ;  /* 0x000041427f007947 */ /* 0x000fea000b800000 */
[----:B--2---:R2:W1:Y:S04]  /*23c50*/  SHFL.IDX PT, R4, R5, 0x1, 0x1c1f ;  /* 0x003c1f0005047f89 */ /* 0x00446800000e0000 */
[----:B----4-:R2:W4:Y:S02]  /*23c60*/  SHFL.IDX PT, R0, R13, 0x1, 0x1c1f ;  /* 0x003c1f000d007f89 */ /* 0x01052400000e0000 */
.L_x_1237:
[----:B-1----:R-:W-:Y:S01]  /*23c70*/  IADD3 R2, R12, 0x20, RZ ;  /* 0x000000200c027810 */ /* 0x002fe20007ffe0ff */
[----:B------:R-:W-:Y:S03]  /*23c80*/  BSSY B0, `(.L_x_1141) ;  /* 0x0000013000007945 */ /* 0x000fe60003800000 */
[----:B------:R-:W-:-:S13]  /*23c90*/  ISETP.GE.AND P0, PT, R2, R6, PT ;  /* 0x000000060200720c */ /* 0x000fda0003f06270 */
[----:B------:R-:W-:Y:S05]  /*23ca0*/  @P0 BRA `(.L_x_1142) ;  /* 0x0000010000000947 */ /* 0x000fea0003800000 */
[----:B------:R-:W5:Y:S04]  /*23cb0*/  LDL R16, [R1] ;  /* 0x0000000001107983 */ /* 0x000f680000100800 */
[----:B--2---:R-:W2:Y:S04]  /*23cc0*/  LDL R14, [R1+0x4] ;  /* 0x00000400010e7983 */ /* 0x004ea80000100800 */
[----:B---3--:R-:W3:Y:S04]  /*23cd0*/  LDL R17, [R1+0x90] ;  /* 0x0000900001117983 */ /* 0x008ee80000100800 */
[----:B----4-:R-:W4:Y:S01]  /*23ce0*/  LDL R15, [R1+0x7c] ;  /* 0x00007c00010f7983 */ /* 0x010f220000100800 */
[----:B------:R-:W-:-:S13]  /*23cf0*/  ISETP.GE.AND P2, PT, R250, c[0x0][0x3c8], PT ;  /* 0x0000f200fa007a0c */ /* 0x000fda0003f46270 */
[----:B------:R-:W-:-:S04]  /*23d00*/  @!P2 LEA R10, P5, R250, R0, 0x1 ;  /* 0x00000000fa0aa211 */ /* 0x000fc800078a08ff */
[----:B------:R-:W-:-:S05]  /*23d10*/  @!P2 LEA.HI.X R11, R250, R4, R251, 0x1, P5 ;  /* 0x00000004fa0ba211 */ /* 0x000fca00028f0cfb */
[----:B------:R1:W-:Y:S01]  /*23d20*/  @!P2 ST.E.128 [R10.64], RZ ;  /* 0x000000ff0a00a985 */ /* 0x0003e2000c101d08 */
[----:B-----5:R-:W-:Y:S02]  /*23d30*/  ISETP.GE.AND P1, PT, R16, c[0x0][0x3c8], PT ;  /* 0x0000f20010007a0c */ /* 0x020fe40003f26270 */
[----:B--2---:R-:W-:-:S11]  /*23d40*/  ISETP.GE.AND P0, PT, R14, c[0x0][0x3c8], PT ;  /* 0x0000f2000e007a0c */ /* 0x004fd60003f06270 */
[-C--:B------:R-:W-:Y:S02]  /*23d50*/  @!P1 LEA R8, P4, R16, R0.reuse, 0x1 ;  /* 0x0000000010089211 */ /* 0x080fe400078808ff */
[----:B------:R-:W-:Y:S02]  /*23d60*/  @!P0 LEA R2, P3, R14, R0, 0x1 ;  /* 0x000000000e028211 */ /* 0x000fe400078608ff */
[-C--:B---3--:R-:W-:Y:S02]  /*23d70*/  @!P1 LEA.HI.X R9, R16, R4.reuse, R17, 0x1, P4 ;  /* 0x0000000410099211 */ /* 0x088fe400020f0c11 */
[----:B----4-:R-:W-:-:S03]  /*23d80*/  @!P0 LEA.HI.X R3, R14, R4, R15, 0x1, P3 ;  /* 0x000000040e038211 */ /* 0x010fc600018f0c0f */
[----:B------:R1:W-:Y:S04]  /*23d90*/  @!P1 ST.E.128 [R8.64], RZ ;  /* 0x000000ff08009985 */ /* 0x0003e8000c101d08 */
[----:B------:R1:W-:Y:S02]  /*23da0*/  @!P0 ST.E.128 [R2.64], RZ ;  /* 0x000000ff02008985 */ /* 0x0003e4000c101d08 */
.L_x_1142:
[----:B------:R-:W-:Y:S05]  /*23db0*/  BSYNC B0 ;  /* 0x0000000000007941 */ /* 0x000fea0003800000 */
.L_x_1141:
[----:B------:R-:W-:Y:S05]  /*23dc0*/  BRA.DIV ~URZ, `(.L_x_1143) ;  /* 0x000040927f007947 */ /* 0x000fea000b800000 */
[----:B------:R1:W2:Y:S02]  /*23dd0*/  SHFL.IDX PT, R4, R5, 0x2, 0x1c1f ;  /* 0x005c1f0005047f89 */ /* 0x0002a400000e0000 */
.L_x_1238:
[----:B------:R-:W-:Y:S05]  /*23de0*/  BRA.DIV ~URZ, `(.L_x_1144) ;  /* 0x000040e27f007947 */ /* 0x000fea000b800000 */
[----:B----4-:R4:W1:Y:S02]  /*23df0*/  SHFL.IDX PT, R0, R13, 0x2, 0x1c1f ;  /* 0x005c1f000d007f89 */ /* 0x01086400000e0000 */
.L_x_1239:
[----:B-1----:R-:W-:Y:S01]  /*23e00*/  IADD3 R2, R12, 0x40, RZ ;  /* 0x000000400c027810 */ /* 0x002fe20007ffe0ff */
        /* <DEDUP_REMOVED lines=19> */
.L_x_1146:
[----:B------:R-:W-:Y:S05]  /*23f40*/  BSYNC B0 ;  /* 0x0000000000007941 */ /* 0x000fea0003800000 */
.L_x_1145:
[----:B------:R-:W-:Y:S05]  /*23f50*/  BRA.DIV ~URZ, `(.L_x_1147) ;  /* 0x00003fe27f007947 */ /* 0x000fea000b800000 */
[----:B--2---:R2:W1:Y:S04]  /*23f60*/  SHFL.IDX PT, R4, R5, 0x3, 0x1c1f ;  /* 0x007c1f0005047f89 */ /* 0x00446800000e0000 */
[----:B------:R2:W3:Y:S02]  /*23f70*/  SHFL.IDX PT, R0, R13, 0x3, 0x1c1f ;  /* 0x007c1f000d007f89 */ /* 0x0004e400000e0000 */
.L_x_1240:
[----:B------:R-:W-:-:S04]  /*23f80*/  IADD3 R12, R12, 0x60, RZ ;  /* 0x000000600c0c7810 */ /* 0x000fc80007ffe0ff */
[----:B------:R-:W-:-:S13]  /*23f90*/  ISETP.GE.AND P0, PT, R12, R6, PT ;  /* 0x000000060c00720c */ /* 0x000fda0003f06270 */
[----:B------:R-:W-:Y:S05]  /*23fa0*/  @P0 BRA `(.L_x_1120) ;  /* 0x0000010000000947 */ /* 0x000fea0003800000 */
[----:B------:R-:W5:Y:S04]  /*23fb0*/  LDL R14, [R1] ;  /* 0x00000000010e7983 */ /* 0x000f680000100800 */
[----:B--2---:R-:W2:Y:S04]  /*23fc0*/  LDL R5, [R1+0x4] ;  /* 0x0000040001057983 */ /* 0x004ea80000100800 */
[----:B----4-:R-:W4:Y:S04]  /*23fd0*/  LDL R15, [R1+0x90] ;  /* 0x00009000010f7983 */ /* 0x010f280000100800 */
[----:B---3--:R-:W3:Y:S01]  /*23fe0*/  LDL R13, [R1+0x7c] ;  /* 0x00007c00010d7983 */ /* 0x008ee20000100800 */
[----:B------:R-:W-:-:S13]  /*23ff0*/  ISETP.GE.AND P2, PT, R250, c[0x0][0x3c8], PT ;  /* 0x0000f200fa007a0c */ /* 0x000fda0003f46270 */
[----:B-1----:R-:W-:-:S04]  /*24000*/  @!P2 LEA R10, P5, R250, R0, 0x1 ;  /* 0x00000000fa0aa211 */ /* 0x002fc800078a08ff */
[----:B------:R-:W-:-:S05]  /*24010*/  @!P2 LEA.HI.X R11, R250, R4, R251, 0x1, P5 ;  /* 0x00000004fa0ba211 */ /* 0x000fca00028f0cfb */
[----:B------:R1:W-:Y:S01]  /*24020*/  @!P2 ST.E.128 [R10.64], RZ ;  /* 0x000000ff0a00a985 */ /* 0x0003e2000c101d08 */
[----:B-----5:R-:W-:Y:S02]  /*24030*/  ISETP.GE.AND P1, PT, R14, c[0x0][0x3c8], PT ;  /* 0x0000f2000e007a0c */ /* 0x020fe40003f26270 */
[----:B--2---:R-:W-:-:S11]  /*24040*/  ISETP.GE.AND P0, PT, R5, c[0x0][0x3c8], PT ;  /* 0x0000f20005007a0c */ /* 0x004fd60003f06270 */
[CC--:B------:R-:W-:Y:S02]  /*24050*/  @!P1 LEA R8, P4, R14.reuse, R0.reuse, 0x1 ;  /* 0x000000000e089211 */ /* 0x0c0fe400078808ff */
[C---:B------:R-:W-:Y:S02]  /*24060*/  @!P0 LEA R2, P3, R5.reuse, R0, 0x1 ;  /* 0x0000000005028211 */ /* 0x040fe400078608ff */
[-C--:B----4-:R-:W-:Y:S02]  /*24070*/  @!P1 LEA.HI.X R9, R14, R4.reuse, R15, 0x1, P4 ;  /* 0x000000040e099211 */ /* 0x090fe400020f0c0f */
[----:B---3--:R-:W-:-:S03]  /*24080*/  @!P0 LEA.HI.X R3, R5, R4, R13, 0x1, P3 ;  /* 0x0000000405038211 */ /* 0x008fc600018f0c0d */
[----:B------:R1:W-:Y:S04]  /*24090*/  @!P1 ST.E.128 [R8.64], RZ ;  /* 0x000000ff08009985 */ /* 0x0003e8000c101d08 */
[----:B------:R1:W-:Y:S02]  /*240a0*/  @!P0 ST.E.128 [R2.64], RZ ;  /* 0x000000ff02008985 */ /* 0x0003e4000c101d08 */
.L_x_1120:
[----:B------:R-:W-:Y:S05]  /*240b0*/  BSYNC B1 ;  /* 0x0000000000017941 */ /* 0x000fea0003800000 */
.L_x_1104:
[----:B-1-3--:R-:W3:Y:S02]  /*240c0*/  LDL R0, [R1+0xe0] ;  /* 0x0000e00001007983 */ /* 0x00aee40000100800 */
[----:B---3--:R-:W-:-:S13]  /*240d0*/  ISETP.NE.AND P0, PT, R0, RZ, PT ;  /* 0x000000ff0000720c */ /* 0x008fda0003f05270 */
[----:B------:R-:W-:Y:S01]  /*240e0*/  @P0 WARPSYNC 0xffffffff ;  /* 0xffffffff00000948 */ /* 0x000fe20003800000 */
[----:B------:R-:W-:Y:S06]  /*240f0*/  @P0 BAR.SYNC.DEFER_BLOCKING 0x5, 0x80 ;  /* 0x0142000000000b1d */ /* 0x000fec0000010000 */
[----:B------:R-:W1:Y:S04]  /*24100*/  @P0 LDS.128 R8, [0xc080] ;  /* 0x00c08000ff080984 */ /* 0x000e680000000c00 */
[----:B-1----:R1:W-:Y:S04]  /*24110*/  @P0 STL.64 [R1+0x80], R8 ;  /* 0x0000800801000387 */ /* 0x0023e80000100a00 */
[----:B------:R1:W-:Y:S04]  /*24120*/  @P0 STL.64 [R1+0x88], R10 ;  /* 0x0000880a01000387 */ /* 0x0003e80000100a00 */
[----:B------:R-:W-:Y:S06]  /*24130*/  @P0 BAR.ARV 0x4, 0x80 ;  /* 0x0102000000000b1d */ /* 0x000fec0000002000 */
[----:B------:R-:W-:Y:S05]  /*24140*/  @P0 BRA `(.L_x_1148) ;  /* 0x0000105000000947 */ /* 0x000fea0003800000 */
[----:B------:R-:W3:Y:S01]  /*24150*/  S2R R0, SR_TID.X ;  /* 0x0000000000007919 */ /* 0x000ee20000002100 */
[----:B-1----:R-:W-:Y:S01]  /*24160*/  IMAD.MOV.U32 R8, RZ, RZ, RZ ;  /* 0x000000ffff087224 */ /* 0x002fe200078e00ff */
[----:B--234-:R-:W-:-:S04]  /*24170*/  LOP3.LUT R13, R0, 0x1f, RZ, 0xc0, !PT ;  /* 0x0000001f000d7812 */ /* 0x01cfc800078ec0ff */
[----:B------:R-:W-:Y:S01]  /*24180*/  ISETP.NE.AND P6, PT, R13, 0x1f, PT ;  /* 0x0000001f0d00780c */ /* 0x000fe20003fc5270 */
[----:B------:R-:W-:Y:S10]  /*24190*/  BRA.DIV ~URZ, `(.L_x_1149) ;  /* 0x00003e727f007947 */ /* 0x000ff4000b800000 */
[----:B------:R1:W2:Y:S02]  /*241a0*/  SHFL.IDX PT, R10, R76, RZ, 0x1f ;  /* 0x00001fff4c0a7589 */ /* 0x0002a400000e0000 */
.L_x_1241:
[----:B------:R-:W-:Y:S05]  /*241b0*/  BRA.DIV ~URZ, `(.L_x_1150) ;  /* 0x00003ec27f007947 */ /* 0x000fea000b800000 */
[----:B------:R3:W4:Y:S02]  /*241c0*/  SHFL.IDX PT, R9, R76, 0x1, 0x1f ;  /* 0x00201f004c097f89 */ /* 0x00072400000e0000 */
.L_x_1242:
[----:B------:R-:W5:Y:S01]  /*241d0*/  LDL R0, [R1+0x8c] ;  /* 0x00008c0001007983 */ /* 0x000f620000100800 */
[----:B------:R-:W-:Y:S02]  /*241e0*/  IMAD.MOV.U32 R6, RZ, RZ, RZ ;  /* 0x000000ffff067224 */ /* 0x000fe400078e00ff */
[----:B-----5:R-:W-:-:S05]  /*241f0*/  IMAD.IADD R0, R0, 0x1, R13 ;  /* 0x0000000100007824 */ /* 0x020fca00078e020d */
[----:B------:R-:W-:-:S13]  /*24200*/  ISETP.GE.OR P0, PT, R0, c[0x0][0x53c], !P6 ;  /* 0x00014f0000007a0c */ /* 0x000fda0007706670 */
[----:B------:R-:W-:Y:S01]  /*24210*/  @!P0 MOV R2, 0x4 ;  /* 0x0000000400028802 */ /* 0x000fe20000000f00 */
[----:B------:R-:W-:-:S04]  /*24220*/  @!P0 IMAD.MOV.U32 R4, RZ, RZ, 0x4 ;  /* 0x00000004ff048424 */ /* 0x000fc800078e00ff */
        /* <DEDUP_REMOVED lines=13> */
.L_x_1243:
        /* <DEDUP_REMOVED lines=16> */
.L_x_1244:
[----:B---3--:R-:W-:Y:S01]  /*24400*/  IMAD R0, R0, c[0x0][0x538], RZ ;  /* 0x00014e0000007a24 */ /* 0x008fe200078e02ff */
[----:B------:R-:W-:Y:S04]  /*24410*/  BSSY B1, `(.L_x_1153) ;  /* 0x00000cf000017945 */ /* 0x000fe80003800000 */
[----:B----4-:R-:W-:-:S04]  /*24420*/  IADD3 R9, R0, R9, RZ ;  /* 0x0000000900097210 */ /* 0x010fc80007ffe0ff */
[----:B--2---:R-:W-:-:S13]  /*24430*/  ISETP.GT.AND P0, PT, R9, R10, PT ;  /* 0x0000000a0900720c */ /* 0x004fda0003f04270 */
[----:B------:R-:W-:Y:S05]  /*24440*/  @P0 BRA `(.L_x_1154) ;  /* 0x0000026000000947 */ /* 0x000fea0003800000 */
.L_x_1158:
[----:B------:R-:W2:Y:S02]  /*24450*/  LDL.LU R0, [R1+0x8c] ;  /* 0x00008c0001007983 */ /* 0x000ea40000300800 */
[----:B--2---:R-:W-:-:S04]  /*24460*/  IADD3 R0, R0, 0x1f, RZ ;  /* 0x0000001f00007810 */ /* 0x004fc80007ffe0ff */
[----:B------:R-:W-:-:S13]  /*24470*/  ISETP.GE.AND P0, PT, R0, c[0x0][0x53c], PT ;  /* 0x00014f0000007a0c */ /* 0x000fda0003f06270 */
[----:B------:R-:W-:Y:S05]  /*24480*/  @P0 BRA `(.L_x_1155) ;  /* 0x00000c2000000947 */ /* 0x000fea0003800000 */
[----:B------:R2:W-:Y:S01]  /*24490*/  STL [R1+0x8c], R0 ;  /* 0x00008c0001007387 */ /* 0x0005e20000100800 */
[----:B------:R-:W-:Y:S02]  /*244a0*/  MOV R6, RZ ;  /* 0x000000ff00067202 */ /* 0x000fe40000000f00 */
[----:B------:R-:W-:Y:S02]  /*244b0*/  MOV R8, RZ ;  /* 0x000000ff00087202 */ /* 0x000fe40000000f00 */
[----:B--2---:R-:W-:-:S04]  /*244c0*/  IADD3 R0, R0, R13, RZ ;  /* 0x0000000d00007210 */ /* 0x004fc80007ffe0ff */
[----:B------:R-:W-:-:S13]  /*244d0*/  ISETP.GE.OR P0, PT, R0, c[0x0][0x53c], !P6 ;  /* 0x00014f0000007a0c */ /* 0x000fda0007706670 */
[----:B-1----:R-:W-:Y:S02]  /*244e0*/  @!P0 MOV R4, 0x4 ;  /* 0x0000000400048802 */ /* 0x002fe40000000f00 */
        /* <DEDUP_REMOVED lines=8> */
.L_x_1245:
        /* <DEDUP_REMOVED lines=16> */
.L_x_1246:
[----:B--2---:R-:W-:-:S05]  /*24670*/  IMAD R0, R0, c[0x0][0x538], RZ ;  /* 0x00014e0000007a24 */ /* 0x004fca00078e02ff */
[----:B------:R-:W-:-:S04]  /*24680*/  IADD3 R9, R0, R9, RZ ;  /* 0x0000000900097210 */ /* 0x000fc80007ffe0ff */
[----:B------:R-:W-:-:S13]  /*24690*/  ISETP.GT.AND P0, PT, R9, R10, PT ;  /* 0x0000000a0900720c */ /* 0x000fda0003f04270 */
[----:B-1----:R-:W-:Y:S05]  /*246a0*/  @!P0 BRA `(.L_x_1158) ;  /* 0xfffffda000008947 */ /* 0x002fea000383ffff */
.L_x_1154:
[----:B------:R-:W-:-:S05]  /*246b0*/  IADD3 R9, -R0, R9, RZ ;  /* 0x0000000900097210 */ /* 0x000fca0007ffe1ff */
[----:B------:R-:W-:-:S05]  /*246c0*/  IMAD R0, R4, c[0x0][0x538], R9 ;  /* 0x00014e0004007a24 */ /* 0x000fca00078e0209 */
[----:B------:R-:W-:Y:S01]  /*246d0*/  ISETP.GT.AND P0, PT, R0, R10, PT ;  /* 0x0000000a0000720c */ /* 0x000fe20003f04270 */
[----:B------:R-:W-:-:S12]  /*246e0*/  BRA.DIV ~URZ, `(.L_x_1159) ;  /* 0x00003df27f007947 */ /* 0x000fd8000b800000 */
[----:B------:R-:W-:-:S03]  /*246f0*/  VOTE.ANY R11, PT, !P0 ;  /* 0x00000000000b7806 */ /* 0x000fc600040e0100 */
.L_x_1247:
[----:B------:R-:W2:Y:S01]  /*24700*/  LDL.LU R0, [R1+0x8c] ;  /* 0x00008c0001007983 */ /* 0x000ea20000300800 */
[----:B------:R-:W2:Y:S02]  /*24710*/  POPC R5, R11 ;  /* 0x0000000b00057309 */ /* 0x000ea40000000000 */
[----:B--2---:R-:W-:-:S05]  /*24720*/  IADD3 R0, R5, R0, RZ ;  /* 0x0000000005007210 */ /* 0x004fca0007ffe0ff */
[----:B------:R2:W-:Y:S01]  /*24730*/  STL [R1+0x8c], R0 ;  /* 0x00008c0001007387 */ /* 0x0005e20000100800 */
[----:B------:R-:W-:Y:S05]  /*24740*/  BRA.DIV ~URZ, `(.L_x_1160) ;  /* 0x00003de27f007947 */ /* 0x000fea000b800000 */
[----:B------:R3:W4:Y:S04]  /*24750*/  SHFL.IDX PT, R6, R6, R5, 0x1f ;  /* 0x00001f0506067589 */ /* 0x00072800000e0000 */
[----:B--2---:R3:W2:Y:S02]  /*24760*/  SHFL.IDX PT, R0, R8, R5, 0x1f ;  /* 0x00001f0508007589 */ /* 0x0046a400000e0000 */
.L_x_1248:
[----:B------:R-:W-:Y:S01]  /*24770*/  ISETP.NE.AND P0, PT, R11, RZ, PT ;  /* 0x000000ff0b00720c */ /* 0x000fe20003f05270 */
[----:B------:R-:W-:-:S12]  /*24780*/  BSSY B0, `(.L_x_1161) ;  /* 0x0000005000007945 */ /* 0x000fd80003800000 */
[----:B------:R-:W-:Y:S05]  /*24790*/  @!P0 BRA `(.L_x_1162) ;  /* 0x0000003000008947 */ /* 0x000fea0003800000 */
[----:B---3--:R-:W-:Y:S01]  /*247a0*/  IADD3 R5, R5, -0x1, RZ ;  /* 0xffffffff05057810 */ /* 0x008fe20007ffe0ff */
[----:B------:R-:W-:Y:S05]  /*247b0*/  BRA.DIV ~URZ, `(.L_x_1163) ;  /* 0x00003e427f007947 */ /* 0x000fea000b800000 */
[----:B------:R3:W1:Y:S02]  /*247c0*/  SHFL.IDX PT, R12, R4, R5, 0x1f ;  /* 0x00001f05040c7589 */ /* 0x00066400000e0000 */
.L_x_1162:
[----:B------:R-:W-:Y:S05]  /*247d0*/  BSYNC B0 ;  /* 0x0000000000007941 */ /* 0x000fea0003800000 */
.L_x_1161:
[----:B-1----:R-:W-:Y:S01]  /*247e0*/  IMAD R2, R12, c[0x0][0x538], R9 ;  /* 0x00014e000c027a24 */ /* 0x002fe200078e0209 */
[----:B--2---:R-:W-:Y:S01]  /*247f0*/  ISETP.NE.AND P0, PT, R0, 0x1, PT ;  /* 0x000000010000780c */ /* 0x004fe20003f05270 */
[----:B------:R-:W-:Y:S03]  /*24800*/  BSSY B0, `(.L_x_1164) ;  /* 0x0000086000007945 */ /* 0x000fe60003800000 */
[----:B------:R1:W-:Y:S01]  /*24810*/  STL [R1+0x80], R2 ;  /* 0x0000800201007387 */ /* 0x0003e20000100800 */
[----:B------:R-:W-:-:S08]  /*24820*/  IADD3 R9, -R2, R10, RZ ;  /* 0x0000000a02097210 */ /* 0x000fd00007ffe1ff */
[----:B------:R-:W-:Y:S05]  /*24830*/  @!P0 BRA `(.L_x_1165) ;  /* 0x000003e000008947 */ /* 0x000fea0003800000 */
[-C--:B----4-:R-:W-:Y:S02]  /*24840*/  IABS R3, R6.reuse ;  /* 0x0000000600037213 */ /* 0x090fe40000000000 */
[----:B------:R-:W-:Y:S02]  /*24850*/  IABS R11, R6 ;  /* 0x00000006000b7213 */ /* 0x000fe40000000000 */
[----:B-1----:R-:W1:Y:S08]  /*24860*/  I2F.RP R2, R3 ;  /* 0x0000000300027306 */ /* 0x002e700000209400 */
[----:B-1----:R-:W1:Y:S02]  /*24870*/  MUFU.RCP R2, R2 ;  /* 0x0000000200027308 */ /* 0x002e640000001000 */
[----:B-1----:R-:W-:-:S06]  /*24880*/  IADD3 R2, R2, 0xffffffe, RZ ;  /* 0x0ffffffe02027810 */ /* 0x002fcc0007ffe0ff */
[----:B---3--:R1:W2:Y:S02]  /*24890*/  F2I.FTZ.U32.TRUNC.NTZ R5, R2 ;  /* 0x0000000200057305 */ /* 0x0082a4000021f000 */
[----:B-1----:R-:W-:Y:S01]  /*248a0*/  IABS R2, R0 ;  /* 0x0000000000027213 */ /* 0x002fe20000000000 */
[----:B--2---:R-:W-:-:S04]  /*248b0*/  IMAD.MOV R4, RZ, RZ, -R5 ;  /* 0x000000ffff047224 */ /* 0x004fc800078e0a05 */
[----:B------:R-:W-:Y:S01]  /*248c0*/  IMAD.MOV.U32 R8, RZ, RZ, R2 ;  /* 0x000000ffff087224 */ /* 0x000fe200078e0002 */
[----:B------:R-:W-:Y:S01]  /*248d0*/  IABS R2, R9 ;  /* 0x0000000900027213 */ /* 0x000fe20000000000 */
[----:B------:R-:W-:Y:S02]  /*248e0*/  IMAD R10, R4, R3, RZ ;  /* 0x00000003040a7224 */ /* 0x000fe400078e02ff */
[----:B------:R-:W-:Y:S01]  /*248f0*/  IMAD.MOV.U32 R4, RZ, RZ, RZ ;  /* 0x000000ffff047224 */ /* 0x000fe200078e00ff */
[----:B------:R-:W1:Y:S03]  /*24900*/  I2F.RP R12, R8 ;  /* 0x00000008000c7306 */ /* 0x000e660000209400 */
[----:B------:R-:W-:-:S04]  /*24910*/  IMAD.HI.U32 R10, R5, R10, R4 ;  /* 0x0000000a050a7227 */ /* 0x000fc800078e0004 */
[----:B------:R-:W-:Y:S02]  /*24920*/  IMAD.MOV.U32 R4, RZ, RZ, R2 ;  /* 0x000000ffff047224 */ /* 0x000fe400078e0002 */
[----:B------:R-:W-:-:S05]  /*24930*/  IMAD.MOV R2, RZ, RZ, -R11 ;  /* 0x000000ffff027224 */ /* 0x000fca00078e0a0b */
[----:B------:R-:W-:Y:S01]  /*24940*/  MOV R5, R2 ;  /* 0x0000000200057202 */ /* 0x000fe20000000f00 */
[----:B------:R-:W-:-:S04]  /*24950*/  IMAD.HI.U32 R2, R10, R4, RZ ;  /* 0x000000040a027227 */ /* 0x000fc800078e00ff */
[----:B------:R-:W-:Y:S02]  /*24960*/  IMAD R4, R2, R5, R4 ;  /* 0x0000000502047224 */ /* 0x000fe400078e0204 */
[----:B-1----:R-:W1:Y:S03]  /*24970*/  MUFU.RCP R5, R12 ;  /* 0x0000000c00057308 */ /* 0x002e660000001000 */
        /* <DEDUP_REMOVED lines=9> */
[----:B------:R-:W-:Y:S01]  /*24a10*/  @P2 IADD3 R2, R2, 0x1, RZ ;  /* 0x0000000102022810 */ /* 0x000fe20007ffe0ff */
[----:B-1----:R-:W-:-:S05]  /*24a20*/  IMAD.MOV R3, RZ, RZ, -R5 ;  /* 0x000000ffff037224 */ /* 0x002fca00078e0a05 */
[----:B------:R-:W-:Y:S01]  /*24a30*/  @!P1 IMAD.MOV R2, RZ, RZ, -R2 ;  /* 0x000000ffff029224 */ /* 0x000fe200078e0a02 */
[----:B------:R-:W-:Y:S02]  /*24a40*/  MOV R4, R3 ;  /* 0x0000000300047202 */ /* 0x000fe40000000f00 */
[----:B------:R-:W-:Y:S02]  /*24a50*/  @!P0 LOP3.LUT R2, RZ, R6, RZ, 0x33, !PT ;  /* 0x00000006ff028212 */ /* 0x000fe400078e33ff */
[----:B------:R-:W-:Y:S01]  /*24a60*/  IABS R3, R0 ;  /* 0x0000000000037213 */ /* 0x000fe20000000000 */
[----:B------:R-:W-:Y:S01]  /*24a70*/  IMAD R10, R4, R8, RZ ;  /* 0x00000008040a7224 */ /* 0x000fe200078e02ff */
[----:B------:R-:W-:Y:S01]  /*24a80*/  IABS R12, R2 ;  /* 0x00000002000c7213 */ /* 0x000fe20000000000 */
[----:B------:R-:W-:Y:S02]  /*24a90*/  IMAD.MOV.U32 R4, RZ, RZ, RZ ;  /* 0x000000ffff047224 */ /* 0x000fe400078e00ff */
[----:B------:R-:W-:-:S02]  /*24aa0*/  IMAD.MOV R11, RZ, RZ, -R3 ;  /* 0x000000ffff0b7224 */ /* 0x000fc400078e0a03 */
[----:B------:R-:W-:-:S03]  /*24ab0*/  IMAD.HI.U32 R3, R5, R10, R4 ;  /* 0x0000000a05037227 */ /* 0x000fc600078e0004 */
[----:B------:R-:W-:Y:S01]  /*24ac0*/  MOV R5, R11 ;  /* 0x0000000b00057202 */ /* 0x000fe20000000f00 */
        /* <DEDUP_REMOVED lines=21> */
.L_x_1165:
[----:B------:R-:W2:Y:S01]  /*24c20*/  LDL R0, [R1+0x8c] ;  /* 0x00008c0001007983 */ /* 0x000ea20000100800 */
[----:B-1----:R-:W-:-:S04]  /*24c30*/  IMAD.MOV.U32 R2, RZ, RZ, 0x4 ;  /* 0x00000004ff027424 */ /* 0x002fc800078e00ff */
[----:B--2---:R-:W-:-:S05]  /*24c40*/  IMAD.WIDE R2, R0, R2, c[0x0][0x590] ;  /* 0x0001640000027625 */ /* 0x004fca00078e0202 */
[----:B---3--:R-:W2:Y:S02]  /*24c50*/  LDG.E R4, [R2.64] ;  /* 0x0000000802047981 */ /* 0x008ea4000c1e1900 */
        /* <DEDUP_REMOVED lines=64> */
.L_x_1166:
[----:B------:R-:W-:Y:S05]  /*25060*/  BSYNC B0 ;  /* 0x0000000000007941 */ /* 0x000fea0003800000 */
.L_x_1164:
[----:B------:R-:W-:-:S04]  /*25070*/  LOP3.LUT R2, RZ, R2, RZ, 0x33, !PT ;  /* 0x00000002ff027212 */ /* 0x000fc800078e33ff */
[----:B-1----:R-:W-:-:S05]  /*25080*/  IADD3 R0, R2, R6, RZ ;  /* 0x0000000602007210 */ /* 0x002fca0007ffe0ff */
[----:B------:R1:W-:Y:S01]  /*25090*/  STL [R1+0x84], R0 ;  /* 0x0000840001007387 */ /* 0x0003e20000100800 */
[----:B------:R-:W-:Y:S05]  /*250a0*/  BRA `(.L_x_1167) ;  /* 0x0000005000007947 */ /* 0x000fea0003800000 */
.L_x_1155:
[----:B------:R-:W-:Y:S01]  /*250b0*/  MOV R0, c[0x0][0x53c] ;  /* 0x00014f0000007a02 */ /* 0x000fe20000000f00 */
[----:B------:R2:W-:Y:S04]  /*250c0*/  STL [R1+0x80], R10 ;  /* 0x0000800a01007387 */ /* 0x0005e80000100800 */
[----:B------:R2:W-:Y:S04]  /*250d0*/  STL [R1+0x84], RZ ;  /* 0x000084ff01007387 */ /* 0x0005e80000100800 */
[----:B------:R2:W-:Y:S04]  /*250e0*/  STL [R1+0x88], RZ ;  /* 0x000088ff01007387 */ /* 0x0005e80000100800 */
[----:B------:R2:W-:Y:S02]  /*250f0*/  STL [R1+0x8c], R0 ;  /* 0x00008c0001007387 */ /* 0x0005e40000100800 */
.L_x_1167:
[----:B------:R-:W-:Y:S05]  /*25100*/  BSYNC B1 ;  /* 0x0000000000017941 */ /* 0x000fea0003800000 */
.L_x_1153:
[----:B------:R-:W3:Y:S04]  /*25110*/  LDL R8, [R1+0x80] ;  /* 0x0000800001087983 */ /* 0x000ee80000100800 */
[----:B------:R-:W3:Y:S04]  /*25120*/  LDL R9, [R1+0x84] ;  /* 0x0000840001097983 */ /* 0x000ee80000100800 */
[----:B--2---:R-:W3:Y:S04]  /*25130*/  LDL R10, [R1+0x88] ;  /* 0x00008800010a7983 */ /* 0x004ee80000100800 */
[----:B------:R-:W3:Y:S01]  /*25140*/  LDL R11, [R1+0x8c] ;  /* 0x00008c00010b7983 */ /* 0x000ee20000100800 */
[----:B------:R-:W-:Y:S03]  /*25150*/  WARPSYNC 0xffffffff ;  /* 0xffffffff00007948 */ /* 0x000fe60003800000 */
[----:B------:R-:W-:Y:S01]  /*25160*/  BAR.SYNC.DEFER_BLOCKING 0x4, 0x80 ;  /* 0x0102000000007b1d */ /* 0x000fe20000010000 */
[----:B------:R-:W-:-:S13]  /*25170*/  ISETP.NE.AND P0, PT, R13, RZ, PT ;  /* 0x000000ff0d00720c */ /* 0x000fda0003f05270 */
[----:B---3--:R2:W-:Y:S04]  /*25180*/  @!P0 STS.128 [0xc080], R8 ;  /* 0x00c08008ff008388 */ /* 0x0085e80000000c00 */
[----:B------:R-:W-:Y:S06]  /*25190*/  BAR.ARV 0x5, 0x80 ;  /* 0x0142000000007b1d */ /* 0x000fec0000002000 */
.L_x_1148:
[----:B-1----:R-:W3:Y:S02]  /*251a0*/  LDL R0, [R1+0x8c] ;  /* 0x00008c0001007983 */ /* 0x002ee40000100800 */
[----:B---3--:R-:W-:-:S13]  /*251b0*/  ISETP.GE.AND P0, PT, R0, c[0x0][0x53c], PT ;  /* 0x00014f0000007a0c */ /* 0x008fda0003f06270 */
[----:B--2-4-:R-:W-:Y:S01]  /*251c0*/  @P0 CALL.REL.NOINC `(.L_x_1168) ;  /* 0x0000001000000944 */ /* 0x014fe20003c00000 */
[----:B------:R-:W-:Y:S05]  /*251d0*/  BRA `(.L_x_1169) ;  /* 0xfffdd12000007947 */ /* 0x000fea000383ffff */
.L_x_1168:
[----:B------:R-:W-:Y:S05]  /*251e0*/  EXIT ;  /* 0x000000000000794d */ /* 0x000fea0003800000 */
.L_x_859:
[----:B------:R-:W-:Y:S01]  /*251f0*/  IMAD.MOV.U32 R0, RZ, RZ, R5 ;  /* 0x000000ffff007224 */ /* 0x000fe200078e0005 */
[----:B------:R-:W-:Y:S02]  /*25200*/  MOV R3, 0x1 ;  /* 0x0000000100037802 */ /* 0x000fe40000000f00 */
[----:B------:R-:W-:Y:S02]  /*25210*/  MOV R2, 0x25230 ;  /* 0x0002523000027802 */ /* 0x000fe40000000f00 */
[----:B------:R-:W-:Y:S05]  /*25220*/  CALL.REL.NOINC `($__internal_15_$__cuda_sm70_shflsync_up_p) ;  /* 0x0000350000007944 */ /* 0x000fea0003c00000 */
[----:B------:R-:W-:Y:S01]  /*25230*/  MOV R0, R4 ;  /* 0x0000000400007202 */ /* 0x000fe20000000f00 */
[----:B------:R-:W-:Y:S05]  /*25240*/  BRA `(.L_x_1170) ;  /* 0xfffdb21000007947 */ /* 0x000fea000383ffff */
.L_x_860:
[----:B------:R-:W-:Y:S01]  /*25250*/  IMAD.MOV.U32 R0, RZ, RZ, R5 ;  /* 0x000000ffff007224 */ /* 0x000fe200078e0005 */
[----:B------:R-:W-:Y:S02]  /*25260*/  MOV R3, 0x2 ;  /* 0x0000000200037802 */ /* 0x000fe40000000f00 */
[----:B------:R-:W-:Y:S02]  /*25270*/  MOV R2, 0x25290 ;  /* 0x0002529000027802 */ /* 0x000fe40000000f00 */
[----:B------:R-:W-:Y:S05]  /*25280*/  CALL.REL.NOINC `($__internal_15_$__cuda_sm70_shflsync_up_p) ;  /* 0x000034a000007944 */ /* 0x000fea0003c00000 */
[----:B------:R-:W-:Y:S01]  /*25290*/  SEL R4, R4, RZ, P4 ;  /* 0x000000ff04047207 */ /* 0x000fe20002000000 */
[----:B------:R-:W-:Y:S01]  /*252a0*/  IMAD.MOV.U32 R3, RZ, RZ, 0x4 ;  /* 0x00000004ff037424 */ /* 0x000fe200078e00ff */
[----:B------:R-:W-:-:S03]  /*252b0*/  MOV R2, 0x252e0 ;  /* 0x000252e000027802 */ /* 0x000fc60000000f00 */
[----:B------:R-:W-:Y:S02]  /*252c0*/  IMAD.IADD R0, R5, 0x1, R4 ;  /* 0x0000000105007824 */ /* 0x000fe400078e0204 */
        /* <DEDUP_REMOVED lines=13> */
[----:B------:R-:W-:Y:S02]  /*253a0*/  MOV R217, 0x1f ;  /* 0x0000001f00d97802 */ /* 0x000fe40000000f00 */
[----:B------:R-:W-:Y:S01]  /*253b0*/  MOV R3, 0x253f0 ;  /* 0x000253f000037802 */ /* 0x000fe20000000f00 */
[----:B------:R-:W-:-:S04]  /*253c0*/  IMAD.IADD R4, R0, 0x1, R4 ;  /* 0x0000000100047824 */ /* 0x000fc800078e0204 */
[----:B------:R-:W-:Y:S02]  /*253d0*/  IMAD.MOV.U32 R216, RZ, RZ, R4 ;  /* 0x000000ffffd87224 */ /* 0x000fe400078e0004 */
[----:B------:R-:W-:Y:S05]  /*253e0*/  CALL.REL.NOINC `($__internal_14_$__cuda_sm70_shflsync_idx_p) ;  /* 0x000032e000007944 */ /* 0x000fea0003c00000 */
[----:B------:R-:W-:Y:S01]  /*253f0*/  MOV R0, R217 ;  /* 0x000000d900007202 */ /* 0x000fe20000000f00 */
[----:B------:R-:W-:Y:S05]  /*25400*/  BRA `(.L_x_1171) ;  /* 0xfffdb15000007947 */ /* 0x000fea000383ffff */
.L_x_862:
[----:B------:R-:W-:Y:S02]  /*25410*/  SEL R0, RZ, 0x1, P0 ;  /* 0x00000001ff007807 */ /* 0x000fe40000000000 */
[----:B------:R-:W-:Y:S02]  /*25420*/  MOV R2, 0x25440 ;  /* 0x0002544000027802 */ /* 0x000fe40000000f00 */
[----:B------:R-:W-:Y:S05]  /*25430*/  CALL.REL.NOINC `($__internal_16_$__cuda_sm70_votesync_ballot) ;  /* 0x0000335000007944 */ /* 0x000fea0003c00000 */
[----:B------:R-:W-:Y:S01]  /*25440*/  MOV R7, R0 ;  /* 0x0000000000077202 */ /* 0x000fe20000000f00 */
[----:B------:R-:W-:Y:S05]  /*25450*/  BRA `(.L_x_1172) ;  /* 0xfffdb19000007947 */ /* 0x000fea000383ffff */
.L_x_863:
[----:B------:R-:W-:Y:S01]  /*25460*/  IMAD.MOV.U32 R216, RZ, RZ, R9 ;  /* 0x000000ffffd87224 */ /* 0x000fe200078e0009 */
[----:B-1----:R-:W-:Y:S01]  /*25470*/  MOV R2, R0 ;  /* 0x0000000000027202 */ /* 0x002fe20000000f00 */
[----:B------:R-:W-:Y:S01]  /*25480*/  IMAD.MOV.U32 R217, RZ, RZ, 0x1f ;  /* 0x0000001fffd97424 */ /* 0x000fe200078e00ff */
[----:B------:R-:W-:Y:S02]  /*25490*/  MOV R3, 0x254b0 ;  /* 0x000254b000037802 */ /* 0x000fe40000000f00 */
[----:B------:R-:W-:Y:S05]  /*254a0*/  CALL.REL.NOINC `($__internal_14_$__cuda_sm70_shflsync_idx_p) ;  /* 0x0000322000007944 */ /* 0x000fea0003c00000 */
[----:B------:R-:W-:Y:S01]  /*254b0*/  IMAD.MOV.U32 R12, RZ, RZ, R217 ;  /* 0x000000ffff0c7224 */ /* 0x000fe200078e00d9 */
[----:B------:R-:W-:Y:S01]  /*254c0*/  MOV R216, R8 ;  /* 0x0000000800d87202 */ /* 0x000fe20000000f00 */
[----:B------:R-:W-:Y:S01]  /*254d0*/  IMAD.MOV.U32 R5, RZ, RZ, RZ ;  /* 0x000000ffff057224 */ /* 0x000fe200078e00ff */
[----:B------:R-:W-:Y:S01]  /*254e0*/  MOV R2, R0 ;  /* 0x0000000000027202 */ /* 0x000fe20000000f00 */
[----:B------:R-:W-:Y:S01]  /*254f0*/  IMAD.MOV.U32 R217, RZ, RZ, 0x1f ;  /* 0x0000001fffd97424 */ /* 0x000fe200078e00ff */
[----:B------:R-:W-:-:S02]  /*25500*/  MOV R3, 0x25520 ;  /* 0x0002552000037802 */ /* 0x000fc40000000f00 */
[----:B------:R-:W-:Y:S05]  /*25510*/  CALL.REL.NOINC `($__internal_14_$__cuda_sm70_shflsync_idx_p) ;  /* 0x000031b000007944 */ /* 0x000fea0003c00000 */
[----:B------:R-:W-:Y:S01]  /*25520*/  MOV R9, R217 ;  /* 0x000000d900097202 */ /* 0x000fe20000000f00 */
[----:B------:R-:W-:Y:S05]  /*25530*/  BRA `(.L_x_1173) ;  /* 0xfffdb12000007947 */ /* 0x000fea000383ffff */
.L_x_866:
[----:B------:R-:W-:Y:S01]  /*25540*/  IMAD.MOV.U32 R216, RZ, RZ, R4 ;  /* 0x000000ffffd87224 */ /* 0x000fe200078e0004 */
[----:B-1----:R-:W-:Y:S01]  /*25550*/  MOV R2, R0 ;  /* 0x0000000000027202 */ /* 0x002fe20000000f00 */
[----:B------:R-:W-:Y:S01]  /*25560*/  IMAD.MOV.U32 R217, RZ, RZ, 0x1f ;  /* 0x0000001fffd97424 */ /* 0x000fe200078e00ff */
[----:B------:R-:W-:-:S02]  /*25570*/  MOV R3, 0x25590 ;  /* 0x0002559000037802 */ /* 0x000fc40000000f00 */
[----:B---34-:R-:W-:Y:S05]  /*25580*/  CALL.REL.NOINC `($__internal_14_$__cuda_sm70_shflsync_idx_p) ;  /* 0x0000314000007944 */ /* 0x018fea0003c00000 */
[----:B------:R-:W-:Y:S01]  /*25590*/  MOV R5, R217 ;  /* 0x000000d900057202 */ /* 0x000fe20000000f00 */
[----:B------:R-:W-:Y:S05]  /*255a0*/  BRA `(.L_x_865) ;  /* 0xfffdb11000007947 */ /* 0x000fea000383ffff */
.L_x_923:
[----:B------:R-:W-:Y:S01]  /*255b0*/  IMAD.MOV.U32 R216, RZ, RZ, R6 ;  /* 0x000000ffffd87224 */ /* 0x000fe200078e0006 */
[----:B------:R-:W-:Y:S01]  /*255c0*/  MOV R2, RZ ;  /* 0x000000ff00027202 */ /* 0x000fe20000000f00 */
[----:B------:R-:W-:Y:S01]  /*255d0*/  IMAD.MOV.U32 R217, RZ, RZ, 0x1c1f ;  /* 0x00001c1fffd97424 */ /* 0x000fe200078e00ff */
[----:B------:R-:W-:-:S02]  /*255e0*/  MOV R3, 0x25600 ;  /* 0x0002560000037802 */ /* 0x000fc40000000f00 */
[----:B-----5:R-:W-:Y:S05]  /*255f0*/  CALL.REL.NOINC `($__internal_14_$__cuda_sm70_shflsync_idx_p) ;  /* 0x000030d000007944 */ /* 0x020fea0003c00000 */
[----:B------:R-:W-:Y:S01]  /*25600*/  MOV R4, R217 ;  /* 0x000000d900047202 */ /* 0x000fe20000000f00 */
[----:B------:R-:W-:Y:S05]  /*25610*/  BRA `(.L_x_1174) ;  /* 0xfffe3b7000007947 */ /* 0x000fea000383ffff */
.L_x_924:
[----:B------:R-:W-:Y:S01]  /*25620*/  IMAD.MOV.U32 R216, RZ, RZ, R12 ;  /* 0x000000ffffd87224 */ /* 0x000fe200078e000c */
[----:B------:R-:W-:Y:S01]  /*25630*/  MOV R2, RZ ;  /* 0x000000ff00027202 */ /* 0x000fe20000000f00 */
[----:B------:R-:W-:Y:S01]  /*25640*/  IMAD.MOV.U32 R217, RZ, RZ, 0x1c1f ;  /* 0x00001c1fffd97424 */ /* 0x000fe200078e00ff */
[----:B------:R-:W-:-:S02]  /*25650*/  MOV R3, 0x25670 ;  /* 0x0002567000037802 */ /* 0x000fc40000000f00 */
[----:B-12--5:R-:W-:Y:S05]  /*25660*/  CALL.REL.NOINC `($__internal_14_$__cuda_sm70_shflsync_idx_p) ;  /* 0x0000306000007944 */ /* 0x026fea0003c00000 */
[----:B------:R-:W-:Y:S01]  /*25670*/  MOV R0, R217 ;  /* 0x000000d900007202 */ /* 0x000fe20000000f00 */
[----:B------:R-:W-:Y:S05]  /*25680*/  BRA `(.L_x_1175) ;  /* 0xfffe3b2000007947 */ /* 0x000fea000383ffff */
.L_x_927:
[----:B------:R-:W-:Y:S01]  /*25690*/  IMAD.MOV.U32 R216, RZ, RZ, R6 ;  /* 0x000000ffffd87224 */ /* 0x000fe200078e0006 */
[----:B--2---:R-:W-:Y:S01]  /*256a0*/  MOV R2, 0x1 ;  /* 0x0000000100027802 */ /* 0x004fe20000000f00 */
[----:B------:R-:W-:Y:S01]  /*256b0*/  IMAD.MOV.U32 R217, RZ, RZ, 0x1c1f ;  /* 0x00001c1fffd97424 */ /* 0x000fe200078e00ff */
[----:B------:R-:W-:-:S02]  /*256c0*/  MOV R3, 0x256e0 ;  /* 0x000256e000037802 */ /* 0x000fc40000000f00 */
[----:B-1-345:R-:W-:Y:S05]  /*256d0*/  CALL.REL.NOINC `($__internal_14_$__cuda_sm70_shflsync_idx_p) ;  /* 0x00002ff000007944 */ /* 0x03afea0003c00000 */
[----:B------:R-:W-:Y:S01]  /*256e0*/  IMAD.MOV.U32 R4, RZ, RZ, R217 ;  /* 0x000000ffff047224 */ /* 0x000fe200078e00d9 */
[----:B------:R-:W-:Y:S01]  /*256f0*/  MOV R2, 0x1 ;  /* 0x0000000100027802 */ /* 0x000fe20000000f00 */
[----:B------:R-:W-:Y:S01]  /*25700*/  IMAD.MOV.U32 R216, RZ, RZ, R12 ;  /* 0x000000ffffd87224 */ /* 0x000fe200078e000c */
[----:B------:R-:W-:-:S02]  /*25710*/  MOV R217, 0x1c1f ;  /* 0x00001c1f00d97802 */ /* 0x000fc40000000f00 */
[----:B------:R-:W-:Y:S02]  /*25720*/  MOV R3, 0x25740 ;  /* 0x0002574000037802 */ /* 0x000fe40000000f00 */
[----:B------:R-:W-:Y:S05]  /*25730*/  CALL.REL.NOINC `($__internal_14_$__cuda_sm70_shflsync_idx_p) ;  /* 0x00002f9000007944 */ /* 0x000fea0003c00000 */
[----:B------:R-:W-:Y:S01]  /*25740*/  MOV R0, R217 ;  /* 0x000000d900007202 */ /* 0x000fe20000000f00 */
[----:B------:R-:W-:Y:S05]  /*25750*/  BRA `(.L_x_1176) ;  /* 0xfffe3bf000007947 */ /* 0x000fea000383ffff */
.L_x_930:
[----:B------:R-:W-:Y:S01]  /*25760*/  IMAD.MOV.U32 R216, RZ, RZ, R6 ;  /* 0x000000ffffd87224 */ /* 0x000fe200078e0006 */
[----:B-1----:R-:W-:Y:S01]  /*25770*/  MOV R2, 0x2 ;  /* 0x0000000200027802 */ /* 0x002fe20000000f00 */
[----:B------:R-:W-:Y:S01]  /*25780*/  IMAD.MOV.U32 R217, RZ, RZ, 0x1c1f ;  /* 0x00001c1fffd97424 */ /* 0x000fe200078e00ff */
[----:B------:R-:W-:Y:S02]  /*25790*/  MOV R3, 0x257b0 ;  /* 0x000257b000037802 */ /* 0x000fe40000000f00 */
[----:B--2345:R-:W-:Y:S05]  /*257a0*/  CALL.REL.NOINC `($__internal_14_$__cuda_sm70_shflsync_idx_p) ;  /* 0x00002f2000007944 */ /* 0x03cfea0003c00000 */
[----:B------:R-:W-:Y:S01]  /*257b0*/  MOV R4, R217 ;  /* 0x000000d900047202 */ /* 0x000fe20000000f00 */
[----:B------:R-:W-:Y:S05]  /*257c0*/  BRA `(.L_x_1177) ;  /* 0xfffe3d1000007947 */ /* 0x000fea000383ffff */
.L_x_931:
[----:B------:R-:W-:Y:S01]  /*257d0*/  IMAD.MOV.U32 R216, RZ, RZ, R12 ;  /* 0x000000ffffd87224 */ /* 0x000fe200078e000c */
[----:B------:R-:W-:Y:S01]  /*257e0*/  MOV R2, 0x2 ;  /* 0x0000000200027802 */ /* 0x000fe20000000f00 */
[----:B------:R-:W-:Y:S01]  /*257f0*/  IMAD.MOV.U32 R217, RZ, RZ, 0x1c1f ;  /* 0x00001c1fffd97424 */ /* 0x000fe200078e00ff */
[----:B------:R-:W-:Y:S02]  /*25800*/  MOV R3, 0x25820 ;  /* 0x0002582000037802 */ /* 0x000fe40000000f00 */
[----:B-12345:R-:W-:Y:S05]  /*25810*/  CALL.REL.NOINC `($__internal_14_$__cuda_sm70_shflsync_idx_p) ;  /* 0x00002eb000007944 */ /* 0x03efea0003c00000 */
[----:B------:R-:W-:Y:S01]  /*25820*/  MOV R0, R217 ;  /* 0x000000d900007202 */ /* 0x000fe20000000f00 */
[----:B------:R-:W-:Y:S05]  /*25830*/  BRA `(.L_x_1178) ;  /* 0xfffe3cc000007947 */ /* 0x000fea000383ffff */
.L_x_934:
[----:B------:R-:W-:Y:S01]  /*25840*/  IMAD.MOV.U32 R216, RZ, RZ, R6 ;  /* 0x000000ffffd87224 */ /* 0x000fe200078e0006 */
[----:B-1----:R-:W-:Y:S01]  /*25850*/  MOV R2, 0x3 ;  /* 0x0000000300027802 */ /* 0x002fe20000000f00 */
[----:B------:R-:W-:Y:S01]  /*25860*/  IMAD.MOV.U32 R217, RZ, RZ, 0x1c1f ;  /* 0x00001c1fffd97424 */ /* 0x000fe200078e00ff */
[----:B------:R-:W-:-:S02]  /*25870*/  MOV R3, 0x25890 ;  /* 0x0002589000037802 */ /* 0x000fc40000000f00 */
[----:B--2345:R-:W-:Y:S05]  /*25880*/  CALL.REL.NOINC `($__internal_14_$__cuda_sm70_shflsync_idx_p) ;  /* 0x00002e4000007944 */ /* 0x03cfea0003c00000 */
        /* <DEDUP_REMOVED lines=8> */
.L_x_981:
[----:B------:R-:W-:Y:S01]  /*25910*/  IMAD.MOV.U32 R216, RZ, RZ, R6 ;  /* 0x000000ffffd87224 */ /* 0x000fe200078e0006 */
[----:B--2---:R-:W-:Y:S01]  /*25920*/  MOV R2, 0x1 ;  /* 0x0000000100027802 */ /* 0x004fe20000000f00 */
[----:B------:R-:W-:Y:S01]  /*25930*/  IMAD.MOV.U32 R217, RZ, RZ, 0x1c1f ;  /* 0x00001c1fffd97424 */ /* 0x000fe200078e00ff */
[----:B------:R-:W-:Y:S02]  /*25940*/  MOV R3, 0x25960 ;  /* 0x0002596000037802 */ /* 0x000fe40000000f00 */
[----:B------:R-:W-:Y:S05]  /*25950*/  CALL.REL.NOINC `($__internal_14_$__cuda_sm70_shflsync_idx_p) ;  /* 0x00002d7000007944 */ /* 0x000fea0003c00000 */
[----:B------:R-:W-:Y:S01]  /*25960*/  IMAD.MOV.U32 R4, RZ, RZ, R217 ;  /* 0x000000ffff047224 */ /* 0x000fe200078e00d9 */
[----:B------:R-:W-:Y:S01]  /*25970*/  MOV R2, 0x1 ;  /* 0x0000000100027802 */ /* 0x000fe20000000f00 */
[----:B------:R-:W-:Y:S01]  /*25980*/  IMAD.MOV.U32 R216, RZ, RZ, R26 ;  /* 0x000000ffffd87224 */ /* 0x000fe200078e001a */
[----:B------:R-:W-:Y:S02]  /*25990*/  MOV R217, 0x1c1f ;  /* 0x00001c1f00d97802 */ /* 0x000fe40000000f00 */
[----:B------:R-:W-:Y:S02]  /*259a0*/  MOV R3, 0x259c0 ;  /* 0x000259c000037802 */ /* 0x000fe40000000f00 */
[----:B------:R-:W-:Y:S05]  /*259b0*/  CALL.REL.NOINC `($__internal_14_$__cuda_sm70_shflsync_idx_p) ;  /* 0x00002d1000007944 */ /* 0x000fea0003c00000 */
[----:B------:R-:W-:Y:S01]  /*259c0*/  MOV R2, R217 ;  /* 0x000000d900027202 */ /* 0x000fe20000000f00 */
[----:B------:R-:W-:Y:S05]  /*259d0*/  BRA `(.L_x_1180) ;  /* 0xfffeb1a000007947 */ /* 0x000fea000383ffff */
.L_x_984:
[----:B------:R-:W-:Y:S01]  /*259e0*/  IMAD.MOV.U32 R216, RZ, RZ, R5 ;  /* 0x000000ffffd87224 */ /* 0x000fe200078e0005 */
[----:B------:R-:W-:Y:S01]  /*259f0*/  MOV R2, RZ ;  /* 0x000000ff00027202 */ /* 0x000fe20000000f00 */
[----:B------:R-:W-:Y:S01]  /*25a00*/  IMAD.MOV.U32 R217, RZ, RZ, 0x1c1f ;  /* 0x00001c1fffd97424 */ /* 0x000fe200078e00ff */
[----:B------:R-:W-:-:S02]  /*25a10*/  MOV R3, 0x25a30 ;  /* 0x00025a3000037802 */ /* 0x000fc40000000f00 */
[----:B------:R-:W-:Y:S05]  /*25a20*/  CALL.REL.NOINC `($__internal_14_$__cuda_sm70_shflsync_idx_p) ;  /* 0x00002ca000007944 */ /* 0x000fea0003c00000 */
[----:B------:R-:W-:Y:S01]  /*25a30*/  MOV R4, R217 ;  /* 0x000000d900047202 */ /* 0x000fe20000000f00 */
[----:B------:R-:W-:Y:S05]  /*25a40*/  BRA `(.L_x_1181) ;  /* 0xfffebb3000007947 */ /* 0x000fea000383ffff */
.L_x_985:
[----:B------:R-:W-:Y:S01]  /*25a50*/  IMAD.MOV.U32 R216, RZ, RZ, R6 ;  /* 0x000000ffffd87224 */ /* 0x000fe200078e0006 */
[----:B------:R-:W-:Y:S01]  /*25a60*/  MOV R2, RZ ;  /* 0x000000ff00027202 */ /* 0x000fe20000000f00 */
[----:B------:R-:W-:Y:S01]  /*25a70*/  IMAD.MOV.U32 R217, RZ, RZ, 0x1c1f ;  /* 0x00001c1fffd97424 */ /* 0x000fe200078e00ff */
[----:B------:R-:W-:-:S02]  /*25a80*/  MOV R3, 0x25aa0 ;  /* 0x00025aa000037802 */ /* 0x000fc40000000f00 */
[----:B-12---:R-:W-:Y:S05]  /*25a90*/  CALL.REL.NOINC `($__internal_14_$__cuda_sm70_shflsync_idx_p) ;  /* 0x00002c3000007944 */ /* 0x006fea0003c00000 */
[----:B------:R-:W-:Y:S01]  /*25aa0*/  MOV R0, R217 ;  /* 0x000000d900007202 */ /* 0x000fe20000000f00 */
[----:B------:R-:W-:Y:S05]  /*25ab0*/  BRA `(.L_x_1182) ;  /* 0xfffebae000007947 */ /* 0x000fea000383ffff */
.L_x_988:
[----:B------:R-:W-:Y:S01]  /*25ac0*/  IMAD.MOV.U32 R216, RZ, RZ, R5 ;  /* 0x000000ffffd87224 */ /* 0x000fe200078e0005 */
[----:B--2---:R-:W-:Y:S01]  /*25ad0*/  MOV R2, 0x1 ;  /* 0x0000000100027802 */ /* 0x004fe20000000f00 */
[----:B------:R-:W-:Y:S01]  /*25ae0*/  IMAD.MOV.U32 R217, RZ, RZ, 0x1c1f ;  /* 0x00001c1fffd97424 */ /* 0x000fe200078e00ff */
[----:B------:R-:W-:-:S03]  /*25af0*/  MOV R3, 0x25b10 ;  /* 0x00025b1000037802 */ /* 0x000fc60000000f00 */
[----:B-1-34-:R-:W-:Y:S05]  /*25b00*/  CALL.REL.NOINC `($__internal_14_$__cuda_sm70_shflsync_idx_p) ;  /* 0x00002bc000007944 */ /* 0x01afea0003c00000 */
        /* <DEDUP_REMOVED lines=8> */
.L_x_989:
[----:B------:R-:W-:Y:S01]  /*25b90*/  IMAD.MOV.U32 R216, RZ, RZ, R8 ;  /* 0x000000ffffd87224 */ /* 0x000fe200078e0008 */
[----:B------:R-:W-:Y:S01]  /*25ba0*/  MOV R2, RZ ;  /* 0x000000ff00027202 */ /* 0x000fe20000000f00 */
[----:B------:R-:W-:Y:S01]  /*25bb0*/  IMAD.MOV.U32 R217, RZ, RZ, 0x1c1f ;  /* 0x00001c1fffd97424 */ /* 0x000fe200078e00ff */
[----:B------:R-:W-:Y:S02]  /*25bc0*/  MOV R3, 0x25be0 ;  /* 0x00025be000037802 */ /* 0x000fe40000000f00 */
[----:B--23--:R-:W-:Y:S05]  /*25bd0*/  CALL.REL.NOINC `($__internal_14_$__cuda_sm70_shflsync_idx_p) ;  /* 0x00002af000007944 */ /* 0x00cfea0003c00000 */
[----:B------:R-:W-:Y:S01]  /*25be0*/  MOV R2, R217 ;  /* 0x000000d900027202 */ /* 0x000fe20000000f00 */
[----:B------:R-:W-:Y:S05]  /*25bf0*/  BRA `(.L_x_1184) ;  /* 0xfffebd8000007947 */ /* 0x000fea000383ffff */
.L_x_994:
[----:B------:R-:W-:Y:S01]  /*25c00*/  IMAD.MOV.U32 R216, RZ, RZ, R8 ;  /* 0x000000ffffd87224 */ /* 0x000fe200078e0008 */
[----:B------:R-:W-:Y:S01]  /*25c10*/  MOV R2, 0x1 ;  /* 0x0000000100027802 */ /* 0x000fe20000000f00 */
[----:B------:R-:W-:Y:S01]  /*25c20*/  IMAD.MOV.U32 R217, RZ, RZ, 0x1c1f ;  /* 0x00001c1fffd97424 */ /* 0x000fe200078e00ff */
[----:B------:R-:W-:Y:S02]  /*25c30*/  MOV R3, 0x25c50 ;  /* 0x00025c5000037802 */ /* 0x000fe40000000f00 */
[----:B-123--:R-:W-:Y:S05]  /*25c40*/  CALL.REL.NOINC `($__internal_14_$__cuda_sm70_shflsync_idx_p) ;  /* 0x00002a8000007944 */ /* 0x00efea0003c00000 */
[----:B------:R-:W-:Y:S01]  /*25c50*/  MOV R2, R217 ;  /* 0x000000d900027202 */ /* 0x000fe20000000f00 */
[----:B------:R-:W-:Y:S05]  /*25c60*/  BRA `(.L_x_1185) ;  /* 0xfffebed000007947 */ /* 0x000fea000383ffff */
.L_x_999:
[----:B------:R-:W-:Y:S01]  /*25c70*/  IMAD.MOV.U32 R216, RZ, RZ, R8 ;  /* 0x000000ffffd87224 */ /* 0x000fe200078e0008 */
[----:B------:R-:W-:Y:S01]  /*25c80*/  MOV R2, 0x2 ;  /* 0x0000000200027802 */ /* 0x000fe20000000f00 */
[----:B------:R-:W-:Y:S01]  /*25c90*/  IMAD.MOV.U32 R217, RZ, RZ, 0x1c1f ;  /* 0x00001c1fffd97424 */ /* 0x000fe200078e00ff */
[----:B------:R-:W-:-:S02]  /*25ca0*/  MOV R3, 0x25cc0 ;  /* 0x00025cc000037802 */ /* 0x000fc40000000f00 */
[----:B----4-:R-:W-:Y:S05]  /*25cb0*/  CALL.REL.NOINC `($__internal_14_$__cuda_sm70_shflsync_idx_p) ;  /* 0x00002a1000007944 */ /* 0x010fea0003c00000 */
[----:B------:R-:W-:Y:S01]  /*25cc0*/  MOV R3, R217 ;  /* 0x000000d900037202 */ /* 0x000fe20000000f00 */
[----:B------:R-:W-:Y:S05]  /*25cd0*/  BRA `(.L_x_1186) ;  /* 0xfffec3e000007947 */ /* 0x000fea000383ffff */
.L_x_1004:
[----:B------:R-:W-:Y:S01]  /*25ce0*/  IMAD.MOV.U32 R216, RZ, RZ, R8 ;  /* 0x000000ffffd87224 */ /* 0x000fe200078e0008 */
[----:B------:R-:W-:Y:S01]  /*25cf0*/  MOV R2, 0x3 ;  /* 0x0000000300027802 */ /* 0x000fe20000000f00 */
[----:B------:R-:W-:Y:S01]  /*25d00*/  IMAD.MOV.U32 R217, RZ, RZ, 0x1c1f ;  /* 0x00001c1fffd97424 */ /* 0x000fe200078e00ff */
[----:B------:R-:W-:-:S02]  /*25d10*/  MOV R3, 0x25d30 ;  /* 0x00025d3000037802 */ /* 0x000fc40000000f00 */
[----:B-1--4-:R-:W-:Y:S05]  /*25d20*/  CALL.REL.NOINC `($__internal_14_$__cuda_sm70_shflsync_idx_p) ;  /* 0x000029a000007944 */ /* 0x012fea0003c00000 */
[----:B------:R-:W-:Y:S01]  /*25d30*/  MOV R3, R217 ;  /* 0x000000d900037202 */ /* 0x000fe20000000f00 */
[----:B------:R-:W-:Y:S05]  /*25d40*/  BRA `(.L_x_1187) ;  /* 0xfffeca8000007947 */ /* 0x000fea000383ffff */
.L_x_1009:
[----:B------:R-:W-:Y:S02]  /*25d50*/  MOV R0, 0x2 ;  /* 0x0000000200007802 */ /* 0x000fe40000000f00 */
[----:B------:R-:W-:-:S02]  /*25d60*/  MOV R2, 0x25d80 ;  /* 0x00025d8000027802 */ /* 0x000fc40000000f00 */
[----:B------:R-:W-:Y:S05]  /*25d70*/  CALL.REL.NOINC `($__internal_13_$__cuda_sm70_shflsync_bfly_p) ;  /* 0x000028f000007944 */ /* 0x000fea0003c00000 */
[----:B------:R-:W-:Y:S05]  /*25d80*/  BRA `(.L_x_1188) ;  /* 0xfffed16000007947 */ /* 0x000fea000383ffff */
.L_x_1010:
[----:B------:R-:W-:Y:S02]  /*25d90*/  MOV R0, 0x1 ;  /* 0x0000000100007802 */ /* 0x000fe40000000f00 */
[----:B------:R-:W-:-:S02]  /*25da0*/  MOV R2, 0x25dc0 ;  /* 0x00025dc000027802 */ /* 0x000fc40000000f00 */
[----:B------:R-:W-:Y:S05]  /*25db0*/  CALL.REL.NOINC `($__internal_13_$__cuda_sm70_shflsync_bfly_p) ;  /* 0x000028b000007944 */ /* 0x000fea0003c00000 */
[----:B------:R-:W-:Y:S01]  /*25dc0*/  FMNMX.FTZ R105, R4, R0, !PT ;  /* 0x0000000004697209 */ /* 0x000fe20007810000 */
[----:B------:R-:W-:Y:S01]  /*25dd0*/  IMAD.MOV.U32 R4, RZ, RZ, R5 ;  /* 0x000000ffff047224 */ /* 0x000fe200078e0005 */
[----:B------:R-:W-:Y:S01]  /*25de0*/  MOV R2, 0x25e10 ;  /* 0x00025e1000027802 */ /* 0x000fe20000000f00 */
[----:B------:R-:W-:-:S02]  /*25df0*/  IMAD.MOV.U32 R0, RZ, RZ, 0x2 ;  /* 0x00000002ff007424 */ /* 0x000fc400078e00ff */
[----:B------:R-:W-:Y:S05]  /*25e00*/  CALL.REL.NOINC `($__internal_13_$__cuda_sm70_shflsync_bfly_p) ;  /* 0x0000286000007944 */ /* 0x000fea0003c00000 */
[----:B------:R-:W-:Y:S01]  /*25e10*/  FMNMX.FTZ R5, R5, R0, !PT ;  /* 0x0000000005057209 */ /* 0x000fe20007810000 */
[----:B------:R-:W-:Y:S01]  /*25e20*/  IMAD.MOV.U32 R0, RZ, RZ, 0x1 ;  /* 0x00000001ff007424 */ /* 0x000fe200078e00ff */
[----:B------:R-:W-:-:S03]  /*25e30*/  MOV R2, 0x25e60 ;  /* 0x00025e6000027802 */ /* 0x000fc60000000f00 */
[----:B------:R-:W-:Y:S02]  /*25e40*/  IMAD.MOV.U32 R4, RZ, RZ, R5 ;  /* 0x000000ffff047224 */ /* 0x000fe400078e0005 */
[----:B------:R-:W-:Y:S05]  /*25e50*/  CALL.REL.NOINC `($__internal_13_$__cuda_sm70_shflsync_bfly_p) ;  /* 0x0000281000007944 */ /* 0x000fea0003c00000 */
[----:B------:R-:W-:Y:S01]  /*25e60*/  FMNMX.FTZ R104, R5, R0, !PT ;  /* 0x0000000005687209 */ /* 0x000fe20007810000 */
[----:B------:R-:W-:Y:S01]  /*25e70*/  IMAD.MOV.U32 R4, RZ, RZ, R6 ;  /* 0x000000ffff047224 */ /* 0x000fe200078e0006 */
[----:B------:R-:W-:Y:S01]  /*25e80*/  MOV R2, 0x25eb0 ;  /* 0x00025eb000027802 */ /* 0x000fe20000000f00 */
[----:B------:R-:W-:Y:S02]  /*25e90*/  IMAD.MOV.U32 R0, RZ, RZ, 0x2 ;  /* 0x00000002ff007424 */ /* 0x000fe400078e00ff */
        /* <DEDUP_REMOVED lines=16> */
[----:B------:R-:W-:Y:S01]  /*25fa0*/  MOV R9, R0 ;  /* 0x0000000000097202 */ /* 0x000fe20000000f00 */
[----:B------:R-:W-:Y:S05]  /*25fb0*/  BRA `(.L_x_1189) ;  /* 0xfffed02000007947 */ /* 0x000fea000383ffff */
.L_x_1018:
[----:B------:R-:W-:Y:S01]  /*25fc0*/  MOV R2, RZ ;  /* 0x000000ff00027202 */ /* 0x000fe20000000f00 */
[----:B------:R-:W-:Y:S01]  /*25fd0*/  IMAD.MOV.U32 R216, RZ, RZ, R5 ;  /* 0x000000ffffd87224 */ /* 0x000fe200078e0005 */
[----:B------:R-:W-:Y:S01]  /*25fe0*/  MOV R3, 0x26010 ;  /* 0x0002601000037802 */ /* 0x000fe20000000f00 */
[----:B------:R-:W-:Y:S02]  /*25ff0*/  IMAD.MOV.U32 R217, RZ, RZ, 0x1c1f ;  /* 0x00001c1fffd97424 */ /* 0x000fe400078e00ff */
[----:B------:R-:W-:Y:S05]  /*26000*/  CALL.REL.NOINC `($__internal_14_$__cuda_sm70_shflsync_idx_p) ;  /* 0x000026c000007944 */ /* 0x000fea0003c00000 */
[----:B------:R-:W-:Y:S01]  /*26010*/  MOV R4, R217 ;  /* 0x000000d900047202 */ /* 0x000fe20000000f00 */
[----:B------:R-:W-:-:S05]  /*26020*/  BRA `(.L_x_1190) ;  /* 0xfffee54000007947 */ /* 0x000fca000383ffff */
.L_x_1019:
[----:B------:R-:W-:Y:S01]  /*26030*/  MOV R2, RZ ;  /* 0x000000ff00027202 */ /* 0x000fe20000000f00 */
[----:B------:R-:W-:Y:S01]  /*26040*/  IMAD.MOV.U32 R216, RZ, RZ, R6 ;  /* 0x000000ffffd87224 */ /* 0x000fe200078e0006 */
[----:B------:R-:W-:Y:S01]  /*26050*/  MOV R3, 0x26080 ;  /* 0x0002608000037802 */ /* 0x000fe20000000f00 */
[----:B------:R-:W-:Y:S02]  /*26060*/  IMAD.MOV.U32 R217, RZ, RZ, 0x1c1f ;  /* 0x00001c1fffd97424 */ /* 0x000fe400078e00ff */
[----:B-12---:R-:W-:Y:S05]  /*26070*/  CALL.REL.NOINC `($__internal_14_$__cuda_sm70_shflsync_idx_p) ;  /* 0x0000265000007944 */ /* 0x006fea0003c00000 */
[----:B------:R-:W-:Y:S01]  /*26080*/  MOV R0, R217 ;  /* 0x000000d900007202 */ /* 0x000fe20000000f00 */
[----:B------:R-:W-:-:S05]  /*26090*/  BRA `(.L_x_1191) ;  /* 0xfffee4f000007947 */ /* 0x000fca000383ffff */
.L_x_1020:
[----:B-1----:R-:W-:Y:S01]  /*260a0*/  MOV R2, 0x1 ;  /* 0x0000000100027802 */ /* 0x002fe20000000f00 */
[----:B------:R-:W-:Y:S01]  /*260b0*/  IMAD.MOV.U32 R216, RZ, RZ, R5 ;  /* 0x000000ffffd87224 */ /* 0x000fe200078e0005 */
[----:B------:R-:W-:Y:S01]  /*260c0*/  MOV R3, 0x260f0 ;  /* 0x000260f000037802 */ /* 0x000fe20000000f00 */
[----:B------:R-:W-:Y:S02]  /*260d0*/  IMAD.MOV.U32 R217, RZ, RZ, 0x1c1f ;  /* 0x00001c1fffd97424 */ /* 0x000fe400078e00ff */
[----:B---3--:R-:W-:Y:S05]  /*260e0*/  CALL.REL.NOINC `($__internal_14_$__cuda_sm70_shflsync_idx_p) ;  /* 0x000025e000007944 */ /* 0x008fea0003c00000 */
[----:B------:R-:W-:Y:S01]  /*260f0*/  MOV R2, 0x1 ;  /* 0x0000000100027802 */ /* 0x000fe20000000f00 */
[----:B------:R-:W-:Y:S01]  /*26100*/  IMAD.MOV.U32 R4, RZ, RZ, R217 ;  /* 0x000000ffff047224 */ /* 0x000fe200078e00d9 */
[----:B------:R-:W-:Y:S01]  /*26110*/  MOV R217, 0x1c1f ;  /* 0x00001c1f00d97802 */ /* 0x000fe20000000f00 */
[----:B------:R-:W-:Y:S01]  /*26120*/  IMAD.MOV.U32 R216, RZ, RZ, R6 ;  /* 0x000000ffffd87224 */ /* 0x000fe200078e0006 */
[----:B------:R-:W-:Y:S02]  /*26130*/  MOV R3, 0x26150 ;  /* 0x0002615000037802 */ /* 0x000fe40000000f00 */
[----:B------:R-:W-:Y:S05]  /*26140*/  CALL.REL.NOINC `($__internal_14_$__cuda_sm70_shflsync_idx_p) ;  /* 0x0000258000007944 */ /* 0x000fea0003c00000 */
[----:B------:R-:W-:Y:S01]  /*26150*/  MOV R0, R217 ;  /* 0x000000d900007202 */ /* 0x000fe20000000f00 */
[----:B------:R-:W-:-:S05]  /*26160*/  BRA `(.L_x_1192) ;  /* 0xfffee59000007947 */ /* 0x000fca000383ffff */
.L_x_1023:
[----:B------:R-:W-:Y:S01]  /*26170*/  MOV R2, RZ ;  /* 0x000000ff00027202 */ /* 0x000fe20000000f00 */
[----:B------:R-:W-:Y:S01]  /*26180*/  IMAD.MOV.U32 R216, RZ, RZ, R6 ;  /* 0x000000ffffd87224 */ /* 0x000fe200078e0006 */
[----:B------:R-:W-:Y:S01]  /*26190*/  MOV R3, 0x261c0 ;  /* 0x000261c000037802 */ /* 0x000fe20000000f00 */
[----:B------:R-:W-:Y:S02]  /*261a0*/  IMAD.MOV.U32 R217, RZ, RZ, 0x1c1f ;  /* 0x00001c1fffd97424 */ /* 0x000fe400078e00ff */
[----:B------:R-:W-:Y:S05]  /*261b0*/  CALL.REL.NOINC `($__internal_14_$__cuda_sm70_shflsync_idx_p) ;  /* 0x0000251000007944 */ /* 0x000fea0003c00000 */
[----:B------:R-:W-:Y:S01]  /*261c0*/  MOV R4, R217 ;  /* 0x000000d900047202 */ /* 0x000fe20000000f00 */
[----:B------:R-:W-:-:S05]  /*261d0*/  BRA `(.L_x_1193) ;  /* 0xfffeeef000007947 */ /* 0x000fca000383ffff */
.L_x_1024:
[----:B------:R-:W-:Y:S01]  /*261e0*/  MOV R2, RZ ;  /* 0x000000ff00027202 */ /* 0x000fe20000000f00 */
[----:B------:R-:W-:Y:S01]  /*261f0*/  IMAD.MOV.U32 R216, RZ, RZ, R104 ;  /* 0x000000ffffd87224 */ /* 0x000fe200078e0068 */
[----:B------:R-:W-:Y:S01]  /*26200*/  MOV R3, 0x26230 ;  /* 0x0002623000037802 */ /* 0x000fe20000000f00 */
[----:B------:R-:W-:Y:S02]  /*26210*/  IMAD.MOV.U32 R217, RZ, RZ, 0x1c1f ;  /* 0x00001c1fffd97424 */ /* 0x000fe400078e00ff */
[----:B-12---:R-:W-:Y:S05]  /*26220*/  CALL.REL.NOINC `($__internal_14_$__cuda_sm70_shflsync_idx_p) ;  /* 0x000024a000007944 */ /* 0x006fea0003c00000 */
[----:B------:R-:W-:Y:S01]  /*26230*/  MOV R0, R217 ;  /* 0x000000d900007202 */ /* 0x000fe20000000f00 */
[----:B------:R-:W-:-:S05]  /*26240*/  BRA `(.L_x_1194) ;  /* 0xfffeeea000007947 */ /* 0x000fca000383ffff */
.L_x_1025:
[----:B--2---:R-:W-:Y:S01]  /*26250*/  MOV R2, 0x1 ;  /* 0x0000000100027802 */ /* 0x004fe20000000f00 */
[----:B------:R-:W-:Y:S01]  /*26260*/  IMAD.MOV.U32 R216, RZ, RZ, R6 ;  /* 0x000000ffffd87224 */ /* 0x000fe200078e0006 */
[----:B------:R-:W-:Y:S01]  /*26270*/  MOV R3, 0x262a0 ;  /* 0x000262a000037802 */ /* 0x000fe20000000f00 */
[----:B------:R-:W-:Y:S03]  /*26280*/  IMAD.MOV.U32 R217, RZ, RZ, 0x1c1f ;  /* 0x00001c1fffd97424 */ /* 0x000fe600078e00ff */
[----:B-1-3--:R-:W-:Y:S05]  /*26290*/  CALL.REL.NOINC `($__internal_14_$__cuda_sm70_shflsync_idx_p) ;  /* 0x0000243000007944 */ /* 0x00afea0003c00000 */
        /* <DEDUP_REMOVED lines=8> */
.L_x_1026:
[----:B------:R-:W-:Y:S01]  /*26320*/  MOV R2, RZ ;  /* 0x000000ff00027202 */ /* 0x000fe20000000f00 */
[----:B------:R-:W-:Y:S01]  /*26330*/  IMAD.MOV.U32 R216, RZ, RZ, R172 ;  /* 0x000000ffffd87224 */ /* 0x000fe200078e00ac */
[----:B------:R-:W-:Y:S01]  /*26340*/  MOV R3, 0x26370 ;  /* 0x0002637000037802 */ /* 0x000fe20000000f00 */
[----:B------:R-:W-:Y:S02]  /*26350*/  IMAD.MOV.U32 R217, RZ, RZ, 0x1c1f ;  /* 0x00001c1fffd97424 */ /* 0x000fe400078e00ff */
[----:B---3--:R-:W-:Y:S05]  /*26360*/  CALL.REL.NOINC `($__internal_14_$__cuda_sm70_shflsync_idx_p) ;  /* 0x0000236000007944 */ /* 0x008fea0003c00000 */
[----:B------:R-:W-:Y:S01]  /*26370*/  MOV R0, R217 ;  /* 0x000000d900007202 */ /* 0x000fe20000000f00 */
[----:B------:R-:W-:-:S05]  /*26380*/  BRA `(.L_x_1196) ;  /* 0xfffef12000007947 */ /* 0x000fca000383ffff */
.L_x_1031:
[----:B------:R-:W-:Y:S01]  /*26390*/  MOV R2, 0x1 ;  /* 0x0000000100027802 */ /* 0x000fe20000000f00 */
[----:B------:R-:W-:Y:S01]  /*263a0*/  IMAD.MOV.U32 R216, RZ, RZ, R172 ;  /* 0x000000ffffd87224 */ /* 0x000fe200078e00ac */
[----:B------:R-:W-:Y:S01]  /*263b0*/  MOV R3, 0x263e0 ;  /* 0x000263e000037802 */ /* 0x000fe20000000f00 */
[----:B------:R-:W-:Y:S02]  /*263c0*/  IMAD.MOV.U32 R217, RZ, RZ, 0x1c1f ;  /* 0x00001c1fffd97424 */ /* 0x000fe400078e00ff */
[----:B-1----:R-:W-:Y:S05]  /*263d0*/  CALL.REL.NOINC `($__internal_14_$__cuda_sm70_shflsync_idx_p) ;  /* 0x000022f000007944 */ /* 0x002fea0003c00000 */
[----:B------:R-:W-:Y:S01]  /*263e0*/  MOV R2, R217 ;  /* 0x000000d900027202 */ /* 0x000fe20000000f00 */
[----:B------:R-:W-:-:S05]  /*263f0*/  BRA `(.L_x_1197) ;  /* 0xfffef2b000007947 */ /* 0x000fca000383ffff */
.L_x_1036:
[----:B------:R-:W-:Y:S01]  /*26400*/  MOV R2, 0x2 ;  /* 0x0000000200027802 */ /* 0x000fe20000000f00 */
[----:B------:R-:W-:Y:S01]  /*26410*/  IMAD.MOV.U32 R216, RZ, RZ, R172 ;  /* 0x000000ffffd87224 */ /* 0x000fe200078e00ac */
[----:B------:R-:W-:Y:S01]  /*26420*/  MOV R3, 0x26450 ;  /* 0x0002645000037802 */ /* 0x000fe20000000f00 */
[----:B------:R-:W-:Y:S02]  /*26430*/  IMAD.MOV.U32 R217, RZ, RZ, 0x1c1f ;  /* 0x00001c1fffd97424 */ /* 0x000fe400078e00ff */
[----:B-12---:R-:W-:Y:S05]  /*26440*/  CALL.REL.NOINC `($__internal_14_$__cuda_sm70_shflsync_idx_p) ;  /* 0x0000228000007944 */ /* 0x006fea0003c00000 */
[----:B------:R-:W-:Y:S01]  /*26450*/  MOV R105, R217 ;  /* 0x000000d900697202 */ /* 0x000fe20000000f00 */
[----:B------:R-:W-:-:S05]  /*26460*/  BRA `(.L_x_1198) ;  /* 0xfffef44000007947 */ /* 0x000fca000383ffff */
.L_x_1041:
[----:B------:R-:W-:Y:S01]  /*26470*/  MOV R2, 0x3 ;  /* 0x0000000300027802 */ /* 0x000fe20000000f00 */
[----:B------:R-:W-:Y:S01]  /*26480*/  IMAD.MOV.U32 R216, RZ, RZ, R172 ;  /* 0x000000ffffd87224 */ /* 0x000fe200078e00ac */
[----:B------:R-:W-:Y:S01]  /*26490*/  MOV R3, 0x264c0 ;  /* 0x000264c000037802 */ /* 0x000fe20000000f00 */
[----:B------:R-:W-:Y:S02]  /*264a0*/  IMAD.MOV.U32 R217, RZ, RZ, 0x1c1f ;  /* 0x00001c1fffd97424 */ /* 0x000fe400078e00ff */
[----:B-123--:R-:W-:Y:S05]  /*264b0*/  CALL.REL.NOINC `($__internal_14_$__cuda_sm70_shflsync_idx_p) ;  /* 0x0000221000007944 */ /* 0x00efea0003c00000 */
[----:B------:R-:W-:Y:S01]  /*264c0*/  MOV R3, R217 ;  /* 0x000000d900037202 */ /* 0x000fe20000000f00 */
[----:B------:R-:W-:-:S05]  /*264d0*/  BRA `(.L_x_1199) ;  /* 0xffff011000007947 */ /* 0x000fca000383ffff */
.L_x_1046:
[----:B------:R-:W-:Y:S02]  /*264e0*/  MOV R0, 0x2 ;  /* 0x0000000200007802 */ /* 0x000fe40000000f00 */
[----:B------:R-:W-:Y:S02]  /*264f0*/  MOV R2, 0x26510 ;  /* 0x0002651000027802 */ /* 0x000fe40000000f00 */
[----:B--234-:R-:W-:Y:S05]  /*26500*/  CALL.REL.NOINC `($__internal_13_$__cuda_sm70_shflsync_bfly_p) ;  /* 0x0000216000007944 */ /* 0x01cfea0003c00000 */
[----:B------:R-:W-:-:S05]  /*26510*/  BRA `(.L_x_1200) ;  /* 0xffff08b000007947 */ /* 0x000fca000383ffff */
.L_x_1047:
[----:B------:R-:W-:Y:S02]  /*26520*/  MOV R0, 0x1 ;  /* 0x0000000100007802 */ /* 0x000fe40000000f00 */
[----:B------:R-:W-:Y:S02]  /*26530*/  MOV R2, 0x26550 ;  /* 0x0002655000027802 */ /* 0x000fe40000000f00 */
[----:B---34-:R-:W-:Y:S05]  /*26540*/  CALL.REL.NOINC `($__internal_13_$__cuda_sm70_shflsync_bfly_p) ;  /* 0x0000212000007944 */ /* 0x018fea0003c00000 */
[----:B------:R-:W-:Y:S01]  /*26550*/  FMNMX.FTZ R105, R4, R0, !PT ;  /* 0x0000000004697209 */ /* 0x000fe20007810000 */
[----:B------:R-:W-:Y:S01]  /*26560*/  IMAD.MOV.U32 R4, RZ, RZ, R5 ;  /* 0x000000ffff047224 */ /* 0x000fe200078e0005 */
[----:B------:R-:W-:Y:S01]  /*26570*/  MOV R2, 0x265a0 ;  /* 0x000265a000027802 */ /* 0x000fe20000000f00 */
[----:B------:R-:W-:Y:S02]  /*26580*/  IMAD.MOV.U32 R0, RZ, RZ, 0x2 ;  /* 0x00000002ff007424 */ /* 0x000fe400078e00ff */
[----:B------:R-:W-:Y:S05]  /*26590*/  CALL.REL.NOINC `($__internal_13_$__cuda_sm70_shflsync_bfly_p) ;  /* 0x000020d000007944 */ /* 0x000fea0003c00000 */
[----:B------:R-:W-:Y:S01]  /*265a0*/  FMNMX.FTZ R4, R5, R0, !PT ;  /* 0x0000000005047209 */ /* 0x000fe20007810000 */
[----:B------:R-:W-:Y:S01]  /*265b0*/  IMAD.MOV.U32 R0, RZ, RZ, 0x1 ;  /* 0x00000001ff007424 */ /* 0x000fe200078e00ff */
[----:B------:R-:W-:Y:S02]  /*265c0*/  MOV R2, 0x265e0 ;  /* 0x000265e000027802 */ /* 0x000fe40000000f00 */
        /* <DEDUP_REMOVED lines=19> */
[----:B------:R-:W-:-:S05]  /*26700*/  BRA `(.L_x_1201) ;  /* 0xffff07b000007947 */ /* 0x000fca000383ffff */
.L_x_1056:
[----:B------:R-:W-:Y:S01]  /*26710*/  MOV R2, RZ ;  /* 0x000000ff00027202 */ /* 0x000fe20000000f00 */
[----:B------:R-:W-:Y:S01]  /*26720*/  IMAD.MOV.U32 R216, RZ, RZ, R8 ;  /* 0x000000ffffd87224 */ /* 0x000fe200078e0008 */
[----:B------:R-:W-:Y:S01]  /*26730*/  MOV R3, 0x26760 ;  /* 0x0002676000037802 */ /* 0x000fe20000000f00 */
[----:B------:R-:W-:Y:S02]  /*26740*/  IMAD.MOV.U32 R217, RZ, RZ, 0x1c1f ;  /* 0x00001c1fffd97424 */ /* 0x000fe400078e00ff */
[----:B------:R-:W-:Y:S05]  /*26750*/  CALL.REL.NOINC `($__internal_14_$__cuda_sm70_shflsync_idx_p) ;  /* 0x00001f7000007944 */ /* 0x000fea0003c00000 */
[----:B------:R-:W-:Y:S01]  /*26760*/  MOV R4, R217 ;  /* 0x000000d900047202 */ /* 0x000fe20000000f00 */
[----:B------:R-:W-:-:S05]  /*26770*/  BRA `(.L_x_1202) ;  /* 0xffff247000007947 */ /* 0x000fca000383ffff */
.L_x_1057:
[----:B------:R-:W-:Y:S01]  /*26780*/  MOV R2, RZ ;  /* 0x000000ff00027202 */ /* 0x000fe20000000f00 */
[----:B------:R-:W-:Y:S01]  /*26790*/  IMAD.MOV.U32 R216, RZ, RZ, R9 ;  /* 0x000000ffffd87224 */ /* 0x000fe200078e0009 */
[----:B------:R-:W-:Y:S01]  /*267a0*/  MOV R3, 0x267d0 ;  /* 0x000267d000037802 */ /* 0x000fe20000000f00 */
[----:B------:R-:W-:Y:S02]  /*267b0*/  IMAD.MOV.U32 R217, RZ, RZ, 0x1c1f ;  /* 0x00001c1fffd97424 */ /* 0x000fe400078e00ff */
[----:B-12---:R-:W-:Y:S05]  /*267c0*/  CALL.REL.NOINC `($__internal_14_$__cuda_sm70_shflsync_idx_p) ;  /* 0x00001f0000007944 */ /* 0x006fea0003c00000 */
[----:B------:R-:W-:Y:S01]  /*267d0*/  MOV R0, R217 ;  /* 0x000000d900007202 */ /* 0x000fe20000000f00 */
[----:B------:R-:W-:-:S05]  /*267e0*/  BRA `(.L_x_1203) ;  /* 0xffff242000007947 */ /* 0x000fca000383ffff */
.L_x_1058:
        /* <DEDUP_REMOVED lines=13> */
.L_x_1061:
[----:B------:R-:W-:Y:S01]  /*268c0*/  MOV R2, RZ ;  /* 0x000000ff00027202 */ /* 0x000fe20000000f00 */
[----:B------:R-:W-:Y:S01]  /*268d0*/  IMAD.MOV.U32 R216, RZ, RZ, R172 ;  /* 0x000000ffffd87224 */ /* 0x000fe200078e00ac */
[----:B------:R-:W-:Y:S01]  /*268e0*/  MOV R3, 0x26910 ;  /* 0x0002691000037802 */ /* 0x000fe20000000f00 */
[----:B------:R-:W-:Y:S02]  /*268f0*/  IMAD.MOV.U32 R217, RZ, RZ, 0x1c1f ;  /* 0x00001c1fffd97424 */ /* 0x000fe400078e00ff */
[----:B------:R-:W-:Y:S05]  /*26900*/  CALL.REL.NOINC `($__internal_14_$__cuda_sm70_shflsync_idx_p) ;  /* 0x00001dc000007944 */ /* 0x000fea0003c00000 */
[----:B------:R-:W-:Y:S01]  /*26910*/  MOV R4, R217 ;  /* 0x000000d900047202 */ /* 0x000fe20000000f00 */
[----:B------:R-:W-:-:S05]  /*26920*/  BRA `(.L_x_1205) ;  /* 0xffff2e2000007947 */ /* 0x000fca000383ffff */
.L_x_1062:
[----:B------:R-:W-:Y:S01]  /*26930*/  MOV R2, RZ ;  /* 0x000000ff00027202 */ /* 0x000fe20000000f00 */
[----:B------:R-:W-:Y:S01]  /*26940*/  IMAD.MOV.U32 R216, RZ, RZ, R173 ;  /* 0x000000ffffd87224 */ /* 0x000fe200078e00ad */
[----:B------:R-:W-:Y:S01]  /*26950*/  MOV R3, 0x26980 ;  /* 0x0002698000037802 */ /* 0x000fe20000000f00 */
[----:B------:R-:W-:Y:S02]  /*26960*/  IMAD.MOV.U32 R217, RZ, RZ, 0x1c1f ;  /* 0x00001c1fffd97424 */ /* 0x000fe400078e00ff */
[----:B-12---:R-:W-:Y:S05]  /*26970*/  CALL.REL.NOINC `($__internal_14_$__cuda_sm70_shflsync_idx_p) ;  /* 0x00001d5000007944 */ /* 0x006fea0003c00000 */
[----:B------:R-:W-:Y:S01]  /*26980*/  MOV R0, R217 ;  /* 0x000000d900007202 */ /* 0x000fe20000000f00 */
[----:B------:R-:W-:-:S05]  /*26990*/  BRA `(.L_x_1206) ;  /* 0xffff2dd000007947 */ /* 0x000fca000383ffff */
.L_x_1063:
        /* <DEDUP_REMOVED lines=13> */
.L_x_1064:
[----:B------:R-:W-:Y:S02]  /*26a70*/  MOV R0, 0x2 ;  /* 0x0000000200007802 */ /* 0x000fe40000000f00 */
[----:B------:R-:W-:Y:S02]  /*26a80*/  MOV R2, 0x26aa0 ;  /* 0x00026aa000027802 */ /* 0x000fe40000000f00 */
[----:B---3--:R-:W-:Y:S05]  /*26a90*/  CALL.REL.NOINC `($__internal_13_$__cuda_sm70_shflsync_bfly_p) ;  /* 0x00001bd000007944 */ /* 0x008fea0003c00000 */
[----:B------:R-:W-:-:S05]  /*26aa0*/  BRA `(.L_x_1208) ;  /* 0xffff32c000007947 */ /* 0x000fca000383ffff */
.L_x_1065:
[----:B------:R-:W-:Y:S02]  /*26ab0*/  MOV R0, 0x1 ;  /* 0x0000000100007802 */ /* 0x000fe40000000f00 */
[----:B------:R-:W-:Y:S02]  /*26ac0*/  MOV R2, 0x26ae0 ;  /* 0x00026ae000027802 */ /* 0x000fe40000000f00 */
[----:B---3--:R-:W-:Y:S05]  /*26ad0*/  CALL.REL.NOINC `($__internal_13_$__cuda_sm70_shflsync_bfly_p) ;  /* 0x00001b9000007944 */ /* 0x008fea0003c00000 */
        /* <DEDUP_REMOVED lines=28> */
.L_x_1068:
[----:B-1--4-:R-:W-:Y:S01]  /*26ca0*/  MOV R2, RZ ;  /* 0x000000ff00027202 */ /* 0x012fe20000000f00 */
[----:B------:R-:W-:Y:S01]  /*26cb0*/  IMAD.MOV.U32 R216, RZ, RZ, R6 ;  /* 0x000000ffffd87224 */ /* 0x000fe200078e0006 */
[----:B------:R-:W-:Y:S01]  /*26cc0*/  MOV R3, 0x26cf0 ;  /* 0x00026cf000037802 */ /* 0x000fe20000000f00 */
[----:B------:R-:W-:Y:S02]  /*26cd0*/  IMAD.MOV.U32 R217, RZ, RZ, 0x1c1f ;  /* 0x00001c1fffd97424 */ /* 0x000fe400078e00ff */
[----:B------:R-:W-:Y:S05]  /*26ce0*/  CALL.REL.NOINC `($__internal_14_$__cuda_sm70_shflsync_idx_p) ;  /* 0x000019e000007944 */ /* 0x000fea0003c00000 */
[----:B------:R-:W-:Y:S01]  /*26cf0*/  MOV R0, R217 ;  /* 0x000000d900007202 */ /* 0x000fe20000000f00 */
[----:B------:R-:W-:-:S05]  /*26d00*/  BRA `(.L_x_1210) ;  /* 0xffff4b4000007947 */ /* 0x000fca000383ffff */
.L_x_1071:
[----:B-1----:R-:W-:Y:S01]  /*26d10*/  MOV R2, 0x1 ;  /* 0x0000000100027802 */ /* 0x002fe20000000f00 */
[----:B------:R-:W-:Y:S01]  /*26d20*/  IMAD.MOV.U32 R216, RZ, RZ, R6 ;  /* 0x000000ffffd87224 */ /* 0x000fe200078e0006 */
[----:B------:R-:W-:Y:S01]  /*26d30*/  MOV R3, 0x26d60 ;  /* 0x00026d6000037802 */ /* 0x000fe20000000f00 */
[----:B------:R-:W-:Y:S02]  /*26d40*/  IMAD.MOV.U32 R217, RZ, RZ, 0x1c1f ;  /* 0x00001c1fffd97424 */ /* 0x000fe400078e00ff */
[----:B------:R-:W-:Y:S05]  /*26d50*/  CALL.REL.NOINC `($__internal_14_$__cuda_sm70_shflsync_idx_p) ;  /* 0x0000197000007944 */ /* 0x000fea0003c00000 */
        /* <DEDUP_REMOVED lines=8> */
.L_x_1074:
[----:B------:R-:W-:Y:S01]  /*26de0*/  MOV R2, RZ ;  /* 0x000000ff00027202 */ /* 0x000fe20000000f00 */
[----:B------:R-:W-:Y:S01]  /*26df0*/  IMAD.MOV.U32 R216, RZ, RZ, R6 ;  /* 0x000000ffffd87224 */ /* 0x000fe200078e0006 */
[----:B------:R-:W-:Y:S01]  /*26e00*/  MOV R3, 0x26e30 ;  /* 0x00026e3000037802 */ /* 0x000fe20000000f00 */
[----:B------:R-:W-:Y:S02]  /*26e10*/  IMAD.MOV.U32 R217, RZ, RZ, 0x1c1f ;  /* 0x00001c1fffd97424 */ /* 0x000fe400078e00ff */
[----:B------:R-:W-:Y:S05]  /*26e20*/  CALL.REL.NOINC `($__internal_14_$__cuda_sm70_shflsync_idx_p) ;  /* 0x000018a000007944 */ /* 0x000fea0003c00000 */
[----:B------:R-:W-:Y:S01]  /*26e30*/  MOV R4, R217 ;  /* 0x000000d900047202 */ /* 0x000fe20000000f00 */
[----:B------:R-:W-:-:S05]  /*26e40*/  BRA `(.L_x_1212) ;  /* 0xffff555000007947 */ /* 0x000fca000383ffff */
.L_x_1075:
[----:B------:R-:W-:Y:S01]  /*26e50*/  MOV R2, RZ ;  /* 0x000000ff00027202 */ /* 0x000fe20000000f00 */
[----:B------:R-:W-:Y:S01]  /*26e60*/  IMAD.MOV.U32 R216, RZ, RZ, R104 ;  /* 0x000000ffffd87224 */ /* 0x000fe200078e0068 */
[----:B------:R-:W-:Y:S01]  /*26e70*/  MOV R3, 0x26ea0 ;  /* 0x00026ea000037802 */ /* 0x000fe20000000f00 */
[----:B------:R-:W-:Y:S02]  /*26e80*/  IMAD.MOV.U32 R217, RZ, RZ, 0x1c1f ;  /* 0x00001c1fffd97424 */ /* 0x000fe400078e00ff */
[----:B-12---:R-:W-:Y:S05]  /*26e90*/  CALL.REL.NOINC `($__internal_14_$__cuda_sm70_shflsync_idx_p) ;  /* 0x0000183000007944 */ /* 0x006fea0003c00000 */
[----:B------:R-:W-:Y:S01]  /*26ea0*/  MOV R0, R217 ;  /* 0x000000d900007202 */ /* 0x000fe20000000f00 */
[----:B------:R-:W-:-:S05]  /*26eb0*/  BRA `(.L_x_1213) ;  /* 0xffff550000007947 */ /* 0x000fca000383ffff */
.L_x_1076:
        /* <DEDUP_REMOVED lines=13> */
.L_x_1077:
[----:B------:R-:W-:Y:S01]  /*26f90*/  MOV R2, RZ ;  /* 0x000000ff00027202 */ /* 0x000fe20000000f00 */
[----:B------:R-:W-:Y:S01]  /*26fa0*/  IMAD.MOV.U32 R216, RZ, RZ, R172 ;  /* 0x000000ffffd87224 */ /* 0x000fe200078e00ac */
[----:B------:R-:W-:Y:S01]  /*26fb0*/  MOV R3, 0x26fe0 ;  /* 0x00026fe000037802 */ /* 0x000fe20000000f00 */
[----:B------:R-:W-:Y:S02]  /*26fc0*/  IMAD.MOV.U32 R217, RZ, RZ, 0x1c1f ;  /* 0x00001c1fffd97424 */ /* 0x000fe400078e00ff */
[----:B---34-:R-:W-:Y:S05]  /*26fd0*/  CALL.REL.NOINC `($__internal_14_$__cuda_sm70_shflsync_idx_p) ;  /* 0x000016f000007944 */ /* 0x018fea0003c00000 */
[----:B------:R-:W-:Y:S01]  /*26fe0*/  MOV R0, R217 ;  /* 0x000000d900007202 */ /* 0x000fe20000000f00 */
[----:B------:R-:W-:-:S05]  /*26ff0*/  BRA `(.L_x_1215) ;  /* 0xffff568000007947 */ /* 0x000fca000383ffff */
.L_x_1082:
[----:B------:R-:W-:Y:S01]  /*27000*/  MOV R2, 0x1 ;  /* 0x0000000100027802 */ /* 0x000fe20000000f00 */
[----:B------:R-:W-:Y:S01]  /*27010*/  IMAD.MOV.U32 R216, RZ, RZ, R172 ;  /* 0x000000ffffd87224 */ /* 0x000fe200078e00ac */
[----:B------:R-:W-:Y:S01]  /*27020*/  MOV R3, 0x27050 ;  /* 0x0002705000037802 */ /* 0x000fe20000000f00 */
[----:B------:R-:W-:Y:S02]  /*27030*/  IMAD.MOV.U32 R217, RZ, RZ, 0x1c1f ;  /* 0x00001c1fffd97424 */ /* 0x000fe400078e00ff */
[----:B-1----:R-:W-:Y:S05]  /*27040*/  CALL.REL.NOINC `($__internal_14_$__cuda_sm70_shflsync_idx_p) ;  /* 0x0000168000007944 */ /* 0x002fea0003c00000 */
[----:B------:R-:W-:Y:S01]  /*27050*/  MOV R2, R217 ;  /* 0x000000d900027202 */ /* 0x000fe20000000f00 */
[----:B------:R-:W-:-:S05]  /*27060*/  BRA `(.L_x_1216) ;  /* 0xffff581000007947 */ /* 0x000fca000383ffff */
.L_x_1087:
[----:B------:R-:W-:Y:S01]  /*27070*/  MOV R2, 0x2 ;  /* 0x0000000200027802 */ /* 0x000fe20000000f00 */
[----:B------:R-:W-:Y:S01]  /*27080*/  IMAD.MOV.U32 R216, RZ, RZ, R172 ;  /* 0x000000ffffd87224 */ /* 0x000fe200078e00ac */
[----:B------:R-:W-:Y:S01]  /*27090*/  MOV R3, 0x270c0 ;  /* 0x000270c000037802 */ /* 0x000fe20000000f00 */
[----:B------:R-:W-:Y:S02]  /*270a0*/  IMAD.MOV.U32 R217, RZ, RZ, 0x1c1f ;  /* 0x00001c1fffd97424 */ /* 0x000fe400078e00ff */
[----:B-12---:R-:W-:Y:S05]  /*270b0*/  CALL.REL.NOINC `($__internal_14_$__cuda_sm70_shflsync_idx_p) ;  /* 0x0000161000007944 */ /* 0x006fea0003c00000 */
[----:B------:R-:W-:Y:S01]  /*270c0*/  MOV R105, R217 ;  /* 0x000000d900697202 */ /* 0x000fe20000000f00 */
[----:B------:R-:W-:-:S05]  /*270d0*/  BRA `(.L_x_1217) ;  /* 0xffff59a000007947 */ /* 0x000fca000383ffff */
.L_x_1092:
[----:B------:R-:W-:Y:S01]  /*270e0*/  MOV R2, 0x3 ;  /* 0x0000000300027802 */ /* 0x000fe20000000f00 */
[----:B------:R-:W-:Y:S01]  /*270f0*/  IMAD.MOV.U32 R216, RZ, RZ, R172 ;  /* 0x000000ffffd87224 */ /* 0x000fe200078e00ac */
[----:B------:R-:W-:Y:S01]  /*27100*/  MOV R3, 0x27130 ;  /* 0x0002713000037802 */ /* 0x000fe20000000f00 */
[----:B------:R-:W-:Y:S02]  /*27110*/  IMAD.MOV.U32 R217, RZ, RZ, 0x1c1f ;  /* 0x00001c1fffd97424 */ /* 0x000fe400078e00ff */
[----:B-123--:R-:W-:Y:S05]  /*27120*/  CALL.REL.NOINC `($__internal_14_$__cuda_sm70_shflsync_idx_p) ;  /* 0x000015a000007944 */ /* 0x00efea0003c00000 */
[----:B------:R-:W-:Y:S01]  /*27130*/  MOV R3, R217 ;  /* 0x000000d900037202 */ /* 0x000fe20000000f00 */
[----:B------:R-:W-:-:S05]  /*27140*/  BRA `(.L_x_1218) ;  /* 0xffff667000007947 */ /* 0x000fca000383ffff */
.L_x_1097:
[----:B------:R-:W-:Y:S02]  /*27150*/  MOV R0, 0x2 ;  /* 0x0000000200007802 */ /* 0x000fe40000000f00 */
[----:B------:R-:W-:Y:S02]  /*27160*/  MOV R2, 0x27180 ;  /* 0x0002718000027802 */ /* 0x000fe40000000f00 */
[----:B--234-:R-:W-:Y:S05]  /*27170*/  CALL.REL.NOINC `($__internal_13_$__cuda_sm70_shflsync_bfly_p) ;  /* 0x000014f000007944 */ /* 0x01cfea0003c00000 */
[----:B------:R-:W-:-:S05]  /*27180*/  BRA `(.L_x_1219) ;  /* 0xffff6e1000007947 */ /* 0x000fca000383ffff */
.L_x_1098:
        /* <DEDUP_REMOVED lines=31> */
.L_x_1100:
[----:B------:R-:W-:Y:S01]  /*27380*/  IMAD.MOV.U32 R4, RZ, RZ, R215 ;  /* 0x000000ffff047224 */ /* 0x000fe200078e00d7 */
[----:B------:R-:W-:-:S02]  /*27390*/  MOV R0, 0x2 ;  /* 0x0000000200007802 */ /* 0x000fc40000000f00 */
[----:B------:R-:W-:Y:S02]  /*273a0*/  MOV R2, 0x273c0 ;  /* 0x000273c000027802 */ /* 0x000fe40000000f00 */
[----:B-1----:R-:W-:Y:S05]  /*273b0*/  CALL.REL.NOINC `($__internal_13_$__cuda_sm70_shflsync_bfly_p) ;  /* 0x000012b000007944 */ /* 0x002fea0003c00000 */
[----:B------:R-:W-:Y:S05]  /*273c0*/  BRA `(.L_x_1221) ;  /* 0xffff858000007947 */ /* 0x000fea000383ffff */
.L_x_1101:
[----:B------:R-:W-:Y:S02]  /*273d0*/  MOV R0, 0x1 ;  /* 0x0000000100007802 */ /* 0x000fe40000000f00 */
[----:B------:R-:W-:Y:S02]  /*273e0*/  MOV R2, 0x27400 ;  /* 0x0002740000027802 */ /* 0x000fe40000000f00 */
[----:B-12---:R-:W-:Y:S05]  /*273f0*/  CALL.REL.NOINC `($__internal_13_$__cuda_sm70_shflsync_bfly_p) ;  /* 0x0000127000007944 */ /* 0x006fea0003c00000 */
[----:B------:R-:W-:Y:S01]  /*27400*/  FADD.FTZ R10, R4, R0 ;  /* 0x00000000040a7221 */ /* 0x000fe20000010000 */
[----:B------:R-:W-:Y:S02]  /*27410*/  MOV R4, R214 ;  /* 0x000000d600047202 */ /* 0x000fe40000000f00 */
[----:B------:R-:W-:Y:S02]  /*27420*/  MOV R0, 0x2 ;  /* 0x0000000200007802 */ /* 0x000fe40000000f00 */
[----:B------:R-:W-:Y:S02]  /*27430*/  MOV R2, 0x27450 ;  /* 0x0002745000027802 */ /* 0x000fe40000000f00 */
[----:B------:R-:W-:Y:S05]  /*27440*/  CALL.REL.NOINC `($__internal_13_$__cuda_sm70_shflsync_bfly_p) ;  /* 0x0000122000007944 */ /* 0x000fea0003c00000 */
[----:B------:R-:W-:Y:S01]  /*27450*/  FADD.FTZ R4, R214, R0 ;  /* 0x00000000d6047221 */ /* 0x000fe20000010000 */
[----:B------:R-:W-:Y:S02]  /*27460*/  MOV R0, 0x1 ;  /* 0x0000000100007802 */ /* 0x000fe40000000f00 */
[----:B------:R-:W-:-:S02]  /*27470*/  MOV R2, 0x27490 ;  /* 0x0002749000027802 */ /* 0x000fc40000000f00 */
[----:B------:R-:W-:Y:S05]  /*27480*/  CALL.REL.NOINC `($__internal_13_$__cuda_sm70_shflsync_bfly_p) ;  /* 0x000011e000007944 */ /* 0x000fea0003c00000 */
[----:B------:R-:W-:Y:S01]  /*27490*/  FADD.FTZ R9, R4, R0 ;  /* 0x0000000004097221 */ /* 0x000fe20000010000 */
[----:B------:R-:W-:-:S02]  /*274a0*/  MOV R4, R232 ;  /* 0x000000e800047202 */ /* 0x000fc40000000f00 */
[----:B------:R-:W-:Y:S02]  /*274b0*/  MOV R0, 0x2 ;  /* 0x0000000200007802 */ /* 0x000fe40000000f00 */
[----:B------:R-:W-:Y:S02]  /*274c0*/  MOV R2, 0x274e0 ;  /* 0x000274e000027802 */ /* 0x000fe40000000f00 */
[----:B------:R-:W-:Y:S05]  /*274d0*/  CALL.REL.NOINC `($__internal_13_$__cuda_sm70_shflsync_bfly_p) ;  /* 0x0000119000007944 */ /* 0x000fea0003c00000 */
[----:B------:R-:W-:Y:S01]  /*274e0*/  FADD.FTZ R8, R232, R0 ;  /* 0x00000000e8087221 */ /* 0x000fe20000010000 */
[----:B------:R-:W-:Y:S02]  /*274f0*/  MOV R0, 0x1 ;  /* 0x0000000100007802 */ /* 0x000fe40000000f00 */
[----:B------:R-:W-:Y:S02]  /*27500*/  MOV R2, 0x27530 ;  /* 0x0002753000027802 */ /* 0x000fe40000000f00 */
[----:B------:R-:W-:Y:S02]  /*27510*/  MOV R4, R8 ;  /* 0x0000000800047202 */ /* 0x000fe40000000f00 */
[----:B------:R-:W-:Y:S05]  /*27520*/  CALL.REL.NOINC `($__internal_13_$__cuda_sm70_shflsync_bfly_p) ;  /* 0x0000114000007944 */ /* 0x000fea0003c00000 */
[----:B------:R-:W-:Y:S01]  /*27530*/  FADD.FTZ R8, R8, R0 ;  /* 0x0000000008087221 */ /* 0x000fe20000010000 */
[----:B------:R-:W-:Y:S02]  /*27540*/  MOV R4, R233 ;  /* 0x000000e900047202 */ /* 0x000fe40000000f00 */
[----:B------:R-:W-:-:S02]  /*27550*/  MOV R0, 0x2 ;  /* 0x0000000200007802 */ /* 0x000fc40000000f00 */
[----:B------:R-:W-:Y:S02]  /*27560*/  MOV R2, 0x27580 ;  /* 0x0002758000027802 */ /* 0x000fe40000000f00 */
[----:B------:R-:W-:Y:S05]  /*27570*/  CALL.REL.NOINC `($__internal_13_$__cuda_sm70_shflsync_bfly_p) ;  /* 0x000010f000007944 */ /* 0x000fea0003c00000 */
[----:B------:R-:W-:Y:S01]  /*27580*/  FADD.FTZ R11, R233, R0 ;  /* 0x00000000e90b7221 */ /* 0x000fe20000010000 */
[----:B------:R-:W-:Y:S02]  /*27590*/  MOV R0, 0x1 ;  /* 0x0000000100007802 */ /* 0x000fe40000000f00 */
[----:B------:R-:W-:Y:S02]  /*275a0*/  MOV R2, 0x275d0 ;  /* 0x000275d000027802 */ /* 0x000fe40000000f00 */
[----:B------:R-:W-:Y:S02]  /*275b0*/  MOV R4, R11 ;  /* 0x0000000b00047202 */ /* 0x000fe40000000f00 */
[----:B------:R-:W-:Y:S05]  /*275c0*/  CALL.REL.NOINC `($__internal_13_$__cuda_sm70_shflsync_bfly_p) ;  /* 0x000010a000007944 */ /* 0x000fea0003c00000 */
[----:B------:R-:W-:Y:S01]  /*275d0*/  MOV R12, R0 ;  /* 0x00000000000c7202 */ /* 0x000fe20000000f00 */
[----:B------:R-:W-:Y:S05]  /*275e0*/  BRA `(.L_x_1222) ;  /* 0xffff845000007947 */ /* 0x000fea000383ffff */
.L_x_1108:
[----:B--23--:R-:W-:Y:S01]  /*275f0*/  IMAD.MOV.U32 R216, RZ, RZ, R5 ;  /* 0x000000ffffd87224 */ /* 0x00cfe200078e0005 */
[----:B------:R-:W-:Y:S01]  /*27600*/  MOV R2, RZ ;  /* 0x000000ff00027202 */ /* 0x000fe20000000f00 */
[----:B------:R-:W-:Y:S01]  /*27610*/  IMAD.MOV.U32 R217, RZ, RZ, 0x1c1f ;  /* 0x00001c1fffd97424 */ /* 0x000fe200078e00ff */
[----:B------:R-:W-:Y:S02]  /*27620*/  MOV R3, 0x27640 ;  /* 0x0002764000037802 */ /* 0x000fe40000000f00 */
[----:B-1--4-:R-:W-:Y:S05]  /*27630*/  CALL.REL.NOINC `($__internal_14_$__cuda_sm70_shflsync_idx_p) ;  /* 0x0000109000007944 */ /* 0x012fea0003c00000 */
[----:B------:R-:W-:Y:S01]  /*27640*/  MOV R6, R217 ;  /* 0x000000d900067202 */ /* 0x000fe20000000f00 */
[----:B------:R-:W-:Y:S05]  /*27650*/  BRA `(.L_x_1223) ;  /* 0xffff9e6000007947 */ /* 0x000fea000383ffff */
.L_x_1109:
[----:B------:R-:W-:Y:S01]  /*27660*/  IMAD.MOV.U32 R216, RZ, RZ, R12 ;  /* 0x000000ffffd87224 */ /* 0x000fe200078e000c */
[----:B------:R-:W-:Y:S01]  /*27670*/  MOV R2, RZ ;  /* 0x000000ff00027202 */ /* 0x000fe20000000f00 */
[----:B------:R-:W-:Y:S01]  /*27680*/  IMAD.MOV.U32 R217, RZ, RZ, 0x1c1f ;  /* 0x00001c1fffd97424 */ /* 0x000fe200078e00ff */
[----:B------:R-:W-:-:S02]  /*27690*/  MOV R3, 0x276b0 ;  /* 0x000276b000037802 */ /* 0x000fc40000000f00 */
[----:B-1234-:R-:W-:Y:S05]  /*276a0*/  CALL.REL.NOINC `($__internal_14_$__cuda_sm70_shflsync_idx_p) ;  /* 0x0000102000007944 */ /* 0x01efea0003c00000 */
[----:B------:R-:W-:Y:S01]  /*276b0*/  MOV R2, R217 ;  /* 0x000000d900027202 */ /* 0x000fe20000000f00 */
[----:B------:R-:W-:Y:S05]  /*276c0*/  BRA `(.L_x_1224) ;  /* 0xffff9e1000007947 */ /* 0x000fea000383ffff */
.L_x_1112:
[----:B------:R-:W-:Y:S01]  /*276d0*/  IMAD.MOV.U32 R216, RZ, RZ, R5 ;  /* 0x000000ffffd87224 */ /* 0x000fe200078e0005 */
[----:B-1--4-:R-:W-:Y:S01]  /*276e0*/  MOV R2, 0x1 ;  /* 0x0000000100027802 */ /* 0x012fe20000000f00 */
[----:B------:R-:W-:Y:S01]  /*276f0*/  IMAD.MOV.U32 R217, RZ, RZ, 0x1c1f ;  /* 0x00001c1fffd97424 */ /* 0x000fe200078e00ff */
[----:B------:R-:W-:-:S02]  /*27700*/  MOV R3, 0x27720 ;  /* 0x0002772000037802 */ /* 0x000fc40000000f00 */
[----:B--23--:R-:W-:Y:S05]  /*27710*/  CALL.REL.NOINC `($__internal_14_$__cuda_sm70_shflsync_idx_p) ;  /* 0x00000fb000007944 */ /* 0x00cfea0003c00000 */
        /* <DEDUP_REMOVED lines=8> */
.L_x_1115:
[----:B------:R-:W-:Y:S01]  /*277a0*/  IMAD.MOV.U32 R216, RZ, RZ, R5 ;  /* 0x000000ffffd87224 */ /* 0x000fe200078e0005 */
[----:B-1----:R-:W-:Y:S01]  /*277b0*/  MOV R2, 0x2 ;  /* 0x0000000200027802 */ /* 0x002fe20000000f00 */
[----:B------:R-:W-:Y:S01]  /*277c0*/  IMAD.MOV.U32 R217, RZ, RZ, 0x1c1f ;  /* 0x00001c1fffd97424 */ /* 0x000fe200078e00ff */
[----:B------:R-:W-:Y:S02]  /*277d0*/  MOV R3, 0x277f0 ;  /* 0x000277f000037802 */ /* 0x000fe40000000f00 */
[----:B--23--:R-:W-:Y:S05]  /*277e0*/  CALL.REL.NOINC `($__internal_14_$__cuda_sm70_shflsync_idx_p) ;  /* 0x00000ee000007944 */ /* 0x00cfea0003c00000 */
[----:B------:R-:W-:Y:S01]  /*277f0*/  MOV R6, R217 ;  /* 0x000000d900067202 */ /* 0x000fe20000000f00 */
[----:B------:R-:W-:Y:S05]  /*27800*/  BRA `(.L_x_1226) ;  /* 0xffff9fb000007947 */ /* 0x000fea000383ffff */
.L_x_1116:
[----:B------:R-:W-:Y:S01]  /*27810*/  IMAD.MOV.U32 R216, RZ, RZ, R12 ;  /* 0x000000ffffd87224 */ /* 0x000fe200078e000c */
[----:B-1----:R-:W-:Y:S01]  /*27820*/  MOV R2, 0x2 ;  /* 0x0000000200027802 */ /* 0x002fe20000000f00 */
[----:B------:R-:W-:Y:S01]  /*27830*/  IMAD.MOV.U32 R217, RZ, RZ, 0x1c1f ;  /* 0x00001c1fffd97424 */ /* 0x000fe200078e00ff */
[----:B------:R-:W-:Y:S02]  /*27840*/  MOV R3, 0x27860 ;  /* 0x0002786000037802 */ /* 0x000fe40000000f00 */
[----:B--234-:R-:W-:Y:S05]  /*27850*/  CALL.REL.NOINC `($__internal_14_$__cuda_sm70_shflsync_idx_p) ;  /* 0x00000e7000007944 */ /* 0x01cfea0003c00000 */
[----:B------:R-:W-:Y:S01]  /*27860*/  MOV R2, R217 ;  /* 0x000000d900027202 */ /* 0x000fe20000000f00 */
[----:B------:R-:W-:Y:S05]  /*27870*/  BRA `(.L_x_1227) ;  /* 0xffff9f6000007947 */ /* 0x000fea000383ffff */
.L_x_1119:
[----:B------:R-:W-:Y:S01]  /*27880*/  IMAD.MOV.U32 R216, RZ, RZ, R5 ;  /* 0x000000ffffd87224 */ /* 0x000fe200078e0005 */
[----:B-12---:R-:W-:Y:S01]  /*27890*/  MOV R2, 0x3 ;  /* 0x0000000300027802 */ /* 0x006fe20000000f00 */
[----:B------:R-:W-:Y:S01]  /*278a0*/  IMAD.MOV.U32 R217, RZ, RZ, 0x1c1f ;  /* 0x00001c1fffd97424 */ /* 0x000fe200078e00ff */
[----:B------:R-:W-:-:S02]  /*278b0*/  MOV R3, 0x278d0 ;  /* 0x000278d000037802 */ /* 0x000fc40000000f00 */
[----:B---34-:R-:W-:Y:S05]  /*278c0*/  CALL.REL.NOINC `($__internal_14_$__cuda_sm70_shflsync_idx_p) ;  /* 0x00000e0000007944 */ /* 0x018fea0003c00000 */
        /* <DEDUP_REMOVED lines=8> */
.L_x_1121:
[----:B------:R-:W-:Y:S01]  /*27950*/  IMAD.MOV.U32 R216, RZ, RZ, R5 ;  /* 0x000000ffffd87224 */ /* 0x000fe200078e0005 */
[----:B------:R-:W-:Y:S01]  /*27960*/  MOV R2, RZ ;  /* 0x000000ff00027202 */ /* 0x000fe20000000f00 */
[----:B------:R-:W-:Y:S01]  /*27970*/  IMAD.MOV.U32 R217, RZ, RZ, 0x1c1f ;  /* 0x00001c1fffd97424 */ /* 0x000fe200078e00ff */
[----:B------:R-:W-:Y:S02]  /*27980*/  MOV R3, 0x279a0 ;  /* 0x000279a000037802 */ /* 0x000fe40000000f00 */
[----:B------:R-:W-:Y:S05]  /*27990*/  CALL.REL.NOINC `($__internal_14_$__cuda_sm70_shflsync_idx_p) ;  /* 0x00000d3000007944 */ /* 0x000fea0003c00000 */
[----:B------:R-:W-:Y:S01]  /*279a0*/  MOV R4, R217 ;  /* 0x000000d900047202 */ /* 0x000fe20000000f00 */
[----:B------:R-:W-:Y:S05]  /*279b0*/  BRA `(.L_x_1229) ;  /* 0xffffa30000007947 */ /* 0x000fea000383ffff */
.L_x_1122:
[----:B------:R-:W-:Y:S01]  /*279c0*/  IMAD.MOV.U32 R216, RZ, RZ, R6 ;  /* 0x000000ffffd87224 */ /* 0x000fe200078e0006 */
[----:B------:R-:W-:Y:S01]  /*279d0*/  MOV R2, RZ ;  /* 0x000000ff00027202 */ /* 0x000fe20000000f00 */
[----:B------:R-:W-:Y:S01]  /*279e0*/  IMAD.MOV.U32 R217, RZ, RZ, 0x1c1f ;  /* 0x00001c1fffd97424 */ /* 0x000fe200078e00ff */
[----:B------:R-:W-:Y:S02]  /*279f0*/  MOV R3, 0x27a10 ;  /* 0x00027a1000037802 */ /* 0x000fe40000000f00 */
[----:B-12---:R-:W-:Y:S05]  /*27a00*/  CALL.REL.NOINC `($__internal_14_$__cuda_sm70_shflsync_idx_p) ;  /* 0x00000cc000007944 */ /* 0x006fea0003c00000 */
[----:B------:R-:W-:Y:S01]  /*27a10*/  MOV R0, R217 ;  /* 0x000000d900007202 */ /* 0x000fe20000000f00 */
[----:B------:R-:W-:Y:S05]  /*27a20*/  BRA `(.L_x_1230) ;  /* 0xffffa2b000007947 */ /* 0x000fea000383ffff */
.L_x_1125:
[----:B------:R-:W-:Y:S01]  /*27a30*/  IMAD.MOV.U32 R216, RZ, RZ, R5 ;  /* 0x000000ffffd87224 */ /* 0x000fe200078e0005 */
[----:B----4-:R-:W-:Y:S01]  /*27a40*/  MOV R2, 0x1 ;  /* 0x0000000100027802 */ /* 0x010fe20000000f00 */
[----:B------:R-:W-:Y:S01]  /*27a50*/  IMAD.MOV.U32 R217, RZ, RZ, 0x1c1f ;  /* 0x00001c1fffd97424 */ /* 0x000fe200078e00ff */
[----:B------:R-:W-:-:S02]  /*27a60*/  MOV R3, 0x27a80 ;  /* 0x00027a8000037802 */ /* 0x000fc40000000f00 */
[----:B-123--:R-:W-:Y:S05]  /*27a70*/  CALL.REL.NOINC `($__internal_14_$__cuda_sm70_shflsync_idx_p) ;  /* 0x00000c5000007944 */ /* 0x00efea0003c00000 */
        /* <DEDUP_REMOVED lines=8> */
.L_x_1128:
[----:B------:R-:W-:Y:S01]  /*27b00*/  IMAD.MOV.U32 R216, RZ, RZ, R5 ;  /* 0x000000ffffd87224 */ /* 0x000fe200078e0005 */
[----:B----4-:R-:W-:Y:S01]  /*27b10*/  MOV R2, 0x2 ;  /* 0x0000000200027802 */ /* 0x010fe20000000f00 */
[----:B------:R-:W-:Y:S01]  /*27b20*/  IMAD.MOV.U32 R217, RZ, RZ, 0x1c1f ;  /* 0x00001c1fffd97424 */ /* 0x000fe200078e00ff */
[----:B------:R-:W-:Y:S02]  /*27b30*/  MOV R3, 0x27b50 ;  /* 0x00027b5000037802 */ /* 0x000fe40000000f00 */
[----:B-123--:R-:W-:Y:S05]  /*27b40*/  CALL.REL.NOINC `($__internal_14_$__cuda_sm70_shflsync_idx_p) ;  /* 0x00000b8000007944 */ /* 0x00efea0003c00000 */
[----:B------:R-:W-:Y:S01]  /*27b50*/  MOV R4, R217 ;  /* 0x000000d900047202 */ /* 0x000fe20000000f00 */
[----:B------:R-:W-:Y:S05]  /*27b60*/  BRA `(.L_x_1232) ;  /* 0xffffac6000007947 */ /* 0x000fea000383ffff */
.L_x_1129:
[----:B------:R-:W-:Y:S01]  /*27b70*/  IMAD.MOV.U32 R216, RZ, RZ, R6 ;  /* 0x000000ffffd87224 */ /* 0x000fe200078e0006 */
[----:B----4-:R-:W-:Y:S01]  /*27b80*/  MOV R2, 0x2 ;  /* 0x0000000200027802 */ /* 0x010fe20000000f00 */
[----:B------:R-:W-:Y:S01]  /*27b90*/  IMAD.MOV.U32 R217, RZ, RZ, 0x1c1f ;  /* 0x00001c1fffd97424 */ /* 0x000fe200078e00ff */
[----:B------:R-:W-:Y:S02]  /*27ba0*/  MOV R3, 0x27bc0 ;  /* 0x00027bc000037802 */ /* 0x000fe40000000f00 */
[----:B-123--:R-:W-:Y:S05]  /*27bb0*/  CALL.REL.NOINC `($__internal_14_$__cuda_sm70_shflsync_idx_p) ;  /* 0x00000b1000007944 */ /* 0x00efea0003c00000 */
[----:B------:R-:W-:Y:S01]  /*27bc0*/  MOV R0, R217 ;  /* 0x000000d900007202 */ /* 0x000fe20000000f00 */
[----:B------:R-:W-:Y:S05]  /*27bd0*/  BRA `(.L_x_1233) ;  /* 0xffffac1000007947 */ /* 0x000fea000383ffff */
.L_x_1132:
[----:B------:R-:W-:Y:S01]  /*27be0*/  IMAD.MOV.U32 R216, RZ, RZ, R5 ;  /* 0x000000ffffd87224 */ /* 0x000fe200078e0005 */
[----:B---3--:R-:W-:Y:S01]  /*27bf0*/  MOV R2, 0x3 ;  /* 0x0000000300027802 */ /* 0x008fe20000000f00 */
[----:B------:R-:W-:Y:S01]  /*27c00*/  IMAD.MOV.U32 R217, RZ, RZ, 0x1c1f ;  /* 0x00001c1fffd97424 */ /* 0x000fe200078e00ff */
[----:B------:R-:W-:-:S02]  /*27c10*/  MOV R3, 0x27c30 ;  /* 0x00027c3000037802 */ /* 0x000fc40000000f00 */
        /* <DEDUP_REMOVED lines=9> */
.L_x_1136:
[----:B------:R-:W-:Y:S01]  /*27cb0*/  IMAD.MOV.U32 R216, RZ, RZ, R5 ;  /* 0x000000ffffd87224 */ /* 0x000fe200078e0005 */
[----:B------:R-:W-:Y:S01]  /*27cc0*/  MOV R2, RZ ;  /* 0x000000ff00027202 */ /* 0x000fe20000000f00 */
[----:B------:R-:W-:Y:S01]  /*27cd0*/  IMAD.MOV.U32 R217, RZ, RZ, 0x1c1f ;  /* 0x00001c1fffd97424 */ /* 0x000fe200078e00ff */
[----:B------:R-:W-:Y:S02]  /*27ce0*/  MOV R3, 0x27d00 ;  /* 0x00027d0000037802 */ /* 0x000fe40000000f00 */
[----:B------:R-:W-:Y:S05]  /*27cf0*/  CALL.REL.NOINC `($__internal_14_$__cuda_sm70_shflsync_idx_p) ;  /* 0x000009d000007944 */ /* 0x000fea0003c00000 */
[----:B------:R-:W-:Y:S01]  /*27d00*/  MOV R4, R217 ;  /* 0x000000d900047202 */ /* 0x000fe20000000f00 */
[----:B------:R-:W-:Y:S05]  /*27d10*/  BRA `(.L_x_1235) ;  /* 0xffffbdb000007947 */ /* 0x000fea000383ffff */
.L_x_1137:
[----:B------:R-:W-:Y:S01]  /*27d20*/  IMAD.MOV.U32 R216, RZ, RZ, R13 ;  /* 0x000000ffffd87224 */ /* 0x000fe200078e000d */
[----:B------:R-:W-:Y:S01]  /*27d30*/  MOV R2, RZ ;  /* 0x000000ff00027202 */ /* 0x000fe20000000f00 */
[----:B------:R-:W-:Y:S01]  /*27d40*/  IMAD.MOV.U32 R217, RZ, RZ, 0x1c1f ;  /* 0x00001c1fffd97424 */ /* 0x000fe200078e00ff */
[----:B------:R-:W-:Y:S02]  /*27d50*/  MOV R3, 0x27d70 ;  /* 0x00027d7000037802 */ /* 0x000fe40000000f00 */
[----:B-12---:R-:W-:Y:S05]  /*27d60*/  CALL.REL.NOINC `($__internal_14_$__cuda_sm70_shflsync_idx_p) ;  /* 0x0000096000007944 */ /* 0x006fea0003c00000 */
[----:B------:R-:W-:Y:S01]  /*27d70*/  MOV R0, R217 ;  /* 0x000000d900007202 */ /* 0x000fe20000000f00 */
[----:B------:R-:W-:Y:S05]  /*27d80*/  BRA `(.L_x_1236) ;  /* 0xffffbd6000007947 */ /* 0x000fea000383ffff */
.L_x_1140:
[----:B------:R-:W-:Y:S01]  /*27d90*/  IMAD.MOV.U32 R216, RZ, RZ, R5 ;  /* 0x000000ffffd87224 */ /* 0x000fe200078e0005 */
[----:B-1----:R-:W-:Y:S01]  /*27da0*/  MOV R2, 0x1 ;  /* 0x0000000100027802 */ /* 0x002fe20000000f00 */
[----:B------:R-:W-:Y:S01]  /*27db0*/  IMAD.MOV.U32 R217, RZ, RZ, 0x1c1f ;  /* 0x00001c1fffd97424 */ /* 0x000fe200078e00ff */
[----:B------:R-:W-:-:S02]  /*27dc0*/  MOV R3, 0x27de0 ;  /* 0x00027de000037802 */ /* 0x000fc40000000f00 */
[----:B--234-:R-:W-:Y:S05]  /*27dd0*/  CALL.REL.NOINC `($__internal_14_$__cuda_sm70_shflsync_idx_p) ;  /* 0x000008f000007944 */ /* 0x01cfea0003c00000 */
        /* <DEDUP_REMOVED lines=8> */
.L_x_1143:
[----:B------:R-:W-:Y:S01]  /*27e60*/  IMAD.MOV.U32 R216, RZ, RZ, R5 ;  /* 0x000000ffffd87224 */ /* 0x000fe200078e0005 */
[----:B-1----:R-:W-:Y:S01]  /*27e70*/  MOV R2, 0x2 ;  /* 0x0000000200027802 */ /* 0x002fe20000000f00 */
[----:B------:R-:W-:Y:S01]  /*27e80*/  IMAD.MOV.U32 R217, RZ, RZ, 0x1c1f ;  /* 0x00001c1fffd97424 */ /* 0x000fe200078e00ff */
[----:B------:R-:W-:Y:S02]  /*27e90*/  MOV R3, 0x27eb0 ;  /* 0x00027eb000037802 */ /* 0x000fe40000000f00 */
[----:B--234-:R-:W-:Y:S05]  /*27ea0*/  CALL.REL.NOINC `($__internal_14_$__cuda_sm70_shflsync_idx_p) ;  /* 0x0000082000007944 */ /* 0x01cfea0003c00000 */
[----:B------:R-:W-:Y:S01]  /*27eb0*/  MOV R4, R217 ;  /* 0x000000d900047202 */ /* 0x000fe20000000f00 */
[----:B------:R-:W-:Y:S05]  /*27ec0*/  BRA `(.L_x_1238) ;  /* 0xffffbf1000007947 */ /* 0x000fea000383ffff */
.L_x_1144:
[----:B------:R-:W-:Y:S01]  /*27ed0*/  IMAD.MOV.U32 R216, RZ, RZ, R13 ;  /* 0x000000ffffd87224 */ /* 0x000fe200078e000d */
[----:B-1----:R-:W-:Y:S01]  /*27ee0*/  MOV R2, 0x2 ;  /* 0x0000000200027802 */ /* 0x002fe20000000f00 */
[----:B------:R-:W-:Y:S01]  /*27ef0*/  IMAD.MOV.U32 R217, RZ, RZ, 0x1c1f ;  /* 0x00001c1fffd97424 */ /* 0x000fe200078e00ff */
[----:B------:R-:W-:Y:S02]  /*27f00*/  MOV R3, 0x27f20 ;  /* 0x00027f2000037802 */ /* 0x000fe40000000f00 */
[----:B--234-:R-:W-:Y:S05]  /*27f10*/  CALL.REL.NOINC `($__internal_14_$__cuda_sm70_shflsync_idx_p) ;  /* 0x000007b000007944 */ /* 0x01cfea0003c00000 */
[----:B------:R-:W-:Y:S01]  /*27f20*/  MOV R0, R217 ;  /* 0x000000d900007202 */ /* 0x000fe20000000f00 */
[----:B------:R-:W-:Y:S05]  /*27f30*/  BRA `(.L_x_1239) ;  /* 0xffffbec000007947 */ /* 0x000fea000383ffff */
.L_x_1147:
        /* <DEDUP_REMOVED lines=13> */
.L_x_1149:
[----:B------:R-:W-:Y:S01]  /*28010*/  IMAD.MOV.U32 R216, RZ, RZ, R76 ;  /* 0x000000ffffd87224 */ /* 0x000fe200078e004c */
[----:B------:R-:W-:Y:S01]  /*28020*/  MOV R2, RZ ;  /* 0x000000ff00027202 */ /* 0x000fe20000000f00 */
[----:B------:R-:W-:Y:S01]  /*28030*/  IMAD.MOV.U32 R217, RZ, RZ, 0x1f ;  /* 0x0000001fffd97424 */ /* 0x000fe200078e00ff */
[----:B------:R-:W-:Y:S02]  /*28040*/  MOV R3, 0x28060 ;  /* 0x0002806000037802 */ /* 0x000fe40000000f00 */
[----:B------:R-:W-:Y:S05]  /*28050*/  CALL.REL.NOINC `($__internal_14_$__cuda_sm70_shflsync_idx_p) ;  /* 0x0000067000007944 */ /* 0x000fea0003c00000 */
[----:B------:R-:W-:Y:S01]  /*28060*/  MOV R10, R217 ;  /* 0x000000d9000a7202 */ /* 0x000fe20000000f00 */
[----:B------:R-:W-:Y:S05]  /*28070*/  BRA `(.L_x_1241) ;  /* 0xffffc13000007947 */ /* 0x000fea000383ffff */
.L_x_1150:
[----:B------:R-:W-:Y:S01]  /*28080*/  IMAD.MOV.U32 R216, RZ, RZ, R76 ;  /* 0x000000ffffd87224 */ /* 0x000fe200078e004c */
[----:B------:R-:W-:Y:S01]  /*28090*/  MOV R2, 0x1 ;  /* 0x0000000100027802 */ /* 0x000fe20000000f00 */
[----:B------:R-:W-:Y:S01]  /*280a0*/  IMAD.MOV.U32 R217, RZ, RZ, 0x1f ;  /* 0x0000001fffd97424 */ /* 0x000fe200078e00ff */
[----:B------:R-:W-:Y:S02]  /*280b0*/  MOV R3, 0x280d0 ;  /* 0x000280d000037802 */ /* 0x000fe40000000f00 */
[----:B-12---:R-:W-:Y:S05]  /*280c0*/  CALL.REL.NOINC `($__internal_14_$__cuda_sm70_shflsync_idx_p) ;  /* 0x0000060000007944 */ /* 0x006fea0003c00000 */
[----:B------:R-:W-:Y:S01]  /*280d0*/  MOV R9, R217 ;  /* 0x000000d900097202 */ /* 0x000fe20000000f00 */
[----:B------:R-:W-:Y:S05]  /*280e0*/  BRA `(.L_x_1242) ;  /* 0xffffc0e000007947 */ /* 0x000fea000383ffff */
.L_x_1151:
[----:B------:R-:W-:Y:S02]  /*280f0*/  MOV R3, 0x1 ;  /* 0x0000000100037802 */ /* 0x000fe40000000f00 */
[----:B------:R-:W-:-:S02]  /*28100*/  MOV R2, 0x28120 ;  /* 0x0002812000027802 */ /* 0x000fc40000000f00 */
[----:B-1234-:R-:W-:Y:S05]  /*28110*/  CALL.REL.NOINC `($__internal_15_$__cuda_sm70_shflsync_up_p) ;  /* 0x0000061000007944 */ /* 0x01efea0003c00000 */
[----:B------:R-:W-:Y:S05]  /*28120*/  BRA `(.L_x_1243) ;  /* 0xffffc1d000007947 */ /* 0x000fea000383ffff */
.L_x_1152:
[----:B------:R-:W-:Y:S02]  /*28130*/  MOV R3, 0x2 ;  /* 0x0000000200037802 */ /* 0x000fe40000000f00 */
[----:B------:R-:W-:-:S02]  /*28140*/  MOV R2, 0x28160 ;  /* 0x0002816000027802 */ /* 0x000fc40000000f00 */
[----:B--2-4-:R-:W-:Y:S05]  /*28150*/  CALL.REL.NOINC `($__internal_15_$__cuda_sm70_shflsync_up_p) ;  /* 0x000005d000007944 */ /* 0x014fea0003c00000 */
        /* <DEDUP_REMOVED lines=24> */
.L_x_1156:
[----:B------:R-:W-:Y:S02]  /*282e0*/  MOV R3, 0x1 ;  /* 0x0000000100037802 */ /* 0x000fe40000000f00 */
[----:B------:R-:W-:Y:S02]  /*282f0*/  MOV R2, 0x28310 ;  /* 0x0002831000027802 */ /* 0x000fe40000000f00 */
[----:B------:R-:W-:Y:S05]  /*28300*/  CALL.REL.NOINC `($__internal_15_$__cuda_sm70_shflsync_up_p) ;  /* 0x0000042000007944 */ /* 0x000fea0003c00000 */
[----:B------:R-:W-:Y:S01]  /*28310*/  MOV R2, R4 ;  /* 0x0000000400027202 */ /* 0x000fe20000000f00 */
[----:B------:R-:W-:Y:S05]  /*28320*/  BRA `(.L_x_1245) ;  /* 0xffffc24000007947 */ /* 0x000fea000383ffff */
.L_x_1157:
        /* <DEDUP_REMOVED lines=27> */
.L_x_1159:
[----:B------:R-:W-:Y:S02]  /*284e0*/  SEL R0, RZ, 0x1, P0 ;  /* 0x00000001ff007807 */ /* 0x000fe40000000000 */
[----:B------:R-:W-:Y:S02]  /*284f0*/  MOV R2, 0x28510 ;  /* 0x0002851000027802 */ /* 0x000fe40000000f00 */
[----:B-1----:R-:W-:Y:S05]  /*28500*/  CALL.REL.NOINC `($__internal_16_$__cuda_sm70_votesync_ballot) ;  /* 0x0000028000007944 */ /* 0x002fea0003c00000 */
[----:B------:R-:W-:Y:S01]  /*28510*/  MOV R11, R0 ;  /* 0x00000000000b7202 */ /* 0x000fe20000000f00 */
[----:B------:R-:W-:Y:S05]  /*28520*/  BRA `(.L_x_1247) ;  /* 0xffffc1d000007947 */ /* 0x000fea000383ffff */
.L_x_1160:
[----:B------:R-:W-:Y:S01]  /*28530*/  IMAD.MOV.U32 R216, RZ, RZ, R6 ;  /* 0x000000ffffd87224 */ /* 0x000fe200078e0006 */
[----:B------:R-:W-:Y:S01]  /*28540*/  MOV R2, R5 ;  /* 0x0000000500027202 */ /* 0x000fe20000000f00 */
[----:B------:R-:W-:Y:S01]  /*28550*/  IMAD.MOV.U32 R217, RZ, RZ, 0x1f ;  /* 0x0000001fffd97424 */ /* 0x000fe200078e00ff */
[----:B------:R-:W-:Y:S02]  /*28560*/  MOV R3, 0x28580 ;  /* 0x0002858000037802 */ /* 0x000fe40000000f00 */
[----:B-12---:R-:W-:Y:S05]  /*28570*/  CALL.REL.NOINC `($__internal_14_$__cuda_sm70_shflsync_idx_p) ;  /* 0x0000015000007944 */ /* 0x006fea0003c00000 */
[----:B------:R-:W-:Y:S01]  /*28580*/  IMAD.MOV.U32 R6, RZ, RZ, R217 ;  /* 0x000000ffff067224 */ /* 0x000fe200078e00d9 */
[----:B------:R-:W-:Y:S01]  /*28590*/  MOV R2, R5 ;  /* 0x0000000500027202 */ /* 0x000fe20000000f00 */
[----:B------:R-:W-:Y:S01]  /*285a0*/  IMAD.MOV.U32 R216, RZ, RZ, R8 ;  /* 0x000000ffffd87224 */ /* 0x000fe200078e0008 */
[----:B------:R-:W-:-:S02]  /*285b0*/  MOV R217, 0x1f ;  /* 0x0000001f00d97802 */ /* 0x000fc40000000f00 */
[----:B------:R-:W-:Y:S02]  /*285c0*/  MOV R3, 0x285e0 ;  /* 0x000285e000037802 */ /* 0x000fe40000000f00 */
[----:B------:R-:W-:Y:S05]  /*285d0*/  CALL.REL.NOINC `($__internal_14_$__cuda_sm70_shflsync_idx_p) ;  /* 0x000000f000007944 */ /* 0x000fea0003c00000 */
[----:B------:R-:W-:Y:S01]  /*285e0*/  MOV R0, R217 ;  /* 0x000000d900007202 */ /* 0x000fe20000000f00 */
[----:B------:R-:W-:Y:S05]  /*285f0*/  BRA `(.L_x_1248) ;  /* 0xffffc17000007947 */ /* 0x000fea000383ffff */
.L_x_1163:
[----:B------:R-:W-:Y:S01]  /*28600*/  IMAD.MOV.U32 R216, RZ, RZ, R4 ;  /* 0x000000ffffd87224 */ /* 0x000fe200078e0004 */
[----:B------:R-:W-:Y:S01]  /*28610*/  MOV R2, R5 ;  /* 0x0000000500027202 */ /* 0x000fe20000000f00 */
[----:B------:R-:W-:Y:S01]  /*28620*/  IMAD.MOV.U32 R217, RZ, RZ, 0x1f ;  /* 0x0000001fffd97424 */ /* 0x000fe200078e00ff */
[----:B------:R-:W-:Y:S02]  /*28630*/  MOV R3, 0x28650 ;  /* 0x0002865000037802 */ /* 0x000fe40000000f00 */
[----:B-12-4-:R-:W-:Y:S05]  /*28640*/  CALL.REL.NOINC `($__internal_14_$__cuda_sm70_shflsync_idx_p) ;  /* 0x0000008000007944 */ /* 0x016fea0003c00000 */
[----:B------:R-:W-:Y:S01]  /*28650*/  MOV R12, R217 ;  /* 0x000000d9000c7202 */ /* 0x000fe20000000f00 */
[----:B------:R-:W-:Y:S05]  /*28660*/  BRA `(.L_x_1162) ;  /* 0xffffc16000007947 */ /* 0x000fea000383ffff */
        .weak           $__internal_13_$__cuda_sm70_shflsync_bfly_p
        .type           $__internal_13_$__cuda_sm70_shflsync_bfly_p,@function
        .size           $__internal_13_$__cuda_sm70_shflsync_bfly_p,($__internal_14_$__cuda_sm70_shflsync_idx_p - $__internal_13_$__cuda_sm70_shflsync_bfly_p)
$__internal_13_$__cuda_sm70_shflsync_bfly_p:
[----:B------:R-:W-:Y:S02]  /*28670*/  MOV R173, 0xffffffff ;  /* 0xffffffff00ad7802 */ /* 0x000fe40000000f00 */
[----:B------:R-:W-:Y:S02]  /*28680*/  MOV R3, 0x1f ;  /* 0x0000001f00037802 */ /* 0x000fe40000000f00 */
[----:B------:R-:W-:Y:S04]  /*28690*/  WARPSYNC R173 ;  /* 0x000000ad00007348 */ /* 0x000fe80003800000 */
[----:B------:R1:W2:Y:S02]  /*286a0*/  SHFL.BFLY PT, R0, R4, R0, R3 ;  /* 0x0c00000004007389 */ /* 0x0002a400000e0003 */
[----:B-1----:R-:W-:-:S04]  /*286b0*/  MOV R3, 0x0 ;  /* 0x0000000000037802 */ /* 0x002fc80000000f00 */
[----:B--2---:R-:W-:Y:S05]  /*286c0*/  RET.REL.NODEC R2 `(_ZN7cutlass13device_kernelIN5flash19enable_sm80_to_sm89INS1_16FlashAttnFwdSm80INS1_25CollectiveMainloopFwdSm80ILi4ELi1ELb0EN4cute5tupleIJNS5_1CILi128EEENS7_ILi48EEENS7_ILi96EEEEEELi96ENS_6half_tEfNS_4arch4Sm80ELb0ELb1ELb0ELb1ELb1ELb1ELb1ELb1EEENS1_21CollectiveEpilogueFwdINS6_IJS8_SA_S9_EEENS6_IJNS7_ILi1EEESI_SI_EEESC_SE_Li128ELb1ELb1ELb1ELb0EEENS1_36VarlenDynamicPersistentTileSchedulerILi128ELi48ELi128ELi128ELb1ELb1ELb0ELb1ELb0ELb1EEEEEEEEEvNT_6ParamsE) ;  /* 0xfffd793002007950 */ /* 0x004fea0003c3ffff */
        .weak           $__internal_14_$__cuda_sm70_shflsync_idx_p
        .type           $__internal_14_$__cuda_sm70_shflsync_idx_p,@function
        .size           $__internal_14_$__cuda_sm70_shflsync_idx_p,($__internal_15_$__cuda_sm70_shflsync_up_p - $__internal_14_$__cuda_sm70_shflsync_idx_p)
$__internal_14_$__cuda_sm70_shflsync_idx_p:
[----:B------:R-:W-:-:S04]  /*286d0*/  MOV R219, 0xffffffff ;  /* 0xffffffff00db7802 */ /* 0x000fc80000000f00 */
[----:B------:R-:W-:Y:S04]  /*286e0*/  WARPSYNC R219 ;  /* 0x000000db00007348 */ /* 0x000fe80003800000 */
[----:B------:R1:W2:Y:S02]  /*286f0*/  SHFL.IDX PT, R217, R216, R2, R217 ;  /* 0x00000002d8d97389 */ /* 0x0002a400000e00d9 */
[----:B-1----:R-:W-:Y:S02]  /*28700*/  MOV R2, R3 ;  /* 0x0000000300027202 */ /* 0x002fe40000000f00 */
[----:B------:R-:W-:-:S04]  /*28710*/  MOV R3, 0x0 ;  /* 0x0000000000037802 */ /* 0x000fc80000000f00 */
[----:B--2---:R-:W-:Y:S05]  /*28720*/  RET.REL.NODEC R2 `(_ZN7cutlass13device_kernelIN5flash19enable_sm80_to_sm89INS1_16FlashAttnFwdSm80INS1_25CollectiveMainloopFwdSm80ILi4ELi1ELb0EN4cute5tupleIJNS5_1CILi128EEENS7_ILi48EEENS7_ILi96EEEEEELi96ENS_6half_tEfNS_4arch4Sm80ELb0ELb1ELb0ELb1ELb1ELb1ELb1ELb1EEENS1_21CollectiveEpilogueFwdINS6_IJS8_SA_S9_EEENS6_IJNS7_ILi1EEESI_SI_EEESC_SE_Li128ELb1ELb1ELb1ELb0EEENS1_36VarlenDynamicPersistentTileSchedulerILi128ELi48ELi128ELi128ELb1ELb1ELb0ELb1ELb0ELb1EEEEEEEEEvNT_6ParamsE) ;  /* 0xfffd78d002007950 */ /* 0x004fea0003c3ffff */
        .weak           $__internal_15_$__cuda_sm70_shflsync_up_p
        .type           $__internal_15_$__cuda_sm70_shflsync_up_p,@function
        .size           $__internal_15_$__cuda_sm70_shflsync_up_p,($__internal_16_$__cuda_sm70_votesync_ballot - $__internal_15_$__cuda_sm70_shflsync_up_p)
$__internal_15_$__cuda_sm70_shflsync_up_p:
[----:B------:R-:W-:Y:S02]  /*28730*/  MOV R4, RZ ;  /* 0x000000ff00047202 */ /* 0x000fe40000000f00 */
[----:B------:R-:W-:-:S04]  /*28740*/  MOV R11, 0xffffffff ;  /* 0xffffffff000b7802 */ /* 0x000fc80000000f00 */
[----:B------:R-:W-:Y:S04]  /*28750*/  WARPSYNC R11 ;  /* 0x0000000b00007348 */ /* 0x000fe80003800000 */
[----:B------:R1:W2:Y:S02]  /*28760*/  SHFL.UP PT, R4, R0, R3, R4 ;  /* 0x0400000300047389 */ /* 0x0002a400000e0004 */
[----:B-1----:R-:W-:-:S04]  /*28770*/  MOV R3, 0x0 ;  /* 0x0000000000037802 */ /* 0x002fc80000000f00 */
[----:B--2---:R-:W-:Y:S05]  /*28780*/  RET.REL.NODEC R2 `(_ZN7cutlass13device_kernelIN5flash19enable_sm80_to_sm89INS1_16FlashAttnFwdSm80INS1_25CollectiveMainloopFwdSm80ILi4ELi1ELb0EN4cute5tupleIJNS5_1CILi128EEENS7_ILi48EEENS7_ILi96EEEEEELi96ENS_6half_tEfNS_4arch4Sm80ELb0ELb1ELb0ELb1ELb1ELb1ELb1ELb1EEENS1_21CollectiveEpilogueFwdINS6_IJS8_SA_S9_EEENS6_IJNS7_ILi1EEESI_SI_EEESC_SE_Li128ELb1ELb1ELb1ELb0EEENS1_36VarlenDynamicPersistentTileSchedulerILi128ELi48ELi128ELi128ELb1ELb1ELb0ELb1ELb0ELb1EEEEEEEEEvNT_6ParamsE) ;  /* 0xfffd787002007950 */ /* 0x004fea0003c3ffff */
        .weak           $__internal_16_$__cuda_sm70_votesync_ballot
        .type           $__internal_16_$__cuda_sm70_votesync_ballot,@function
        .size           $__internal_16_$__cuda_sm70_votesync_ballot,(.L_x_1832 - $__internal_16_$__cuda_sm70_votesync_ballot)
$__internal_16_$__cuda_sm70_votesync_ballot:
[----:B------:R-:W-:Y:S01]  /*28790*/  ISETP.NE.U32.AND P0, PT, R0, 0x1, PT ;  /* 0x000000010000780c */ /* 0x000fe20003f05070 */
[----:B------:R-:W-:-:S04]  /*287a0*/  IMAD.MOV.U32 R3, RZ, RZ, -0x1 ;  /* 0xffffffffff037424 */ /* 0x000fc800078e00ff */
[----:B------:R-:W-:Y:S08]  /*287b0*/  WARPSYNC R3 ;  /* 0x0000000300007348 */ /* 0x000ff00003800000 */
[----:B------:R-:W-:-:S04]  /*287c0*/  VOTE.ANY R0, PT, !P0 ;  /* 0x0000000000007806 */ /* 0x000fc800040e0100 */
[----:B------:R-:W-:Y:S01]  /*287d0*/  LOP3.LUT R0, R0, R3, RZ, 0xc0, !PT ;  /* 0x0000000300007212 */ /* 0x000fe200078ec0ff */
[----:B------:R-:W-:-:S04]  /*287e0*/  IMAD.MOV.U32 R3, RZ, RZ, 0x0 ;  /* 0x00000000ff037424 */ /* 0x000fc800078e00ff */
[----:B------:R-:W-:Y:S05]  /*287f0*/  RET.REL.NODEC R2 `(_ZN7cutlass13device_kernelIN5flash19enable_sm80_to_sm89INS1_16FlashAttnFwdSm80INS1_25CollectiveMainloopFwdSm80ILi4ELi1ELb0EN4cute5tupleIJNS5_1CILi128EEENS7_ILi48EEENS7_ILi96EEEEEELi96ENS_6half_tEfNS_4arch4Sm80ELb0ELb1ELb0ELb1ELb1ELb1ELb1ELb1EEENS1_21CollectiveEpilogueFwdINS6_IJS8_SA_S9_EEENS6_IJNS7_ILi1EEESI_SI_EEESC_SE_Li128ELb1ELb1ELb1ELb0EEENS1_36VarlenDynamicPersistentTileSchedulerILi128ELi48ELi128ELi128ELb1ELb1ELb0ELb1ELb0ELb1EEEEEEEEEvNT_6ParamsE) ;  /* 0xfffd780002007950 */ /* 0x000fea0003c3ffff */
.L_x_1249:
        /* <DEDUP_REMOVED lines=16> */
.L_x_1832:


//--------------------- .text._ZN7cutlass13device_kernelIN5flash19enable_sm80_to_sm89INS1_16FlashAttnFwdSm80INS1_25CollectiveMainloopFwdSm80ILi4ELi1ELb0EN4cute5tupleIJNS5_1CILi128EEENS7_ILi64EEENS7_ILi96EEEEEELi96ENS_6half_tEfNS_4arch4Sm80ELb1ELb0ELb0ELb0ELb1ELb0ELb1ELb1EEENS1_21CollectiveEpilogueFwdINS6_IJS8_SA_S9_EEENS6_IJNS7_ILi1EEESI_SI_EEESC_SE_Li128ELb0ELb1ELb1ELb0EEENS1_30DynamicPersistentTileSchedulerILi128ELi128ELb1ELb1ELb0EEEEEEEEEvNT_6ParamsE --------------------------
	.section	.text._ZN7cutlass13device_kernelIN5flash19enable_sm80_to_sm89INS1_16FlashAttnFwdSm80INS1_25CollectiveMainloopFwdSm80ILi4ELi1ELb0EN4cute5tupleIJNS5_1CILi128EEENS7_ILi64EEENS7_ILi96EEEEEELi96ENS_6half_tEfNS_4arch4Sm80ELb1ELb0ELb0ELb0ELb1ELb0ELb1ELb1EEENS1_21CollectiveEpilogueFwdINS6_IJS8_SA_S9_EEENS6_IJNS7_ILi1EEESI_SI_EEESC_SE_Li128ELb0ELb1ELb1ELb0EEENS1_30DynamicPersistentTileSchedulerILi128ELi128ELb1ELb1ELb0EEEEEEEEEvNT_6ParamsE,"ax",@progbits
	.sectioninfo	@"SHI_REGISTERS=255"
	.align	128
.text._ZN7cutlass13device_kernelIN5flash19enable_sm80_to_sm89INS1_16FlashAttnFwdSm80INS1_25CollectiveMainloopFwdSm80ILi4ELi1ELb0EN4cute5tupleIJNS5_1CILi128EEENS7_ILi64EEENS7_ILi96EEEEEELi96ENS_6half_tEfNS_4arch4Sm80ELb1ELb0ELb0ELb0ELb1ELb0ELb1ELb1EEENS1_21CollectiveEpilogueFwdINS6_IJS8_SA_S9_EEENS6_IJNS7_ILi1EEESI_SI_EEESC_SE_Li128ELb0ELb1ELb1ELb0EEENS1_30DynamicPersistentTileSchedulerILi128ELi128ELb1ELb1ELb0EEEEEEEEEvNT_6ParamsE:
        .type           _ZN7cutlass13device_kernelIN5flash19enable_sm80_to_sm89INS1_16FlashAttnFwdSm80INS1_25CollectiveMainloopFwdSm80ILi4ELi1ELb0EN4cute5tupleIJNS5_1CILi128EEENS7_ILi64EEENS7_ILi96EEEEEELi96ENS_6half_tEfNS_4arch4Sm80ELb1ELb0ELb0ELb0ELb1ELb0ELb1ELb1EEENS1_21CollectiveEpilogueFwdINS6_IJS8_SA_S9_EEENS6_IJNS7_ILi1EEESI_SI_EEESC_SE_Li128ELb0ELb1ELb1ELb0EEENS1_30DynamicPersistentTileSchedulerILi128ELi128ELb1ELb1ELb0EEEEEEEEEvNT_6ParamsE,@function
        .size           _ZN7cutlass13device_kernelIN5flash19enable_sm80_to_sm89INS1_16FlashAttnFwdSm80INS1_25CollectiveMainloopFwdSm80ILi4ELi1ELb0EN4cute5tupleIJNS5_1CILi128EEENS7_ILi64EEENS7_ILi96EEEEEELi96ENS_6half_tEfNS_4arch4Sm80ELb1ELb0ELb0ELb0ELb1ELb0ELb1ELb1EEENS1_21CollectiveEpilogueFwdINS6_IJS8_SA_S9_EEENS6_IJNS7_ILi1EEESI_SI_EEESC_SE_Li128ELb0ELb1ELb1ELb0EEENS1_30DynamicPersistentTileSchedulerILi128ELi128ELb1ELb1ELb0EEEEEEEEEvNT_6ParamsE,(.L_x_1837 - _ZN7cutlass13device_kernelIN5flash19enable_sm80_to_sm89INS1_16FlashAttnFwdSm80INS1_25CollectiveMainloopFwdSm80ILi4ELi1ELb0EN4cute5tupleIJNS5_1CILi128EEENS7_ILi64EEENS7_ILi96EEEEEELi96ENS_6half_tEfNS_4arch4Sm80ELb1ELb0ELb0ELb0ELb1ELb0ELb1ELb1EEENS1_21CollectiveEpilogueFwdINS6_IJS8_SA_S9_EEENS6_IJNS7_ILi1EEESI_SI_EEESC_SE_Li128ELb0ELb1ELb1ELb0EEENS1_30DynamicPersistentTileSchedulerILi128ELi128ELb1ELb1ELb0EEEEEEEEEvNT_6ParamsE)
        .other          _ZN7cutlass13device_kernelIN5flash19enable_sm80_to_sm89INS1_16FlashAttnFwdSm80INS1_25CollectiveMainloopFwdSm80ILi4ELi1ELb0EN4cute5tupleIJNS5_1CILi128EEENS7_ILi64EEENS7_ILi96EEEEEELi96ENS_6half_tEfNS_4arch4Sm80ELb1ELb0ELb0ELb0ELb1ELb0ELb1ELb1EEENS1_21CollectiveEpilogueFwdINS6_IJS8_SA_S9_EEENS6_IJNS7_ILi1EEESI_SI_EEESC_SE_Li128ELb0ELb1ELb1ELb0EEENS1_30DynamicPersistentTileSchedulerILi128ELi128ELb1ELb1ELb0EEEEEEEEEvNT_6ParamsE,@"STO_CUDA_ENTRY STV_DEFAULT"
_ZN7cutlass13device_kernelIN5flash19enable_sm80_to_sm89INS1_16FlashAttnFwdSm80INS1_25CollectiveMainloopFwdSm80ILi4ELi1ELb0EN4cute5tupleIJNS5_1CILi128EEENS7_ILi64EEENS7_ILi96EEEEEELi96ENS_6half_tEfNS_4arch4Sm80ELb1ELb0ELb0ELb0ELb1ELb0ELb1ELb1EEENS1_21CollectiveEpilogueFwdINS6_IJS8_SA_S9_EEENS6_IJNS7_ILi1EEESI_SI_EEESC_SE_Li128ELb0ELb1ELb1ELb0EEENS1_30DynamicPersistentTileSchedulerILi128ELi128ELb1ELb1ELb0EEEEEEEEEvNT_6ParamsE:
[----:B------:R-:W-:-:S03]  /*0000*/  MOV R1, c[0x0][0x28] ;  /* 0x00000a0000017a02 */ /* 0x000fc60000000f00 */
[----:B------:R-:W1:Y:S01]  /*0010*/  S2R R18, SR_TID.X ;  /* 0x0000000000127919 */ /* 0x000e620000002100 */
[----:B------:R-:W-:-:S03]  /*0020*/  IADD3 R1, R1, -0xc0, RZ ;  /* 0xffffff4001017810 */ /* 0x000fc60007ffe0ff */
[----:B------:R-:W2:Y:S01]  /*0030*/  S2R R15, SR_CTAID.X ;  /* 0x00000000000f7919 */ /* 0x000ea20000002500 */
[----:B-1----:R-:W-:-:S05]  /*0040*/  SHF.R.U32.HI R2, RZ, 0x5, R18 ;  /* 0x00000005ff027819 */ /* 0x002fca0000011612 */
[----:B------:R-:W1:Y:S02]  /*0050*/  SHFL.IDX PT, R0, R2, RZ, 0x1f ;  /* 0x00001fff02007589 */ /* 0x000e6400000e0000 */
[----:B-1----:R-:W-:Y:S02]  /*0060*/  ISETP.GE.AND P0, PT, R0, 0x1, PT ;  /* 0x000000010000780c */ /* 0x002fe40003f06270 */
[----:B------:R1:W-:Y:S11]  /*0070*/  STL [R1+0xb4], R0 ;  /* 0x0000b40001007387 */ /* 0x0003f60000100800 */
[----:B------:R-:W-:Y:S06]  /*0080*/  @P0 BAR.ARV 0x4, 0x80 ;  /* 0x0102000000000b1d */ /* 0x000fec0000002000 */
[----:B--2---:R-:W-:-:S13]  /*0090*/  ISETP.GE.AND P0, PT, R15, c[0x0][0x538], PT ;  /* 0x00014e000f007a0c */ /* 0x004fda0003f06270 */
[----:B------:R-:W-:Y:S05]  /*00a0*/  @P0 EXIT ;  /* 0x000000000000094d */ /* 0x000fea0003800000 */
[----:B-1----:R-:W-:Y:S01]  /*00b0*/  SHF.R.S32.HI R13, RZ, 0x1f, R18 ;  /* 0x0000001fff0d7819 */ /* 0x002fe20000011412 */
[----:B------:R-:W-:Y:S01]  /*00c0*/  IMAD.MOV.U32 R202, RZ, RZ, 0x20 ;  /* 0x00000020ffca7424 */ /* 0x000fe200078e00ff */
[----:B------:R-:W-:Y:S02]  /*00d0*/  ULDC.64 UR6, c[0x0][0x118] ;  /* 0x0000460000067ab9 */ /* 0x000fe40000000a00 */
[CC--:B------:R-:W-:Y:S02]  /*00e0*/  LEA.HI R3, R13.reuse, R18.reuse, RZ, 0x4 ;  /* 0x000000120d037211 */ /* 0x0c0fe400078f20ff */
[----:B------:R-:W-:Y:S02]  /*00f0*/  LEA.HI R14, R13, R18, RZ, 0x3 ;  /* 0x000000120d0e7211 */ /* 0x000fe400078f18ff */
[----:B------:R-:W-:Y:S02]  /*0100*/  SHF.R.S32.HI R2, RZ, 0x4, R3 ;  /* 0x00000004ff027819 */ /* 0x000fe40000011403 */
[----:B------:R-:W-:-:S02]  /*0110*/  LOP3.LUT R0, R3, 0xfffffff0, RZ, 0xc0, !PT ;  /* 0xfffffff003007812 */ /* 0x000fc400078ec0ff */
[----:B------:R-:W-:Y:S02]  /*0120*/  LEA.HI R3, R3, R2, RZ, 0x1 ;  /* 0x0000000203037211 */ /* 0x000fe400078f08ff */
[----:B------:R-:W-:Y:S01]  /*0130*/  LOP3.LUT R4, R14, 0xfffffff8, RZ, 0xc0, !PT ;  /* 0xfffffff80e047812 */ /* 0x000fe200078ec0ff */
[C---:B------:R-:W-:Y:S01]  /*0140*/  IMAD.IADD R0, R18.reuse, 0x1, -R0 ;  /* 0x0000000112007824 */ /* 0x040fe200078e0a00 */
[----:B------:R-:W-:Y:S02]  /*0150*/  LOP3.LUT R3, R3, 0xfffffffe, RZ, 0xc0, !PT ;  /* 0xfffffffe03037812 */ /* 0x000fe400078ec0ff */
[----:B------:R-:W-:Y:S01]  /*0160*/  LEA.HI R7, R13, R18, RZ, 0x2 ;  /* 0x000000120d077211 */ /* 0x000fe200078f10ff */
[----:B------:R-:W-:Y:S01]  /*0170*/  IMAD.IADD R4, R18, 0x1, -R4 ;  /* 0x0000000112047824 */ /* 0x000fe200078e0a04 */
[----:B------:R-:W-:Y:S01]  /*0180*/  LEA.HI R6, R0, R0, RZ, 0x1 ;  /* 0x0000000000067211 */ /* 0x000fe200078f08ff */
[----:B------:R-:W-:Y:S01]  /*0190*/  IMAD.IADD R10, R2, 0x1, -R3 ;  /* 0x00000001020a7824 */ /* 0x000fe200078e0a03 */
[----:B------:R-:W-:-:S02]  /*01a0*/  SHF.R.S32.HI R3, RZ, 0x1f, R0 ;  /* 0x0000001fff037819 */ /* 0x000fc40000011400 */
[----:B------:R-:W-:Y:S02]  /*01b0*/  LOP3.LUT R2, R6, 0x7fffffe, RZ, 0xc0, !PT ;  /* 0x07fffffe06027812 */ /* 0x000fe400078ec0ff */
[----:B------:R-:W-:Y:S02]  /*01c0*/  LEA.HI R12, R3, R0, RZ, 0x3 ;  /* 0x00000000030c7211 */ /* 0x000fe400078f18ff */
[----:B------:R-:W-:Y:S01]  /*01d0*/  LOP3.LUT R3, R7, 0xfffffffc, RZ, 0xc0, !PT ;  /* 0xfffffffc07037812 */ /* 0x000fe200078ec0ff */
[----:B------:R-:W-:Y:S01]  /*01e0*/  IMAD.IADD R201, R0, 0x1, -R2 ;  /* 0x0000000100c97824 */ /* 0x000fe200078e0a02 */
[----:B------:R-:W-:Y:S02]  /*01f0*/  SHF.R.S32.HI R0, RZ, 0x3, R14 ;  /* 0x00000003ff007819 */ /* 0x000fe4000001140e */
[----:B------:R-:W-:Y:S01]  /*0200*/  LEA.HI R9, R4, R4, RZ, 0x1 ;  /* 0x0000000404097211 */ /* 0x000fe200078f08ff */
[----:B------:R-:W-:Y:S01]  /*0210*/  IMAD.IADD R19, R18, 0x1, -R3 ;  /* 0x0000000112137824 */ /* 0x000fe200078e0a03 */
[----:B------:R-:W-:Y:S01]  /*0220*/  LEA.HI R5, R13, R18, RZ, 0x5 ;  /* 0x000000120d057211 */ /* 0x000fe200078f28ff */
[----:B------:R-:W-:Y:S01]  /*0230*/  IMAD.SHL.U32 R0, R0, 0x40, RZ ;  /* 0x0000004000007824 */ /* 0x000fe200078e00ff */
[----:B------:R-:W-:Y:S01]  /*0240*/  LOP3.LUT R2, R9, 0x3fffffe, RZ, 0xc0, !PT ;  /* 0x03fffffe09027812 */ /* 0x000fe200078ec0ff */
[----:B------:R-:W-:Y:S01]  /*0250*/  IMAD.SHL.U32 R227, R19, 0x8, RZ ;  /* 0x0000000813e37824 */ /* 0x000fe200078e00ff */
[----:B------:R-:W-:-:S02]  /*0260*/  SHF.R.S32.HI R11, RZ, 0x2, R7 ;  /* 0x00000002ff0b7819 */ /* 0x000fc40000011407 */
[----:B------:R-:W-:Y:S01]  /*0270*/  LOP3.LUT R0, R0, 0xc0, RZ, 0xc0, !PT ;  /* 0x000000c000007812 */ /* 0x000fe200078ec0ff */
[----:B------:R-:W-:Y:S01]  /*0280*/  IMAD.IADD R200, R4, 0x1, -R2 ;  /* 0x0000000104c87824 */ /* 0x000fe200078e0a02 */
[----:B------:R-:W-:Y:S02]  /*0290*/  LOP3.LUT R3, R5, 0xffffffe0, RZ, 0xc0, !PT ;  /* 0xffffffe005037812 */ /* 0x000fe400078ec0ff */
[----:B------:R-:W-:Y:S01]  /*02a0*/  SHF.R.U32.HI R4, RZ, 0x3, R0 ;  /* 0x00000003ff047819 */ /* 0x000fe20000011600 */
[----:B------:R-:W-:Y:S01]  /*02b0*/  IMAD R200, R10, 0x8, R200 ;  /* 0x000000080ac87824 */ /* 0x000fe200078e02c8 */
[----:B------:R-:W-:Y:S01]  /*02c0*/  LOP3.LUT R2, R0, 0x18, R227, 0xf8, !PT ;  /* 0x0000001800027812 */ /* 0x000fe200078ef8e3 */
[----:B------:R-:W-:Y:S01]  /*02d0*/  IMAD.IADD R17, R18, 0x1, -R3 ;  /* 0x0000000112117824 */ /* 0x000fe200078e0a03 */
[--C-:B------:R-:W-:Y:S02]  /*02e0*/  SHF.R.S32.HI R203, RZ, 0x5, R5.reuse ;  /* 0x00000005ffcb7819 */ /* 0x100fe40000011405 */
[----:B------:R-:W-:-:S02]  /*02f0*/  SHF.R.S32.HI R0, RZ, 0x1f, R5 ;  /* 0x0000001fff007819 */ /* 0x000fc40000011405 */
[----:B------:R-:W-:Y:S02]  /*0300*/  LEA.HI R5, R7, R11, RZ, 0x1 ;  /* 0x0000000b07057211 */ /* 0x000fe400078f08ff */
[----:B------:R-:W-:Y:S02]  /*0310*/  LOP3.LUT R7, R2, R4, RZ, 0x3c, !PT ;  /* 0x0000000402077212 */ /* 0x000fe400078e3cff */
[----:B------:R-:W-:Y:S02]  /*0320*/  LOP3.LUT R2, R5, 0x7fffffe, RZ, 0xc0, !PT ;  /* 0x07fffffe05027812 */ /* 0x000fe400078ec0ff */
[----:B------:R-:W-:Y:S02]  /*0330*/  LEA.HI R0, R0, R203, RZ, 0x2 ;  /* 0x000000cb00007211 */ /* 0x000fe400078f10ff */
[----:B------:R-:W-:Y:S01]  /*0340*/  SHF.R.S32.HI R8, RZ, 0x1f, R17 ;  /* 0x0000001fff087819 */ /* 0x000fe20000011411 */
[----:B------:R-:W-:Y:S01]  /*0350*/  IMAD.IADD R3, R11, 0x1, -R2 ;  /* 0x000000010b037824 */ /* 0x000fe200078e0a02 */
[----:B------:R-:W-:-:S02]  /*0360*/  LOP3.LUT R2, R0, 0xffffffc, RZ, 0xc0, !PT ;  /* 0x0ffffffc00027812 */ /* 0x000fc400078ec0ff */
[--C-:B------:R-:W-:Y:S01]  /*0370*/  SHF.R.S32.HI R5, RZ, 0x1, R6.reuse ;  /* 0x00000001ff057819 */ /* 0x100fe20000011406 */
[C---:B------:R-:W-:Y:S01]  /*0380*/  IMAD R0, R203.reuse, 0x8, R3 ;  /* 0x00000008cb007824 */ /* 0x040fe200078e0203 */
[----:B------:R-:W-:Y:S01]  /*0390*/  SHF.R.S32.HI R4, RZ, 0x1f, R6 ;  /* 0x0000001fff047819 */ /* 0x000fe20000011406 */
[----:B------:R-:W-:Y:S01]  /*03a0*/  IMAD.IADD R3, R203, 0x1, -R2 ;  /* 0x00000001cb037824 */ /* 0x000fe200078e0a02 */
[----:B------:R-:W-:Y:S01]  /*03b0*/  LEA.HI R11, R8, R17, RZ, 0x2 ;  /* 0x00000011080b7211 */ /* 0x000fe200078f10ff */
[----:B------:R-:W-:Y:S01]  /*03c0*/  IMAD.U32 R6, R0, 0x20, R7 ;  /* 0x0000002000067824 */ /* 0x000fe200078e0007 */
[----:B------:R-:W-:Y:S02]  /*03d0*/  LEA.HI R4, R4, R5, RZ, 0x2 ;  /* 0x0000000504047211 */ /* 0x000fe400078f10ff */
[----:B------:R-:W-:Y:S02]  /*03e0*/  SHF.R.S32.HI R2, RZ, 0x2, R11 ;  /* 0x00000002ff027819 */ /* 0x000fe4000001140b */
[----:B------:R-:W-:Y:S01]  /*03f0*/  LOP3.LUT R4, R4, 0xfffffffc, RZ, 0xc0, !PT ;  /* 0xfffffffc04047812 */ /* 0x000fe200078ec0ff */
[----:B------:R1:W-:Y:S01]  /*0400*/  STL [R1+0x7c], R6 ;  /* 0x00007c0601007387 */ /* 0x0003e20000100800 */
[----:B------:R-:W-:Y:S01]  /*0410*/  LEA.HI R0, R19, R19, RZ, 0x1 ;  /* 0x0000001313007211 */ /* 0x000fe200078f08ff */
[----:B------:R-:W-:Y:S01]  /*0420*/  IMAD R16, R3, 0x10, R2 ;  /* 0x0000001003107824 */ /* 0x000fe200078e0202 */
[----:B------:R-:W-:Y:S01]  /*0430*/  SHF.R.S32.HI R2, RZ, 0x1, R9 ;  /* 0x00000001ff027819 */ /* 0x000fe20000011409 */
[----:B------:R-:W-:Y:S01]  /*0440*/  IMAD.IADD R8, R5, 0x1, -R4 ;  /* 0x0000000105087824 */ /* 0x000fe200078e0a04 */
[C---:B------:R-:W-:Y:S01]  /*0450*/  LOP3.LUT R4, R0.reuse, 0x1ffffffe, RZ, 0xc0, !PT ;  /* 0x1ffffffe00047812 */ /* 0x040fe200078ec0ff */
[----:B------:R-:W-:Y:S01]  /*0460*/  IMAD.SHL.U32 R3, R0, 0x20, RZ ;  /* 0x0000002000037824 */ /* 0x000fe200078e00ff */
[C---:B------:R-:W-:Y:S01]  /*0470*/  LOP3.LUT P0, RZ, R2.reuse, 0x2, RZ, 0xc0, !PT ;  /* 0x0000000202ff7812 */ /* 0x040fe2000780c0ff */
[----:B------:R-:W-:Y:S01]  /*0480*/  IMAD.SHL.U32 R0, R2, 0x40, RZ ;  /* 0x0000004002007824 */ /* 0x000fe200078e00ff */
[----:B------:R-:W-:Y:S01]  /*0490*/  STL [R1+0xb8], R16 ;  /* 0x0000b81001007387 */ /* 0x000fe20000100800 */
[----:B------:R-:W-:Y:S01]  /*04a0*/  IMAD.SHL.U32 R5, R12, 0x20, RZ ;  /* 0x000000200c057824 */ /* 0x000fe200078e00ff */
[----:B------:R-:W-:Y:S01]  /*04b0*/  LOP3.LUT R7, R3, 0xffffffc0, RZ, 0xc0, !PT ;  /* 0xffffffc003077812 */ /* 0x000fe200078ec0ff */
[----:B------:R-:W-:Y:S01]  /*04c0*/  IMAD.SHL.U32 R2, R8, 0x40, RZ ;  /* 0x0000004008027824 */ /* 0x000fe200078e00ff */
[----:B------:R-:W-:Y:S01]  /*04d0*/  LOP3.LUT R0, R0, 0xc0, RZ, 0xc0, !PT ;  /* 0x000000c000007812 */ /* 0x000fe200078ec0ff */
[----:B------:R-:W-:Y:S01]  /*04e0*/  IMAD.IADD R9, R19, 0x1, -R4 ;  /* 0x0000000113097824 */ /* 0x000fe200078e0a04 */
[----:B------:R-:W-:Y:S01]  /*04f0*/  LOP3.LUT R3, R5, 0xffffff00, RZ, 0xc0, !PT ;  /* 0xffffff0005037812 */ /* 0x000fe200078ec0ff */
[----:B------:R-:W-:Y:S01]  /*0500*/  STL [R1+0x78], R15 ;  /* 0x0000780f01007387 */ /* 0x000fe20000100800 */
[----:B------:R-:W-:Y:S01]  /*0510*/  LOP3.LUT R2, R2, 0xc0, RZ, 0xc0, !PT ;  /* 0x000000c002027812 */ /* 0x000fe200078ec0ff */
[----:B------:R-:W-:Y:S01]  /*0520*/  IMAD R7, R9, 0x8, R7 ;  /* 0x0000000809077824 */ /* 0x000fe200078e0207 */
[----:B------:R-:W-:Y:S01]  /*0530*/  LOP3.LUT R5, R0, 0x8, R14, 0xf8, !PT ;  /* 0x0000000800057812 */ /* 0x000fe200078ef80e */
[----:B------:R-:W-:Y:S01]  /*0540*/  IMAD R203, R203, 0x200, R3 ;  /* 0x00000200cbcb7824 */ /* 0x000fe200078e0203 */
[----:B------:R-:W-:-:S02]  /*0550*/  SHF.R.U32.HI R4, RZ, 0x3, R0 ;  /* 0x00000003ff047819 */ /* 0x000fc40000011600 */
[----:B------:R-:W-:Y:S01]  /*0560*/  SHF.R.U32.HI R0, RZ, 0x3, R2 ;  /* 0x00000003ff007819 */ /* 0x000fe20000011602 */
[----:B------:R-:W-:Y:S01]  /*0570*/  IMAD R203, R201, 0x20, R203 ;  /* 0x00000020c9cb7824 */ /* 0x000fe200078e02cb */
[----:B------:R-:W-:Y:S01]  /*0580*/  LOP3.LUT R4, R5, R4, RZ, 0x3c, !PT ;  /* 0x0000000405047212 */ /* 0x000fe200078e3cff */
[----:B-1----:R-:W-:Y:S01]  /*0590*/  IMAD.SHL.U32 R6, R10, 0x8, RZ ;  /* 0x000000080a067824 */ /* 0x002fe200078e00ff */
[----:B------:R-:W-:Y:S01]  /*05a0*/  LOP3.LUT P1, RZ, R8, 0x2, RZ, 0xc0, !PT ;  /* 0x0000000208ff7812 */ /* 0x000fe2000782c0ff */
[----:B------:R-:W-:Y:S01]  /*05b0*/  IMAD R201, R201, 0x20, R3 ;  /* 0x00000020c9c97824 */ /* 0x000fe200078e0203 */
[----:B------:R-:W-:Y:S01]  /*05c0*/  IADD3 R3, R227, 0x20, RZ ;  /* 0x00000020e3037810 */ /* 0x000fe20007ffe0ff */
[----:B------:R-:W-:Y:S01]  /*05d0*/  IMAD.U32 R200, R200, 0x20, R4 ;  /* 0x00000020c8c87824 */ /* 0x000fe200078e0004 */
[----:B------:R-:W-:Y:S02]  /*05e0*/  LOP3.LUT R6, R2, 0x8, R6, 0xf8, !PT ;  /* 0x0000000802067812 */ /* 0x000fe400078ef806 */
[----:B------:R-:W-:-:S02]  /*05f0*/  LEA.HI R2, R13, R18, RZ, 0x7 ;  /* 0x000000120d027211 */ /* 0x000fc400078f38ff */
[----:B------:R-:W-:Y:S02]  /*0600*/  LOP3.LUT R0, R6, R0, RZ, 0x3c, !PT ;  /* 0x0000000006007212 */ /* 0x000fe400078e3cff */
[----:B------:R-:W-:Y:S02]  /*0610*/  SHF.R.S32.HI R2, RZ, 0x7, R2 ;  /* 0x00000007ff027819 */ /* 0x000fe40000011402 */
[----:B------:R-:W-:Y:S01]  /*0620*/  IADD3 R2, R227, 0x40, RZ ;  /* 0x00000040e3027810 */ /* 0x000fe20007ffe0ff */
[C---:B------:R-:W-:Y:S01]  /*0630*/  IMAD.IADD R203, R0.reuse, 0x1, R203 ;  /* 0x0000000100cb7824 */ /* 0x040fe200078e02cb */
[----:B------:R-:W-:Y:S01]  /*0640*/  SHF.R.S32.HI R3, RZ, 0x1f, R3 ;  /* 0x0000001fff037819 */ /* 0x000fe20000011403 */
[----:B------:R-:W-:Y:S01]  /*0650*/  IMAD.IADD R201, R0, 0x1, R201 ;  /* 0x0000000100c97824 */ /* 0x000fe200078e02c9 */
[----:B------:R-:W-:Y:S01]  /*0660*/  LOP3.LUT R0, R11, 0x7ffffffc, RZ, 0xc0, !PT ;  /* 0x7ffffffc0b007812 */ /* 0x000fe200078ec0ff */
[----:B------:R-:W-:Y:S01]  /*0670*/  IMAD.IADD R3, R16, 0x1, R7 ;  /* 0x0000000110037824 */ /* 0x000fe200078e0207 */
[----:B------:R-:W-:-:S02]  /*0680*/  SHF.R.S32.HI R2, RZ, 0x1f, R2 ;  /* 0x0000001fff027819 */ /* 0x000fc40000011402 */
[----:B------:R-:W-:Y:S01]  /*0690*/  SHF.R.S32.HI R4, RZ, 0x1f, R227 ;  /* 0x0000001fff047819 */ /* 0x000fe200000114e3 */
[----:B------:R-:W-:Y:S01]  /*06a0*/  IMAD.IADD R0, R17, 0x1, -R0 ;  /* 0x0000000111007824 */ /* 0x000fe200078e0a00 */
[----:B------:R-:W-:Y:S02]  /*06b0*/  LEA R200, R200, 0x3100, 0x1 ;  /* 0x00003100c8c87811 */ /* 0x000fe400078e08ff */
[----:B------:R-:W-:Y:S01]  /*06c0*/  SEL R202, R202, 0xffffffe0, !P1 ;  /* 0xffffffe0caca7807 */ /* 0x000fe20004800000 */
[----:B------:R-:W-:Y:S01]  /*06d0*/  IMAD.SHL.U32 R0, R0, 0x2, RZ ;  /* 0x0000000200007824 */ /* 0x000fe200078e00ff */
[----:B------:R-:W-:Y:S02]  /*06e0*/  LEA R203, R203, 0x6100, 0x1 ;  /* 0x00006100cbcb7811 */ /* 0x000fe400078e08ff */
[----:B------:R-:W-:Y:S02]  /*06f0*/  IADD3 R205, R200, 0x20, RZ ;  /* 0x00000020c8cd7810 */ /* 0x000fe40007ffe0ff */
[----:B------:R-:W-:Y:S01]  /*0700*/  SHF.R.S32.HI R2, RZ, 0x1f, R0 ;  /* 0x0000001fff027819 */ /* 0x000fe20000011400 */
[----:B------:R-:W-:Y:S01]  /*0710*/  STL [R1+0x38], R0 ;  /* 0x0000380001007387 */ /* 0x000fe20000100800 */
[C---:B------:R-:W-:Y:S01]  /*0720*/  IADD3 R11, R0.reuse, 0x8, RZ ;  /* 0x00000008000b7810 */ /* 0x040fe20007ffe0ff */
[----:B------:R-:W-:Y:S01]  /*0730*/  IMAD.IADD R204, R203, 0x1, R202 ;  /* 0x00000001cbcc7824 */ /* 0x000fe200078e02ca */
[C---:B------:R-:W-:Y:S01]  /*0740*/  IADD3 R10, R0.reuse, 0x10, RZ ;  /* 0x00000010000a7810 */ /* 0x040fe20007ffe0ff */
[----:B------:R1:W-:Y:S01]  /*0750*/  STL [R1+0xb0], R3 ;  /* 0x0000b00301007387 */ /* 0x0003e20000100800 */
[----:B------:R-:W-:-:S02]  /*0760*/  IADD3 R9, R0, 0x18, RZ ;  /* 0x0000001800097810 */ /* 0x000fc40007ffe0ff */
[C---:B------:R-:W-:Y:S01]  /*0770*/  IADD3 R8, R0.reuse, 0x20, RZ ;  /* 0x0000002000087810 */ /* 0x040fe20007ffe0ff */
[----:B------:R2:W-:Y:S01]  /*0780*/  STL [R1+0xac], R2 ;  /* 0x0000ac0201007387 */ /* 0x0005e20000100800 */
[C---:B------:R-:W-:Y:S02]  /*0790*/  IADD3 R7, R0.reuse, 0x28, RZ ;  /* 0x0000002800077810 */ /* 0x040fe40007ffe0ff */
[C---:B------:R-:W-:Y:S01]  /*07a0*/  IADD3 R6, R0.reuse, 0x30, RZ ;  /* 0x0000003000067810 */ /* 0x040fe20007ffe0ff */
[----:B------:R3:W-:Y:S01]  /*07b0*/  STL [R1+0x70], R11 ;  /* 0x0000700b01007387 */ /* 0x0007e20000100800 */
[C---:B------:R-:W-:Y:S02]  /*07c0*/  IADD3 R5, R0.reuse, 0x38, RZ ;  /* 0x0000003800057810 */ /* 0x040fe40007ffe0ff */
[----:B------:R-:W-:Y:S01]  /*07d0*/  IADD3 R4, R0, 0x40, RZ ;  /* 0x0000004000047810 */ /* 0x000fe20007ffe0ff */
[----:B------:R4:W-:Y:S01]  /*07e0*/  STL [R1+0x6c], R10 ;  /* 0x00006c0a01007387 */ /* 0x0009e20000100800 */
[----:B------:R-:W-:-:S02]  /*07f0*/  LEA R201, R201, 0x100, 0x1 ;  /* 0x00000100c9c97811 */ /* 0x000fc400078e08ff */
[----:B------:R-:W-:Y:S01]  /*0800*/  @P0 IADD3 R205, R200, -0x20, RZ ;  /* 0xffffffe0c8cd0810 */ /* 0x000fe20007ffe0ff */
[----:B------:R5:W-:Y:S02]  /*0810*/  STL [R1+0x68], R9 ;  /* 0x0000680901007387 */ /* 0x000be40000100800 */
[----:B------:R-:W-:Y:S01]  /*0820*/  IMAD.IADD R202, R202, 0x1, R201 ;  /* 0x00000001caca7824 */ /* 0x000fe200078e02c9 */
[C---:B------:R-:W-:Y:S01]  /*0830*/  IADD3 R216, R205.reuse, 0x400, RZ ;  /* 0x00000400cdd87810 */ /* 0x040fe20007ffe0ff */
[----:B------:R5:W-:Y:S01]  /*0840*/  STL [R1+0x64], R8 ;  /* 0x0000640801007387 */ /* 0x000be20000100800 */
[C---:B------:R-:W-:Y:S02]  /*0850*/  IADD3 R215, R205.reuse, 0x800, RZ ;  /* 0x00000800cdd77810 */ /* 0x040fe40007ffe0ff */
[----:B------:R-:W-:Y:S01]  /*0860*/  IADD3 R214, R205, 0xc00, RZ ;  /* 0x00000c00cdd67810 */ /* 0x000fe20007ffe0ff */
[----:B------:R5:W-:Y:S01]  /*0870*/  STL [R1+0x60], R7 ;  /* 0x0000600701007387 */ /* 0x000be20000100800 */
[----:B-1----:R-:W-:-:S02]  /*0880*/  IADD3 R3, R0, 0x48, RZ ;  /* 0x0000004800037810 */ /* 0x002fc40007ffe0ff */
[C---:B------:R-:W-:Y:S01]  /*0890*/  IADD3 R213, R205.reuse, 0x1000, RZ ;  /* 0x00001000cdd57810 */ /* 0x040fe20007ffe0ff */
[----:B------:R1:W-:Y:S01]  /*08a0*/  STL [R1+0x5c], R6 ;  /* 0x00005c0601007387 */ /* 0x0003e20000100800 */
[C---:B--2---:R-:W-:Y:S02]  /*08b0*/  IADD3 R2, R0.reuse, 0x50, RZ ;  /* 0x0000005000027810 */ /* 0x044fe40007ffe0ff */
[----:B------:R-:W-:Y:S01]  /*08c0*/  IADD3 R0, R0, 0x58, RZ ;  /* 0x0000005800007810 */ /* 0x000fe20007ffe0ff */
[----:B------:R2:W-:Y:S01]  /*08d0*/  STL [R1+0x58], R5 ;  /* 0x0000580501007387 */ /* 0x0005e20000100800 */
[----:B---3--:R-:W-:Y:S02]  /*08e0*/  SHF.R.S32.HI R11, RZ, 0x1f, R11 ;  /* 0x0000001fff0b7819 */ /* 0x008fe4000001140b */
[----:B------:R-:W-:Y:S01]  /*08f0*/  IADD3 R212, R205, 0x1400, RZ ;  /* 0x00001400cdd47810 */ /* 0x000fe20007ffe0ff */
[----:B------:R3:W-:Y:S01]  /*0900*/  STL [R1+0x48], R4 ;  /* 0x0000480401007387 */ /* 0x0007e20000100800 */
[----:B----4-:R-:W-:-:S02]  /*0910*/  SHF.R.S32.HI R10, RZ, 0x1f, R10 ;  /* 0x0000001fff0a7819 */ /* 0x010fc4000001140a */
[C---:B------:R-:W-:Y:S01]  /*0920*/  IADD3 R211, R205.reuse, 0x1800, RZ ;  /* 0x00001800cdd37810 */ /* 0x040fe20007ffe0ff */
[----:B------:R4:W-:Y:S01]  /*0930*/  STL [R1+0x54], R3 ;  /* 0x0000540301007387 */ /* 0x0009e20000100800 */
[----:B-----5:R-:W-:Y:S02]  /*0940*/  SHF.R.S32.HI R9, RZ, 0x1f, R9 ;  /* 0x0000001fff097819 */ /* 0x020fe40000011409 */
[C---:B------:R-:W-:Y:S01]  /*0950*/  IADD3 R210, R205.reuse, 0x1c00, RZ ;  /* 0x00001c00cdd27810 */ /* 0x040fe20007ffe0ff */
[----:B------:R5:W-:Y:S01]  /*0960*/  STL [R1+0x50], R2 ;  /* 0x0000500201007387 */ /* 0x000be20000100800 */
[----:B------:R-:W-:Y:S02]  /*0970*/  SHF.R.S32.HI R8, RZ, 0x1f, R8 ;  /* 0x0000001fff087819 */ /* 0x000fe40000011408 */
[----:B------:R-:W-:Y:S01]  /*0980*/  IADD3 R209, R205, 0x2000, RZ ;  /* 0x00002000cdd17810 */ /* 0x000fe20007ffe0ff */
[----:B------:R-:W-:Y:S01]  /*0990*/  STL [R1+0xa8], R11 ;  /* 0x0000a80b01007387 */ /* 0x000fe20000100800 */
[----:B------:R-:W-:-:S02]  /*09a0*/  SHF.R.S32.HI R7, RZ, 0x1f, R7 ;  /* 0x0000001fff077819 */ /* 0x000fc40000011407 */
[C---:B------:R-:W-:Y:S01]  /*09b0*/  IADD3 R208, R205.reuse, 0x2400, RZ ;  /* 0x00002400cdd07810 */ /* 0x040fe20007ffe0ff */
[----:B------:R5:W-:Y:S01]  /*09c0*/  STL [R1+0x4c], R0 ;  /* 0x00004c0001007387 */ /* 0x000be20000100800 */
[----:B-1----:R-:W-:Y:S02]  /*09d0*/  SHF.R.S32.HI R6, RZ, 0x1f, R6 ;  /* 0x0000001fff067819 */ /* 0x002fe40000011406 */
[C---:B------:R-:W-:Y:S01]  /*09e0*/  IADD3 R207, R205.reuse, 0x2800, RZ ;  /* 0x00002800cdcf7810 */ /* 0x040fe20007ffe0ff */
[----:B------:R1:W-:Y:S01]  /*09f0*/  STL [R1+0xa4], R10 ;  /* 0x0000a40a01007387 */ /* 0x0003e20000100800 */
[----:B--2---:R-:W-:Y:S02]  /*0a00*/  SHF.R.S32.HI R5, RZ, 0x1f, R5 ;  /* 0x0000001fff057819 */ /* 0x004fe40000011405 */
[----:B------:R-:W-:Y:S01]  /*0a10*/  IADD3 R206, R205, 0x2c00, RZ ;  /* 0x00002c00cdce7810 */ /* 0x000fe20007ffe0ff */
[----:B------:R1:W-:Y:S01]  /*0a20*/  STL [R1+0xa0], R9 ;  /* 0x0000a00901007387 */ /* 0x0003e20000100800 */
[----:B---3--:R-:W-:-:S03]  /*0a30*/  SHF.R.S32.HI R4, RZ, 0x1f, R4 ;  /* 0x0000001fff047819 */ /* 0x008fc60000011404 */
[----:B------:R1:W-:Y:S01]  /*0a40*/  STL [R1+0x9c], R8 ;  /* 0x00009c0801007387 */ /* 0x0003e20000100800 */
[----:B----4-:R-:W-:-:S03]  /*0a50*/  SHF.R.S32.HI R3, RZ, 0x1f, R3 ;  /* 0x0000001fff037819 */ /* 0x010fc60000011403 */
[----:B------:R1:W-:Y:S01]  /*0a60*/  STL [R1+0x98], R7 ;  /* 0x0000980701007387 */ /* 0x0003e20000100800 */
[----:B-----5:R-:W-:-:S03]  /*0a70*/  SHF.R.S32.HI R2, RZ, 0x1f, R2 ;  /* 0x0000001fff027819 */ /* 0x020fc60000011402 */
[----:B------:R1:W-:Y:S04]  /*0a80*/  STL [R1+0x94], R6 ;  /* 0x0000940601007387 */ /* 0x0003e80000100800 */
[----:B------:R1:W-:Y:S01]  /*0a90*/  STL [R1+0x90], R5 ;  /* 0x0000900501007387 */ /* 0x0003e20000100800 */
[----:B------:R-:W-:-:S03]  /*0aa0*/  SHF.R.S32.HI R0, RZ, 0x1f, R0 ;  /* 0x0000001fff007819 */ /* 0x000fc60000011400 */
[----:B------:R1:W-:Y:S04]  /*0ab0*/  STL [R1+0x8c], R4 ;  /* 0x00008c0401007387 */ /* 0x0003e80000100800 */
[----:B------:R1:W-:Y:S04]  /*0ac0*/  STL [R1+0x88], R3 ;  /* 0x0000880301007387 */ /* 0x0003e80000100800 */
[----:B------:R1:W-:Y:S04]  /*0ad0*/  STL [R1+0x84], R2 ;  /* 0x0000840201007387 */ /* 0x0003e80000100800 */
[----:B------:R1:W-:Y:S02]  /*0ae0*/  STL [R1+0x80], R0 ;  /* 0x0000800001007387 */ /* 0x0003e40000100800 */
.L_x_1311:
[----:B-1----:R-:W2:Y:S01]  /*0af0*/  LDL R4, [R1+0x78] ;  /* 0x0000780001047983 */ /* 0x002ea20000100800 */
[----:B------:R-:W-:Y:S01]  /*0b00*/  IMAD.MOV.U32 R0, RZ, RZ, c[0x0][0x560] ;  /* 0x00015800ff007624 */ /* 0x000fe200078e00ff */
[----:B------:R-:W-:Y:S01]  /*0b10*/  YIELD ;  /* 0x0000000000007946 */ /* 0x000fe20003800000 */
[----:B------:R-:W-:Y:S03]  /*0b20*/  BSSY B0, `(.L_x_1250) ;  /* 0x0000016000007945 */ /* 0x000fe60003800000 */
[----:B------:R-:W-:-:S13]  /*0b30*/  ISETP.NE.AND P0, PT, R0, 0x1, PT ;  /* 0x000000010000780c */ /* 0x000fda0003f05270 */
[----:B--2---:R-:W-:Y:S01]  /*0b40*/  @P0 IMAD.HI.U32 R0, R4, c[0x0][0x564], RZ ;  /* 0x0001590004000a27 */ /* 0x004fe200078e00ff */
[----:B------:R-:W-:-:S04]  /*0b50*/  MOV R3, R4 ;  /* 0x0000000400037202 */ /* 0x000fc80000000f00 */
[----:B------:R-:W-:-:S04]  /*0b60*/  @P0 SHF.R.U32.HI R3, RZ, c[0x0][0x568], R0 ;  /* 0x00015a00ff030a19 */ /* 0x000fc80000011600 */
[----:B------:R-:W-:Y:S01]  /*0b70*/  ISETP.GE.AND P0, PT, R3, c[0x0][0x578], PT ;  /* 0x00015e0003007a0c */ /* 0x000fe20003f06270 */
[----:B------:R-:W-:-:S04]  /*0b80*/  IMAD.MOV R2, RZ, RZ, -R3 ;  /* 0x000000ffff027224 */ /* 0x000fc800078e0a03 */
[----:B------:R-:W-:-:S08]  /*0b90*/  IMAD R2, R2, c[0x0][0x560], R4 ;  /* 0x0001580002027a24 */ /* 0x000fd000078e0204 */
[----:B------:R-:W-:Y:S05]  /*0ba0*/  @!P0 BRA `(.L_x_1251) ;  /* 0x0000007000008947 */ /* 0x000fea0003800000 */
[----:B------:R-:W-:-:S04]  /*0bb0*/  MOV R0, c[0x0][0x56c] ;  /* 0x00015b0000007a02 */ /* 0x000fc80000000f00 */
[----:B------:R-:W-:Y:S02]  /*0bc0*/  ISETP.NE.AND P0, PT, R0, 0x1, PT ;  /* 0x000000010000780c */ /* 0x000fe40003f05270 */
[----:B------:R-:W-:-:S11]  /*0bd0*/  MOV R0, R2 ;  /* 0x0000000200007202 */ /* 0x000fd60000000f00 */
[----:B------:R-:W-:-:S05]  /*0be0*/  @P0 IMAD.HI.U32 R4, R2, c[0x0][0x570], RZ ;  /* 0x00015c0002040a27 */ /* 0x000fca00078e00ff */
[----:B------:R-:W-:-:S05]  /*0bf0*/  @P0 SHF.R.U32.HI R0, RZ, c[0x0][0x574], R4 ;  /* 0x00015d00ff000a19 */ /* 0x000fca0000011604 */
[----:B------:R-:W-:Y:S01]  /*0c00*/  IMAD R4, R0, c[0x0][0x56c], RZ ;  /* 0x00015b0000047a24 */ /* 0x000fe200078e02ff */
[----:B------:R-:W-:Y:S05]  /*0c10*/  BRA `(.L_x_1252) ;  /* 0x0000006000007947 */ /* 0x000fea0003800000 */
.L_x_1251:
[----:B------:R-:W-:-:S04]  /*0c20*/  MOV R0, c[0x0][0x554] ;  /* 0x0001550000007a02 */ /* 0x000fc80000000f00 */
[----:B------:R-:W-:Y:S02]  /*0c30*/  ISETP.NE.AND P0, PT, R0, 0x1, PT ;  /* 0x000000010000780c */ /* 0x000fe40003f05270 */
[----:B------:R-:W-:-:S11]  /*0c40*/  MOV R0, R2 ;  /* 0x0000000200007202 */ /* 0x000fd60000000f00 */
[----:B------:R-:W-:-:S05]  /*0c50*/  @P0 IMAD.HI.U32 R4, R2, c[0x0][0x558], RZ ;  /* 0x0001560002040a27 */ /* 0x000fca00078e00ff */
[----:B------:R-:W-:-:S05]  /*0c60*/  @P0 SHF.R.U32.HI R0, RZ, c[0x0][0x55c], R4 ;  /* 0x00015700ff000a19 */ /* 0x000fca0000011604 */
[----:B------:R-:W-:Y:S02]  /*0c70*/  IMAD R4, R0, c[0x0][0x554], RZ ;  /* 0x0001550000047a24 */ /* 0x000fe400078e02ff */
.L_x_1252:
[----:B------:R-:W-:Y:S05]  /*0c80*/  BSYNC B0 ;  /* 0x0000000000007941 */ /* 0x000fea0003800000 */
.L_x_1250:
[----:B------:R-:W-:Y:S01]  /*0c90*/  IMAD.MOV.U32 R5, RZ, RZ, c[0x0][0x548] ;  /* 0x00015200ff057624 */ /* 0x000fe200078e00ff */
[----:B------:R-:W-:Y:S01]  /*0ca0*/  ISETP.NE.U32.AND P0, PT, RZ, c[0x0][0x370], PT ;  /* 0x0000dc00ff007a0c */ /* 0x000fe20003f05070 */
[----:B------:R-:W-:Y:S02]  /*0cb0*/  IMAD.IADD R4, R2, 0x1, -R4 ;  /* 0x0000000102047824 */ /* 0x000fe400078e0a04 */
[----:B------:R-:W-:Y:S01]  /*0cc0*/  IMAD.MOV.U32 R6, RZ, RZ, RZ ;  /* 0x000000ffff067224 */ /* 0x000fe200078e00ff */
[----:B------:R-:W-:Y:S01]  /*0cd0*/  ISETP.NE.AND P1, PT, R5, 0x1, PT ;  /* 0x000000010500780c */ /* 0x000fe20003f25270 */
[----:B------:R-:W-:Y:S01]  /*0ce0*/  IMAD R4, R3, c[0x0][0x554], R4 ;  /* 0x0001550003047a24 */ /* 0x000fe200078e0204 */
[----:B------:R-:W-:-:S03]  /*0cf0*/  ISETP.NE.AND.EX P0, PT, RZ, c[0x0][0x374], PT, P0 ;  /* 0x0000dd00ff007a0c */ /* 0x000fc60003f05300 */
[----:B------:R-:W-:-:S08]  /*0d00*/  IMAD.MOV.U32 R13, RZ, RZ, R4 ;  /* 0x000000ffff0d7224 */ /* 0x000fd000078e0004 */
[----:B------:R-:W-:-:S04]  /*0d10*/  @P1 IMAD.HI.U32 R2, R4, c[0x0][0x54c], RZ ;  /* 0x0001530004021a27 */ /* 0x000fc800078e00ff */
[----:B------:R-:W-:Y:S01]  /*0d20*/  @P0 IMAD.MOV.U32 R3, RZ, RZ, 0x4 ;  /* 0x00000004ff030424 */ /* 0x000fe200078e00ff */
[----:B------:R-:W-:-:S05]  /*0d30*/  @P1 SHF.R.U32.HI R13, RZ, c[0x0][0x550], R2 ;  /* 0x00015400ff0d1a19 */ /* 0x000fca0000011602 */
[----:B------:R-:W-:Y:S01]  /*0d40*/  @P0 IMAD.WIDE R2, R13, R3, c[0x0][0x370] ;  /* 0x0000dc000d020625 */ /* 0x000fe200078e0203 */
[----:B------:R-:W-:Y:S04]  /*0d50*/  STL [R1+0x3c], R13 ;  /* 0x00003c0d01007387 */ /* 0x000fe80000100800 */
[----:B------:R1:W2:Y:S01]  /*0d60*/  @P0 LDG.E R6, [R2.64] ;  /* 0x0000000602060981 */ /* 0x0002a2000c1e1900 */
[----:B------:R-:W-:Y:S01]  /*0d70*/  IMAD.MOV.U32 R12, RZ, RZ, R0 ;  /* 0x000000ffff0c7224 */ /* 0x000fe200078e0000 */
[----:B------:R-:W-:Y:S01]  /*0d80*/  BSSY B0, `(.L_x_1253) ;  /* 0x0000044000007945 */ /* 0x000fe20003800000 */
[----:B------:R-:W-:-:S05]  /*0d90*/  IMAD.MOV.U32 R5, RZ, RZ, 0x40 ;  /* 0x00000040ff057424 */ /* 0x000fca00078e00ff */
[----:B------:R-:W-:Y:S01]  /*0da0*/  IADD3 R5, R5, -c[0x0][0x168], RZ ;  /* 0x80005a0005057a10 */ /* 0x000fe20007ffe0ff */
[----:B-1----:R-:W-:-:S05]  /*0db0*/  IMAD.MOV.U32 R2, RZ, RZ, c[0x0][0x53c] ;  /* 0x00014f00ff027624 */ /* 0x002fca00078e00ff */
[----:B------:R-:W-:Y:S02]  /*0dc0*/  ISETP.NE.AND P0, PT, R2, 0x1, PT ;  /* 0x000000010200780c */ /* 0x000fe40003f05270 */
[----:B------:R-:W-:-:S11]  /*0dd0*/  LOP3.LUT R2, R0, 0x1ffffff, RZ, 0x3c, !PT ;  /* 0x01ffffff00027812 */ /* 0x000fd600078e3cff */
[----:B------:R-:W-:Y:S01]  /*0de0*/  @P0 IMAD.HI.U32 R3, R0, c[0x0][0x540], RZ ;  /* 0x0001500000030a27 */ /* 0x000fe200078e00ff */
[----:B------:R-:W-:Y:S02]  /*0df0*/  IADD3 R0, R2, c[0x0][0x53c], RZ ;  /* 0x00014f0002007a10 */ /* 0x000fe40007ffe0ff */
[----:B------:R-:W-:Y:S02]  /*0e00*/  MOV R2, c[0x0][0x2c4] ;  /* 0x0000b10000027a02 */ /* 0x000fe40000000f00 */
[----:B------:R-:W-:Y:S02]  /*0e10*/  @P0 SHF.R.U32.HI R12, RZ, c[0x0][0x544], R3 ;  /* 0x00015100ff0c0a19 */ /* 0x000fe40000011603 */
[----:B------:R-:W-:Y:S01]  /*0e20*/  ISETP.NE.AND P3, PT, R2, 0x1, PT ;  /* 0x000000010200780c */ /* 0x000fe20003f65270 */
[----:B------:R-:W-:Y:S02]  /*0e30*/  IMAD.MOV.U32 R2, RZ, RZ, c[0x0][0x2ac] ;  /* 0x0000ab00ff027624 */ /* 0x000fe400078e00ff */
[----:B------:R-:W-:Y:S01]  /*0e40*/  IMAD R0, R12, c[0x0][0x53c], R0 ;  /* 0x00014f000c007a24 */ /* 0x000fe200078e0200 */
[----:B------:R-:W-:Y:S01]  /*0e50*/  STL [R1+0x44], R12 ;  /* 0x0000440c01007387 */ /* 0x000fe20000100800 */
[----:B------:R-:W-:-:S02]  /*0e60*/  IMAD R247, R2, c[0x0][0x1d0], RZ ;  /* 0x0000740002f77a24 */ /* 0x000fc400078e02ff */
[----:B------:R-:W-:Y:S02]  /*0e70*/  IMAD.SHL.U32 R14, R0, 0x80, RZ ;  /* 0x00000080000e7824 */ /* 0x000fe400078e00ff */
[----:B------:R-:W-:-:S03]  /*0e80*/  IMAD R2, R2, c[0x0][0x1d0], R5 ;  /* 0x0000740002027a24 */ /* 0x000fc600078e0205 */
[----:B------:R-:W-:Y:S01]  /*0e90*/  IADD3 R0, R14, 0x7f, RZ ;  /* 0x0000007f0e007810 */ /* 0x000fe20007ffe0ff */
[----:B------:R-:W-:Y:S04]  /*0ea0*/  STL [R1+0x74], R14 ;  /* 0x0000740e01007387 */ /* 0x000fe80000100800 */
[----:B------:R-:W-:-:S05]  /*0eb0*/  @P3 IMAD.HI.U32 R3, R0, c[0x0][0x2c8], RZ ;  /* 0x0000b20000033a27 */ /* 0x000fca00078e00ff */
[----:B------:R-:W-:Y:S02]  /*0ec0*/  @P3 SHF.R.U32.HI R0, RZ, c[0x0][0x2cc], R3 ;  /* 0x0000b300ff003a19 */ /* 0x000fe40000011603 */
[----:B------:R-:W-:Y:S02]  /*0ed0*/  IADD3 R3, R247, 0x3f, RZ ;  /* 0x0000003ff7037810 */ /* 0x000fe40007ffe0ff */
[----:B------:R-:W-:-:S04]  /*0ee0*/  IADD3 R0, R2, R0, RZ ;  /* 0x0000000002007210 */ /* 0x000fc80007ffe0ff */
[----:B------:R-:W-:-:S04]  /*0ef0*/  SHF.R.S32.HI R2, RZ, 0x1f, R0 ;  /* 0x0000001fff027819 */ /* 0x000fc80000011400 */
[----:B------:R-:W-:Y:S01]  /*0f00*/  LEA.HI R0, R2, R0, RZ, 0x6 ;  /* 0x0000000002007211 */ /* 0x000fe200078f30ff */
[----:B------:R-:W-:-:S03]  /*0f10*/  IMAD.MOV.U32 R2, RZ, RZ, RZ ;  /* 0x000000ffff027224 */ /* 0x000fc600078e00ff */
[----:B------:R-:W-:Y:S01]  /*0f20*/  SHF.R.S32.HI R0, RZ, 0x6, R0 ;  /* 0x00000006ff007819 */ /* 0x000fe20000011400 */
[----:B--2---:R1:W-:Y:S02]  /*0f30*/  STL [R1+0x20], R6 ;  /* 0x0000200601007387 */ /* 0x0043e40000100800 */
[----:B-1----:R-:W-:-:S04]  /*0f40*/  SHF.R.S32.HI R6, RZ, 0x1f, R3 ;  /* 0x0000001fff067819 */ /* 0x002fc80000011403 */
[----:B------:R-:W-:-:S04]  /*0f50*/  LEA.HI R6, R6, R3, RZ, 0x6 ;  /* 0x0000000306067211 */ /* 0x000fc800078f30ff */
[----:B------:R-:W-:-:S04]  /*0f60*/  SHF.R.S32.HI R6, RZ, 0x6, R6 ;  /* 0x00000006ff067819 */ /* 0x000fc80000011406 */
[----:B------:R-:W-:Y:S01]  /*0f70*/  IMNMX R6, R6, R0, PT ;  /* 0x0000000006067217 */ /* 0x000fe20003800200 */
[----:B------:R-:W-:-:S03]  /*0f80*/  IMAD.MOV R0, RZ, RZ, -R13 ;  /* 0x000000ffff007224 */ /* 0x000fc600078e0a0d */
[----:B------:R-:W-:Y:S01]  /*0f90*/  ISETP.GE.AND P0, PT, R6, 0x1, PT ;  /* 0x000000010600780c */ /* 0x000fe20003f06270 */
[----:B------:R-:W-:-:S05]  /*0fa0*/  IMAD R11, R0, c[0x0][0x548], R4 ;  /* 0x00015200000b7a24 */ /* 0x000fca00078e0204 */
[----:B------:R1:W-:Y:S07]  /*0fb0*/  STL [R1+0x40], R11 ;  /* 0x0000400b01007387 */ /* 0x0003ee0000100800 */
[----:B------:R-:W-:Y:S05]  /*0fc0*/  @!P0 BRA `(.L_x_1254) ;  /* 0x000001f000008947 */ /* 0x000fea0003800000 */
[----:B------:R-:W-:-:S04]  /*0fd0*/  SHF.R.U32.HI R0, RZ, 0x10, R12 ;  /* 0x00000010ff007819 */ /* 0x000fc8000001160c */
[----:B------:R-:W-:-:S04]  /*0fe0*/  ISETP.NE.AND P0, PT, R0, RZ, PT ;  /* 0x000000ff0000720c */ /* 0x000fc80003f05270 */
[----:B------:R-:W-:-:S04]  /*0ff0*/  SEL R0, R0, c[0x0][0x338], P0 ;  /* 0x0000ce0000007a07 */ /* 0x000fc80000000000 */
[-C--:B------:R-:W-:Y:S02]  /*1000*/  IABS R3, R0.reuse ;  /* 0x0000000000037213 */ /* 0x080fe40000000000 */
[----:B------:R-:W-:Y:S02]  /*1010*/  IADD3 R7, R0, -0x1, R6 ;  /* 0xffffffff00077810 */ /* 0x000fe40007ffe006 */
[----:B------:R-:W2:Y:S02]  /*1020*/  I2F.RP R4, R3 ;  /* 0x0000000300047306 */ /* 0x000ea40000209400 */
[----:B------:R-:W-:Y:S02]  /*1030*/  IABS R10, R7 ;  /* 0x00000007000a7213 */ /* 0x000fe40000000000 */
[----:B------:R-:W-:-:S04]  /*1040*/  LOP3.LUT R7, R7, R0, RZ, 0x3c, !PT ;  /* 0x0000000007077212 */ /* 0x000fc800078e3cff */
[----:B------:R-:W-:Y:S01]  /*1050*/  ISETP.GE.AND P0, PT, R7, RZ, PT ;  /* 0x000000ff0700720c */ /* 0x000fe20003f06270 */
[----:B--2---:R-:W2:Y:S02]  /*1060*/  MUFU.RCP R4, R4 ;  /* 0x0000000400047308 */ /* 0x004ea40000001000 */
[----:B--2---:R-:W-:-:S06]  /*1070*/  IADD3 R4, R4, 0xffffffe, RZ ;  /* 0x0ffffffe04047810 */ /* 0x004fcc0007ffe0ff */
[----:B------:R-:W2:Y:S02]  /*1080*/  F2I.FTZ.U32.TRUNC.NTZ R5, R4 ;  /* 0x0000000400057305 */ /* 0x000ea4000021f000 */
[----:B--2---:R-:W-:Y:S02]  /*1090*/  IMAD.MOV R2, RZ, RZ, -R5 ;  /* 0x000000ffff027224 */ /* 0x004fe400078e0a05 */
        /* <DEDUP_REMOVED lines=14> */
[----:B------:R-:W-:-:S13]  /*1180*/  ISETP.GE.U32.AND P2, PT, R4, R3, PT ;  /* 0x000000030400720c */ /* 0x000fda0003f46070 */
[----:B------:R-:W-:-:S05]  /*1190*/  @P2 IADD3 R2, R2, 0x1, RZ ;  /* 0x0000000102022810 */ /* 0x000fca0007ffe0ff */
[----:B------:R-:W-:Y:S01]  /*11a0*/  @!P0 IMAD.MOV R2, RZ, RZ, -R2 ;  /* 0x000000ffff028224 */ /* 0x000fe200078e0a02 */
[----:B------:R-:W-:Y:S02]  /*11b0*/  @!P1 LOP3.LUT R2, RZ, R0, RZ, 0x33, !PT ;  /* 0x00000000ff029212 */ /* 0x000fe400078e33ff */
.L_x_1254:
[----:B------:R-:W-:Y:S05]  /*11c0*/  BSYNC B0 ;  /* 0x0000000000007941 */ /* 0x000fea0003800000 */
.L_x_1253:
[----:B------:R-:W-:Y:S01]  /*11d0*/  LOP3.LUT R0, R12, 0xffff, RZ, 0xc0, !PT ;  /* 0x0000ffff0c007812 */ /* 0x000fe200078ec0ff */
[----:B------:R-:W-:Y:S01]  /*11e0*/  CS2R R20, SRZ ;  /* 0x0000000000147805 */ /* 0x000fe2000001ff00 */
[----:B------:R-:W-:Y:S01]  /*11f0*/  CS2R R22, SRZ ;  /* 0x0000000000167805 */ /* 0x000fe2000001ff00 */
[----:B------:R-:W-:Y:S01]  /*1200*/  CS2R R94, SRZ ;  /* 0x00000000005e7805 */ /* 0x000fe2000001ff00 */
[----:B------:R-:W-:Y:S01]  /*1210*/  CS2R R92, SRZ ;  /* 0x00000000005c7805 */ /* 0x000fe2000001ff00 */
[----:B------:R-:W-:Y:S01]  /*1220*/  IMAD R3, R0, R2, RZ ;  /* 0x0000000200037224 */ /* 0x000fe200078e02ff */
[----:B------:R-:W-:Y:S01]  /*1230*/  PRMT R0, RZ, 0x7610, R0 ;  /* 0x00007610ff007816 */ /* 0x000fe20000000000 */
[----:B------:R-:W-:Y:S01]  /*1240*/  CS2R R98, SRZ ;  /* 0x0000000000627805 */ /* 0x000fe2000001ff00 */
[----:B------:R-:W-:Y:S01]  /*1250*/  CS2R R96, SRZ ;  /* 0x0000000000607805 */ /* 0x000fe2000001ff00 */
[----:B------:R-:W-:Y:S01]  /*1260*/  IMAD.IADD R2, R3, 0x1, R2 ;  /* 0x0000000103027824 */ /* 0x000fe200078e0202 */
[----:B------:R2:W-:Y:S01]  /*1270*/  STL [R1+0x4], R3 ;  /* 0x0000040301007387 */ /* 0x0005e20000100800 */
        /* <DEDUP_REMOVED lines=47> */
[----:B--2---:R-:W2:Y:S01]  /*1570*/  S2R R3, SR_TID.X ;  /* 0x0000000000037919 */ /* 0x004ea20000002100 */
[----:B------:R-:W-:-:S04]  /*1580*/  ISETP.NE.U32.AND P1, PT, RZ, c[0x0][0x340], PT ;  /* 0x0000d000ff007a0c */ /* 0x000fc80003f25070 */
[----:B------:R-:W-:-:S13]  /*1590*/  ISETP.NE.AND.EX P1, PT, RZ, c[0x0][0x344], PT, P1 ;  /* 0x0000d100ff007a0c */ /* 0x000fda0003f25310 */
[----:B------:R-:W-:Y:S01]  /*15a0*/  @P1 IMAD.MOV.U32 R2, RZ, RZ, 0x4 ;  /* 0x00000004ff021424 */ /* 0x000fe200078e00ff */
[--C-:B--2---:R-:W-:Y:S02]  /*15b0*/  SHF.R.S32.HI R4, RZ, 0x1f, R3.reuse ;  /* 0x0000001fff047819 */ /* 0x104fe40000011403 */
[----:B------:R-:W-:Y:S02]  /*15c0*/  SHF.R.S32.HI R5, RZ, 0x1f, R3 ;  /* 0x0000001fff057819 */ /* 0x000fe40000011403 */
[-C--:B------:R-:W-:Y:S02]  /*15d0*/  LEA.HI R4, R4, R3.reuse, RZ, 0x2 ;  /* 0x0000000304047211 */ /* 0x080fe400078f10ff */
[----:B------:R-:W-:Y:S02]  /*15e0*/  LEA.HI R5, R5, R3, RZ, 0x2 ;  /* 0x0000000305057211 */ /* 0x000fe400078f10ff */
[----:B------:R-:W-:Y:S02]  /*15f0*/  LOP3.LUT R4, R4, 0xfffffffc, RZ, 0xc0, !PT ;  /* 0xfffffffc04047812 */ /* 0x000fe400078ec0ff */
[----:B------:R-:W-:-:S03]  /*1600*/  SHF.R.S32.HI R5, RZ, 0x2, R5 ;  /* 0x00000002ff057819 */ /* 0x000fc60000011405 */
[----:B------:R-:W-:Y:S02]  /*1610*/  IMAD.IADD R4, R3, 0x1, -R4 ;  /* 0x0000000103047824 */ /* 0x000fe400078e0a04 */
[----:B------:R-:W-:-:S05]  /*1620*/  @P1 IMAD.WIDE R2, R13, R2, c[0x0][0x340] ;  /* 0x0000d0000d021625 */ /* 0x000fca00078e0202 */
[----:B------:R2:W5:Y:S01]  /*1630*/  @P1 LDG.E R12, [R2.64] ;  /* 0x00000006020c1981 */ /* 0x000562000c1e1900 */
[----:B------:R-:W-:Y:S02]  /*1640*/  SHF.R.S32.HI R31, RZ, 0x1f, R11 ;  /* 0x0000001fff1f7819 */ /* 0x000fe4000001140b */
[----:B------:R-:W-:Y:S02]  /*1650*/  LEA R4, R4, R5, 0x5 ;  /* 0x0000000504047211 */ /* 0x000fe400078e28ff */
[----:B------:R-:W-:Y:S01]  /*1660*/  SHF.R.S32.HI R6, RZ, 0x1f, R13 ;  /* 0x0000001fff067819 */ /* 0x000fe2000001140d */
[----:B------:R-:W-:Y:S01]  /*1670*/  IMAD R0, R31, c[0x0][0x1b8], RZ ;  /* 0x00006e001f007a24 */ /* 0x000fe200078e02ff */
[C---:B------:R-:W-:Y:S01]  /*1680*/  IADD3 R9, R227.reuse, 0x20, RZ ;  /* 0x00000020e3097810 */ /* 0x040fe20007ffe0ff */
[----:B------:R3:W-:Y:S01]  /*1690*/  STL [R1], R4 ;  /* 0x0000000401007387 */ /* 0x0007e20000100800 */
[----:B------:R-:W-:Y:S01]  /*16a0*/  IADD3 R8, R227, 0x40, RZ ;  /* 0x00000040e3087810 */ /* 0x000fe20007ffe0ff */
[----:B------:R-:W-:Y:S01]  /*16b0*/  IMAD R5, R11, c[0x0][0x1bc], R0 ;  /* 0x00006f000b057a24 */ /* 0x000fe200078e0200 */
[----:B------:R-:W-:-:S02]  /*16c0*/  ISETP.GE.AND P6, PT, R227, c[0x0][0x198], PT ;  /* 0x00006600e3007a0c */ /* 0x000fc40003fc6270 */
[----:B------:R-:W-:Y:S02]  /*16d0*/  ISETP.GE.AND P5, PT, R9, c[0x0][0x198], PT ;  /* 0x0000660009007a0c */ /* 0x000fe40003fa6270 */
[----:B------:R-:W-:Y:S02]  /*16e0*/  ISETP.GE.AND P4, PT, R8, c[0x0][0x198], PT ;  /* 0x0000660008007a0c */ /* 0x000fe40003f86270 */
[----:B------:R-:W-:Y:S01]  /*16f0*/  IADD3 R140, R224, -0x1, RZ ;  /* 0xffffffffe08c7810 */ /* 0x000fe20007ffe0ff */
[----:B--2---:R-:W-:-:S05]  /*1700*/  IMAD.WIDE.U32 R2, R11, c[0x0][0x1b8], RZ ;  /* 0x00006e000b027a25 */ /* 0x004fca00078e00ff */
[----:B------:R-:W-:Y:S01]  /*1710*/  IADD3 R3, R3, R5, RZ ;  /* 0x0000000503037210 */ /* 0x000fe20007ffe0ff */
[----:B------:R-:W-:Y:S02]  /*1720*/  IMAD R5, R6, c[0x0][0x1c0], RZ ;  /* 0x0000700006057a24 */ /* 0x000fe400078e02ff */
[----:B---3--:R-:W-:Y:S02]  /*1730*/  IMAD.IADD R4, R14, 0x1, R4 ;  /* 0x000000010e047824 */ /* 0x008fe400078e0204 */
[----:B------:R-:W-:Y:S02]  /*1740*/  IMAD R6, R13, c[0x0][0x1c4], R5 ;  /* 0x000071000d067a24 */ /* 0x000fe400078e0205 */
[----:B------:R-:W-:-:S04]  /*1750*/  @P3 IMAD.HI.U32 R7, R4, c[0x0][0x2c8], RZ ;  /* 0x0000b20004073a27 */ /* 0x000fc800078e00ff */
[----:B------:R-:W-:Y:S01]  /*1760*/  IMAD.MOV.U32 R0, RZ, RZ, R4 ;  /* 0x000000ffff007224 */ /* 0x000fe200078e0004 */
[----:B------:R-:W-:Y:S01]  /*1770*/  @P3 SHF.R.U32.HI R0, RZ, c[0x0][0x2cc], R7 ;  /* 0x0000b300ff003a19 */ /* 0x000fe20000011607 */
[----:B------:R-:W-:-:S03]  /*1780*/  IMAD.WIDE.U32 R2, R13, c[0x0][0x1c0], R2 ;  /* 0x000070000d027a25 */ /* 0x000fc600078e0002 */
[--C-:B------:R-:W-:Y:S01]  /*1790*/  SHF.R.S32.HI R7, RZ, 0x1f, R0.reuse ;  /* 0x0000001fff077819 */ /* 0x100fe20000011400 */
[----:B------:R-:W-:Y:S02]  /*17a0*/  IMAD.MOV R5, RZ, RZ, -R0 ;  /* 0x000000ffff057224 */ /* 0x000fe400078e0a00 */
[----:B------:R-:W-:Y:S02]  /*17b0*/  IMAD.IADD R3, R3, 0x1, R6 ;  /* 0x0000000103037824 */ /* 0x000fe400078e0206 */
[----:B------:R-:W-:Y:S02]  /*17c0*/  IMAD R4, R5, c[0x0][0x2c4], R4 ;  /* 0x0000b10005047a24 */ /* 0x000fe400078e0204 */
[----:B------:R-:W-:Y:S02]  /*17d0*/  IMAD R5, R7, c[0x0][0x1b0], RZ ;  /* 0x00006c0007057a24 */ /* 0x000fe400078e02ff */
[----:B------:R-:W-:-:S04]  /*17e0*/  IMAD.WIDE.U32 R2, R0, c[0x0][0x1b0], R2 ;  /* 0x00006c0000027a25 */ /* 0x000fc800078e0002 */
[----:B------:R-:W-:Y:S01]  /*17f0*/  IMAD R6, R0, c[0x0][0x1b4], R5 ;  /* 0x00006d0000067a24 */ /* 0x000fe200078e0205 */
[----:B------:R-:W-:-:S04]  /*1800*/  SHF.R.S32.HI R5, RZ, 0x1f, R4 ;  /* 0x0000001fff057819 */ /* 0x000fc80000011404 */
[----:B------:R-:W-:Y:S01]  /*1810*/  IADD3 R3, R3, R6, RZ ;  /* 0x0000000603037210 */ /* 0x000fe20007ffe0ff */
[----:B------:R-:W-:-:S04]  /*1820*/  IMAD R0, R5, c[0x0][0x1a8], RZ ;  /* 0x00006a0005007a24 */ /* 0x000fc800078e02ff */
[C---:B------:R-:W-:Y:S02]  /*1830*/  IMAD R0, R4.reuse, c[0x0][0x1ac], R0 ;  /* 0x00006b0004007a24 */ /* 0x040fe400078e0200 */
[----:B------:R-:W-:-:S04]  /*1840*/  IMAD.WIDE.U32 R2, R4, c[0x0][0x1a8], R2 ;  /* 0x00006a0004027a25 */ /* 0x000fc800078e0002 */
[----:B------:R-:W-:Y:S01]  /*1850*/  IMAD.IADD R5, R3, 0x1, R0 ;  /* 0x0000000103057824 */ /* 0x000fe200078e0200 */
[----:B-1----:R-:W-:-:S04]  /*1860*/  LEA R11, P0, R2, c[0x0][0x160], 0x1 ;  /* 0x00005800020b7a11 */ /* 0x002fc800078008ff */
[----:B------:R-:W-:Y:S02]  /*1870*/  LEA.HI.X R5, R2, c[0x0][0x164], R5, 0x1, P0 ;  /* 0x0000590002057a11 */ /* 0x000fe400000f0c05 */
[----:B------:R-:W-:Y:S01]  /*1880*/  @!P1 MOV R12, R13 ;  /* 0x0000000d000c9202 */ /* 0x000fe20000000f00 */
[----:B------:R-:W-:Y:S05]  /*1890*/  BRA.DIV ~URZ, `(.L_x_1256) ;  /* 0x0000de227f007947 */ /* 0x000fea000b800000 */
[----:B------:R1:W2:Y:S02]  /*18a0*/  SHFL.IDX PT, R4, R5, RZ, 0x1c1f ;  /* 0x001c1fff05047589 */ /* 0x0002a400000e0000 */
.L_x_1312:
[----:B------:R-:W-:Y:S05]  /*18b0*/  BRA.DIV ~URZ, `(.L_x_1257) ;  /* 0x0000de727f007947 */ /* 0x000fea000b800000 */
[----:B------:R3:W4:Y:S02]  /*18c0*/  SHFL.IDX PT, R0, R11, RZ, 0x1c1f ;  /* 0x001c1fff0b007589 */ /* 0x00072400000e0000 */
.L_x_1313:
[----:B---3--:R-:W3:Y:S04]  /*18d0*/  LDL R3, [R1+0x74] ;  /* 0x0000740001037983 */ /* 0x008ee80000100800 */
[----:B------:R-:W1:Y:S01]  /*18e0*/  S2R R6, SR_TID.X ;  /* 0x0000000000067919 */ /* 0x000e620000002100 */
[----:B------:R-:W-:-:S04]  /*18f0*/  IMAD.MOV.U32 R13, RZ, RZ, c[0x0][0x2c4] ;  /* 0x0000b100ff0d7624 */ /* 0x000fc800078e00ff */
[----:B------:R-:W-:Y:S01]  /*1900*/  IMAD R13, R13, c[0x0][0x168], RZ ;  /* 0x00005a000d0d7a24 */ /* 0x000fe200078e02ff */
[----:B-1----:R-:W-:-:S04]  /*1910*/  SHF.R.S32.HI R2, RZ, 0x1f, R6 ;  /* 0x0000001fff027819 */ /* 0x002fc80000011406 */
[----:B------:R-:W-:-:S04]  /*1920*/  LEA.HI R2, R2, R6, RZ, 0x2 ;  /* 0x0000000602027211 */ /* 0x000fc800078f10ff */
[----:B------:R-:W-:Y:S01]  /*1930*/  SHF.R.S32.HI R2, RZ, 0x2, R2 ;  /* 0x00000002ff027819 */ /* 0x000fe20000011402 */
[----:B------:R-:W-:Y:S04]  /*1940*/  BSSY B0, `(.L_x_1258) ;  /* 0x0000019000007945 */ /* 0x000fe80003800000 */
[----:B---3--:R-:W-:-:S05]  /*1950*/  IMAD.IADD R10, R2, 0x1, R3 ;  /* 0x00000001020a7824 */ /* 0x008fca00078e0203 */
[----:B------:R-:W-:-:S13]  /*1960*/  ISETP.GE.AND P0, PT, R10, R13, PT ;  /* 0x0000000d0a00720c */ /* 0x000fda0003f06270 */
[----:B------:R-:W-:Y:S05]  /*1970*/  @P0 BRA `(.L_x_1259) ;  /* 0x0000015000000947 */ /* 0x000fea0003800000 */
[----:B------:R-:W3:Y:S01]  /*1980*/  LDL R14, [R1+0x7c] ;  /* 0x00007c00010e7983 */ /* 0x000ee20000100800 */
[C---:B------:R-:W-:Y:S02]  /*1990*/  IADD3 R17, R227.reuse, 0x20, RZ ;  /* 0x00000020e3117810 */ /* 0x040fe40007ffe0ff */
[C---:B------:R-:W-:Y:S02]  /*19a0*/  IADD3 R18, R227.reuse, 0x20, RZ ;  /* 0x00000020e3127810 */ /* 0x040fe40007ffe0ff */
[C---:B------:R-:W-:Y:S02]  /*19b0*/  IADD3 R15, R227.reuse, 0x40, RZ ;  /* 0x00000040e30f7810 */ /* 0x040fe40007ffe0ff */
[C---:B------:R-:W-:Y:S02]  /*19c0*/  IADD3 R16, R227.reuse, 0x40, RZ ;  /* 0x00000040e3107810 */ /* 0x040fe40007ffe0ff */
[----:B----4-:R-:W-:Y:S02]  /*19d0*/  LEA R8, P2, R227, R0, 0x1 ;  /* 0x00000000e3087211 */ /* 0x010fe400078408ff */
[----:B------:R-:W-:-:S02]  /*19e0*/  SHF.R.S32.HI R19, RZ, 0x1f, R227 ;  /* 0x0000001fff137819 */ /* 0x000fc400000114e3 */
[-C--:B------:R-:W-:Y:S02]  /*19f0*/  LEA R6, P1, R17, R0.reuse, 0x1 ;  /* 0x0000000011067211 */ /* 0x080fe400078208ff */
[----:B------:R-:W-:Y:S02]  /*1a00*/  SHF.R.S32.HI R18, RZ, 0x1f, R18 ;  /* 0x0000001fff127819 */ /* 0x000fe40000011412 */
[----:B------:R-:W-:Y:S02]  /*1a10*/  SHF.R.S32.HI R16, RZ, 0x1f, R16 ;  /* 0x0000001fff107819 */ /* 0x000fe40000011410 */
[----:B------:R-:W-:Y:S02]  /*1a20*/  LEA R2, P0, R15, R0, 0x1 ;  /* 0x000000000f027211 */ /* 0x000fe400078008ff */
[-C--:B--2---:R-:W-:Y:S02]  /*1a30*/  LEA.HI.X R9, R227, R4.reuse, R19, 0x1, P2 ;  /* 0x00000004e3097211 */ /* 0x084fe400010f0c13 */
[----:B------:R-:W-:-:S02]  /*1a40*/  LEA.HI.X R7, R17, R4, R18, 0x1, P1 ;  /* 0x0000000411077211 */ /* 0x000fc400008f0c12 */
        /* <DEDUP_REMOVED lines=8> */
.L_x_1259:
[----:B------:R-:W-:Y:S05]  /*1ad0*/  BSYNC B0 ;  /* 0x0000000000007941 */ /* 0x000fea0003800000 */
.L_x_1258:
[----:B------:R-:W-:Y:S05]  /*1ae0*/  BRA.DIV ~URZ, `(.L_x_1260) ;  /* 0x0000dca27f007947 */ /* 0x000fea000b800000 */
[----:B--2---:R2:W3:Y:S04]  /*1af0*/  SHFL.IDX PT, R4, R5, 0x1, 0x1c1f ;  /* 0x003c1f0005047f89 */ /* 0x0044e800000e0000 */
[----:B-1--4-:R2:W1:Y:S02]  /*1b00*/  SHFL.IDX PT, R0, R11, 0x1, 0x1c1f ;  /* 0x003c1f000b007f89 */ /* 0x01246400000e0000 */
.L_x_1314:
[----:B------:R-:W-:Y:S01]  /*1b10*/  IADD3 R2, R10, 0x20, RZ ;  /* 0x000000200a027810 */ /* 0x000fe20007ffe0ff */
[----:B------:R-:W-:Y:S03]  /*1b20*/  BSSY B0, `(.L_x_1261) ;  /* 0x0000018000007945 */ /* 0x000fe60003800000 */
[----:B------:R-:W-:-:S13]  /*1b30*/  ISETP.GE.AND P0, PT, R2, R13, PT ;  /* 0x0000000d0200720c */ /* 0x000fda0003f06270 */
[----:B------:R-:W-:Y:S05]  /*1b40*/  @P0 BRA `(.L_x_1262) ;  /* 0x0000015000000947 */ /* 0x000fea0003800000 */
[----:B------:R-:W4:Y:S01]  /*1b50*/  LDL R14, [R1+0x7c] ;  /* 0x00007c00010e7983 */ /* 0x000f220000100800 */
[C---:B------:R-:W-:Y:S02]  /*1b60*/  IADD3 R17, R227.reuse, 0x20, RZ ;  /* 0x00000020e3117810 */ /* 0x040fe40007ffe0ff */
[C---:B------:R-:W-:Y:S02]  /*1b70*/  IADD3 R18, R227.reuse, 0x20, RZ ;  /* 0x00000020e3127810 */ /* 0x040fe40007ffe0ff */
[C---:B------:R-:W-:Y:S02]  /*1b80*/  IADD3 R15, R227.reuse, 0x40, RZ ;  /* 0x00000040e30f7810 */ /* 0x040fe40007ffe0ff */
[C---:B------:R-:W-:Y:S02]  /*1b90*/  IADD3 R16, R227.reuse, 0x40, RZ ;  /* 0x00000040e3107810 */ /* 0x040fe40007ffe0ff */
[----:B-1----:R-:W-:Y:S02]  /*1ba0*/  LEA R8, P2, R227, R0, 0x1 ;  /* 0x00000000e3087211 */ /* 0x002fe400078408ff */
[----:B------:R-:W-:-:S02]  /*1bb0*/  SHF.R.S32.HI R19, RZ, 0x1f, R227 ;  /* 0x0000001fff137819 */ /* 0x000fc400000114e3 */
[-C--:B------:R-:W-:Y:S02]  /*1bc0*/  LEA R6, P1, R17, R0.reuse, 0x1 ;  /* 0x0000000011067211 */ /* 0x080fe400078208ff */
[----:B------:R-:W-:Y:S02]  /*1bd0*/  SHF.R.S32.HI R18, RZ, 0x1f, R18 ;  /* 0x0000001fff127819 */ /* 0x000fe40000011412 */
[----:B------:R-:W-:Y:S02]  /*1be0*/  SHF.R.S32.HI R16, RZ, 0x1f, R16 ;  /* 0x0000001fff107819 */ /* 0x000fe40000011410 */
[----:B------:R-:W-:Y:S02]  /*1bf0*/  LEA R2, P0, R15, R0, 0x1 ;  /* 0x000000000f027211 */ /* 0x000fe400078008ff */
[-C--:B---3--:R-:W-:Y:S02]  /*1c00*/  LEA.HI.X R9, R227, R4.reuse, R19, 0x1, P2 ;  /* 0x00000004e3097211 */ /* 0x088fe400010f0c13 */
[----:B------:R-:W-:-:S02]  /*1c10*/  LEA.HI.X R7, R17, R4, R18, 0x1, P1 ;  /* 0x0000000411077211 */ /* 0x000fc400008f0c12 */
[----:B------:R-:W-:Y:S01]  /*1c20*/  LEA.HI.X R3, R15, R4, R16, 0x1, P0 ;  /* 0x000000040f037211 */ /* 0x000fe200000f0c10 */
[----:B----4-:R-:W-:-:S05]  /*1c30*/  IMAD.SHL.U32 R0, R14, 0x2, RZ ;  /* 0x000000020e007824 */ /* 0x010fca00078e00ff */
[----:B------:R-:W-:Y:S01]  /*1c40*/  @!PT LDS RZ, [RZ] ;  /* 0x00000000fffff984 */ /* 0x000fe20000000800 */
[----:B------:R-:W-:Y:S01]  /*1c50*/  @!PT LDS RZ, [RZ] ;  /* 0x00000000fffff984 */ /* 0x000fe20000000800 */
[----:B------:R-:W-:Y:S01]  /*1c60*/  @!PT LDS RZ, [RZ] ;  /* 0x00000000fffff984 */ /* 0x000fe20000000800 */
[----:B------:R1:W-:Y:S04]  /*1c70*/  LDGSTS.E.BYPASS.LTC128B.128 [R0+0x6900], [R8.64], !P6 ;  /* 0x0690000008007fae */ /* 0x0003e8000f101d46 */
[----:B------:R1:W-:Y:S04]  /*1c80*/  LDGSTS.E.BYPASS.LTC128B.128 [R0+0x8900], [R6.64], !P5 ;  /* 0x0890000006007fae */ /* 0x0003e8000e901d46 */
[----:B------:R1:W-:Y:S02]  /*1c90*/  LDGSTS.E.BYPASS.LTC128B.128 [R0+0xa900], [R2.64], !P4 ;  /* 0x0a90000002007fae */ /* 0x0003e4000e101d46 */
.L_x_1262:
[----:B------:R-:W-:Y:S05]  /*1ca0*/  BSYNC B0 ;  /* 0x0000000000007941 */ /* 0x000fea0003800000 */
.L_x_1261:
[----:B------:R-:W-:Y:S05]  /*1cb0*/  BRA.DIV ~URZ, `(.L_x_1263) ;  /* 0x0000db927f007947 */ /* 0x000fea000b800000 */
[----:B---3--:R3:W4:Y:S02]  /*1cc0*/  SHFL.IDX PT, R4, R5, 0x2, 0x1c1f ;  /* 0x005c1f0005047f89 */ /* 0x00872400000e0000 */
.L_x_1315:
[----:B------:R-:W-:Y:S05]  /*1cd0*/  BRA.DIV ~URZ, `(.L_x_1264) ;  /* 0x0000dbe27f007947 */ /* 0x000fea000b800000 */
[----:B-1----:R1:W2:Y:S02]  /*1ce0*/  SHFL.IDX PT, R0, R11, 0x2, 0x1c1f ;  /* 0x005c1f000b007f89 */ /* 0x0022a400000e0000 */
.L_x_1316:
[----:B------:R-:W-:Y:S01]  /*1cf0*/  IADD3 R2, R10, 0x40, RZ ;  /* 0x000000400a027810 */ /* 0x000fe20007ffe0ff */
[----:B------:R-:W-:Y:S03]  /*1d00*/  BSSY B0, `(.L_x_1265) ;  /* 0x0000018000007945 */ /* 0x000fe60003800000 */
[----:B------:R-:W-:-:S13]  /*1d10*/  ISETP.GE.AND P0, PT, R2, R13, PT ;  /* 0x0000000d0200720c */ /* 0x000fda0003f06270 */
[----:B------:R-:W-:Y:S05]  /*1d20*/  @P0 BRA `(.L_x_1266) ;  /* 0x0000015000000947 */ /* 0x000fea0003800000 */
[----:B---3--:R-:W3:Y:S01]  /*1d30*/  LDL R14, [R1+0x7c] ;  /* 0x00007c00010e7983 */ /* 0x008ee20000100800 */
[C---:B------:R-:W-:Y:S02]  /*1d40*/  IADD3 R17, R227.reuse, 0x20, RZ ;  /* 0x00000020e3117810 */ /* 0x040fe40007ffe0ff */
[C---:B------:R-:W-:Y:S02]  /*1d50*/  IADD3 R18, R227.reuse, 0x20, RZ ;  /* 0x00000020e3127810 */ /* 0x040fe40007ffe0ff */
[C---:B------:R-:W-:Y:S02]  /*1d60*/  IADD3 R15, R227.reuse, 0x40, RZ ;  /* 0x00000040e30f7810 */ /* 0x040fe40007ffe0ff */
[C---:B------:R-:W-:Y:S02]  /*1d70*/  IADD3 R16, R227.reuse, 0x40, RZ ;  /* 0x00000040e3107810 */ /* 0x040fe40007ffe0ff */
[----:B--2---:R-:W-:Y:S02]  /*1d80*/  LEA R8, P2, R227, R0, 0x1 ;  /* 0x00000000e3087211 */ /* 0x004fe400078408ff */
[----:B------:R-:W-:-:S02]  /*1d90*/  SHF.R.S32.HI R19, RZ, 0x1f, R227 ;  /* 0x0000001fff137819 */ /* 0x000fc400000114e3 */
[-C--:B------:R-:W-:Y:S02]  /*1da0*/  LEA R6, P1, R17, R0.reuse, 0x1 ;  /* 0x0000000011067211 */ /* 0x080fe400078208ff */
[----:B------:R-:W-:Y:S02]  /*1db0*/  SHF.R.S32.HI R18, RZ, 0x1f, R18 ;  /* 0x0000001fff127819 */ /* 0x000fe40000011412 */
[----:B------:R-:W-:Y:S02]  /*1dc0*/  SHF.R.S32.HI R16, RZ, 0x1f, R16 ;  /* 0x0000001fff107819 */ /* 0x000fe40000011410 */
[----:B------:R-:W-:Y:S02]  /*1dd0*/  LEA R2, P0, R15, R0, 0x1 ;  /* 0x000000000f027211 */ /* 0x000fe400078008ff */
[-C--:B----4-:R-:W-:Y:S02]  /*1de0*/  LEA.HI.X R9, R227, R4.reuse, R19, 0x1, P2 ;  /* 0x00000004e3097211 */ /* 0x090fe400010f0c13 */
        /* <DEDUP_REMOVED lines=9> */
.L_x_1266:
[----:B------:R-:W-:Y:S05]  /*1e80*/  BSYNC B0 ;  /* 0x0000000000007941 */ /* 0x000fea0003800000 */
.L_x_1265:
[----:B------:R-:W-:Y:S05]  /*1e90*/  BRA.DIV ~URZ, `(.L_x_1267) ;  /* 0x0000da827f007947 */ /* 0x000fea000b800000 */
[----:B----4-:R4:W1:Y:S04]  /*1ea0*/  SHFL.IDX PT, R4, R5, 0x3, 0x1c1f ;  /* 0x007c1f0005047f89 */ /* 0x01086800000e0000 */
[----:B--2---:R4:W2:Y:S02]  /*1eb0*/  SHFL.IDX PT, R0, R11, 0x3, 0x1c1f ;  /* 0x007c1f000b007f89 */ /* 0x0048a400000e0000 */
.L_x_1317:
[----:B-1--4-:R-:W4:Y:S01]  /*1ec0*/  LDL R11, [R1+0x7c] ;  /* 0x00007c00010b7983 */ /* 0x012f220000100800 */
[----:B------:R-:W-:Y:S01]  /*1ed0*/  IADD3 R10, R10, 0x60, RZ ;  /* 0x000000600a0a7810 */ /* 0x000fe20007ffe0ff */
[----:B-----5:R-:W-:Y:S01]  /*1ee0*/  IMAD.WIDE.U32 R156, R12, c[0x0][0x2b0], RZ ;  /* 0x0000ac000c9c7a25 */ /* 0x020fe200078e00ff */
[----:B------:R-:W-:-:S02]  /*1ef0*/  SHF.R.S32.HI R104, RZ, 0x1f, R227 ;  /* 0x0000001fff687819 */ /* 0x000fc400000114e3 */
[----:B------:R-:W-:Y:S02]  /*1f00*/  ISETP.GE.AND P2, PT, R10, R13, PT ;  /* 0x0000000d0a00720c */ /* 0x000fe40003f46270 */
[C---:B------:R-:W-:Y:S01]  /*1f10*/  IADD3 R97, R227.reuse, 0x20, RZ ;  /* 0x00000020e3617810 */ /* 0x040fe20007ffe0ff */
[----:B------:R1:W-:Y:S01]  /*1f20*/  STL.64 [R1+0x18], R156 ;  /* 0x0000189c01007387 */ /* 0x0003e20000100a00 */
[C---:B------:R-:W-:Y:S02]  /*1f30*/  IADD3 R96, R227.reuse, 0x40, RZ ;  /* 0x00000040e3607810 */ /* 0x040fe40007ffe0ff */
[C---:B------:R-:W-:Y:S02]  /*1f40*/  IADD3 R99, R227.reuse, 0x20, RZ ;  /* 0x00000020e3637810 */ /* 0x040fe40007ffe0ff */
[----:B------:R-:W-:Y:S02]  /*1f50*/  IADD3 R98, R227, 0x40, RZ ;  /* 0x00000040e3627810 */ /* 0x000fe40007ffe0ff */
[----:B------:R-:W-:-:S02]  /*1f60*/  SHF.R.S32.HI R99, RZ, 0x1f, R99 ;  /* 0x0000001fff637819 */ /* 0x000fc40000011463 */
[----:B------:R-:W-:Y:S02]  /*1f70*/  SHF.R.S32.HI R98, RZ, 0x1f, R98 ;  /* 0x0000001fff627819 */ /* 0x000fe40000011462 */
[-C--:B--2---:R-:W-:Y:S02]  /*1f80*/  @!P2 LEA R8, P0, R227, R0.reuse, 0x1 ;  /* 0x00000000e308a211 */ /* 0x084fe400078008ff */
[----:B------:R-:W-:Y:S02]  /*1f90*/  @!P2 LEA R6, P1, R97, R0, 0x1 ;  /* 0x000000006106a211 */ /* 0x000fe400078208ff */
[----:B------:R-:W-:Y:S02]  /*1fa0*/  @!P2 LEA.HI.X R9, R227, R4, R104, 0x1, P0 ;  /* 0x00000004e309a211 */ /* 0x000fe400000f0c68 */
[----:B------:R-:W-:Y:S02]  /*1fb0*/  @!P2 LEA R2, P0, R96, R0, 0x1 ;  /* 0x000000006002a211 */ /* 0x000fe400078008ff */
[----:B------:R-:W-:-:S02]  /*1fc0*/  SHF.R.S32.HI R0, RZ, 0x1f, R12 ;  /* 0x0000001fff007819 */ /* 0x000fc4000001140c */
[-C--:B------:R-:W-:Y:S02]  /*1fd0*/  @!P2 LEA.HI.X R7, R97, R4.reuse, R99, 0x1, P1 ;  /* 0x000000046107a211 */ /* 0x080fe400008f0c63 */
[----:B------:R-:W-:Y:S01]  /*1fe0*/  @!P2 LEA.HI.X R3, R96, R4, R98, 0x1, P0 ;  /* 0x000000046003a211 */ /* 0x000fe200000f0c62 */
[----:B------:R-:W-:-:S04]  /*1ff0*/  IMAD R0, R0, c[0x0][0x2b0], RZ ;  /* 0x0000ac0000007a24 */ /* 0x000fc800078e02ff */
[----:B------:R-:W-:-:S04]  /*2000*/  IMAD R0, R12, c[0x0][0x2b4], R0 ;  /* 0x0000ad000c007a24 */ /* 0x000fc800078e0200 */
[----:B------:R-:W-:-:S05]  /*2010*/  IMAD.IADD R153, R157, 0x1, R0 ;  /* 0x000000019d997824 */ /* 0x000fca00078e0200 */
[----:B------:R1:W-:Y:S01]  /*2020*/  STL [R1+0x30], R153 ;  /* 0x0000309901007387 */ /* 0x0003e20000100800 */
[----:B----4-:R-:W-:-:S05]  /*2030*/  IMAD.SHL.U32 R218, R11, 0x2, RZ ;  /* 0x000000020bda7824 */ /* 0x010fca00078e00ff */
        /* <DEDUP_REMOVED lines=8> */
[----:B------:R-:W2:Y:S04]  /*20c0*/  LDL R158, [R1] ;  /* 0x00000000019e7983 */ /* 0x000ea80000100800 */
[----:B------:R-:W4:Y:S01]  /*20d0*/  LDL R159, [R1+0x20] ;  /* 0x00002000019f7983 */ /* 0x000f220000100800 */
[----:B------:R-:W-:-:S03]  /*20e0*/  IMAD.MOV.U32 R0, RZ, RZ, c[0x0][0x2b8] ;  /* 0x0000ae00ff007624 */ /* 0x000fc600078e00ff */
[----:B------:R-:W5:Y:S02]  /*20f0*/  LDL R34, [R1+0x40] ;  /* 0x0000400001227983 */ /* 0x000f640000100800 */
[----:B------:R-:W-:Y:S01]  /*2100*/  ISETP.NE.AND P2, PT, R0, 0x1, PT ;  /* 0x000000010000780c */ /* 0x000fe20003f45270 */
[----:B------:R-:W-:Y:S01]  /*2110*/  IMAD.MOV.U32 R219, RZ, RZ, RZ ;  /* 0x000000ffffdb7224 */ /* 0x000fe200078e00ff */
[----:B------:R-:W-:Y:S01]  /*2120*/  BAR.SYNC.DEFER_BLOCKING 0x0 ;  /* 0x0000000000007b1d */ /* 0x000fe20000010000 */
[----:B-12---:R-:W-:-:S05]  /*2130*/  IMAD R2, R140, 0x40, R158 ;  /* 0x000000408c027824 */ /* 0x006fca00078e029e */
[C---:B------:R-:W-:Y:S01]  /*2140*/  ISETP.GE.AND P1, PT, R2.reuse, R247, PT ;  /* 0x000000f70200720c */ /* 0x040fe20003f26270 */
[----:B----4-:R-:W-:-:S03]  /*2150*/  IMAD.IADD R2, R2, 0x1, R159 ;  /* 0x0000000102027824 */ /* 0x010fc600078e029f */
[----:B------:R-:W-:Y:S01]  /*2160*/  ISETP.GT.OR P1, PT, R158, 0x3f, P1 ;  /* 0x0000003f9e00780c */ /* 0x000fe20000f24670 */
[----:B------:R-:W-:-:S04]  /*2170*/  @P2 IMAD.HI.U32 R3, R2, c[0x0][0x2bc], RZ ;  /* 0x0000af0002032a27 */ /* 0x000fc800078e00ff */
[----:B------:R-:W-:Y:S01]  /*2180*/  IMAD.MOV.U32 R0, RZ, RZ, R2 ;  /* 0x000000ffff007224 */ /* 0x000fe200078e0002 */
[----:B------:R-:W-:-:S07]  /*2190*/  @P2 SHF.R.U32.HI R0, RZ, c[0x0][0x2c0], R3 ;  /* 0x0000b000ff002a19 */ /* 0x000fce0000011603 */
[----:B------:R-:W-:-:S04]  /*21a0*/  @!P1 IADD3 R3, P0, R0, R156, RZ ;  /* 0x0000009c00039210 */ /* 0x000fc80007f1e0ff */
[----:B---3--:R-:W-:Y:S02]  /*21b0*/  @!P1 LEA.HI.X.SX32 R5, R0, R153, 0x1, P0 ;  /* 0x0000009900059211 */ /* 0x008fe400000f0eff */
[----:B------:R-:W-:-:S04]  /*21c0*/  @!P1 LEA R4, P0, R3, c[0x0][0x2a0], 0x2 ;  /* 0x0000a80003049a11 */ /* 0x000fc800078010ff */
[----:B------:R-:W-:-:S05]  /*21d0*/  @!P1 LEA.HI.X R5, R3, c[0x0][0x2a4], R5, 0x2, P0 ;  /* 0x0000a90003059a11 */ /* 0x000fca00000f1405 */
[----:B------:R-:W2:Y:S01]  /*21e0*/  @!P1 LDG.E R219, [R4.64] ;  /* 0x0000000604db9981 */ /* 0x000ea2000c1e1900 */
[----:B------:R-:W-:-:S04]  /*21f0*/  IMAD.MOV R0, RZ, RZ, -R0 ;  /* 0x000000ffff007224 */ /* 0x000fc800078e0a00 */
[----:B------:R-:W-:Y:S01]  /*2200*/  IMAD R221, R0, c[0x0][0x2b8], R2 ;  /* 0x0000ae0000dd7a24 */ /* 0x000fe200078e0202 */
[----:B------:R-:W1:Y:S04]  /*2210*/  S2R R15, SR_TID.X ;  /* 0x00000000000f7919 */ /* 0x000e680000002100 */
[----:B------:R-:W-:Y:S01]  /*2220*/  SHF.R.S32.HI R29, RZ, 0x1f, R221 ;  /* 0x0000001fff1d7819 */ /* 0x000fe200000114dd */
[----:B------:R-:W-:-:S04]  /*2230*/  IMAD.WIDE.U32 R2, R221, c[0x0][0x1e0], RZ ;  /* 0x00007800dd027a25 */ /* 0x000fc800078e00ff */
[----:B------:R-:W-:-:S04]  /*2240*/  IMAD R0, R29, c[0x0][0x1e0], RZ ;  /* 0x000078001d007a24 */ /* 0x000fc800078e02ff */
[----:B------:R-:W-:-:S04]  /*2250*/  IMAD R0, R221, c[0x0][0x1e4], R0 ;  /* 0x00007900dd007a24 */ /* 0x000fc800078e0200 */
[----:B------:R-:W-:Y:S02]  /*2260*/  IMAD.IADD R3, R3, 0x1, R0 ;  /* 0x0000000103037824 */ /* 0x000fe400078e0200 */
[----:B------:R-:W-:Y:S02]  /*2270*/  IMAD R0, R31, c[0x0][0x1e8], RZ ;  /* 0x00007a001f007a24 */ /* 0x000fe400078e02ff */
[----:B-----5:R-:W-:-:S04]  /*2280*/  IMAD.WIDE.U32 R154, R34, c[0x0][0x1e8], RZ ;  /* 0x00007a00229a7a25 */ /* 0x020fc800078e00ff */
[----:B------:R-:W-:Y:S01]  /*2290*/  IMAD R0, R34, c[0x0][0x1ec], R0 ;  /* 0x00007b0022007a24 */ /* 0x000fe200078e0200 */
[----:B-1----:R-:W-:-:S03]  /*22a0*/  SHF.R.S32.HI R14, RZ, 0x1f, R15 ;  /* 0x0000001fff0e7819 */ /* 0x002fc6000001140f */
[----:B------:R-:W-:Y:S01]  /*22b0*/  IMAD.IADD R152, R155, 0x1, R0 ;  /* 0x000000019b987824 */ /* 0x000fe200078e0200 */
[----:B------:R-:W-:Y:S01]  /*22c0*/  LEA.HI R14, R14, R15, RZ, 0x2 ;  /* 0x0000000f0e0e7211 */ /* 0x000fe200078f10ff */
[----:B------:R-:W-:-:S03]  /*22d0*/  IMAD R148, R140, -0x40, R247 ;  /* 0xffffffc08c947824 */ /* 0x000fc600078e02f7 */
[----:B------:R-:W-:-:S05]  /*22e0*/  SHF.R.S32.HI R14, RZ, 0x2, R14 ;  /* 0x00000002ff0e7819 */ /* 0x000fca000001140e */
[----:B------:R-:W-:-:S05]  /*22f0*/  IMAD.IADD R28, R148, 0x1, -R14 ;  /* 0x00000001941c7824 */ /* 0x000fca00078e0a0e */
[----:B------:R-:W-:-:S13]  /*2300*/  ISETP.GE.AND P4, PT, R28, 0x1, PT ;  /* 0x000000011c00780c */ /* 0x000fda0003f86270 */
[----:B------:R-:W-:Y:S02]  /*2310*/  @P4 ISETP.GE.AND P1, PT, R227, c[0x0][0x1d4], PT ;  /* 0x00007500e3004a0c */ /* 0x000fe40003f26270 */
[----:B------:R-:W-:Y:S02]  /*2320*/  @P4 ISETP.GE.AND P5, PT, R97, c[0x0][0x1d4], PT ;  /* 0x0000750061004a0c */ /* 0x000fe40003fa6270 */
[----:B------:R-:W-:Y:S01]  /*2330*/  ISETP.GE.AND P6, PT, R28, 0x21, PT ;  /* 0x000000211c00780c */ /* 0x000fe20003fc6270 */
[----:B------:R-:W-:Y:S01]  /*2340*/  IMAD.WIDE.U32 R32, R34, c[0x0][0x210], RZ ;  /* 0x0000840022207a25 */ /* 0x000fe200078e00ff */
[----:B------:R-:W-:Y:S03]  /*2350*/  STL.64 [R1+0x10], R154 ;  /* 0x0000109a01007387 */ /* 0x000fe60000100a00 */
[----:B------:R-:W-:Y:S02]  /*2360*/  IMAD.SHL.U32 R149, R227, 0x2, RZ ;  /* 0x00000002e3957824 */ /* 0x000fe400078e00ff */
[----:B------:R-:W-:-:S02]  /*2370*/  IMAD.SHL.U32 R150, R97, 0x2, RZ ;  /* 0x0000000261967824 */ /* 0x000fc400078e00ff */
[----:B------:R-:W-:Y:S01]  /*2380*/  IMAD.SHL.U32 R151, R96, 0x2, RZ ;  /* 0x0000000260977824 */ /* 0x000fe200078e00ff */
[----:B------:R-:W-:Y:S04]  /*2390*/  STL [R1+0x24], R152 ;  /* 0x0000249801007387 */ /* 0x000fe80000100800 */
[----:B------:R-:W-:Y:S01]  /*23a0*/  STL.64 [R1+0x28], R32 ;  /* 0x0000282001007387 */ /* 0x000fe20000100a00 */
[----:B--2---:R-:W-:Y:S01]  /*23b0*/  SHF.R.S32.HI R30, RZ, 0x1f, R219 ;  /* 0x0000001fff1e7819 */ /* 0x004fe200000114db */
[----:B------:R-:W-:-:S04]  /*23c0*/  IMAD.WIDE.U32 R2, R219, c[0x0][0x1f0], R2 ;  /* 0x00007c00db027a25 */ /* 0x000fc800078e0002 */
[----:B------:R-:W-:Y:S01]  /*23d0*/  IMAD R4, R30, c[0x0][0x1f0], RZ ;  /* 0x00007c001e047a24 */ /* 0x000fe200078e02ff */
[----:B------:R-:W-:-:S03]  /*23e0*/  IADD3 R0, P0, R2, R154, RZ ;  /* 0x0000009a02007210 */ /* 0x000fc60007f1e0ff */
[----:B------:R-:W-:-:S05]  /*23f0*/  IMAD R4, R219, c[0x0][0x1f4], R4 ;  /* 0x00007d00db047a24 */ /* 0x000fca00078e0204 */
[----:B------:R-:W-:Y:S02]  /*2400*/  IADD3.X R3, R152, R3, R4, P0, !PT ;  /* 0x0000000398037210 */ /* 0x000fe400007fe404 */
[----:B------:R-:W-:-:S04]  /*2410*/  LEA R2, P0, R0, c[0x0][0x1c8], 0x1 ;  /* 0x0000720000027a11 */ /* 0x000fc800078008ff */
[----:B------:R-:W-:Y:S02]  /*2420*/  LEA.HI.X R0, R0, c[0x0][0x1cc], R3, 0x1, P0 ;  /* 0x0000730000007a11 */ /* 0x000fe400000f0c03 */
[----:B------:R-:W1:Y:S04]  /*2430*/  SHFL.IDX PT, R3, R2, RZ, 0x1c1f ;  /* 0x001c1fff02037589 */ /* 0x000e6800000e0000 */
[----:B------:R-:W2:Y:S04]  /*2440*/  SHFL.IDX PT, R4, R0, RZ, 0x1c1f ;  /* 0x001c1fff00047589 */ /* 0x000ea800000e0000 */
[----:B------:R-:W3:Y:S04]  /*2450*/  SHFL.IDX PT, R2, R2, 0x1, 0x1c1f ;  /* 0x003c1f0002027f89 */ /* 0x000ee800000e0000 */
[----:B------:R4:W5:Y:S01]  /*2460*/  SHFL.IDX PT, R10, R0, 0x1, 0x1c1f ;  /* 0x003c1f00000a7f89 */ /* 0x00096200000e0000 */
[----:B-1----:R-:W-:-:S04]  /*2470*/  @P4 LEA R6, P0, R227, R3, 0x1 ;  /* 0x00000003e3064211 */ /* 0x002fc800078008ff */
[----:B--2---:R-:W-:Y:S02]  /*2480*/  @P4 LEA.HI.X R7, R227, R4, R104, 0x1, P0 ;  /* 0x00000004e3074211 */ /* 0x004fe400000f0c68 */
[----:B------:R-:W-:Y:S01]  /*2490*/  @P4 LEA R8, P0, R97, R3, 0x1 ;  /* 0x0000000361084211 */ /* 0x000fe200078008ff */
[----:B----4-:R-:W-:-:S03]  /*24a0*/  @P4 IMAD.SHL.U32 R0, R11, 0x2, RZ ;  /* 0x000000020b004824 */ /* 0x010fc600078e00ff */
[----:B------:R-:W-:Y:S02]  /*24b0*/  @P4 LEA.HI.X R9, R97, R4, R99, 0x1, P0 ;  /* 0x0000000461094211 */ /* 0x000fe400000f0c63 */
[----:B------:R1:W-:Y:S01]  /*24c0*/  @P4 LDGSTS.E.BYPASS.LTC128B.128 [R0+0x3100], [R6.64], !P1 ;  /* 0x0310000006004fae */ /* 0x0003e2000c901d46 */
[----:B------:R-:W-:-:S03]  /*24d0*/  @P4 ISETP.GE.AND P1, PT, R96, c[0x0][0x1d4], PT ;  /* 0x0000750060004a0c */ /* 0x000fc60003f26270 */
[----:B------:R3:W-:Y:S01]  /*24e0*/  @P4 LDGSTS.E.BYPASS.LTC128B.128 [R0+0x4100], [R8.64], !P5 ;  /* 0x0410000008004fae */ /* 0x0007e2000e901d46 */
[----:B-1----:R-:W-:-:S04]  /*24f0*/  @P4 LEA R6, P0, R96, R3, 0x1 ;  /* 0x0000000360064211 */ /* 0x002fc800078008ff */
[----:B------:R-:W-:Y:S02]  /*2500*/  @P4 LEA.HI.X R7, R96, R4, R98, 0x1, P0 ;  /* 0x0000000460074211 */ /* 0x000fe400000f0c62 */
[----:B---3--:R-:W-:-:S03]  /*2510*/  @P6 LEA R8, P0, R227, R2, 0x1 ;  /* 0x00000002e3086211 */ /* 0x008fc600078008ff */
[----:B------:R1:W-:Y:S01]  /*2520*/  @P4 LDGSTS.E.BYPASS.LTC128B.128 [R0+0x5100], [R6.64], !P1 ;  /* 0x0510000006004fae */ /* 0x0003e2000c901d46 */
[----:B------:R-:W-:Y:S02]  /*2530*/  @P6 ISETP.GE.AND P4, PT, R227, c[0x0][0x1d4], PT ;  /* 0x00007500e3006a0c */ /* 0x000fe40003f86270 */
[C---:B------:R-:W-:Y:S02]  /*2540*/  @P6 LEA R4, P5, R97.reuse, R2, 0x1 ;  /* 0x0000000261046211 */ /* 0x040fe400078a08ff */
[----:B------:R-:W-:Y:S02]  /*2550*/  @P6 ISETP.GE.AND P1, PT, R97, c[0x0][0x1d4], PT ;  /* 0x0000750061006a0c */ /* 0x000fe40003f26270 */
[-C--:B-----5:R-:W-:Y:S02]  /*2560*/  @P6 LEA.HI.X R9, R227, R10.reuse, R104, 0x1, P0 ;  /* 0x0000000ae3096211 */ /* 0x0a0fe400000f0c68 */
[----:B------:R-:W-:Y:S02]  /*2570*/  @P6 ISETP.GE.AND P0, PT, R96, c[0x0][0x1d4], PT ;  /* 0x0000750060006a0c */ /* 0x000fe40003f06270 */
[----:B------:R-:W-:-:S02]  /*2580*/  @P6 LEA.HI.X R5, R97, R10, R99, 0x1, P5 ;  /* 0x0000000a61056211 */ /* 0x000fc400028f0c63 */
[----:B------:R-:W-:-:S04]  /*2590*/  @P6 LEA R2, P5, R96, R2, 0x1 ;  /* 0x0000000260026211 */ /* 0x000fc800078a08ff */
[----:B------:R-:W-:Y:S01]  /*25a0*/  @P6 LEA.HI.X R3, R96, R10, R98, 0x1, P5 ;  /* 0x0000000a60036211 */ /* 0x000fe200028f0c62 */
[----:B-1----:R-:W-:-:S05]  /*25b0*/  @P6 IMAD.SHL.U32 R0, R11, 0x2, RZ ;  /* 0x000000020b006824 */ /* 0x002fca00078e00ff */
[----:B------:R1:W-:Y:S04]  /*25c0*/  @P6 LDGSTS.E.BYPASS.LTC128B.128 [R0+0x3900], [R8.64], !P4 ;  /* 0x0390000008006fae */ /* 0x0003e8000e101d46 */
[----:B------:R2:W-:Y:S04]  /*25d0*/  @P6 LDGSTS.E.BYPASS.LTC128B.128 [R0+0x4900], [R4.64], !P1 ;  /* 0x0490000004006fae */ /* 0x0005e8000c901d46 */
[----:B------:R3:W-:Y:S04]  /*25e0*/  @P6 LDGSTS.E.BYPASS.LTC128B.128 [R0+0x5900], [R2.64], !P0 ;  /* 0x0590000002006fae */ /* 0x0007e8000c101d46 */
[----:B------:R-:W0:Y:S01]  /*25f0*/  LDGDEPBAR ;  /* 0x00000000000079af */ /* 0x000e220000000000 */
[----:B------:R-:W-:-:S04]  /*2600*/  DEPBAR.LE SB0, 0x1 ;  /* 0x000080400000791a */ /* 0x000fc80000000000 */
[----:B------:R-:W-:-:S04]  /*2610*/  DEPBAR.LE SB0, 0x0 ;  /* 0x000080000000791a */ /* 0x000fc80000000000 */
[----:B------:R-:W-:Y:S06]  /*2620*/  BAR.SYNC.DEFER_BLOCKING 0x0 ;  /* 0x0000000000007b1d */ /* 0x000fec0000010000 */
[----:B--2---:R-:W-:Y:S04]  /*2630*/  LDSM.16.M88.4 R4, [R203+0x1000] ;  /* 0x00100000cb04783b */ /* 0x004fe80000000200 */
[----:B------:R-:W2:Y:S04]  /*2640*/  LDSM.16.M88.4 R12, [R200] ;  /* 0x00000000c80c783b */ /* 0x000ea80000000200 */
[----:B------:R-:W4:Y:S04]  /*2650*/  LDSM.16.M88.4 R16, [R200+0x400] ;  /* 0x00040000c810783b */ /* 0x000f280000000200 */
[----:B------:R-:W5:Y:S04]  /*2660*/  LDSM.16.M88.4 R20, [R200+0x800] ;  /* 0x00080000c814783b */ /* 0x000f680000000200 */
[----:B------:R-:W5:Y:S04]  /*2670*/  LDSM.16.M88.4 R24, [R200+0xc00] ;  /* 0x000c0000c818783b */ /* 0x000f680000000200 */
[----:B-1----:R-:W1:Y:S01]  /*2680*/  LDSM.16.M88.4 R8, [R203] ;  /* 0x00000000cb08783b */ /* 0x002e620000000200 */
[----:B---3--:R-:W-:-:S02]  /*2690*/  IMAD R0, R29, c[0x0][0x208], RZ ;  /* 0x000082001d007a24 */ /* 0x008fc400078e02ff */
[----:B------:R-:W-:Y:S01]  /*26a0*/  IMAD.WIDE.U32 R2, R221, c[0x0][0x208], RZ ;  /* 0x00008200dd027a25 */ /* 0x000fe200078e00ff */
[----:B------:R-:W-:Y:S01]  /*26b0*/  SHF.L.U64.HI R142, R97, 0x1, R99 ;  /* 0x00000001618e7819 */ /* 0x000fe20000010263 */
[----:B------:R-:W-:Y:S02]  /*26c0*/  LDSM.16.M88.4 R40, [R215] ;  /* 0x00000000d728783b */ /* 0x000fe40000000200 */
[----:B------:R-:W-:Y:S01]  /*26d0*/  IMAD R0, R221, c[0x0][0x20c], R0 ;  /* 0x00008300dd007a24 */ /* 0x000fe200078e0200 */
[----:B------:R-:W-:Y:S01]  /*26e0*/  ISETP.GE.AND P5, PT, R227, c[0x0][0x1d4], PT ;  /* 0x00007500e3007a0c */ /* 0x000fe20003fa6270 */
[----:B------:R-:W-:Y:S02]  /*26f0*/  LDSM.16.M88.4 R36, [R205] ;  /* 0x00000000cd24783b */ /* 0x000fe40000000200 */
[----:B------:R-:W-:Y:S02]  /*2700*/  IMAD.IADD R3, R3, 0x1, R0 ;  /* 0x0000000103037824 */ /* 0x000fe400078e0200 */
[----:B------:R-:W-:-:S02]  /*2710*/  IMAD R0, R30, c[0x0][0x218], RZ ;  /* 0x000086001e007a24 */ /* 0x000fc400078e02ff */
[----:B------:R-:W-:Y:S01]  /*2720*/  IMAD.WIDE.U32 R2, R219, c[0x0][0x218], R2 ;  /* 0x00008600db027a25 */ /* 0x000fe200078e0002 */
[C---:B--2---:R-:W-:Y:S08]  /*2730*/  HMMA.16816.F32 R64, R4.reuse, R12, RZ ;  /* 0x0000000c0440723c */ /* 0x044ff000000018ff */
[C---:B----4-:R-:W-:Y:S08]  /*2740*/  HMMA.16816.F32 R44, R4.reuse, R16, RZ ;  /* 0x00000010042c723c */ /* 0x050ff000000018ff */
[C---:B-----5:R-:W-:Y:S08]  /*2750*/  HMMA.16816.F32 R68, R4.reuse, R20, RZ ;  /* 0x000000140444723c */ /* 0x060ff000000018ff */
[C---:B------:R-:W-:Y:S08]  /*2760*/  HMMA.16816.F32 R48, R4.reuse, R24, RZ ;  /* 0x000000180430723c */ /* 0x040ff000000018ff */
[C---:B------:R-:W-:Y:S08]  /*2770*/  HMMA.16816.F32 R84, R4.reuse, R14, RZ ;  /* 0x0000000e0454723c */ /* 0x040ff000000018ff */
[C---:B------:R-:W-:Y:S08]  /*2780*/  HMMA.16816.F32 R88, R4.reuse, R18, RZ ;  /* 0x000000120458723c */ /* 0x040ff000000018ff */
[C---:B------:R-:W-:Y:S08]  /*2790*/  HMMA.16816.F32 R92, R4.reuse, R22, RZ ;  /* 0x00000016045c723c */ /* 0x040ff000000018ff */
[----:B------:R-:W-:Y:S07]  /*27a0*/  HMMA.16816.F32 R116, R4, R26, RZ ;  /* 0x0000001a0474723c */ /* 0x000fee00000018ff */
[----:B------:R-:W-:-:S04]  /*27b0*/  IMAD R4, R31, c[0x0][0x210], RZ ;  /* 0x000084001f047a24 */ /* 0x000fc800078e02ff */
[----:B------:R-:W-:-:S04]  /*27c0*/  IMAD R4, R34, c[0x0][0x214], R4 ;  /* 0x0000850022047a24 */ /* 0x000fc800078e0204 */
[----:B------:R-:W-:Y:S02]  /*27d0*/  IMAD.IADD R5, R33, 0x1, R4 ;  /* 0x0000000121057824 */ /* 0x000fe400078e0204 */
[----:B------:R-:W-:Y:S01]  /*27e0*/  IMAD R4, R219, c[0x0][0x21c], R0 ;  /* 0x00008700db047a24 */ /* 0x000fe200078e0200 */
[----:B------:R-:W-:Y:S01]  /*27f0*/  IADD3 R0, P0, R2, R32, RZ ;  /* 0x0000002002007210 */ /* 0x000fe20007f1e0ff */
[C---:B-1----:R-:W-:Y:S01]  /*2800*/  HMMA.16816.F32 R120, R8.reuse, R12, RZ ;  /* 0x0000000c0878723c */ /* 0x042fe200000018ff */
[----:B------:R-:W-:Y:S02]  /*2810*/  STL [R1+0x34], R5 ;  /* 0x0000340501007387 */ /* 0x000fe40000100800 */
[----:B------:R-:W-:Y:S02]  /*2820*/  IADD3.X R2, R5, R3, R4, P0, !PT ;  /* 0x0000000305027210 */ /* 0x000fe400007fe404 */
[C---:B------:R-:W-:Y:S01]  /*2830*/  LEA R3, P0, R0.reuse, c[0x0][0x1f8], 0x1 ;  /* 0x00007e0000037a11 */ /* 0x040fe200078008ff */
[----:B------:R-:W-:Y:S03]  /*2840*/  LDSM.16.M88.4 R4, [R204+0x1000] ;  /* 0x00100000cc04783b */ /* 0x000fe60000000200 */
[----:B------:R-:W-:Y:S01]  /*2850*/  LEA.HI.X R12, R0, c[0x0][0x1fc], R2, 0x1, P0 ;  /* 0x00007f00000c7a11 */ /* 0x000fe200000f0c02 */
[C---:B------:R-:W-:Y:S01]  /*2860*/  HMMA.16816.F32 R76, R8.reuse, R18, RZ ;  /* 0x00000012084c723c */ /* 0x040fe200000018ff */
[----:B------:R-:W1:Y:S04]  /*2870*/  SHFL.IDX PT, R0, R3, RZ, 0x1c1f ;  /* 0x001c1fff03007589 */ /* 0x000e6800000e0000 */
[----:B------:R-:W-:Y:S03]  /*2880*/  LDSM.16.M88.4 R32, [R216] ;  /* 0x00000000d820783b */ /* 0x000fe60000000200 */
[C---:B------:R-:W-:Y:S08]  /*2890*/  HMMA.16816.F32 R56, R8.reuse, R20, RZ ;  /* 0x000000140838723c */ /* 0x040ff000000018ff */
[----:B------:R-:W-:Y:S07]  /*28a0*/  HMMA.16816.F32 R72, R8, R22, RZ ;  /* 0x000000160848723c */ /* 0x000fee00000018ff */
[----:B-1----:R-:W-:-:S02]  /*28b0*/  IADD3 R22, P1, R0, R149, RZ ;  /* 0x0000009500167210 */ /* 0x002fc40007f3e0ff */
[C---:B------:R-:W-:Y:S02]  /*28c0*/  IADD3 R20, P0, R0.reuse, R150, RZ ;  /* 0x0000009600147210 */ /* 0x040fe40007f1e0ff */
[----:B------:R-:W-:Y:S02]  /*28d0*/  IADD3 R18, P4, R0, R151, RZ ;  /* 0x0000009700127210 */ /* 0x000fe40007f9e0ff */
[----:B------:R-:W2:Y:S04]  /*28e0*/  LDL R0, [R1+0x4] ;  /* 0x0000040001007983 */ /* 0x000ea80000100800 */
[----:B------:R-:W1:Y:S04]  /*28f0*/  SHFL.IDX PT, R2, R12, RZ, 0x1c1f ;  /* 0x001c1fff0c027589 */ /* 0x000e6800000e0000 */
[----:B------:R-:W3:Y:S04]  /*2900*/  SHFL.IDX PT, R3, R3, 0x1, 0x1c1f ;  /* 0x003c1f0003037f89 */ /* 0x000ee800000e0000 */
[----:B------:R-:W4:Y:S01]  /*2910*/  SHFL.IDX PT, R12, R12, 0x1, 0x1c1f ;  /* 0x003c1f000c0c7f89 */ /* 0x000f2200000e0000 */
[----:B------:R-:W-:Y:S01]  /*2920*/  HMMA.16816.F32 R52, R8, R24, RZ ;  /* 0x000000180834723c */ /* 0x000fe200000018ff */
[----:B------:R-:W-:-:S07]  /*2930*/  SHF.L.U64.HI R143, R96, 0x1, R98 ;  /* 0x00000001608f7819 */ /* 0x000fce0000010262 */
[----:B------:R-:W-:Y:S01]  /*2940*/  HMMA.16816.F32 R60, R8, R26, RZ ;  /* 0x0000001a083c723c */ /* 0x000fe200000018ff */
[----:B------:R-:W5:Y:S01]  /*2950*/  LDSM.16.M88.4 R24, [R214] ;  /* 0x00000000d618783b */ /* 0x000f620000000200 */
[----:B------:R-:W-:Y:S02]  /*2960*/  SHF.L.U64.HI R141, R227, 0x1, R104 ;  /* 0x00000001e38d7819 */ /* 0x000fe40000010268 */
[----:B------:R-:W-:Y:S01]  /*2970*/  ISETP.LT.OR P6, PT, R28, 0x1, P5 ;  /* 0x000000011c00780c */ /* 0x000fe20002fc1670 */
[----:B-1----:R-:W-:-:S03]  /*2980*/  IMAD.X R21, R2, 0x1, R142, P0 ;  /* 0x0000000102157824 */ /* 0x002fc600000e068e */
[----:B------:R-:W-:Y:S01]  /*2990*/  HMMA.16816.F32 R100, R8, R14, RZ ;  /* 0x0000000e0864723c */ /* 0x000fe200000018ff */
[C---:B------:R-:W-:Y:S01]  /*29a0*/  IMAD.X R19, R2.reuse, 0x1, R143, P4 ;  /* 0x0000000102137824 */ /* 0x040fe200020e068f */
[----:B------:R-:W-:Y:S01]  /*29b0*/  ISETP.GE.AND P4, PT, R97, c[0x0][0x1d4], PT ;  /* 0x0000750061007a0c */ /* 0x000fe20003f86270 */
[----:B------:R-:W-:-:S04]  /*29c0*/  IMAD.X R23, R2, 0x1, R141, P1 ;  /* 0x0000000102177824 */ /* 0x000fc800008e068d */
[C---:B---3--:R-:W-:Y:S01]  /*29d0*/  IADD3 R14, P0, R3.reuse, R150, RZ ;  /* 0x00000096030e7210 */ /* 0x048fe20007f1e0ff */
[----:B------:R-:W-:Y:S01]  /*29e0*/  HMMA.16816.F32 R80, R8, R16, RZ ;  /* 0x000000100850723c */ /* 0x000fe200000018ff */
[----:B------:R-:W1:Y:S03]  /*29f0*/  LDSM.16.M88.4 R8, [R204] ;  /* 0x00000000cc08783b */ /* 0x000e660000000200 */
[----:B----4-:R-:W-:Y:S01]  /*2a00*/  IMAD.X R15, R12, 0x1, R142, P0 ;  /* 0x000000010c0f7824 */ /* 0x010fe200000e068e */
[----:B------:R-:W-:Y:S01]  /*2a10*/  ISETP.LT.OR P0, PT, R28, 0x1, P4 ;  /* 0x000000011c00780c */ /* 0x000fe20002701670 */
[----:B------:R-:W-:Y:S01]  /*2a20*/  @!PT LDS RZ, [RZ] ;  /* 0x00000000fffff984 */ /* 0x000fe20000000800 */
[----:B------:R-:W-:Y:S01]  /*2a30*/  @!PT LDS RZ, [RZ] ;  /* 0x00000000fffff984 */ /* 0x000fe20000000800 */
[----:B------:R-:W-:Y:S01]  /*2a40*/  @!PT LDS RZ, [RZ] ;  /* 0x00000000fffff984 */ /* 0x000fe20000000800 */
[----:B------:R3:W-:Y:S01]  /*2a50*/  LDGSTS.E.BYPASS.LTC128B.128 [R218+0x100], [R22.64], !P6 ;  /* 0x0010000016da7fae */ /* 0x0007e2000f101d46 */
[----:B------:R-:W-:-:S05]  /*2a60*/  IADD3 R16, P1, R3, R149, RZ ;  /* 0x0000009503107210 */ /* 0x000fca0007f3e0ff */
[----:B------:R-:W-:Y:S01]  /*2a70*/  IMAD.X R17, R12, 0x1, R141, P1 ;  /* 0x000000010c117824 */ /* 0x000fe200008e068d */
[----:B------:R-:W-:Y:S02]  /*2a80*/  ISETP.GE.AND P1, PT, R96, c[0x0][0x1d4], PT ;  /* 0x0000750060007a0c */ /* 0x000fe40003f26270 */
[C---:B------:R-:W-:Y:S02]  /*2a90*/  ISETP.LT.OR P5, PT, R28.reuse, 0x21, P5 ;  /* 0x000000211c00780c */ /* 0x040fe40002fa1670 */
[C---:B------:R-:W-:Y:S01]  /*2aa0*/  ISETP.LT.OR P6, PT, R28.reuse, 0x1, P1 ;  /* 0x000000011c00780c */ /* 0x040fe20000fc1670 */
[----:B------:R3:W-:Y:S01]  /*2ab0*/  LDGSTS.E.BYPASS.LTC128B.128 [R218+0x1100], [R20.64], !P0 ;  /* 0x0110000014da7fae */ /* 0x0007e2000c101d46 */
[C---:B------:R-:W-:Y:S02]  /*2ac0*/  ISETP.LT.OR P4, PT, R28.reuse, 0x21, P4 ;  /* 0x000000211c00780c */ /* 0x040fe40002781670 */
[----:B------:R-:W-:Y:S02]  /*2ad0*/  ISETP.LT.OR P1, PT, R28, 0x21, P1 ;  /* 0x000000211c00780c */ /* 0x000fe40000f21670 */
[----:B------:R-:W-:-:S05]  /*2ae0*/  IADD3 R2, P0, R3, R151, RZ ;  /* 0x0000009703027210 */ /* 0x000fca0007f1e0ff */
[----:B------:R-:W-:Y:S02]  /*2af0*/  IMAD.X R3, R12, 0x1, R143, P0 ;  /* 0x000000010c037824 */ /* 0x000fe400000e068f */
[----:B------:R4:W-:Y:S01]  /*2b00*/  LDGSTS.E.BYPASS.LTC128B.128 [R218+0x2100], [R18.64], !P6 ;  /* 0x0210000012da7fae */ /* 0x0009e2000f101d46 */
[C---:B-----5:R-:W-:Y:S03]  /*2b10*/  HMMA.16816.F32 R136, R4.reuse, R24, R48 ;  /* 0x000000180488723c */ /* 0x060fe60000001830 */
[----:B------:R4:W-:Y:S04]  /*2b20*/  LDGSTS.E.BYPASS.LTC128B.128 [R218+0x900], [R16.64], !P5 ;  /* 0x0090000010da7fae */ /* 0x0009e8000e901d46 */
[----:B------:R5:W-:Y:S01]  /*2b30*/  LDGSTS.E.BYPASS.LTC128B.128 [R218+0x1900], [R14.64], !P4 ;  /* 0x019000000eda7fae */ /* 0x000be2000e101d46 */
[C---:B------:R-:W-:Y:S03]  /*2b40*/  HMMA.16816.F32 R96, R4.reuse, R32, R44 ;  /* 0x000000200460723c */ /* 0x040fe6000000182c */
[----:B------:R2:W-:Y:S04]  /*2b50*/  LDGSTS.E.BYPASS.LTC128B.128 [R218+0x2900], [R2.64], !P1 ;  /* 0x0290000002da7fae */ /* 0x0005e8000c901d46 */
[----:B------:R-:W-:Y:S04]  /*2b60*/  LDSM.16.M88.4 R48, [R200+0x1000] ;  /* 0x00100000c830783b */ /* 0x000fe80000000200 */
[----:B------:R-:W-:Y:S01]  /*2b70*/  LDSM.16.M88.4 R44, [R200+0x1400] ;  /* 0x00140000c82c783b */ /* 0x000fe20000000200 */
[-C--:B------:R-:W-:Y:S03]  /*2b80*/  HMMA.16816.F32 R144, R4, R40.reuse, R68 ;  /* 0x000000280490723c */ /* 0x080fe60000001844 */
[----:B------:R-:W-:Y:S04]  /*2b90*/  LDSM.16.M88.4 R28, [R212] ;  /* 0x00000000d41c783b */ /* 0x000fe80000000200 */
[----:B------:R-:W0:Y:S01]  /*2ba0*/  LDGDEPBAR ;  /* 0x00000000000079af */ /* 0x000e220000000000 */
[----:B-1----:R-:W-:Y:S03]  /*2bb0*/  HMMA.16816.F32 R128, R8, R40, R56 ;  /* 0x000000280880723c */ /* 0x002fe60000001838 */
[----:B----4-:R-:W-:Y:S04]  /*2bc0*/  LDSM.16.M88.4 R16, [R200+0x1c00] ;  /* 0x001c0000c810783b */ /* 0x010fe80000000200 */
[----:B-----5:R-:W1:Y:S01]  /*2bd0*/  LDSM.16.M88.4 R12, [R203+0x3000] ;  /* 0x00300000cb0c783b */ /* 0x020e620000000200 */
[C---:B------:R-:W-:Y:S08]  /*2be0*/  HMMA.16816.F32 R64, R4.reuse, R36, R64 ;  /* 0x000000240440723c */ /* 0x040ff00000001840 */
[----:B------:R-:W-:Y:S08]  /*2bf0*/  HMMA.16816.F32 R68, R4, R38, R84 ;  /* 0x000000260444723c */ /* 0x000ff00000001854 */
[C---:B------:R-:W-:Y:S08]  /*2c00*/  HMMA.16816.F32 R120, R8.reuse, R36, R120 ;  /* 0x000000240878723c */ /* 0x040ff00000001878 */
[----:B------:R-:W-:Y:S01]  /*2c10*/  HMMA.16816.F32 R56, R8, R38, R100 ;  /* 0x000000260838723c */ /* 0x000fe20000001864 */
[----:B------:R-:W4:Y:S07]  /*2c20*/  LDSM.16.M88.4 R36, [R200+0x1800] ;  /* 0x00180000c824783b */ /* 0x000f2e0000000200 */
[----:B---3--:R-:W-:Y:S08]  /*2c30*/  HMMA.16816.F32 R20, R4, R34, R88 ;  /* 0x000000220414723c */ /* 0x008ff00000001858 */
[C---:B------:R-:W-:Y:S08]  /*2c40*/  HMMA.16816.F32 R124, R8.reuse, R32, R80 ;  /* 0x00000020087c723c */ /* 0x040ff00000001850 */
[C---:B------:R-:W-:Y:S01]  /*2c50*/  HMMA.16816.F32 R132, R8.reuse, R24, R52 ;  /* 0x000000180884723c */ /* 0x040fe20000001834 */
[----:B------:R-:W-:Y:S07]  /*2c60*/  LDSM.16.M88.4 R52, [R210] ;  /* 0x00000000d234783b */ /* 0x000fee0000000200 */
[C---:B------:R-:W-:Y:S01]  /*2c70*/  HMMA.16816.F32 R108, R8.reuse, R34, R76 ;  /* 0x00000022086c723c */ /* 0x040fe2000000184c */
[----:B------:R-:W-:Y:S07]  /*2c80*/  LDSM.16.M88.4 R32, [R213] ;  /* 0x00000000d520783b */ /* 0x000fee0000000200 */
[C---:B------:R-:W-:Y:S08]  /*2c90*/  HMMA.16816.F32 R112, R8.reuse, R42, R72 ;  /* 0x0000002a0870723c */ /* 0x040ff00000001848 */
[----:B------:R-:W-:Y:S01]  /*2ca0*/  HMMA.16816.F32 R104, R8, R26, R60 ;  /* 0x0000001a0868723c */ /* 0x000fe2000000183c */
[----:B------:R-:W3:Y:S07]  /*2cb0*/  LDSM.16.M88.4 R8, [R203+0x2000] ;  /* 0x00200000cb08783b */ /* 0x000eee0000000200 */
[C---:B------:R-:W-:Y:S08]  /*2cc0*/  HMMA.16816.F32 R92, R4.reuse, R42, R92 ;  /* 0x0000002a045c723c */ /* 0x040ff0000000185c */
[----:B------:R-:W-:Y:S01]  /*2cd0*/  HMMA.16816.F32 R116, R4, R26, R116 ;  /* 0x0000001a0474723c */ /* 0x000fe20000001874 */
[----:B------:R-:W-:Y:S04]  /*2ce0*/  LDSM.16.M88.4 R24, [R211] ;  /* 0x00000000d318783b */ /* 0x000fe80000000200 */
[----:B------:R-:W-:Y:S03]  /*2cf0*/  LDSM.16.M88.4 R4, [R204+0x3000] ;  /* 0x00300000cc04783b */ /* 0x000fe60000000200 */
[C---:B-1----:R-:W-:Y:S08]  /*2d00*/  HMMA.16816.F32 R100, R12.reuse, R48, R64 ;  /* 0x000000300c64723c */ /* 0x042ff00000001840 */
[C---:B------:R-:W-:Y:S01]  /*2d10*/  HMMA.16816.F32 R64, R12.reuse, R46, R20 ;  /* 0x0000002e0c40723c */ /* 0x040fe20000001814 */
[----:B------:R-:W1:Y:S07]  /*2d20*/  LDSM.16.M88.4 R20, [R204+0x2000] ;  /* 0x00200000cc14783b */ /* 0x000e6e0000000200 */
[C---:B------:R-:W-:Y:S08]  /*2d30*/  HMMA.16816.F32 R96, R12.reuse, R44, R96 ;  /* 0x0000002c0c60723c */ /* 0x040ff00000001860 */
[C---:B------:R-:W-:Y:S08]  /*2d40*/  HMMA.16816.F32 R84, R12.reuse, R50, R68 ;  /* 0x000000320c54723c */ /* 0x040ff00000001844 */
[C---:B----4-:R-:W-:Y:S08]  /*2d50*/  HMMA.16816.F32 R80, R12.reuse, R36, R144 ;  /* 0x000000240c50723c */ /* 0x050ff00000001890 */
        /* <DEDUP_REMOVED lines=13> */
[----:B------:R-:W3:Y:S07]  /*2e30*/  LDSM.16.M88.4 R16, [R203+0x5000] ;  /* 0x00500000cb10783b */ /* 0x000eee0000000200 */
[C---:B-1----:R-:W-:Y:S01]  /*2e40*/  HMMA.16816.F32 R108, R20.reuse, R24, R12 ;  /* 0x00000018146c723c */ /* 0x042fe2000000180c */
[----:B------:R-:W1:Y:S07]  /*2e50*/  LDSM.16.M88.4 R12, [R203+0x4000] ;  /* 0x00400000cb0c783b */ /* 0x000e6e0000000200 */
[C---:B------:R-:W-:Y:S01]  /*2e60*/  HMMA.16816.F32 R112, R20.reuse, R30, R44 ;  /* 0x0000001e1470723c */ /* 0x040fe2000000182c */
[----:B------:R-:W4:Y:S07]  /*2e70*/  LDSM.16.M88.4 R44, [R200+0x2400] ;  /* 0x00240000c82c783b */ /* 0x000f2e0000000200 */
[----:B------:R-:W-:Y:S01]  /*2e80*/  HMMA.16816.F32 R116, R20, R28, R40 ;  /* 0x0000001c1474723c */ /* 0x000fe20000001828 */
[----:B------:R-:W5:Y:S07]  /*2e90*/  LDSM.16.M88.4 R40, [R200+0x2800] ;  /* 0x00280000c828783b */ /* 0x000f6e0000000200 */
[C---:B------:R-:W-:Y:S08]  /*2ea0*/  HMMA.16816.F32 R100, R4.reuse, R32, R100 ;  /* 0x000000200464723c */ /* 0x040ff00000001864 */
[----:B------:R-:W-:Y:S08]  /*2eb0*/  HMMA.16816.F32 R136, R4, R34, R84 ;  /* 0x000000220488723c */ /* 0x000ff00000001854 */
[C---:B------:R-:W-:Y:S08]  /*2ec0*/  HMMA.16816.F32 R120, R20.reuse, R32, R72 ;  /* 0x000000201478723c */ /* 0x040ff00000001848 */
[----:B------:R-:W-:Y:S01]  /*2ed0*/  HMMA.16816.F32 R56, R20, R34, R56 ;  /* 0x000000221438723c */ /* 0x000fe20000001838 */
[----:B------:R-:W-:Y:S07]  /*2ee0*/  LDSM.16.M88.4 R32, [R209] ;  /* 0x00000000d120783b */ /* 0x000fee0000000200 */
[C---:B------:R-:W-:Y:S08]  /*2ef0*/  HMMA.16816.F32 R132, R4.reuse, R28, R96 ;  /* 0x0000001c0484723c */ /* 0x040ff00000001860 */
[C---:B------:R-:W-:Y:S01]  /*2f00*/  HMMA.16816.F32 R128, R4.reuse, R30, R64 ;  /* 0x0000001e0480723c */ /* 0x040fe20000001840 */
[----:B------:R-:W-:Y:S07]  /*2f10*/  LDSM.16.M88.4 R28, [R208] ;  /* 0x00000000d01c783b */ /* 0x000fee0000000200 */
[C---:B------:R-:W-:Y:S08]  /*2f20*/  HMMA.16816.F32 R84, R4.reuse, R24, R80 ;  /* 0x000000180454723c */ /* 0x040ff00000001850 */
[C---:B------:R-:W-:Y:S08]  /*2f30*/  HMMA.16816.F32 R80, R4.reuse, R26, R92 ;  /* 0x0000001a0450723c */ /* 0x040ff0000000185c */
[C---:B------:R-:W-:Y:S08]  /*2f40*/  HMMA.16816.F32 R124, R4.reuse, R52, R88 ;  /* 0x00000034047c723c */ /* 0x040ff00000001858 */
[----:B------:R-:W-:Y:S01]  /*2f50*/  HMMA.16816.F32 R64, R4, R54, R76 ;  /* 0x000000360440723c */ /* 0x000fe2000000184c */
[----:B------:R-:W1:Y:S07]  /*2f60*/  LDSM.16.M88.4 R4, [R204+0x5000] ;  /* 0x00500000cc04783b */ /* 0x000e6e0000000200 */
[C---:B------:R-:W-:Y:S01]  /*2f70*/  HMMA.16816.F32 R104, R20.reuse, R26, R60 ;  /* 0x0000001a1468723c */ /* 0x040fe2000000183c */
[----:B------:R-:W1:Y:S07]  /*2f80*/  LDSM.16.M88.4 R24, [R207] ;  /* 0x00000000cf18783b */ /* 0x000e6e0000000200 */
[C---:B------:R-:W-:Y:S08]  /*2f90*/  HMMA.16816.F32 R72, R20.reuse, R52, R68 ;  /* 0x000000341448723c */ /* 0x040ff00000001844 */
[----:B------:R-:W-:Y:S01]  /*2fa0*/  HMMA.16816.F32 R68, R20, R54, R8 ;  /* 0x000000361444723c */ /* 0x000fe20000001808 */
[----:B------:R-:W4:Y:S04]  /*2fb0*/  LDSM.16.M88.4 R8, [R204+0x4000] ;  /* 0x00400000cc08783b */ /* 0x000f280000000200 */
[----:B------:R-:W5:Y:S01]  /*2fc0*/  LDSM.16.M88.4 R20, [R206] ;  /* 0x00000000ce14783b */ /* 0x000f620000000200 */
[----:B--2---:R-:W-:Y:S01]  /*2fd0*/  ISETP.GT.AND P0, PT, R140, R0, PT ;  /* 0x000000008c00720c */ /* 0x004fe20003f04270 */
[----:B------:R-:W-:-:S04]  /*2fe0*/  DEPBAR.LE SB0, 0x0 ;  /* 0x000080000000791a */ /* 0x000fc80000000000 */
[C---:B---3--:R-:W-:Y:S08]  /*2ff0*/  HMMA.16816.F32 R100, R16.reuse, R48, R100 ;  /* 0x000000301064723c */ /* 0x048ff00000001864 */
[----:B------:R-:W-:Y:S08]  /*3000*/  HMMA.16816.F32 R96, R16, R50, R136 ;  /* 0x000000321060723c */ /* 0x000ff00000001888 */
[C---:B-1----:R-:W-:Y:S08]  /*3010*/  HMMA.16816.F32 R60, R12.reuse, R48, R120 ;  /* 0x000000300c3c723c */ /* 0x042ff00000001878 */
[----:B------:R-:W-:Y:S08]  /*3020*/  HMMA.16816.F32 R56, R12, R50, R56 ;  /* 0x000000320c38723c */ /* 0x000ff00000001838 */
[C---:B----4-:R-:W-:Y:S08]  /*3030*/  HMMA.16816.F32 R92, R16.reuse, R44, R132 ;  /* 0x0000002c105c723c */ /* 0x050ff00000001884 */
[----:B------:R-:W-:Y:S08]  /*3040*/  HMMA.16816.F32 R88, R16, R46, R128 ;  /* 0x0000002e1058723c */ /* 0x000ff00000001880 */
[C---:B------:R-:W-:Y:S08]  /*3050*/  HMMA.16816.F32 R52, R12.reuse, R44, R116 ;  /* 0x0000002c0c34723c */ /* 0x040ff00000001874 */
[----:B------:R-:W-:Y:S08]  /*3060*/  HMMA.16816.F32 R48, R12, R46, R112 ;  /* 0x0000002e0c30723c */ /* 0x000ff00000001870 */
[C---:B-----5:R-:W-:Y:S08]  /*3070*/  HMMA.16816.F32 R84, R16.reuse, R40, R84 ;  /* 0x000000281054723c */ /* 0x060ff00000001854 */
[C---:B------:R-:W-:Y:S08]  /*3080*/  HMMA.16816.F32 R80, R16.reuse, R42, R80 ;  /* 0x0000002a1050723c */ /* 0x040ff00000001850 */
[C---:B------:R-:W-:Y:S08]  /*3090*/  HMMA.16816.F32 R76, R16.reuse, R36, R124 ;  /* 0x00000024104c723c */ /* 0x040ff0000000187c */
[----:B------:R-:W-:Y:S08]  /*30a0*/  HMMA.16816.F32 R64, R16, R38, R64 ;  /* 0x000000261040723c */ /* 0x000ff00000001840 */
[C---:B------:R-:W-:Y:S08]  /*30b0*/  HMMA.16816.F32 R44, R12.reuse, R40, R108 ;  /* 0x000000280c2c723c */ /* 0x040ff0000000186c */
[C---:B------:R-:W-:Y:S08]  /*30c0*/  HMMA.16816.F32 R40, R12.reuse, R42, R104 ;  /* 0x0000002a0c28723c */ /* 0x040ff00000001868 */
[C---:B------:R-:W-:Y:S08]  /*30d0*/  HMMA.16816.F32 R16, R12.reuse, R36, R72 ;  /* 0x000000240c10723c */ /* 0x040ff00000001848 */
[----:B------:R-:W-:Y:S01]  /*30e0*/  HMMA.16816.F32 R12, R12, R38, R68 ;  /* 0x000000260c0c723c */ /* 0x000fe20000001844 */
[----:B------:R-:W-:Y:S01]  /*30f0*/  BSSY B0, `(.L_x_1268) ;  /* 0x000005d000007945 */ /* 0x000fe20003800000 */
[----:B------:R-:W-:-:S06]  /*3100*/  ISETP.GT.AND P1, PT, R158, 0x3f, PT ;  /* 0x0000003f9e00780c */ /* 0x000fcc0003f24270 */
        /* <DEDUP_REMOVED lines=15> */
[----:B------:R-:W-:Y:S01]  /*3200*/  HMMA.16816.F32 R24, R8, R22, R12 ;  /* 0x000000160818723c */ /* 0x000fe2000000180c */
[----:B------:R-:W-:Y:S06]  /*3210*/  BAR.SYNC.DEFER_BLOCKING 0x0 ;  /* 0x0000000000007b1d */ /* 0x000fec0000010000 */
[----:B------:R-:W-:Y:S01]  /*3220*/  @!UPT UIADD3 URZ, URZ, URZ, URZ ;  /* 0x0000003f3f3ff290 */ /* 0x000fe2000fffe03f */
[----:B------:R-:W-:Y:S11]  /*3230*/  @!P0 BRA `(.L_x_1269) ;  /* 0x0000048000008947 */ /* 0x000ff60003800000 */
[----:B------:R-:W-:Y:S01]  /*3240*/  IMAD R2, R140, 0x40, R159 ;  /* 0x000000408c027824 */ /* 0x000fe200078e029f */
[----:B------:R-:W-:-:S04]  /*3250*/  MOV R219, RZ ;  /* 0x000000ff00db7202 */ /* 0x000fc80000000f00 */
        /* <DEDUP_REMOVED lines=8> */
[----:B------:R-:W2:Y:S01]  /*32e0*/  @!P1 LDG.E R219, [R4.64] ;  /* 0x0000000604db9981 */ /* 0x000ea2000c1e1900 */
[----:B------:R-:W-:-:S04]  /*32f0*/  IMAD.MOV R0, RZ, RZ, -R0 ;  /* 0x000000ffff007224 */ /* 0x000fc800078e0a00 */
[----:B------:R-:W-:-:S04]  /*3300*/  IMAD R221, R0, c[0x0][0x2b8], R2 ;  /* 0x0000ae0000dd7a24 */ /* 0x000fc800078e0202 */
[----:B------:R-:W-:Y:S01]  /*3310*/  IMAD.WIDE.U32 R2, R221, c[0x0][0x1e0], RZ ;  /* 0x00007800dd027a25 */ /* 0x000fe200078e00ff */
[----:B------:R-:W-:-:S05]  /*3320*/  SHF.R.S32.HI R0, RZ, 0x1f, R221 ;  /* 0x0000001fff007819 */ /* 0x000fca00000114dd */
[----:B------:R-:W-:-:S04]  /*3330*/  IMAD R0, R0, c[0x0][0x1e0], RZ ;  /* 0x0000780000007a24 */ /* 0x000fc800078e02ff */
[----:B------:R-:W-:-:S05]  /*3340*/  IMAD R0, R221, c[0x0][0x1e4], R0 ;  /* 0x00007900dd007a24 */ /* 0x000fca00078e0200 */
[----:B------:R-:W-:Y:S02]  /*3350*/  IADD3 R3, R3, R0, RZ ;  /* 0x0000000003037210 */ /* 0x000fe40007ffe0ff */
        /* <DEDUP_REMOVED lines=10> */
.L_x_1318:
[----:B------:R-:W-:Y:S05]  /*3400*/  BRA.DIV ~URZ, `(.L_x_1271) ;  /* 0x0000c6427f007947 */ /* 0x000fea000b800000 */
[----:B------:R-:W3:Y:S01]  /*3410*/  SHFL.IDX PT, R0, R12, RZ, 0x1c1f ;  /* 0x001c1fff0c007589 */ /* 0x000ee200000e0000 */
[C---:B------:R-:W-:Y:S02]  /*3420*/  IADD3 R2, R227.reuse, 0x20, RZ ;  /* 0x00000020e3027810 */ /* 0x040fe40007ffe0ff */
[C---:B------:R-:W-:Y:S02]  /*3430*/  IADD3 R8, R227.reuse, 0x40, RZ ;  /* 0x00000040e3087810 */ /* 0x040fe40007ffe0ff */
[----:B------:R-:W-:Y:S02]  /*3440*/  ISETP.GE.AND P4, PT, R2, c[0x0][0x1d4], PT ;  /* 0x0000750002007a0c */ /* 0x000fe40003f86270 */
[----:B------:R-:W-:Y:S02]  /*3450*/  ISETP.GE.AND P5, PT, R227, c[0x0][0x1d4], PT ;  /* 0x00007500e3007a0c */ /* 0x000fe40003fa6270 */
[----:B------:R-:W-:-:S02]  /*3460*/  SEL R10, RZ, 0x10, P4 ;  /* 0x00000010ff0a7807 */ /* 0x000fc40002000000 */
[----:B------:R-:W-:Y:S02]  /*3470*/  SEL R11, RZ, 0x10, P5 ;  /* 0x00000010ff0b7807 */ /* 0x000fe40002800000 */
[C---:B---3--:R-:W-:Y:S02]  /*3480*/  IADD3 R6, P0, R0.reuse, R149, RZ ;  /* 0x0000009500067210 */ /* 0x048fe40007f1e0ff */
[----:B------:R-:W-:-:S03]  /*3490*/  IADD3 R2, P6, R0, R150, RZ ;  /* 0x0000009600027210 */ /* 0x000fc60007fde0ff */
[----:B--2---:R-:W-:Y:S01]  /*34a0*/  IMAD.X R7, R4, 0x1, R141, P0 ;  /* 0x0000000104077824 */ /* 0x004fe200000e068d */
[----:B------:R-:W-:Y:S01]  /*34b0*/  ISETP.GE.AND P0, PT, R8, c[0x0][0x1d4], PT ;  /* 0x0000750008007a0c */ /* 0x000fe20003f06270 */
[----:B------:R-:W-:Y:S01]  /*34c0*/  IMAD.X R3, R4, 0x1, R142, P6 ;  /* 0x0000000104037824 */ /* 0x000fe200030e068e */
[----:B------:R-:W-:Y:S02]  /*34d0*/  IADD3 R8, P6, R0, R151, RZ ;  /* 0x0000009700087210 */ /* 0x000fe40007fde0ff */
[----:B------:R-:W-:Y:S01]  /*34e0*/  @!PT LDS RZ, [RZ] ;  /* 0x00000000fffff984 */ /* 0x000fe20000000800 */
[----:B------:R-:W-:Y:S01]  /*34f0*/  @!PT LDS RZ, [RZ] ;  /* 0x00000000fffff984 */ /* 0x000fe20000000800 */
[----:B------:R2:W-:Y:S03]  /*3500*/  LDGSTS.E.BYPASS.LTC128B.128 [R218+0x3100], [R6.64], !P5 ;  /* 0x0310000006da7fae */ /* 0x0005e6000e901d46 */
[----:B------:R-:W-:Y:S01]  /*3510*/  IMAD.X R9, R4, 0x1, R143, P6 ;  /* 0x0000000104097824 */ /* 0x000fe200030e068f */
[----:B------:R2:W-:Y:S04]  /*3520*/  LDGSTS.E.BYPASS.LTC128B.128 [R218+0x4100], [R2.64], !P4 ;  /* 0x0410000002da7fae */ /* 0x0005e8000e101d46 */
[----:B------:R-:W3:Y:S04]  /*3530*/  SHFL.IDX PT, R0, R12, 0x1, 0x1c1f ;  /* 0x003c1f000c007f89 */ /* 0x000ee800000e0000 */
[----:B------:R2:W-:Y:S04]  /*3540*/  LDGSTS.E.BYPASS.LTC128B.128 [R218+0x5100], [R8.64], !P0 ;  /* 0x0510000008da7fae */ /* 0x0005e8000c101d46 */
[----:B------:R4:W1:Y:S02]  /*3550*/  SHFL.IDX PT, R4, R5, 0x1, 0x1c1f ;  /* 0x003c1f0005047f89 */ /* 0x00086400000e0000 */
[----:B-1--4-:R-:W-:-:S02]  /*3560*/  SEL R5, RZ, 0x10, P0 ;  /* 0x00000010ff057807 */ /* 0x012fc40000000000 */
.L_x_1319:
[----:B--23--:R-:W-:Y:S02]  /*3570*/  IADD3 R2, -R11, 0x10, RZ ;  /* 0x000000100b027810 */ /* 0x00cfe40007ffe1ff */
[----:B------:R-:W-:-:S02]  /*3580*/  IADD3 R3, -R10, 0x10, RZ ;  /* 0x000000100a037810 */ /* 0x000fc40007ffe1ff */
[----:B------:R-:W-:Y:S02]  /*3590*/  LOP3.LUT R2, R2, 0xf, RZ, 0xc0, !PT ;  /* 0x0000000f02027812 */ /* 0x000fe400078ec0ff */
[----:B------:R-:W-:Y:S02]  /*35a0*/  IADD3 R6, -R5, 0x10, RZ ;  /* 0x0000001005067810 */ /* 0x000fe40007ffe1ff */
[----:B------:R-:W-:Y:S02]  /*35b0*/  LOP3.LUT R3, R3, 0xf, RZ, 0xc0, !PT ;  /* 0x0000000f03037812 */ /* 0x000fe400078ec0ff */
[-C--:B------:R-:W-:Y:S02]  /*35c0*/  IADD3 R8, P4, P0, R2, R0.reuse, R149 ;  /* 0x0000000002087210 */ /* 0x080fe4000789e095 */
[----:B------:R-:W-:Y:S02]  /*35d0*/  LOP3.LUT R2, R6, 0xf, RZ, 0xc0, !PT ;  /* 0x0000000f06027812 */ /* 0x000fe400078ec0ff */
[----:B------:R-:W-:-:S02]  /*35e0*/  IADD3 R6, P6, P5, R3, R0, R150 ;  /* 0x0000000003067210 */ /* 0x000fc40007dde096 */
[----:B------:R-:W-:Y:S02]  /*35f0*/  IADD3.X R9, RZ, R4, R141, P4, P0 ;  /* 0x00000004ff097210 */ /* 0x000fe400027e048d */
[----:B------:R-:W-:Y:S02]  /*3600*/  IADD3 R2, P4, P0, R2, R0, R151 ;  /* 0x0000000002027210 */ /* 0x000fe4000789e097 */
[-C--:B------:R-:W-:Y:S02]  /*3610*/  IADD3.X R7, RZ, R4.reuse, R142, P6, P5 ;  /* 0x00000004ff077210 */ /* 0x080fe400037ea48e */
[----:B------:R-:W-:Y:S02]  /*3620*/  ISETP.NE.U32.AND P6, PT, R11, RZ, PT ;  /* 0x000000ff0b00720c */ /* 0x000fe40003fc5070 */
[----:B------:R-:W-:Y:S02]  /*3630*/  ISETP.NE.U32.AND P5, PT, R10, RZ, PT ;  /* 0x000000ff0a00720c */ /* 0x000fe40003fa5070 */
[----:B------:R-:W-:-:S02]  /*3640*/  IADD3.X R3, RZ, R4, R143, P4, P0 ;  /* 0x00000004ff037210 */ /* 0x000fc400027e048f */
[----:B------:R-:W-:-:S07]  /*3650*/  ISETP.NE.U32.AND P0, PT, R5, RZ, PT ;  /* 0x000000ff0500720c */ /* 0x000fce0003f05070 */
[----:B------:R-:W-:Y:S01]  /*3660*/  @!PT LDS RZ, [RZ] ;  /* 0x00000000fffff984 */ /* 0x000fe20000000800 */
[----:B------:R-:W-:Y:S01]  /*3670*/  @!PT LDS RZ, [RZ] ;  /* 0x00000000fffff984 */ /* 0x000fe20000000800 */
[----:B------:R-:W-:Y:S01]  /*3680*/  @!PT LDS RZ, [RZ] ;  /* 0x00000000fffff984 */ /* 0x000fe20000000800 */
[----:B------:R1:W-:Y:S04]  /*3690*/  LDGSTS.E.BYPASS.LTC128B.128.ZFILL [R218+0x3900], [R8.64], P6 ;  /* 0x0390000008da7fae */ /* 0x0003e8000b141d46 */
[----:B------:R1:W-:Y:S04]  /*36a0*/  LDGSTS.E.BYPASS.LTC128B.128.ZFILL [R218+0x4900], [R6.64], P5 ;  /* 0x0490000006da7fae */ /* 0x0003e8000a941d46 */
[----:B------:R1:W-:Y:S02]  /*36b0*/  LDGSTS.E.BYPASS.LTC128B.128.ZFILL [R218+0x5900], [R2.64], P0 ;  /* 0x0590000002da7fae */ /* 0x0003e40008141d46 */
.L_x_1269:
[----:B------:R-:W-:Y:S05]  /*36c0*/  BSYNC B0 ;  /* 0x0000000000007941 */ /* 0x000fea0003800000 */
.L_x_1268:
[----:B-1----:R-:W2:Y:S04]  /*36d0*/  LDL R3, [R1+0x74] ;  /* 0x0000740001037983 */ /* 0x002ea80000100800 */
[----:B------:R-:W2:Y:S04]  /*36e0*/  LDL R2, [R1+0xb0] ;  /* 0x0000b00001027983 */ /* 0x000ea80000100800 */
[----:B------:R-:W3:Y:S01]  /*36f0*/  LDL R5, [R1+0x38] ;  /* 0x0000380001057983 */ /* 0x000ee20000100800 */
[----:B------:R-:W-:-:S03]  /*3700*/  MOV R0, 0x1 ;  /* 0x0000000100007802 */ /* 0x000fc60000000f00 */
[----:B------:R-:W0:Y:S02]  /*3710*/  LDGDEPBAR ;  /* 0x00000000000079af */ /* 0x000e240000000000 */
[----:B------:R-:W-:Y:S01]  /*3720*/  IMAD R0, R140, -0x40, R0 ;  /* 0xffffffc08c007824 */ /* 0x000fe200078e0200 */
[----:B--2---:R-:W-:Y:S02]  /*3730*/  IADD3 R4, R2, R3, RZ ;  /* 0x0000000302047210 */ /* 0x004fe40007ffe0ff */
[----:B------:R-:W-:Y:S02]  /*3740*/  MOV R3, c[0x0][0x2ac] ;  /* 0x0000ab0000037a02 */ /* 0x000fe40000000f00 */
[----:B---3--:R-:W-:Y:S01]  /*3750*/  IADD3 R6, -R5, R148, RZ ;  /* 0x0000009405067210 */ /* 0x008fe20007ffe1ff */
[----:B------:R-:W-:Y:S01]  /*3760*/  @P3 IMAD.HI.U32 R2, R4, c[0x0][0x2c8], RZ ;  /* 0x0000b20004023a27 */ /* 0x000fe200078e00ff */
[----:B------:R1:W-:Y:S03]  /*3770*/  STL [R1+0x8], R4 ;  /* 0x0000080401007387 */ /* 0x0003e60000100800 */
[----:B------:R-:W-:-:S05]  /*3780*/  IMAD R0, R3, c[0x0][0x1d0], R0 ;  /* 0x0000740003007a24 */ /* 0x000fca00078e0200 */
[----:B------:R-:W-:Y:S02]  /*3790*/  IADD3 R5, R0, -c[0x0][0x168], -R5 ;  /* 0x80005a0000057a10 */ /* 0x000fe40007ffe805 */
[----:B-1----:R-:W-:Y:S01]  /*37a0*/  @P3 SHF.R.U32.HI R4, RZ, c[0x0][0x2cc], R2 ;  /* 0x0000b300ff043a19 */ /* 0x002fe20000011602 */
[----:B------:R-:W-:Y:S05]  /*37b0*/  BRA.DIV ~URZ, `(.L_x_1272) ;  /* 0x0000c4e27f007947 */ /* 0x000fea000b800000 */
[----:B------:R1:W2:Y:S02]  /*37c0*/  SHFL.IDX PT, R0, R4, RZ, 0x1c1f ;  /* 0x001c1fff04007589 */ /* 0x0002a400000e0000 */
.L_x_1320:
[----:B--2---:R-:W-:-:S05]  /*37d0*/  IMAD.IADD R0, R5, 0x1, R0 ;  /* 0x0000000105007824 */ /* 0x004fca00078e0200 */
[----:B------:R-:W-:-:S04]  /*37e0*/  IMNMX R0, R6, R0, PT ;  /* 0x0000000006007217 */ /* 0x000fc80003800200 */
        /* <DEDUP_REMOVED lines=20> */
[----:B------:R-:W-:Y:S02]  /*3930*/  FSEL R108, R44, -INF , P6 ;  /* 0xff8000002c6c7808 */ /* 0x000fe40003000000 */
[----:B------:R-:W-:Y:S02]  /*3940*/  FSEL R107, R45, -INF , P5 ;  /* 0xff8000002d6b7808 */ /* 0x000fe40002800000 */
[----:B------:R-:W-:Y:S02]  /*3950*/  FSEL R106, R40, -INF , P4 ;  /* 0xff800000286a7808 */ /* 0x000fe40002000000 */
[----:B------:R-:W-:-:S02]  /*3960*/  FSEL R105, R41, -INF , P0 ;  /* 0xff80000029697808 */ /* 0x000fc40000000000 */
[C---:B------:R-:W-:Y:S02]  /*3970*/  ISETP.GT.AND P6, PT, R0.reuse, 0x30, PT ;  /* 0x000000300000780c */ /* 0x040fe40003fc4270 */
[C---:B------:R-:W-:Y:S02]  /*3980*/  ISETP.GT.AND P5, PT, R0.reuse, 0x31, PT ;  /* 0x000000310000780c */ /* 0x040fe40003fa4270 */
[C---:B------:R-:W-:Y:S02]  /*3990*/  ISETP.GT.AND P4, PT, R0.reuse, 0x38, PT ;  /* 0x000000380000780c */ /* 0x040fe40003f84270 */
[----:B------:R-:W-:Y:S02]  /*39a0*/  ISETP.GT.AND P0, PT, R0, 0x39, PT ;  /* 0x000000390000780c */ /* 0x000fe40003f04270 */
[----:B------:R-:W-:Y:S02]  /*39b0*/  FSEL R99, R28, -INF , P6 ;  /* 0xff8000001c637808 */ /* 0x000fe40003000000 */
[----:B------:R-:W-:-:S02]  /*39c0*/  FSEL R98, R29, -INF , P5 ;  /* 0xff8000001d627808 */ /* 0x000fc40002800000 */
[----:B------:R-:W-:Y:S02]  /*39d0*/  FSEL R97, R24, -INF , P4 ;  /* 0xff80000018617808 */ /* 0x000fe40002000000 */
[----:B------:R-:W-:Y:S01]  /*39e0*/  FSEL R96, R25, -INF , P0 ;  /* 0xff80000019607808 */ /* 0x000fe20000000000 */
[----:B------:R-:W-:Y:S05]  /*39f0*/  BRA.DIV ~URZ, `(.L_x_1273) ;  /* 0x0000c3027f007947 */ /* 0x000fea000b800000 */
[----:B------:R-:W2:Y:S04]  /*3a00*/  SHFL.IDX PT, R3, R4, 0x1, 0x1c1f ;  /* 0x003c1f0004037f89 */ /* 0x000ea800000e0000 */
[----:B------:R-:W3:Y:S04]  /*3a10*/  SHFL.IDX PT, R2, R4, 0x2, 0x1c1f ;  /* 0x005c1f0004027f89 */ /* 0x000ee800000e0000 */
[----:B------:R-:W4:Y:S01]  /*3a20*/  SHFL.IDX PT, R0, R4, 0x3, 0x1c1f ;  /* 0x007c1f0004007f89 */ /* 0x000f2200000e0000 */
[----:B--2---:R-:W-:-:S02]  /*3a30*/  IMAD.IADD R3, R5, 0x1, R3 ;  /* 0x0000000105037824 */ /* 0x004fc400078e0203 */
[----:B---3--:R-:W-:-:S03]  /*3a40*/  IMAD.IADD R2, R5, 0x1, R2 ;  /* 0x0000000105027824 */ /* 0x008fc600078e0202 */
[----:B------:R-:W-:Y:S01]  /*3a50*/  IMNMX R3, R6, R3, PT ;  /* 0x0000000306037217 */ /* 0x000fe20003800200 */
[----:B----4-:R-:W-:-:S03]  /*3a60*/  IMAD.IADD R0, R5, 0x1, R0 ;  /* 0x0000000105007824 */ /* 0x010fc600078e0200 */
[C---:B------:R-:W-:Y:S02]  /*3a70*/  ISETP.GT.AND P0, PT, R3.reuse, 0x9, PT ;  /* 0x000000090300780c */ /* 0x040fe40003f04270 */
[----:B------:R-:W-:Y:S02]  /*3a80*/  ISETP.GT.AND P6, PT, R3, RZ, PT ;  /* 0x000000ff0300720c */ /* 0x000fe40003fc4270 */
[----:B------:R-:W-:Y:S02]  /*3a90*/  FSEL R16, R59, -INF , P0 ;  /* 0xff8000003b107808 */ /* 0x000fe40000000000 */
[----:B------:R-:W-:Y:S02]  /*3aa0*/  ISETP.GT.AND P0, PT, R3, 0x19, PT ;  /* 0x000000190300780c */ /* 0x000fe40003f04270 */
[----:B------:R-:W-:Y:S02]  /*3ab0*/  FSEL R9, R62, -INF , P6 ;  /* 0xff8000003e097808 */ /* 0x000fe40003000000 */
[----:B------:R-:W-:-:S02]  /*3ac0*/  FSEL R24, R51, -INF , P0 ;  /* 0xff80000033187808 */ /* 0x000fc40000000000 */
[C---:B------:R-:W-:Y:S02]  /*3ad0*/  ISETP.GT.AND P0, PT, R3.reuse, 0x29, PT ;  /* 0x000000290300780c */ /* 0x040fe40003f04270 */
[C---:B------:R-:W-:Y:S02]  /*3ae0*/  ISETP.GT.AND P4, PT, R3.reuse, 0x8, PT ;  /* 0x000000080300780c */ /* 0x040fe40003f84270 */
[----:B------:R-:W-:Y:S02]  /*3af0*/  ISETP.GT.AND P6, PT, R3, 0x10, PT ;  /* 0x000000100300780c */ /* 0x000fe40003fc4270 */
[----:B------:R-:W-:Y:S02]  /*3b00*/  FSEL R125, R43, -INF , P0 ;  /* 0xff8000002b7d7808 */ /* 0x000fe40000000000 */
[----:B------:R-:W-:Y:S02]  /*3b10*/  ISETP.GT.AND P0, PT, R3, 0x31, PT ;  /* 0x000000310300780c */ /* 0x000fe40003f04270 */
[----:B------:R-:W-:-:S02]  /*3b20*/  IMNMX R2, R6, R2, PT ;  /* 0x0000000206027217 */ /* 0x000fc40003800200 */
[----:B------:R-:W-:Y:S02]  /*3b30*/  FSEL R14, R58, -INF , P4 ;  /* 0xff8000003a0e7808 */ /* 0x000fe40002000000 */
[----:B------:R-:W-:Y:S02]  /*3b40*/  FSEL R17, R54, -INF , P6 ;  /* 0xff80000036117808 */ /* 0x000fe40003000000 */
[C---:B------:R-:W-:Y:S02]  /*3b50*/  ISETP.GT.AND P4, PT, R3.reuse, 0x18, PT ;  /* 0x000000180300780c */ /* 0x040fe40003f84270 */
[----:B------:R-:W-:Y:S02]  /*3b60*/  ISETP.GT.AND P6, PT, R3, 0x20, PT ;  /* 0x000000200300780c */ /* 0x000fe40003fc4270 */
[----:B------:R-:W-:Y:S02]  /*3b70*/  FSEL R132, R31, -INF , P0 ;  /* 0xff8000001f847808 */ /* 0x000fe40000000000 */
[----:B------:R-:W-:-:S02]  /*3b80*/  ISETP.GT.AND P5, PT, R3, 0x1, PT ;  /* 0x000000010300780c */ /* 0x000fc40003fa4270 */
[----:B------:R-:W-:Y:S02]  /*3b90*/  ISETP.GT.AND P0, PT, R2, RZ, PT ;  /* 0x000000ff0200720c */ /* 0x000fe40003f04270 */
[----:B------:R-:W-:Y:S02]  /*3ba0*/  IMNMX R0, R6, R0, PT ;  /* 0x0000000006007217 */ /* 0x000fe40003800200 */
[----:B------:R-:W-:Y:S02]  /*3bb0*/  FSEL R23, R50, -INF , P4 ;  /* 0xff80000032177808 */ /* 0x000fe40002000000 */
[----:B------:R-:W-:Y:S02]  /*3bc0*/  FSEL R128, R46, -INF , P6 ;  /* 0xff8000002e807808 */ /* 0x000fe40003000000 */
[----:B------:R-:W-:Y:S02]  /*3bd0*/  FSEL R10, R63, -INF , P5 ;  /* 0xff8000003f0a7808 */ /* 0x000fe40002800000 */
[----:B------:R-:W-:-:S02]  /*3be0*/  ISETP.GT.AND P4, PT, R3, 0x28, PT ;  /* 0x000000280300780c */ /* 0x000fc40003f84270 */
[C---:B------:R-:W-:Y:S02]  /*3bf0*/  ISETP.GT.AND P6, PT, R3.reuse, 0x30, PT ;  /* 0x000000300300780c */ /* 0x040fe40003fc4270 */
[----:B------:R-:W-:Y:S02]  /*3c00*/  FSEL R20, R100, -INF , P0 ;  /* 0xff80000064147808 */ /* 0x000fe40000000000 */
[----:B------:R-:W-:Y:S02]  /*3c10*/  ISETP.GT.AND P5, PT, R3, 0x11, PT ;  /* 0x000000110300780c */ /* 0x000fe40003fa4270 */
[----:B------:R-:W-:Y:S02]  /*3c20*/  ISETP.GT.AND P0, PT, R0, 0x1, PT ;  /* 0x000000010000780c */ /* 0x000fe40003f04270 */
[----:B------:R-:W-:Y:S02]  /*3c30*/  FSEL R126, R42, -INF , P4 ;  /* 0xff8000002a7e7808 */ /* 0x000fe40002000000 */
[----:B------:R-:W-:-:S02]  /*3c40*/  FSEL R129, R30, -INF , P6 ;  /* 0xff8000001e817808 */ /* 0x000fc40003000000 */
[----:B------:R-:W-:Y:S02]  /*3c50*/  FSEL R19, R55, -INF , P5 ;  /* 0xff80000037137808 */ /* 0x000fe40002800000 */
[----:B------:R-:W-:Y:S02]  /*3c60*/  ISETP.GT.AND P4, PT, R3, 0x39, PT ;  /* 0x000000390300780c */ /* 0x000fe40003f84270 */
[----:B------:R-:W-:Y:S02]  /*3c70*/  FSEL R30, R103, -INF , P0 ;  /* 0xff800000671e7808 */ /* 0x000fe40000000000 */
[----:B------:R-:W-:Y:S02]  /*3c80*/  ISETP.GT.AND P5, PT, R3, 0x21, PT ;  /* 0x000000210300780c */ /* 0x000fe40003fa4270 */
[----:B------:R-:W-:Y:S02]  /*3c90*/  ISETP.GT.AND P0, PT, R2, 0x9, PT ;  /* 0x000000090200780c */ /* 0x000fe40003f04270 */
[----:B------:R-:W-:-:S02]  /*3ca0*/  FSEL R130, R27, -INF , P4 ;  /* 0xff8000001b827808 */ /* 0x000fc40002000000 */
[----:B------:R-:W-:Y:S02]  /*3cb0*/  FSEL R127, R47, -INF , P5 ;  /* 0xff8000002f7f7808 */ /* 0x000fe40002800000 */
[----:B------:R-:W-:Y:S02]  /*3cc0*/  FSEL R27, R37, -INF , P0 ;  /* 0xff800000251b7808 */ /* 0x000fe40000000000 */
[----:B------:R-:W-:Y:S02]  /*3cd0*/  ISETP.GT.AND P5, PT, R3, 0x38, PT ;  /* 0x000000380300780c */ /* 0x000fe40003fa4270 */
[C---:B------:R-:W-:Y:S02]  /*3ce0*/  ISETP.GT.AND P4, PT, R2.reuse, 0x1, PT ;  /* 0x000000010200780c */ /* 0x040fe40003f84270 */
[----:B------:R-:W-:Y:S02]  /*3cf0*/  ISETP.GT.AND P0, PT, R2, 0x10, PT ;  /* 0x000000100200780c */ /* 0x000fe40003f04270 */
[----:B------:R-:W-:-:S02]  /*3d00*/  FSEL R131, R26, -INF , P5 ;  /* 0xff8000001a837808 */ /* 0x000fc40002800000 */
[----:B------:R-:W-:Y:S02]  /*3d10*/  FSEL R22, R101, -INF , P4 ;  /* 0xff80000065167808 */ /* 0x000fe40002000000 */
[----:B------:R-:W-:Y:S02]  /*3d20*/  FSEL R28, R92, -INF , P0 ;  /* 0xff8000005c1c7808 */ /* 0x000fe40000000000 */
[----:B------:R-:W-:Y:S02]  /*3d30*/  ISETP.GT.AND P5, PT, R0, RZ, PT ;  /* 0x000000ff0000720c */ /* 0x000fe40003fa4270 */
[----:B------:R-:W-:Y:S02]  /*3d40*/  ISETP.GT.AND P4, PT, R2, 0x8, PT ;  /* 0x000000080200780c */ /* 0x000fe40003f84270 */
[----:B------:R-:W-:Y:S02]  /*3d50*/  ISETP.GT.AND P0, PT, R0, 0x11, PT ;  /* 0x000000110000780c */ /* 0x000fe40003f04270 */
[----:B------:R-:W-:-:S02]  /*3d60*/  FSEL R26, R102, -INF , P5 ;  /* 0xff800000661a7808 */ /* 0x000fc40002800000 */
[----:B------:R-:W-:Y:S02]  /*3d70*/  FSEL R25, R36, -INF , P4 ;  /* 0xff80000024197808 */ /* 0x000fe40002000000 */
[----:B------:R-:W-:Y:S02]  /*3d80*/  FSEL R52, R95, -INF , P0 ;  /* 0xff8000005f347808 */ /* 0x000fe40000000000 */
[C---:B------:R-:W-:Y:S02]  /*3d90*/  ISETP.GT.AND P5, PT, R0.reuse, 0x8, PT ;  /* 0x000000080000780c */ /* 0x040fe40003fa4270 */
        /* <DEDUP_REMOVED lines=17> */
[C---:B------:R-:W-:Y:S02]  /*3eb0*/  ISETP.GT.AND P5, PT, R0.reuse, 0x19, PT ;  /* 0x000000190000780c */ /* 0x040fe40003fa4270 */
[----:B------:R-:W-:Y:S02]  /*3ec0*/  ISETP.GT.AND P4, PT, R0, 0x20, PT ;  /* 0x000000200000780c */ /* 0x000fe40003f84270 */
        /* <DEDUP_REMOVED lines=11> */
[----:B------:R-:W-:Y:S02]  /*3f80*/  FSEL R122, R80, -INF , P5 ;  /* 0xff800000507a7808 */ /* 0x000fe40002800000 */
[----:B------:R-:W-:Y:S02]  /*3f90*/  FSEL R124, R81, -INF , P4 ;  /* 0xff800000517c7808 */ /* 0x000fe40002000000 */
[----:B------:R-:W-:-:S02]  /*3fa0*/  FSEL R114, R83, -INF , P0 ;  /* 0xff80000053727808 */ /* 0x000fc40000000000 */
[C---:B------:R-:W-:Y:S02]  /*3fb0*/  ISETP.GT.AND P5, PT, R2.reuse, 0x31, PT ;  /* 0x000000310200780c */ /* 0x040fe40003fa4270 */
[----:B------:R-:W-:Y:S02]  /*3fc0*/  ISETP.GT.AND P4, PT, R2, 0x38, PT ;  /* 0x000000380200780c */ /* 0x000fe40003f84270 */
[----:B------:R-:W-:Y:S02]  /*3fd0*/  FSEL R115, R82, -INF , P6 ;  /* 0xff80000052737808 */ /* 0x000fe40003000000 */
[----:B------:R-:W-:Y:S02]  /*3fe0*/  ISETP.GT.AND P0, PT, R0, 0x30, PT ;  /* 0x000000300000780c */ /* 0x000fe40003f04270 */
[----:B------:R-:W-:Y:S02]  /*3ff0*/  ISETP.GT.AND P6, PT, R2, 0x39, PT ;  /* 0x000000390200780c */ /* 0x000fe40003fc4270 */
[----:B------:R-:W-:-:S02]  /*4000*/  FMNMX.FTZ R2, R11, R3, !PT ;  /* 0x000000030b027209 */ /* 0x000fc40007810000 */
[----:B------:R-:W-:Y:S02]  /*4010*/  FSEL R121, R77, -INF , P5 ;  /* 0xff8000004d797808 */ /* 0x000fe40002800000 */
[----:B------:R-:W-:Y:S02]  /*4020*/  FSEL R120, R64, -INF , P4 ;  /* 0xff80000040787808 */ /* 0x000fe40002000000 */
[----:B------:R-:W-:Y:S02]  /*4030*/  FSEL R112, R78, -INF , P0 ;  /* 0xff8000004e707808 */ /* 0x000fe40000000000 */
[C---:B------:R-:W-:Y:S02]  /*4040*/  ISETP.GT.AND P5, PT, R0.reuse, 0x31, PT ;  /* 0x000000310000780c */ /* 0x040fe40003fa4270 */
[C---:B------:R-:W-:Y:S02]  /*4050*/  ISETP.GT.AND P4, PT, R0.reuse, 0x38, PT ;  /* 0x000000380000780c */ /* 0x040fe40003f84270 */
[----:B------:R-:W-:-:S02]  /*4060*/  ISETP.GT.AND P0, PT, R0, 0x39, PT ;  /* 0x000000390000780c */ /* 0x000fc40003f04270 */
[----:B------:R-:W-:Y:S02]  /*4070*/  FMNMX.FTZ R0, R12, R2, !PT ;  /* 0x000000020c007209 */ /* 0x000fe40007810000 */
[----:B------:R-:W-:Y:S02]  /*4080*/  FMNMX.FTZ R2, R9, R10, !PT ;  /* 0x0000000a09027209 */ /* 0x000fe40007810000 */
[----:B------:R-:W-:Y:S02]  /*4090*/  FMNMX.FTZ R3, R20, R22, !PT ;  /* 0x0000001614037209 */ /* 0x000fe40007810000 */
[----:B------:R-:W-:Y:S02]  /*40a0*/  FMNMX.FTZ R5, R13, R0, !PT ;  /* 0x000000000d057209 */ /* 0x000fe40007810000 */
[----:B------:R-:W-:Y:S02]  /*40b0*/  FMNMX.FTZ R0, R14, R2, !PT ;  /* 0x000000020e007209 */ /* 0x000fe40007810000 */
[----:B------:R-:W-:-:S02]  /*40c0*/  FMNMX.FTZ R3, R25, R3, !PT ;  /* 0x0000000319037209 */ /* 0x000fc40007810000 */
[----:B-1----:R-:W-:Y:S02]  /*40d0*/  FMNMX.FTZ R4, R26, R30, !PT ;  /* 0x0000001e1a047209 */ /* 0x002fe40007810000 */
        /* <DEDUP_REMOVED lines=39> */
[----:B------:R-:W-:Y:S02]  /*4350*/  FSEL R111, R79, -INF , P5 ;  /* 0xff8000004f6f7808 */ /* 0x000fe40002800000 */
[----:B------:R-:W-:-:S02]  /*4360*/  FMNMX.FTZ R0, R98, R0, !PT ;  /* 0x0000000062007209 */ /* 0x000fc40007810000 */
[----:B------:R-:W-:Y:S02]  /*4370*/  FMNMX.FTZ R103, R132, R103, !PT ;  /* 0x0000006784677209 */ /* 0x000fe40007810000 */
[----:B------:R-:W-:Y:S02]  /*4380*/  FMNMX.FTZ R3, R112, R3, !PT ;  /* 0x0000000370037209 */ /* 0x000fe40007810000 */
[----:B------:R-:W-:Y:S02]  /*4390*/  FSEL R117, R65, -INF , P6 ;  /* 0xff80000041757808 */ /* 0x000fe40003000000 */
[----:B------:R-:W-:Y:S02]  /*43a0*/  FMNMX.FTZ R2, R120, R2, !PT ;  /* 0x0000000278027209 */ /* 0x000fe40007810000 */
[----:B------:R-:W-:Y:S02]  /*43b0*/  FSEL R110, R66, -INF , P4 ;  /* 0xff800000426e7808 */ /* 0x000fe40002000000 */
[----:B------:R-:W-:-:S02]  /*43c0*/  FMNMX.FTZ R0, R97, R0, !PT ;  /* 0x0000000061007209 */ /* 0x000fc40007810000 */
[----:B------:R-:W-:Y:S02]  /*43d0*/  FMNMX.FTZ R103, R131, R103, !PT ;  /* 0x0000006783677209 */ /* 0x000fe40007810000 */
[----:B------:R-:W-:Y:S02]  /*43e0*/  FMNMX.FTZ R3, R111, R3, !PT ;  /* 0x000000036f037209 */ /* 0x000fe40007810000 */
[----:B------:R-:W-:Y:S02]  /*43f0*/  FMNMX.FTZ R102, R117, R2, !PT ;  /* 0x0000000275667209 */ /* 0x000fe40007810000 */
[----:B------:R-:W-:Y:S02]  /*4400*/  FMNMX.FTZ R0, R96, R0, !PT ;  /* 0x0000000060007209 */ /* 0x000fe40007810000 */
[----:B------:R-:W-:Y:S01]  /*4410*/  FMNMX.FTZ R103, R130, R103, !PT ;  /* 0x0000006782677209 */ /* 0x000fe20007810000 */
[----:B------:R-:W1:Y:S01]  /*4420*/  SHFL.BFLY PT, R5, R102, 0x2, 0x1f ;  /* 0x0c401f0066057f89 */ /* 0x000e6200000e0000 */
[----:B------:R-:W-:-:S02]  /*4430*/  FSEL R109, R67, -INF , P0 ;  /* 0xff800000436d7808 */ /* 0x000fc40000000000 */
[----:B------:R-:W-:Y:S01]  /*4440*/  FMNMX.FTZ R2, R110, R3, !PT ;  /* 0x000000036e027209 */ /* 0x000fe20007810000 */
[----:B------:R-:W2:Y:S03]  /*4450*/  SHFL.BFLY PT, R4, R0, 0x2, 0x1f ;  /* 0x0c401f0000047f89 */ /* 0x000ea600000e0000 */
[----:B------:R-:W-:Y:S01]  /*4460*/  FMNMX.FTZ R2, R109, R2, !PT ;  /* 0x000000026d027209 */ /* 0x000fe20007810000 */
        /* <DEDUP_REMOVED lines=8> */
[----:B------:R-:W3:Y:S04]  /*44f0*/  SHFL.BFLY PT, R3, R103, 0x1, 0x1f ;  /* 0x0c201f0067037f89 */ /* 0x000ee800000e0000 */
[----:B------:R4:W4:Y:S01]  /*4500*/  SHFL.BFLY PT, R101, R6, 0x1, 0x1f ;  /* 0x0c201f0006657f89 */ /* 0x00092200000e0000 */
[----:B-1----:R-:W-:Y:S02]  /*4510*/  FMNMX.FTZ R102, R102, R4, !PT ;  /* 0x0000000466667209 */ /* 0x002fe40007810000 */
[----:B--2---:R-:W-:Y:S02]  /*4520*/  FMNMX.FTZ R104, R0, R104, !PT ;  /* 0x0000006800687209 */ /* 0x004fe40007810000 */
[----:B---3--:R-:W-:-:S03]  /*4530*/  FMNMX.FTZ R103, R103, R3, !PT ;  /* 0x0000000367677209 */ /* 0x008fc60007810000 */
.L_x_1321:
[C---:B------:R-:W-:Y:S01]  /*4540*/  FMUL.FTZ R4, R104.reuse, c[0x0][0x2d0] ;  /* 0x0000b40068047a20 */ /* 0x040fe20000410000 */
[----:B------:R-:W-:Y:S01]  /*4550*/  FSETP.NEU.FTZ.AND P0, PT, R104, -INF , PT ;  /* 0xff8000006800780b */ /* 0x000fe20003f1d000 */
[----:B------:R-:W2:Y:S01]  /*4560*/  LDL R248, [R1+0x74] ;  /* 0x0000740001f87983 */ /* 0x000ea20000100800 */
[----:B------:R-:W-:Y:S01]  /*4570*/  FMUL.FTZ R3, R103, c[0x0][0x2d0] ;  /* 0x0000b40067037a20 */ /* 0x000fe20000410000 */
[----:B----4-:R-:W-:Y:S01]  /*4580*/  FMNMX.FTZ R101, R101, R6, !PT ;  /* 0x0000000665657209 */ /* 0x010fe20007810000 */
[----:B------:R-:W-:Y:S01]  /*4590*/  WARPSYNC 0xffffffff ;  /* 0xffffffff00007948 */ /* 0x000fe20003800000 */
[----:B------:R-:W-:Y:S01]  /*45a0*/  FSEL R4, R4, RZ, P0 ;  /* 0x000000ff04047208 */ /* 0x000fe20000000000 */
[----:B------:R-:W-:Y:S01]  /*45b0*/  LDSM.16.MT88.4 R36, [R201] ;  /* 0x00000000c924783b */ /* 0x000fe20000004200 */
[----:B------:R-:W-:-:S03]  /*45c0*/  FSETP.NEU.FTZ.AND P0, PT, R103, -INF , PT ;  /* 0xff8000006700780b */ /* 0x000fc60003f1d000 */
[--C-:B------:R-:W-:Y:S01]  /*45d0*/  FFMA.FTZ R0, R7, c[0x0][0x2d0], -R4.reuse ;  /* 0x0000b40007007a23 */ /* 0x100fe20000010804 */
[----:B------:R-:W-:Y:S01]  /*45e0*/  FSEL R3, R3, RZ, P0 ;  /* 0x000000ff03037208 */ /* 0x000fe20000000000 */
[--C-:B------:R-:W-:Y:S01]  /*45f0*/  FFMA.FTZ R2, R18, c[0x0][0x2d0], -R4.reuse ;  /* 0x0000b40012027a23 */ /* 0x100fe20000010804 */
[----:B------:R-:W-:Y:S01]  /*4600*/  FSETP.NEU.FTZ.AND P0, PT, R102, -INF , PT ;  /* 0xff8000006600780b */ /* 0x000fe20003f1d000 */
[----:B------:R1:W-:Y:S01]  /*4610*/  MUFU.EX2 R165, R0 ;  /* 0x0000000000a57308 */ /* 0x0003e20000000800 */
[----:B------:R-:W3:Y:S01]  /*4620*/  LDSM.16.MT88.4 R48, [R202] ;  /* 0x00000000ca30783b */ /* 0x000ee20000004200 */
[----:B------:R-:W-:Y:S02]  /*4630*/  FFMA.FTZ R5, R23, c[0x0][0x2d0], -R3 ;  /* 0x0000b40017057a23 */ /* 0x000fe40000010803 */
[--C-:B------:R-:W-:Y:S01]  /*4640*/  FFMA.FTZ R99, R99, c[0x0][0x2d0], -R4.reuse ;  /* 0x0000b40063637a23 */ /* 0x100fe20000010804 */
[----:B------:R-:W4:Y:S01]  /*4650*/  LDSM.16.MT88.4 R56, [R201+0x1000] ;  /* 0x00100000c938783b */ /* 0x000f220000004200 */
[----:B------:R-:W-:-:S02]  /*4660*/  FFMA.FTZ R98, R98, c[0x0][0x2d0], -R4 ;  /* 0x0000b40062627a23 */ /* 0x000fc40000010804 */
[----:B------:R5:W-:Y:S01]  /*4670*/  MUFU.EX2 R242, R2 ;  /* 0x0000000200f27308 */ /* 0x000be20000000800 */
[----:B------:R-:W2:Y:S01]  /*4680*/  LDSM.16.MT88.4 R40, [R201+0x400] ;  /* 0x00040000c928783b */ /* 0x000ea20000004200 */
[----:B------:R-:W-:-:S03]  /*4690*/  FFMA.FTZ R97, R97, c[0x0][0x2d0], -R4 ;  /* 0x0000b40061617a23 */ /* 0x000fc60000010804 */
[----:B------:R-:W-:Y:S01]  /*46a0*/  LDSM.16.MT88.4 R64, [R201+0x2000] ;  /* 0x00200000c940783b */ /* 0x000fe20000004200 */
[----:B-1----:R-:W-:Y:S02]  /*46b0*/  FFMA.FTZ R0, R8, c[0x0][0x2d0], -R4 ;  /* 0x0000b40008007a23 */ /* 0x002fe40000010804 */
[----:B------:R1:W-:Y:S01]  /*46c0*/  MUFU.EX2 R238, R5 ;  /* 0x0000000500ee7308 */ /* 0x0003e20000000800 */
[----:B------:R-:W-:Y:S01]  /*46d0*/  LDSM.16.MT88.4 R68, [R202+0x2000] ;  /* 0x00200000ca44783b */ /* 0x000fe20000004200 */
[----:B-----5:R-:W-:-:S06]  /*46e0*/  FMUL.FTZ R2, R102, c[0x0][0x2d0] ;  /* 0x0000b40066027a20 */ /* 0x020fcc0000410000 */
[----:B------:R5:W-:Y:S01]  /*46f0*/  MUFU.EX2 R164, R0 ;  /* 0x0000000000a47308 */ /* 0x000be20000000800 */
[----:B------:R-:W-:Y:S02]  /*4700*/  FSEL R2, R2, RZ, P0 ;  /* 0x000000ff02027208 */ /* 0x000fe40000000000 */
[----:B------:R-:W-:-:S05]  /*4710*/  FSETP.NEU.FTZ.AND P0, PT, R101, -INF , PT ;  /* 0xff8000006500780b */ /* 0x000fca0003f1d000 */
[----:B------:R-:W-:Y:S01]  /*4720*/  MUFU.EX2 R236, R99 ;  /* 0x0000006300ec7308 */ /* 0x000fe20000000800 */
[----:B-1----:R-:W-:Y:S02]  /*4730*/  FFMA.FTZ R5, R29, c[0x0][0x2d0], -R2 ;  /* 0x0000b4001d057a23 */ /* 0x002fe40000010802 */
[----:B-----5:R-:W-:-:S05]  /*4740*/  FFMA.FTZ R0, R11, c[0x0][0x2d0], -R4 ;  /* 0x0000b4000b007a23 */ /* 0x020fca0000010804 */
[----:B------:R1:W-:Y:S08]  /*4750*/  MUFU.EX2 R233, R5 ;  /* 0x0000000500e97308 */ /* 0x0003f00000000800 */
[----:B------:R5:W-:Y:S01]  /*4760*/  MUFU.EX2 R167, R0 ;  /* 0x0000000000a77308 */ /* 0x000be20000000800 */
[----:B-1----:R-:W-:-:S07]  /*4770*/  FFMA.FTZ R5, R33, c[0x0][0x2d0], -R2 ;  /* 0x0000b40021057a23 */ /* 0x002fce0000010802 */
[----:B------:R-:W-:Y:S01]  /*4780*/  MUFU.EX2 R234, R5 ;  /* 0x0000000500ea7308 */ /* 0x000fe20000000800 */
[----:B-----5:R-:W-:-:S07]  /*4790*/  FFMA.FTZ R0, R12, c[0x0][0x2d0], -R4 ;  /* 0x0000b4000c007a23 */ /* 0x020fce0000010804 */
[----:B------:R1:W-:Y:S02]  /*47a0*/  MUFU.EX2 R192, R0 ;  /* 0x0000000000c07308 */ /* 0x0003e40000000800 */
[----:B-1----:R-:W-:-:S06]  /*47b0*/  FFMA.FTZ R0, R13, c[0x0][0x2d0], -R4 ;  /* 0x0000b4000d007a23 */ /* 0x002fcc0000010804 */
[----:B------:R1:W-:Y:S02]  /*47c0*/  MUFU.EX2 R240, R0 ;  /* 0x0000000000f07308 */ /* 0x0003e40000000800 */
[----:B-1----:R-:W-:-:S06]  /*47d0*/  FFMA.FTZ R0, R15, c[0x0][0x2d0], -R4 ;  /* 0x0000b4000f007a23 */ /* 0x002fcc0000010804 */
[----:B------:R1:W5:Y:S02]  /*47e0*/  MUFU.EX2 R241, R0 ;  /* 0x0000000000f17308 */ /* 0x0003640000000800 */
[----:B-1----:R-:W-:Y:S01]  /*47f0*/  FFMA.FTZ R0, R21, c[0x0][0x2d0], -R4 ;  /* 0x0000b40015007a23 */ /* 0x002fe20000010804 */
[----:B-----5:R-:W-:-:S05]  /*4800*/  F2FP.PACK_AB R12, R241, R240 ;  /* 0x000000f0f10c723e */ /* 0x020fca00000000ff */
[----:B------:R1:W-:Y:S02]  /*4810*/  MUFU.EX2 R243, R0 ;  /* 0x0000000000f37308 */ /* 0x0003e40000000800 */
[----:B-1----:R-:W-:-:S06]  /*4820*/  FFMA.FTZ R0, R9, c[0x0][0x2d0], -R3 ;  /* 0x0000b40009007a23 */ /* 0x002fcc0000010803 */
[----:B------:R1:W-:Y:S02]  /*4830*/  MUFU.EX2 R150, R0 ;  /* 0x0000000000967308 */ /* 0x0003e40000000800 */
[----:B-1----:R-:W-:-:S06]  /*4840*/  FFMA.FTZ R0, R10, c[0x0][0x2d0], -R3 ;  /* 0x0000b4000a007a23 */ /* 0x002fcc0000010803 */
[----:B------:R1:W5:Y:S02]  /*4850*/  MUFU.EX2 R149, R0 ;  /* 0x0000000000957308 */ /* 0x0003640000000800 */
[----:B-1----:R-:W-:Y:S01]  /*4860*/  FFMA.FTZ R0, R14, c[0x0][0x2d0], -R3 ;  /* 0x0000b4000e007a23 */ /* 0x002fe20000010803 */
[----:B-----5:R-:W-:Y:S02]  /*4870*/  F2FP.PACK_AB R21, R149, R150 ;  /* 0x000000969515723e */ /* 0x020fe400000000ff */
[----:B------:R-:W-:-:S03]  /*4880*/  F2FP.PACK_AB R14, R243, R242 ;  /* 0x000000f2f30e723e */ /* 0x000fc600000000ff */
[----:B------:R1:W-:Y:S02]  /*4890*/  MUFU.EX2 R151, R0 ;  /* 0x0000000000977308 */ /* 0x0003e40000000800 */
[----:B-1----:R-:W-:-:S06]  /*48a0*/  FFMA.FTZ R0, R16, c[0x0][0x2d0], -R3 ;  /* 0x0000b40010007a23 */ /* 0x002fcc0000010803 */
[----:B------:R1:W5:Y:S02]  /*48b0*/  MUFU.EX2 R166, R0 ;  /* 0x0000000000a67308 */ /* 0x0003640000000800 */
[----:B-1----:R-:W-:Y:S01]  /*48c0*/  FFMA.FTZ R0, R17, c[0x0][0x2d0], -R3 ;  /* 0x0000b40011007a23 */ /* 0x002fe20000010803 */
[----:B-----5:R-:W-:-:S05]  /*48d0*/  F2FP.PACK_AB R23, R166, R151 ;  /* 0x00000097a617723e */ /* 0x020fca00000000ff */
[----:B------:R1:W-:Y:S02]  /*48e0*/  MUFU.EX2 R235, R0 ;  /* 0x0000000000eb7308 */ /* 0x0003e40000000800 */
[----:B-1----:R-:W-:-:S06]  /*48f0*/  FFMA.FTZ R0, R19, c[0x0][0x2d0], -R3 ;  /* 0x0000b40013007a23 */ /* 0x002fcc0000010803 */
[----:B------:R1:W5:Y:S02]  /*4900*/  MUFU.EX2 R237, R0 ;  /* 0x0000000000ed7308 */ /* 0x0003640000000800 */
[----:B-1----:R-:W-:Y:S01]  /*4910*/  FFMA.FTZ R0, R24, c[0x0][0x2d0], -R3 ;  /* 0x0000b40018007a23 */ /* 0x002fe20000010803 */
[----:B-----5:R-:W-:-:S05]  /*4920*/  F2FP.PACK_AB R13, R237, R235 ;  /* 0x000000ebed0d723e */ /* 0x020fca00000000ff */
[----:B------:R1:W5:Y:S02]  /*4930*/  MUFU.EX2 R239, R0 ;  /* 0x0000000000ef7308 */ /* 0x0003640000000800 */
[----:B-1----:R-:W-:Y:S01]  /*4940*/  FFMA.FTZ R0, R20, c[0x0][0x2d0], -R2 ;  /* 0x0000b40014007a23 */ /* 0x002fe20000010802 */
[----:B------:R-:W-:Y:S02]  /*4950*/  F2FP.PACK_AB R20, R164, R165 ;  /* 0x000000a5a414723e */ /* 0x000fe400000000ff */
[----:B-----5:R-:W-:-:S03]  /*4960*/  F2FP.PACK_AB R15, R239, R238 ;  /* 0x000000eeef0f723e */ /* 0x020fc600000000ff */
[----:B------:R1:W-:Y:S02]  /*4970*/  MUFU.EX2 R135, R0 ;  /* 0x0000000000877308 */ /* 0x0003e40000000800 */
[----:B-1----:R-:W-:Y:S01]  /*4980*/  FFMA.FTZ R0, R22, c[0x0][0x2d0], -R2 ;  /* 0x0000b40016007a23 */ /* 0x002fe20000010802 */
[----:B------:R-:W-:-:S05]  /*4990*/  F2FP.PACK_AB R22, R192, R167 ;  /* 0x000000a7c016723e */ /* 0x000fca00000000ff */
[----:B------:R1:W5:Y:S02]  /*49a0*/  MUFU.EX2 R134, R0 ;  /* 0x0000000000867308 */ /* 0x0003640000000800 */
[C---:B---3--:R-:W-:Y:S08]  /*49b0*/  HMMA.16816.F32 R84, R20.reuse, R48, RZ ;  /* 0x000000301454723c */ /* 0x048ff000000018ff */
[----:B----4-:R-:W-:Y:S01]  /*49c0*/  HMMA.16816.F32 R80, R20, R56, RZ ;  /* 0x000000381450723c */ /* 0x010fe200000018ff */
[----:B-1----:R-:W-:Y:S01]  /*49d0*/  FFMA.FTZ R0, R25, c[0x0][0x2d0], -R2 ;  /* 0x0000b40019007a23 */ /* 0x002fe20000010802 */
[----:B-----5:R-:W-:-:S03]  /*49e0*/  F2FP.PACK_AB R16, R134, R135 ;  /* 0x000000878610723e */ /* 0x020fc600000000ff */
[----:B------:R1:W-:Y:S03]  /*49f0*/  MUFU.EX2 R148, R0 ;  /* 0x0000000000947308 */ /* 0x0003e60000000800 */
[----:B------:R-:W-:Y:S01]  /*4a00*/  HMMA.16816.F32 R44, R20, R36, RZ ;  /* 0x00000024142c723c */ /* 0x000fe200000018ff */
[----:B-1----:R-:W-:-:S04]  /*4a10*/  FFMA.FTZ R0, R27, c[0x0][0x2d0], -R2 ;  /* 0x0000b4001b007a23 */ /* 0x002fc80000010802 */
[----:B------:R1:W3:Y:S11]  /*4a20*/  MUFU.EX2 R231, R0 ;  /* 0x0000000000e77308 */ /* 0x0002f60000000800 */
[----:B------:R-:W-:Y:S08]  /*4a30*/  @!UPT UIADD3 URZ, URZ, URZ, URZ ;  /* 0x0000003f3f3ff290 */ /* 0x000ff0000fffe03f */
[----:B--2---:R-:W-:Y:S01]  /*4a40*/  HMMA.16816.F32 R144, R12, R40, R44 ;  /* 0x000000280c90723c */ /* 0x004fe2000000182c */
[----:B------:R-:W-:Y:S01]  /*4a50*/  LDSM.16.MT88.4 R44, [R202+0x1400] ;  /* 0x00140000ca2c783b */ /* 0x000fe20000004200 */
[----:B-1----:R-:W-:Y:S01]  /*4a60*/  FFMA.FTZ R0, R28, c[0x0][0x2d0], -R2 ;  /* 0x0000b4001c007a23 */ /* 0x002fe20000010802 */
[----:B---3--:R-:W-:-:S03]  /*4a70*/  F2FP.PACK_AB R18, R231, R148 ;  /* 0x00000094e712723e */ /* 0x008fc600000000ff */
[----:B------:R1:W2:Y:S02]  /*4a80*/  MUFU.EX2 R232, R0 ;  /* 0x0000000000e87308 */ /* 0x0002a40000000800 */
[----:B-1----:R-:W-:Y:S01]  /*4a90*/  FMUL.FTZ R0, R101, c[0x0][0x2d0] ;  /* 0x0000b40065007a20 */ /* 0x002fe20000410000 */
[----:B--2---:R-:W-:-:S04]  /*4aa0*/  F2FP.PACK_AB R8, R233, R232 ;  /* 0x000000e8e908723e */ /* 0x004fc800000000ff */
[----:B------:R-:W-:-:S05]  /*4ab0*/  FSEL R0, R0, RZ, P0 ;  /* 0x000000ff00007208 */ /* 0x000fca0000000000 */
[--C-:B------:R-:W-:Y:S02]  /*4ac0*/  FFMA.FTZ R5, R26, c[0x0][0x2d0], -R0.reuse ;  /* 0x0000b4001a057a23 */ /* 0x100fe40000010800 */
[--C-:B------:R-:W-:Y:S01]  /*4ad0*/  FFMA.FTZ R6, R52, c[0x0][0x2d0], -R0.reuse ;  /* 0x0000b40034067a23 */ /* 0x100fe20000010800 */
[----:B------:R-:W1:Y:S01]  /*4ae0*/  LDSM.16.MT88.4 R24, [R201+0x1400] ;  /* 0x00140000c918783b */ /* 0x000e620000004200 */
[----:B------:R2:W-:Y:S08]  /*4af0*/  MUFU.EX2 R133, R5 ;  /* 0x0000000500857308 */ /* 0x0005f00000000800 */
[----:B------:R-:W-:Y:S01]  /*4b00*/  MUFU.EX2 R230, R6 ;  /* 0x0000000600e67308 */ /* 0x000fe20000000800 */
[----:B--2---:R-:W-:-:S07]  /*4b10*/  FFMA.FTZ R5, R30, c[0x0][0x2d0], -R0 ;  /* 0x0000b4001e057a23 */ /* 0x004fce0000010800 */
[----:B------:R2:W3:Y:S02]  /*4b20*/  MUFU.EX2 R100, R5 ;  /* 0x0000000500647308 */ /* 0x0004e40000000800 */
[--C-:B--2---:R-:W-:Y:S01]  /*4b30*/  FFMA.FTZ R5, R31, c[0x0][0x2d0], -R0.reuse ;  /* 0x0000b4001f057a23 */ /* 0x104fe20000010800 */
[----:B---3--:R-:W-:Y:S01]  /*4b40*/  F2FP.PACK_AB R17, R100, R133 ;  /* 0x000000856411723e */ /* 0x008fe200000000ff */
[----:B------:R-:W2:Y:S01]  /*4b50*/  LDSM.16.MT88.4 R28, [R202+0x400] ;  /* 0x00040000ca1c783b */ /* 0x000ea20000004200 */
[----:B-1----:R-:W-:Y:S03]  /*4b60*/  HMMA.16816.F32 R160, R12, R24, R80 ;  /* 0x000000180ca0723c */ /* 0x002fe60000001850 */
[----:B------:R1:W-:Y:S02]  /*4b70*/  MUFU.EX2 R226, R5 ;  /* 0x0000000500e27308 */ /* 0x0003e40000000800 */
[----:B-1----:R-:W-:-:S06]  /*4b80*/  FFMA.FTZ R5, R32, c[0x0][0x2d0], -R0 ;  /* 0x0000b40020057a23 */ /* 0x002fcc0000010800 */
[----:B------:R1:W3:Y:S02]  /*4b90*/  MUFU.EX2 R229, R5 ;  /* 0x0000000500e57308 */ /* 0x0002e40000000800 */
[----:B-1----:R-:W-:Y:S01]  /*4ba0*/  FFMA.FTZ R5, R35, c[0x0][0x2d0], -R2 ;  /* 0x0000b40023057a23 */ /* 0x002fe20000010802 */
[----:B---3--:R-:W-:Y:S01]  /*4bb0*/  F2FP.PACK_AB R19, R229, R226 ;  /* 0x000000e2e513723e */ /* 0x008fe200000000ff */
[----:B--2---:R-:W-:Y:S04]  /*4bc0*/  HMMA.16816.F32 R152, R12, R28, R84 ;  /* 0x0000001c0c98723c */ /* 0x004fe80000001854 */
[----:B------:R1:W2:Y:S04]  /*4bd0*/  MUFU.EX2 R246, R5 ;  /* 0x0000000500f67308 */ /* 0x0002a80000000800 */
[C---:B------:R-:W-:Y:S08]  /*4be0*/  HMMA.16816.F32 R76, R16.reuse, R48, RZ ;  /* 0x00000030104c723c */ /* 0x040ff000000018ff */
[----:B------:R-:W-:Y:S01]  /*4bf0*/  HMMA.16816.F32 R72, R16, R56, RZ ;  /* 0x000000381048723c */ /* 0x000fe200000018ff */
[--C-:B-1----:R-:W-:Y:S01]  /*4c00*/  FFMA.FTZ R5, R34, c[0x0][0x2d0], -R0.reuse ;  /* 0x0000b40022057a23 */ /* 0x102fe20000010800 */
[----:B--2---:R-:W-:Y:S01]  /*4c10*/  F2FP.PACK_AB R10, R246, R234 ;  /* 0x000000eaf60a723e */ /* 0x004fe200000000ff */
[----:B------:R-:W1:Y:S02]  /*4c20*/  LDSM.16.MT88.4 R32, [R202+0x1000] ;  /* 0x00100000ca20783b */ /* 0x000e640000004200 */
[----:B------:R2:W3:Y:S03]  /*4c30*/  MUFU.EX2 R228, R5 ;  /* 0x0000000500e47308 */ /* 0x0004e60000000800 */
[-C--:B------:R-:W-:Y:S08]  /*4c40*/  HMMA.16816.F32 R84, R20, R64.reuse, RZ ;  /* 0x000000401454723c */ /* 0x080ff000000018ff */
[----:B------:R-:W-:Y:S01]  /*4c50*/  HMMA.16816.F32 R80, R16, R64, RZ ;  /* 0x000000401050723c */ /* 0x000fe200000018ff */
[----:B--2---:R-:W-:Y:S01]  /*4c60*/  FFMA.FTZ R5, R53, c[0x0][0x2d0], -R0 ;  /* 0x0000b40035057a23 */ /* 0x004fe20000010800 */
[----:B---3--:R-:W-:-:S06]  /*4c70*/  F2FP.PACK_AB R9, R230, R228 ;  /* 0x000000e4e609723e */ /* 0x008fcc00000000ff */
[----:B------:R-:W-:Y:S01]  /*4c80*/  HMMA.16816.F32 R52, R16, R36, RZ ;  /* 0x000000241034723c */ /* 0x000fe200000018ff */
[----:B------:R-:W-:Y:S01]  /*4c90*/  FFMA.FTZ R65, R96, c[0x0][0x2d0], -R4 ;  /* 0x0000b40060417a23 */ /* 0x000fe20000010804 */
[----:B------:R2:W-:Y:S08]  /*4ca0*/  MUFU.EX2 R245, R5 ;  /* 0x0000000500f57308 */ /* 0x0005f00000000800 */
[----:B------:R-:W-:Y:S01]  /*4cb0*/  MUFU.EX2 R65, R65 ;  /* 0x0000004100417308 */ /* 0x000fe20000000800 */
[----:B--2---:R-:W-:-:S02]  /*4cc0*/  FFMA.FTZ R5, R60, c[0x0][0x2d0], -R0 ;  /* 0x0000b4003c057a23 */ /* 0x004fc40000010800 */
[----:B------:R-:W2:Y:S01]  /*4cd0*/  LDSM.16.MT88.4 R60, [R201+0x2400] ;  /* 0x00240000c93c783b */ /* 0x000ea20000004200 */
[-C--:B-1----:R-:W-:Y:S04]  /*4ce0*/  HMMA.16816.F32 R88, R16, R32.reuse, RZ ;  /* 0x000000201058723c */ /* 0x082fe800000018ff */
[----:B------:R-:W1:Y:S04]  /*4cf0*/  MUFU.EX2 R244, R5 ;  /* 0x0000000500f47308 */ /* 0x000e680000000800 */
[----:B------:R-:W-:Y:S01]  /*4d00*/  HMMA.16816.F32 R92, R20, R32, RZ ;  /* 0x00000020145c723c */ /* 0x000fe200000018ff */
[----:B-1----:R-:W-:-:S07]  /*4d10*/  F2FP.PACK_AB R11, R244, R245 ;  /* 0x000000f5f40b723e */ /* 0x002fce00000000ff */
[C---:B------:R-:W-:Y:S01]  /*4d20*/  HMMA.16816.F32 R140, R8.reuse, R40, R52 ;  /* 0x00000028088c723c */ /* 0x040fe20000001834 */
[----:B------:R-:W1:Y:S07]  /*4d30*/  LDSM.16.MT88.4 R52, [R202+0x2400] ;  /* 0x00240000ca34783b */ /* 0x000e6e0000004200 */
[C---:B------:R-:W-:Y:S07]  /*4d40*/  HMMA.16816.F32 R136, R8.reuse, R28, R76 ;  /* 0x0000001c0888723c */ /* 0x040fee000000184c */
[--C-:B------:R-:W-:Y:S01]  /*4d50*/  FFMA.FTZ R29, R108, c[0x0][0x2d0], -R4.reuse ;  /* 0x0000b4006c1d7a23 */ /* 0x100fe20000010804 */
[----:B------:R-:W-:Y:S01]  /*4d60*/  HMMA.16816.F32 R156, R8, R24, R72 ;  /* 0x00000018089c723c */ /* 0x000fe20000001848 */
[----:B------:R-:W-:-:S02]  /*4d70*/  FFMA.FTZ R28, R107, c[0x0][0x2d0], -R4 ;  /* 0x0000b4006b1c7a23 */ /* 0x000fc40000010804 */
[----:B------:R3:W-:Y:S04]  /*4d80*/  MUFU.EX2 R217, R29 ;  /* 0x0000001d00d97308 */ /* 0x0007e80000000800 */
[--C-:B------:R-:W-:Y:S01]  /*4d90*/  FFMA.FTZ R25, R106, c[0x0][0x2d0], -R4.reuse ;  /* 0x0000b4006a197a23 */ /* 0x100fe20000010804 */
[----:B------:R-:W-:Y:S01]  /*4da0*/  HMMA.16816.F32 R76, R20, R68, RZ ;  /* 0x00000044144c723c */ /* 0x000fe200000018ff */
[----:B------:R-:W-:Y:S02]  /*4db0*/  FFMA.FTZ R24, R105, c[0x0][0x2d0], -R4 ;  /* 0x0000b40069187a23 */ /* 0x000fe40000010804 */
[----:B------:R4:W5:Y:S05]  /*4dc0*/  MUFU.EX2 R222, R28 ;  /* 0x0000001c00de7308 */ /* 0x00096a0000000800 */
[----:B------:R-:W-:Y:S03]  /*4dd0*/  HMMA.16816.F32 R4, R16, R50, RZ ;  /* 0x000000321004723c */ /* 0x000fe600000018ff */
[----:B------:R5:W-:Y:S01]  /*4de0*/  MUFU.EX2 R223, R25 ;  /* 0x0000001900df7308 */ /* 0x000be20000000800 */
[----:B---3--:R-:W-:-:S04]  /*4df0*/  FFMA.FTZ R29, R129, c[0x0][0x2d0], -R3 ;  /* 0x0000b400811d7a23 */ /* 0x008fc80000010803 */
[----:B--2---:R-:W-:Y:S03]  /*4e00*/  HMMA.16816.F32 R188, R8, R60, R80 ;  /* 0x0000003c08bc723c */ /* 0x004fe60000001850 */
[----:B------:R2:W3:Y:S01]  /*4e10*/  MUFU.EX2 R225, R24 ;  /* 0x0000001800e17308 */ /* 0x0004e20000000800 */
[----:B----4-:R-:W-:-:S04]  /*4e20*/  FFMA.FTZ R28, R132, c[0x0][0x2d0], -R3 ;  /* 0x0000b400841c7a23 */ /* 0x010fc80000010803 */
[----:B-1----:R-:W-:Y:S01]  /*4e30*/  HMMA.16816.F32 R180, R12, R52, R76 ;  /* 0x000000340cb4723c */ /* 0x002fe2000000184c */
[--C-:B-----5:R-:W-:Y:S02]  /*4e40*/  FFMA.FTZ R25, R123, c[0x0][0x2d0], -R2.reuse ;  /* 0x0000b4007b197a23 */ /* 0x120fe40000010802 */
[----:B------:R-:W-:Y:S05]  /*4e50*/  MUFU.EX2 R29, R29 ;  /* 0x0000001d001d7308 */ /* 0x000fea0000000800 */
[----:B------:R-:W-:Y:S01]  /*4e60*/  HMMA.16816.F32 R76, R8, R30, R4 ;  /* 0x0000001e084c723c */ /* 0x000fe20000001804 */
[----:B--2---:R-:W-:Y:S02]  /*4e70*/  FFMA.FTZ R24, R121, c[0x0][0x2d0], -R2 ;  /* 0x0000b40079187a23 */ /* 0x004fe40000010802 */
[----:B------:R-:W-:Y:S05]  /*4e80*/  MUFU.EX2 R28, R28 ;  /* 0x0000001c001c7308 */ /* 0x000fea0000000800 */
[C---:B------:R-:W-:Y:S03]  /*4e90*/  HMMA.16816.F32 R4, R16.reuse, R58, RZ ;  /* 0x0000003a1004723c */ /* 0x040fe600000018ff */
[----:B------:R-:W-:Y:S05]  /*4ea0*/  MUFU.EX2 R25, R25 ;  /* 0x0000001900197308 */ /* 0x000fea0000000800 */
[----:B------:R-:W-:Y:S03]  /*4eb0*/  HMMA.16816.F32 R72, R16, R68, RZ ;  /* 0x000000441048723c */ /* 0x000fe600000018ff */
[----:B------:R-:W-:Y:S05]  /*4ec0*/  MUFU.EX2 R24, R24 ;  /* 0x0000001800187308 */ /* 0x000fea0000000800 */
[----:B------:R-:W-:Y:S08]  /*4ed0*/  HMMA.16816.F32 R176, R12, R60, R84 ;  /* 0x0000003c0cb0723c */ /* 0x000ff00000001854 */
[----:B------:R-:W-:Y:S08]  /*4ee0*/  HMMA.16816.F32 R80, R8, R26, R4 ;  /* 0x0000001a0850723c */ /* 0x000ff00000001804 */
[----:B------:R-:W-:Y:S08]  /*4ef0*/  HMMA.16816.F32 R4, R16, R34, RZ ;  /* 0x000000221004723c */ /* 0x000ff000000018ff */
[C---:B------:R-:W-:Y:S08]  /*4f00*/  HMMA.16816.F32 R184, R8.reuse, R52, R72 ;  /* 0x0000003408b8723c */ /* 0x040ff00000001848 */
[C---:B------:R-:W-:Y:S08]  /*4f10*/  HMMA.16816.F32 R172, R8.reuse, R44, R88 ;  /* 0x0000002c08ac723c */ /* 0x040ff00000001858 */
[----:B------:R-:W-:Y:S08]  /*4f20*/  HMMA.16816.F32 R84, R8, R46, R4 ;  /* 0x0000002e0854723c */ /* 0x000ff00000001804 */
[C---:B------:R-:W-:Y:S08]  /*4f30*/  HMMA.16816.F32 R4, R16.reuse, R66, RZ ;  /* 0x000000421004723c */ /* 0x040ff000000018ff */
[-C--:B------:R-:W-:Y:S08]  /*4f40*/  HMMA.16816.F32 R72, R16, R38.reuse, RZ ;  /* 0x000000261048723c */ /* 0x080ff000000018ff */
[----:B------:R-:W-:Y:S08]  /*4f50*/  HMMA.16816.F32 R36, R20, R38, RZ ;  /* 0x000000261424723c */ /* 0x000ff000000018ff */
[----:B------:R-:W-:Y:S08]  /*4f60*/  HMMA.16816.F32 R88, R8, R62, R4 ;  /* 0x0000003e0858723c */ /* 0x000ff00000001804 */
[----:B------:R-:W-:Y:S08]  /*4f70*/  HMMA.16816.F32 R4, R20, R50, RZ ;  /* 0x000000321404723c */ /* 0x000ff000000018ff */
[-C--:B------:R-:W-:Y:S08]  /*4f80*/  HMMA.16816.F32 R72, R8, R42.reuse, R72 ;  /* 0x0000002a0848723c */ /* 0x080ff00000001848 */
[----:B------:R-:W-:Y:S08]  /*4f90*/  HMMA.16816.F32 R36, R12, R42, R36 ;  /* 0x0000002a0c24723c */ /* 0x000ff00000001824 */
[----:B------:R-:W-:Y:S08]  /*4fa0*/  HMMA.16816.F32 R16, R16, R70, RZ ;  /* 0x000000461010723c */ /* 0x000ff000000018ff */
[----:B------:R-:W-:Y:S07]  /*4fb0*/  HMMA.16816.F32 R40, R12, R30, R4 ;  /* 0x0000001e0c28723c */ /* 0x000fee0000001804 */
[--C-:B------:R-:W-:Y:S01]  /*4fc0*/  FFMA.FTZ R30, R110, c[0x0][0x2d0], -R0.reuse ;  /* 0x0000b4006e1e7a23 */ /* 0x100fe20000010800 */
[----:B------:R-:W-:Y:S01]  /*4fd0*/  HMMA.16816.F32 R4, R20, R58, RZ ;  /* 0x0000003a1404723c */ /* 0x000fe200000018ff */
[----:B------:R-:W-:-:S04]  /*4fe0*/  FFMA.FTZ R31, R109, c[0x0][0x2d0], -R0 ;  /* 0x0000b4006d1f7a23 */ /* 0x000fc80000010800 */
[----:B------:R-:W-:Y:S03]  /*4ff0*/  MUFU.EX2 R30, R30 ;  /* 0x0000001e001e7308 */ /* 0x000fe60000000800 */
[----:B------:R-:W-:Y:S05]  /*5000*/  HMMA.16816.F32 R168, R12, R44, R92 ;  /* 0x0000002c0ca8723c */ /* 0x000fea000000185c */
[----:B------:R-:W-:Y:S03]  /*5010*/  MUFU.EX2 R31, R31 ;  /* 0x0000001f001f7308 */ /* 0x000fe60000000800 */
[----:B------:R-:W-:Y:S07]  /*5020*/  HMMA.16816.F32 R92, R8, R54, R16 ;  /* 0x00000036085c723c */ /* 0x000fee0000001810 */
[----:B------:R-:W-:Y:S01]  /*5030*/  F2FP.PACK_AB R8, R222, R217 ;  /* 0x000000d9de08723e */ /* 0x000fe200000000ff */
[----:B------:R-:W-:Y:S01]  /*5040*/  HMMA.16816.F32 R16, R12, R26, R4 ;  /* 0x0000001a0c10723c */ /* 0x000fe20000001804 */
[----:B---3--:R-:W-:-:S06]  /*5050*/  F2FP.PACK_AB R10, R225, R223 ;  /* 0x000000dfe10a723e */ /* 0x008fcc00000000ff */
[--C-:B------:R-:W-:Y:S01]  /*5060*/  FFMA.FTZ R27, R131, c[0x0][0x2d0], -R3.reuse ;  /* 0x0000b400831b7a23 */ /* 0x100fe20000010803 */
[C---:B------:R-:W-:Y:S01]  /*5070*/  HMMA.16816.F32 R4, R20.reuse, R66, RZ ;  /* 0x000000421404723c */ /* 0x040fe200000018ff */
[----:B------:R-:W-:Y:S01]  /*5080*/  FFMA.FTZ R26, R130, c[0x0][0x2d0], -R3 ;  /* 0x0000b400821a7a23 */ /* 0x000fe20000010803 */
[----:B------:R-:W1:Y:S05]  /*5090*/  MUFU.EX2 R67, R98 ;  /* 0x0000006200437308 */ /* 0x000e6a0000000800 */
[----:B------:R-:W-:Y:S01]  /*50a0*/  FADD.FTZ R66, R133, R100 ;  /* 0x0000006485427221 */ /* 0x000fe20000010000 */
[C---:B------:R-:W-:Y:S02]  /*50b0*/  HMMA.16816.F32 R32, R20.reuse, R34, RZ ;  /* 0x000000221420723c */ /* 0x040fe400000018ff */
[----:B------:R2:W3:Y:S06]  /*50c0*/  MUFU.EX2 R100, R97 ;  /* 0x0000006100647308 */ /* 0x0004ec0000000800 */
[----:B------:R-:W-:Y:S02]  /*50d0*/  HMMA.16816.F32 R20, R20, R70, RZ ;  /* 0x000000461414723c */ /* 0x000fe400000018ff */
[----:B------:R-:W-:Y:S01]  /*50e0*/  MUFU.EX2 R27, R27 ;  /* 0x0000001b001b7308 */ /* 0x000fe20000000800 */
[----:B-1----:R-:W-:-:S05]  /*50f0*/  F2FP.PACK_AB R96, R67, R236 ;  /* 0x000000ec4360723e */ /* 0x002fca00000000ff */
[C---:B------:R-:W-:Y:S02]  /*5100*/  HMMA.16816.F32 R60, R12.reuse, R62, R4 ;  /* 0x0000003e0c3c723c */ /* 0x040fe40000001804 */
[----:B------:R-:W1:Y:S01]  /*5110*/  MUFU.EX2 R26, R26 ;  /* 0x0000001a001a7308 */ /* 0x000e620000000800 */
[----:B--2---:R-:W-:Y:S02]  /*5120*/  F2FP.PACK_AB R97, R28, R29 ;  /* 0x0000001d1c61723e */ /* 0x004fe400000000ff */
[----:B---3--:R-:W-:Y:S02]  /*5130*/  F2FP.PACK_AB R98, R65, R100 ;  /* 0x000000644162723e */ /* 0x008fe400000000ff */
[----:B------:R-:W-:Y:S01]  /*5140*/  FFMA.FTZ R4, R128, c[0x0][0x2d0], -R3 ;  /* 0x0000b40080047a23 */ /* 0x000fe20000010803 */
[----:B------:R-:W-:Y:S01]  /*5150*/  HMMA.16816.F32 R44, R12, R46, R32 ;  /* 0x0000002e0c2c723c */ /* 0x000fe20000001820 */
[----:B------:R-:W-:Y:S01]  /*5160*/  FADD.FTZ R5, R165, R164 ;  /* 0x000000a4a5057221 */ /* 0x000fe20000010000 */
[----:B------:R-:W-:Y:S01]  /*5170*/  LDSM.16.MT88.4 R128, [R202+0xc00] ;  /* 0x000c0000ca80783b */ /* 0x000fe20000004200 */
[----:B------:R2:W-:Y:S01]  /*5180*/  MUFU.EX2 R197, R4 ;  /* 0x0000000400c57308 */ /* 0x0005e20000000800 */
[----:B------:R-:W-:-:S04]  /*5190*/  FADD.FTZ R6, R150, R149 ;  /* 0x0000009596067221 */ /* 0x000fc80000010000 */
[----:B------:R-:W-:Y:S01]  /*51a0*/  HMMA.16816.F32 R52, R12, R54, R20 ;  /* 0x000000360c34723c */ /* 0x000fe20000001814 */
[----:B------:R-:W3:Y:S01]  /*51b0*/  LDSM.16.MT88.4 R12, [R201+0x800] ;  /* 0x00080000c90c783b */ /* 0x000ee20000004200 */
[----:B-1----:R-:W-:-:S05]  /*51c0*/  F2FP.PACK_AB R99, R26, R27 ;  /* 0x0000001b1a63723e */ /* 0x002fca00000000ff */
[--C-:B------:R-:W-:Y:S02]  /*51d0*/  FFMA.FTZ R23, R120, c[0x0][0x2d0], -R2.reuse ;  /* 0x0000b40078177a23 */ /* 0x100fe40000010802 */
[----:B------:R-:W-:Y:S02]  /*51e0*/  FFMA.FTZ R22, R117, c[0x0][0x2d0], -R2 ;  /* 0x0000b40075167a23 */ /* 0x000fe40000010802 */
[----:B--2---:R-:W-:Y:S02]  /*51f0*/  FFMA.FTZ R4, R127, c[0x0][0x2d0], -R3 ;  /* 0x0000b4007f047a23 */ /* 0x004fe40000010803 */
[--C-:B------:R-:W-:Y:S01]  /*5200*/  FFMA.FTZ R20, R112, c[0x0][0x2d0], -R0.reuse ;  /* 0x0000b40070147a23 */ /* 0x100fe20000010800 */
[----:B------:R-:W-:Y:S01]  /*5210*/  MUFU.EX2 R23, R23 ;  /* 0x0000001700177308 */ /* 0x000fe20000000800 */
[----:B------:R-:W-:-:S07]  /*5220*/  FFMA.FTZ R21, R111, c[0x0][0x2d0], -R0 ;  /* 0x0000b4006f157a23 */ /* 0x000fce0000010800 */
[----:B------:R1:W2:Y:S08]  /*5230*/  MUFU.EX2 R198, R4 ;  /* 0x0000000400c67308 */ /* 0x0002b00000000800 */
[----:B------:R-:W-:Y:S01]  /*5240*/  MUFU.EX2 R22, R22 ;  /* 0x0000001600167308 */ /* 0x000fe20000000800 */
[----:B-1----:R-:W-:Y:S01]  /*5250*/  FFMA.FTZ R4, R126, c[0x0][0x2d0], -R3 ;  /* 0x0000b4007e047a23 */ /* 0x002fe20000010803 */
[----:B--2---:R-:W-:-:S06]  /*5260*/  F2FP.PACK_AB R9, R198, R197 ;  /* 0x000000c5c609723e */ /* 0x004fcc00000000ff */
[----:B------:R-:W-:Y:S08]  /*5270*/  MUFU.EX2 R20, R20 ;  /* 0x0000001400147308 */ /* 0x000ff00000000800 */
[----:B------:R1:W-:Y:S08]  /*5280*/  MUFU.EX2 R199, R4 ;  /* 0x0000000400c77308 */ /* 0x0003f00000000800 */
[----:B------:R-:W-:Y:S01]  /*5290*/  MUFU.EX2 R21, R21 ;  /* 0x0000001500157308 */ /* 0x000fe20000000800 */
[----:B-1----:R-:W-:-:S02]  /*52a0*/  FFMA.FTZ R4, R125, c[0x0][0x2d0], -R3 ;  /* 0x0000b4007d047a23 */ /* 0x002fc40000010803 */
[----:B------:R-:W-:-:S05]  /*52b0*/  FFMA.FTZ R3, R124, c[0x0][0x2d0], -R2 ;  /* 0x0000b4007c037a23 */ /* 0x000fca0000010802 */
[----:B------:R1:W2:Y:S08]  /*52c0*/  MUFU.EX2 R220, R4 ;  /* 0x0000000400dc7308 */ /* 0x0002b00000000800 */
[----:B------:R4:W-:Y:S01]  /*52d0*/  MUFU.EX2 R193, R3 ;  /* 0x0000000300c17308 */ /* 0x0009e20000000800 */
[----:B-1----:R-:W-:Y:S01]  /*52e0*/  FFMA.FTZ R4, R119, c[0x0][0x2d0], -R2 ;  /* 0x0000b40077047a23 */ /* 0x002fe20000010802 */
[----:B--2---:R-:W-:-:S06]  /*52f0*/  F2FP.PACK_AB R11, R220, R199 ;  /* 0x000000c7dc0b723e */ /* 0x004fcc00000000ff */
[----:B------:R1:W-:Y:S01]  /*5300*/  MUFU.EX2 R195, R4 ;  /* 0x0000000400c37308 */ /* 0x0003e20000000800 */
[----:B----4-:R-:W-:Y:S01]  /*5310*/  FFMA.FTZ R3, R115, c[0x0][0x2d0], -R0 ;  /* 0x0000b40073037a23 */ /* 0x010fe20000010800 */
[----:B---3--:R-:W-:Y:S06]  /*5320*/  HMMA.16816.F32 R144, R8, R12, R144 ;  /* 0x0000000c0890723c */ /* 0x008fec0000001890 */
[----:B------:R2:W-:Y:S01]  /*5330*/  MUFU.EX2 R106, R3 ;  /* 0x00000003006a7308 */ /* 0x0005e20000000800 */
[----:B-1----:R-:W-:-:S07]  /*5340*/  FFMA.FTZ R4, R118, c[0x0][0x2d0], -R2 ;  /* 0x0000b40076047a23 */ /* 0x002fce0000010802 */
[----:B------:R1:W3:Y:S01]  /*5350*/  MUFU.EX2 R196, R4 ;  /* 0x0000000400c47308 */ /* 0x0002e20000000800 */
[----:B--2---:R-:W-:Y:S02]  /*5360*/  FADD.FTZ R3, R167, R5 ;  /* 0x00000005a7037221 */ /* 0x004fe40000010000 */
[----:B-1----:R-:W-:Y:S02]  /*5370*/  FFMA.FTZ R4, R122, c[0x0][0x2d0], -R2 ;  /* 0x0000b4007a047a23 */ /* 0x002fe40000010802 */
[----:B------:R-:W-:Y:S01]  /*5380*/  FFMA.FTZ R2, R113, c[0x0][0x2d0], -R0 ;  /* 0x0000b40071027a23 */ /* 0x000fe20000010800 */
[----:B------:R-:W-:Y:S02]  /*5390*/  LDSM.16.MT88.4 R120, [R201+0x1c00] ;  /* 0x001c0000c978783b */ /* 0x000fe40000004200 */
[----:B------:R1:W-:Y:S08]  /*53a0*/  MUFU.EX2 R194, R4 ;  /* 0x0000000400c27308 */ /* 0x0003f00000000800 */
[----:B------:R2:W-:Y:S01]  /*53b0*/  MUFU.EX2 R107, R2 ;  /* 0x00000002006b7308 */ /* 0x0005e20000000800 */
[----:B-1----:R-:W-:-:S04]  /*53c0*/  FADD.FTZ R4, R135, R134 ;  /* 0x0000008687047221 */ /* 0x002fc80000010000 */
[----:B------:R-:W-:Y:S01]  /*53d0*/  FADD.FTZ R64, R148, R4 ;  /* 0x0000000494407221 */ /* 0x000fe20000010000 */
[----:B---3--:R-:W-:Y:S01]  /*53e0*/  F2FP.PACK_AB R4, R196, R195 ;  /* 0x000000c3c404723e */ /* 0x008fe200000000ff */
[----:B--2---:R-:W-:-:S04]  /*53f0*/  FFMA.FTZ R2, R116, c[0x0][0x2d0], -R0 ;  /* 0x0000b40074027a23 */ /* 0x004fc80000010800 */
[----:B------:R1:W2:Y:S02]  /*5400*/  MUFU.EX2 R108, R2 ;  /* 0x00000002006c7308 */ /* 0x0002a40000000800 */
[----:B-1----:R-:W-:Y:S01]  /*5410*/  FFMA.FTZ R2, R114, c[0x0][0x2d0], -R0 ;  /* 0x0000b40072027a23 */ /* 0x002fe20000010800 */
[----:B--2---:R-:W-:Y:S01]  /*5420*/  F2FP.PACK_AB R5, R108, R107 ;  /* 0x0000006b6c05723e */ /* 0x004fe200000000ff */
[----:B------:R-:W-:Y:S01]  /*5430*/  FADD.FTZ R0, R151, R6 ;  /* 0x0000000697007221 */ /* 0x000fe20000010000 */
[----:B------:R-:W-:-:S03]  /*5440*/  F2FP.PACK_AB R6, R193, R194 ;  /* 0x000000c2c106723e */ /* 0x000fc600000000ff */
[----:B------:R-:W1:Y:S01]  /*5450*/  MUFU.EX2 R105, R2 ;  /* 0x0000000200697308 */ /* 0x000e620000000800 */
[----:B------:R-:W-:Y:S01]  /*5460*/  HMMA.16816.F32 R148, R8, R14, R36 ;  /* 0x0000000e0894723c */ /* 0x000fe20000001824 */
[----:B------:R-:W-:Y:S01]  /*5470*/  FADD.FTZ R0, R166, R0 ;  /* 0x00000000a6007221 */ /* 0x000fe20000010000 */
[----:B------:R-:W-:Y:S03]  /*5480*/  LDSM.16.MT88.4 R112, [R202+0x1c00] ;  /* 0x001c0000ca70783b */ /* 0x000fe60000004200 */
[----:B------:R-:W-:Y:S01]  /*5490*/  FADD.FTZ R0, R235, R0 ;  /* 0x00000000eb007221 */ /* 0x000fe20000010000 */
[----:B-1----:R-:W-:Y:S01]  /*54a0*/  F2FP.PACK_AB R7, R105, R106 ;  /* 0x0000006a6907723e */ /* 0x002fe200000000ff */
[----:B------:R-:W-:Y:S02]  /*54b0*/  FADD.FTZ R2, R192, R3 ;  /* 0x00000003c0027221 */ /* 0x000fe40000010000 */
[----:B------:R-:W-:-:S02]  /*54c0*/  FADD.FTZ R3, R231, R64 ;  /* 0x00000040e7037221 */ /* 0x000fc40000010000 */
[----:B------:R-:W-:Y:S02]  /*54d0*/  FADD.FTZ R2, R240, R2 ;  /* 0x00000002f0027221 */ /* 0x000fe40000010000 */
[C---:B------:R-:W-:Y:S08]  /*54e0*/  HMMA.16816.F32 R140, R4.reuse, R12, R140 ;  /* 0x0000000c048c723c */ /* 0x040ff0000000188c */
[----:B------:R-:W-:Y:S01]  /*54f0*/  HMMA.16816.F32 R32, R4, R14, R72 ;  /* 0x0000000e0420723c */ /* 0x000fe20000001848 */
[----:B------:R-:W1:Y:S07]  /*5500*/  LDSM.16.MT88.4 R12, [R202+0x800] ;  /* 0x00080000ca0c783b */ /* 0x000e6e0000004200 */
[-C--:B-1----:R-:W-:Y:S08]  /*5510*/  HMMA.16816.F32 R152, R8, R12.reuse, R152 ;  /* 0x0000000c0898723c */ /* 0x082ff00000001898 */
[----:B------:R-:W-:Y:S01]  /*5520*/  HMMA.16816.F32 R132, R4, R12, R136 ;  /* 0x0000000c0484723c */ /* 0x000fe20000001888 */
[----:B------:R-:W1:Y:S07]  /*5530*/  LDSM.16.MT88.4 R136, [R201+0xc00] ;  /* 0x000c0000c988783b */ /* 0x000e6e0000004200 */
[-C--:B------:R-:W-:Y:S08]  /*5540*/  HMMA.16816.F32 R40, R8, R14.reuse, R40 ;  /* 0x0000000e0828723c */ /* 0x080ff00000001828 */
[----:B------:R-:W-:Y:S01]  /*5550*/  HMMA.16816.F32 R56, R4, R14, R76 ;  /* 0x0000000e0438723c */ /* 0x000fe2000000184c */
[----:B------:R-:W2:Y:S04]  /*5560*/  LDSM.16.MT88.4 R12, [R201+0x1800] ;  /* 0x00180000c90c783b */ /* 0x000ea80000004200 */
[----:B------:R-:W-:Y:S03]  /*5570*/  LDSM.16.MT88.4 R76, [R201+0x2c00] ;  /* 0x002c0000c94c783b */ /* 0x000fe60000004200 */
[C---:B------:R-:W-:Y:S08]  /*5580*/  HMMA.16816.F32 R152, R96.reuse, R128, R152 ;  /* 0x000000806098723c */ /* 0x040ff00000001898 */
[C---:B-1----:R-:W-:Y:S08]  /*5590*/  HMMA.16816.F32 R144, R96.reuse, R136, R144 ;  /* 0x000000886090723c */ /* 0x042ff00000001890 */
[----:B------:R-:W-:Y:S08]  /*55a0*/  HMMA.16816.F32 R148, R96, R138, R148 ;  /* 0x0000008a6094723c */ /* 0x000ff00000001894 */
[-C--:B--2---:R-:W-:Y:S08]  /*55b0*/  HMMA.16816.F32 R160, R8, R12.reuse, R160 ;  /* 0x0000000c08a0723c */ /* 0x084ff000000018a0 */
[----:B------:R-:W-:Y:S08]  /*55c0*/  HMMA.16816.F32 R124, R4, R12, R156 ;  /* 0x0000000c047c723c */ /* 0x000ff0000000189c */
[-C--:B------:R-:W-:Y:S01]  /*55d0*/  HMMA.16816.F32 R164, R8, R14.reuse, R16 ;  /* 0x0000000e08a4723c */ /* 0x080fe20000001810 */
[----:B------:R-:W1:Y:S07]  /*55e0*/  LDSM.16.MT88.4 R16, [R201+0x2800] ;  /* 0x00280000c910783b */ /* 0x000e6e0000004200 */
[----:B------:R-:W-:Y:S01]  /*55f0*/  HMMA.16816.F32 R48, R4, R14, R80 ;  /* 0x0000000e0430723c */ /* 0x000fe20000001850 */
[----:B------:R-:W2:Y:S07]  /*5600*/  LDSM.16.MT88.4 R12, [R202+0x1800] ;  /* 0x00180000ca0c783b */ /* 0x000eae0000004200 */
[C---:B------:R-:W-:Y:S08]  /*5610*/  HMMA.16816.F32 R156, R96.reuse, R130, R40 ;  /* 0x00000082609c723c */ /* 0x040ff00000001828 */
[C---:B------:R-:W-:Y:S08]  /*5620*/  HMMA.16816.F32 R160, R96.reuse, R120, R160 ;  /* 0x0000007860a0723c */ /* 0x040ff000000018a0 */
[----:B------:R-:W-:Y:S08]  /*5630*/  HMMA.16816.F32 R164, R96, R122, R164 ;  /* 0x0000007a60a4723c */ /* 0x000ff000000018a4 */
[C---:B-1----:R-:W-:Y:S08]  /*5640*/  HMMA.16816.F32 R68, R8.reuse, R16, R176 ;  /* 0x000000100844723c */ /* 0x042ff000000018b0 */
[-C--:B--2---:R-:W-:Y:S08]  /*5650*/  HMMA.16816.F32 R168, R8, R12.reuse, R168 ;  /* 0x0000000c08a8723c */ /* 0x084ff000000018a8 */
[----:B------:R-:W-:Y:S08]  /*5660*/  HMMA.16816.F32 R116, R4, R12, R172 ;  /* 0x0000000c0474723c */ /* 0x000ff000000018ac */
[-C--:B------:R-:W-:Y:S08]  /*5670*/  HMMA.16816.F32 R44, R8, R14.reuse, R44 ;  /* 0x0000000e082c723c */ /* 0x080ff0000000182c */
[----:B------:R-:W-:Y:S01]  /*5680*/  HMMA.16816.F32 R36, R4, R14, R84 ;  /* 0x0000000e0424723c */ /* 0x000fe20000001854 */
[----:B------:R-:W1:Y:S07]  /*5690*/  LDSM.16.MT88.4 R12, [R202+0x2800] ;  /* 0x00280000ca0c783b */ /* 0x000e6e0000004200 */
[----:B------:R-:W-:Y:S08]  /*56a0*/  HMMA.16816.F32 R60, R8, R18, R60 ;  /* 0x00000012083c723c */ /* 0x000ff0000000183c */
[C---:B------:R-:W-:Y:S08]  /*56b0*/  HMMA.16816.F32 R72, R4.reuse, R16, R188 ;  /* 0x000000100448723c */ /* 0x040ff000000018bc */
[----:B------:R-:W-:Y:S08]  /*56c0*/  HMMA.16816.F32 R16, R4, R18, R88 ;  /* 0x000000120410723c */ /* 0x000ff00000001858 */
[C---:B------:R-:W-:Y:S08]  /*56d0*/  HMMA.16816.F32 R68, R96.reuse, R76, R68 ;  /* 0x0000004c6044723c */ /* 0x040ff00000001844 */
[----:B------:R-:W-:Y:S08]  /*56e0*/  HMMA.16816.F32 R80, R96, R78, R60 ;  /* 0x0000004e6050723c */ /* 0x000ff0000000183c */
[C---:B-1----:R-:W-:Y:S08]  /*56f0*/  HMMA.16816.F32 R84, R8.reuse, R12, R180 ;  /* 0x0000000c0854723c */ /* 0x042ff000000018b4 */
[----:B------:R-:W-:Y:S08]  /*5700*/  HMMA.16816.F32 R52, R8, R14, R52 ;  /* 0x0000000e0834723c */ /* 0x000ff00000001834 */
[C---:B------:R-:W-:Y:S08]  /*5710*/  HMMA.16816.F32 R88, R4.reuse, R12, R184 ;  /* 0x0000000c0458723c */ /* 0x040ff000000018b8 */
[----:B------:R-:W-:Y:S07]  /*5720*/  HMMA.16816.F32 R12, R4, R14, R92 ;  /* 0x0000000e040c723c */ /* 0x000fee000000185c */
        /* <DEDUP_REMOVED lines=15> */
[----:B------:R-:W1:Y:S01]  /*5820*/  LDSM.16.MT88.4 R4, [R202+0x2c00] ;  /* 0x002c0000ca04783b */ /* 0x000e620000004200 */
[----:B------:R-:W-:Y:S02]  /*5830*/  FADD.FTZ R8, R239, R2 ;  /* 0x00000002ef087221 */ /* 0x000fe40000010000 */
[----:B------:R-:W-:-:S02]  /*5840*/  @P3 IMAD.HI.U32 R2, R248, c[0x0][0x2c8], RZ ;  /* 0x0000b200f8023a27 */ /* 0x000fc400078e00ff */
[----:B------:R-:W-:Y:S01]  /*5850*/  HMMA.16816.F32 R136, R92, R138, R32 ;  /* 0x0000008a5c88723c */ /* 0x000fe20000001820 */
[----:B------:R-:W2:Y:S01]  /*5860*/  LDL R32, [R1+0x4] ;  /* 0x0000040001207983 */ /* 0x000ea20000100800 */
[----:B------:R-:W-:Y:S01]  /*5870*/  FADD.FTZ R10, R234, R0 ;  /* 0x00000000ea0a7221 */ /* 0x000fe20000010000 */
[----:B------:R-:W-:Y:S01]  /*5880*/  MOV R0, R248 ;  /* 0x000000f800007202 */ /* 0x000fe20000000f00 */
[----:B------:R-:W-:Y:S01]  /*5890*/  FADD.FTZ R3, R242, R3 ;  /* 0x00000003f2037221 */ /* 0x000fe20000010000 */
[----:B------:R-:W-:-:S03]  /*58a0*/  @P3 SHF.R.U32.HI R0, RZ, c[0x0][0x2cc], R2 ;  /* 0x0000b300ff003a19 */ /* 0x000fc60000011602 */
[----:B------:R-:W-:Y:S01]  /*58b0*/  HMMA.16816.F32 R72, R92, R76, R72 ;  /* 0x0000004c5c48723c */ /* 0x000fe20000001848 */
[----:B------:R-:W-:Y:S01]  /*58c0*/  IADD3 R0, R0, -c[0x0][0x168], R247 ;  /* 0x80005a0000007a10 */ /* 0x000fe20007ffe0f7 */
[----:B------:R-:W-:-:S03]  /*58d0*/  FADD.FTZ R9, R243, R3 ;  /* 0x00000003f3097221 */ /* 0x000fc60000010000 */
[----:B------:R-:W-:-:S03]  /*58e0*/  SHF.R.S32.HI R2, RZ, 0x1f, R0 ;  /* 0x0000001fff027819 */ /* 0x000fc60000011400 */
[----:B------:R-:W-:Y:S01]  /*58f0*/  HMMA.16816.F32 R76, R92, R78, R16 ;  /* 0x0000004e5c4c723c */ /* 0x000fe20000001810 */
[----:B------:R-:W-:-:S06]  /*5900*/  FADD.FTZ R3, R245, R11 ;  /* 0x0000000bf5037221 */ /* 0x000fcc0000010000 */
[----:B------:R-:W-:Y:S01]  /*5910*/  LEA.HI R16, R2, R0, RZ, 0x6 ;  /* 0x0000000002107211 */ /* 0x000fe200078f30ff */
[----:B------:R-:W-:Y:S01]  /*5920*/  FADD.FTZ R2, R246, R10 ;  /* 0x0000000af6027221 */ /* 0x000fe20000010000 */
[----:B------:R-:W-:Y:S01]  /*5930*/  HMMA.16816.F32 R172, R96, R114, R44 ;  /* 0x0000007260ac723c */ /* 0x000fe2000000182c */
[----:B------:R-:W-:Y:S02]  /*5940*/  FADD.FTZ R0, R217, R9 ;  /* 0x00000009d9007221 */ /* 0x000fe40000010000 */
[----:B------:R-:W-:Y:S02]  /*5950*/  FADD.FTZ R2, R195, R2 ;  /* 0x00000002c3027221 */ /* 0x000fe40000010000 */
[----:B------:R-:W-:-:S03]  /*5960*/  FADD.FTZ R0, R222, R0 ;  /* 0x00000000de007221 */ /* 0x000fc60000010000 */
[----:B------:R-:W-:Y:S08]  /*5970*/  HMMA.16816.F32 R132, R92, R128, R132 ;  /* 0x000000805c84723c */ /* 0x000ff00000001884 */
[-C--:B-1----:R-:W-:Y:S08]  /*5980*/  HMMA.16816.F32 R84, R96, R4.reuse, R84 ;  /* 0x000000046054723c */ /* 0x082ff00000001854 */
[C---:B------:R-:W-:Y:S07]  /*5990*/  HMMA.16816.F32 R88, R92.reuse, R4, R88 ;  /* 0x000000045c58723c */ /* 0x040fee0000001858 */
        /* <DEDUP_REMOVED lines=19> */
[----:B------:R-:W-:Y:S01]  /*5ad0*/  FADD.FTZ R2, R105, R4 ;  /* 0x0000000469027221 */ /* 0x000fe20000010000 */
[----:B------:R-:W-:Y:S02]  /*5ae0*/  SHF.R.S32.HI R4, RZ, 0x6, R16 ;  /* 0x00000006ff047819 */ /* 0x000fe40000011410 */
[----:B------:R-:W-:Y:S01]  /*5af0*/  IADD3 R220, R224, -0x2, RZ ;  /* 0xfffffffee0dc7810 */ /* 0x000fe20007ffe0ff */
[----:B------:R-:W-:Y:S01]  /*5b00*/  FADD.FTZ R0, R25, R0 ;  /* 0x0000000019007221 */ /* 0x000fe20000010000 */
[----:B------:R-:W-:Y:S03]  /*5b10*/  HMMA.16816.F32 R112, R92, R114, R36 ;  /* 0x000000725c70723c */ /* 0x000fe60000001824 */
[----:B------:R-:W-:-:S02]  /*5b20*/  FADD.FTZ R250, R24, R0 ;  /* 0x0000000018fa7221 */ /* 0x000fc40000010000 */
[----:B------:R-:W-:Y:S02]  /*5b30*/  FADD.FTZ R0, R20, R2 ;  /* 0x0000000214007221 */ /* 0x000fe40000010000 */
[----:B------:R-:W-:Y:S01]  /*5b40*/  FADD.FTZ R236, R67, R236 ;  /* 0x000000ec43ec7221 */ /* 0x000fe20000010000 */
[-C--:B------:R-:W-:Y:S01]  /*5b50*/  HMMA.16816.F32 R96, R96, R6.reuse, R52 ;  /* 0x000000066060723c */ /* 0x080fe20000001834 */
        /* <DEDUP_REMOVED lines=8> */
[----:B------:R-:W-:Y:S02]  /*5be0*/  FADD.FTZ R222, R26, R222 ;  /* 0x000000de1ade7221 */ /* 0x000fe40000010000 */
[----:B------:R-:W-:Y:S02]  /*5bf0*/  FADD.FTZ R250, R22, R250 ;  /* 0x000000fa16fa7221 */ /* 0x000fe40000010000 */
[----:B------:R-:W-:Y:S01]  /*5c00*/  FADD.FTZ R251, R31, R0 ;  /* 0x000000001ffb7221 */ /* 0x000fe20000010000 */
[----:B--2---:R-:W-:-:S05]  /*5c10*/  IMNMX R32, R32, R4, !PT ;  /* 0x0000000420207217 */ /* 0x004fca0007800200 */
[----:B------:R1:W-:Y:S01]  /*5c20*/  STL [R1+0xc], R32 ;  /* 0x00000c2001007387 */ /* 0x0003e20000100800 */
[----:B------:R-:W-:Y:S11]  /*5c30*/  ISETP.GE.AND P0, PT, R220, R32, PT ;  /* 0x00000020dc00720c */ /* 0x000ff60003f06270 */
[----:B------:R-:W-:Y:S02]  /*5c40*/  @!UPT UIADD3 URZ, URZ, URZ, URZ ;  /* 0x0000003f3f3ff290 */ /* 0x000fe4000fffe03f */
[----:B------:R-:W-:Y:S05]  /*5c50*/  @!P0 BRA `(.L_x_1274) ;  /* 0x0000406000008947 */ /* 0x000fea0003800000 */
[----:B------:R-:W-:Y:S01]  /*5c60*/  IMAD.MOV.U32 R106, RZ, RZ, R103 ;  /* 0x000000ffff6a7224 */ /* 0x000fe200078e0067 */
[----:B------:R-:W-:Y:S01]  /*5c70*/  MOV R108, R101 ;  /* 0x00000065006c7202 */ /* 0x000fe20000000f00 */
[----:B------:R-:W-:Y:S01]  /*5c80*/  IMAD.MOV.U32 R105, RZ, RZ, R104 ;  /* 0x000000ffff697224 */ /* 0x000fe200078e0068 */
[----:B------:R-:W-:Y:S02]  /*5c90*/  MOV R107, R102 ;  /* 0x00000066006b7202 */ /* 0x000fe40000000f00 */
.L_x_1285:
[----:B------:R-:W2:Y:S01]  /*5ca0*/  LDL R0, [R1+0x4] ;  /* 0x0000040001007983 */ /* 0x000ea20000100800 */
[----:B------:R-:W-:Y:S04]  /*5cb0*/  DEPBAR.LE SB0, 0x0 ;  /* 0x000080000000791a */ /* 0x000fe80000000000 */
[----:B------:R-:W-:Y:S01]  /*5cc0*/  WARPSYNC 0xffffffff ;  /* 0xffffffff00007948 */ /* 0x000fe20003800000 */
[----:B------:R-:W-:Y:S06]  /*5cd0*/  BAR.SYNC.DEFER_BLOCKING 0x0 ;  /* 0x0000000000007b1d */ /* 0x000fec0000010000 */
[----:B------:R3:W4:Y:S01]  /*5ce0*/  LDSM.16.M88.4 R64, [R203] ;  /* 0x00000000cb40783b */ /* 0x0007220000000200 */
[----:B------:R-:W-:Y:S03]  /*5cf0*/  BSSY B0, `(.L_x_1275) ;  /* 0x0000059000007945 */ /* 0x000fe60003800000 */
[----:B------:R3:W1:Y:S04]  /*5d00*/  LDSM.16.M88.4 R60, [R203+0x1000] ;  /* 0x00100000cb3c783b */ /* 0x0006680000000200 */
[----:B------:R3:W1:Y:S04]  /*5d10*/  LDSM.16.M88.4 R16, [R200] ;  /* 0x00000000c810783b */ /* 0x0006680000000200 */
[----:B-1----:R3:W1:Y:S04]  /*5d20*/  LDSM.16.M88.4 R32, [R200+0x400] ;  /* 0x00040000c820783b */ /* 0x0026680000000200 */
[----:B------:R3:W1:Y:S04]  /*5d30*/  LDSM.16.M88.4 R48, [R200+0x800] ;  /* 0x00080000c830783b */ /* 0x0006680000000200 */
[----:B------:R3:W1:Y:S04]  /*5d40*/  LDSM.16.M88.4 R100, [R200+0xc00] ;  /* 0x000c0000c864783b */ /* 0x0006680000000200 */
[----:B------:R3:W1:Y:S04]  /*5d50*/  LDSM.16.M88.4 R176, [R204] ;  /* 0x00000000ccb0783b */ /* 0x0006680000000200 */
[----:B------:R3:W1:Y:S04]  /*5d60*/  LDSM.16.M88.4 R184, [R204+0x1000] ;  /* 0x00100000ccb8783b */ /* 0x0006680000000200 */
[----:B------:R3:W1:Y:S04]  /*5d70*/  LDSM.16.M88.4 R180, [R205] ;  /* 0x00000000cdb4783b */ /* 0x0006680000000200 */
[----:B------:R3:W1:Y:S04]  /*5d80*/  LDSM.16.M88.4 R188, [R216] ;  /* 0x00000000d8bc783b */ /* 0x0006680000000200 */
[----:B------:R3:W1:Y:S04]  /*5d90*/  LDSM.16.M88.4 R192, [R215] ;  /* 0x00000000d7c0783b */ /* 0x0006680000000200 */
[----:B------:R3:W1:Y:S01]  /*5da0*/  LDSM.16.M88.4 R196, [R214] ;  /* 0x00000000d6c4783b */ /* 0x0006620000000200 */
[----:B--2---:R-:W-:Y:S11]  /*5db0*/  ISETP.GT.AND P0, PT, R0, R220, PT ;  /* 0x000000dc0000720c */ /* 0x004ff60003f04270 */
[----:B------:R-:W-:Y:S02]  /*5dc0*/  @!UPT UIADD3 URZ, URZ, URZ, URZ ;  /* 0x0000003f3f3ff290 */ /* 0x000fe4000fffe03f */
[----:B------:R-:W-:-:S05]  /*5dd0*/  @P0 BRA `(.L_x_1276) ;  /* 0x000004a000000947 */ /* 0x000fca0003800000 */
[----:B-1-34-:R-:W-:Y:S01]  /*5de0*/  SHF.R.S32.HI R0, RZ, 0x1f, R221 ;  /* 0x0000001fff007819 */ /* 0x01afe200000114dd */
[----:B------:R-:W2:Y:S01]  /*5df0*/  LDL.64 R8, [R1+0x28] ;  /* 0x0000280001087983 */ /* 0x000ea20000100a00 */
[----:B------:R-:W-:Y:S01]  /*5e00*/  SHF.R.S32.HI R4, RZ, 0x1f, R219 ;  /* 0x0000001fff047819 */ /* 0x000fe200000114db */
[----:B------:R-:W-:Y:S01]  /*5e10*/  IMAD.WIDE.U32 R2, R221, c[0x0][0x208], RZ ;  /* 0x00008200dd027a25 */ /* 0x000fe200078e00ff */
[C---:B------:R-:W-:Y:S02]  /*5e20*/  IADD3 R6, R227.reuse, 0x40, RZ ;  /* 0x00000040e3067810 */ /* 0x040fe40007ffe0ff */
[----:B------:R-:W-:Y:S01]  /*5e30*/  IADD3 R5, R227, 0x40, RZ ;  /* 0x00000040e3057810 */ /* 0x000fe20007ffe0ff */
[----:B------:R-:W3:Y:S01]  /*5e40*/  LDL R7, [R1+0x34] ;  /* 0x0000340001077983 */ /* 0x000ee20000100800 */
[----:B------:R-:W-:Y:S01]  /*5e50*/  SHF.R.S32.HI R6, RZ, 0x1f, R6 ;  /* 0x0000001fff067819 */ /* 0x000fe20000011406 */
[----:B------:R-:W-:Y:S02]  /*5e60*/  IMAD R0, R0, c[0x0][0x208], RZ ;  /* 0x0000820000007a24 */ /* 0x000fe400078e02ff */
[----:B------:R-:W-:Y:S01]  /*5e70*/  IMAD R4, R4, c[0x0][0x218], RZ ;  /* 0x0000860004047a24 */ /* 0x000fe200078e02ff */
[----:B------:R-:W-:Y:S01]  /*5e80*/  SHF.L.U64.HI R15, R5, 0x1, R6 ;  /* 0x00000001050f7819 */ /* 0x000fe20000010206 */
[----:B------:R-:W-:Y:S01]  /*5e90*/  IMAD R0, R221, c[0x0][0x20c], R0 ;  /* 0x00008300dd007a24 */ /* 0x000fe200078e0200 */
[----:B------:R-:W-:Y:S01]  /*5ea0*/  SHF.R.S32.HI R6, RZ, 0x1f, R227 ;  /* 0x0000001fff067819 */ /* 0x000fe200000114e3 */
[----:B------:R-:W-:Y:S02]  /*5eb0*/  IMAD R4, R219, c[0x0][0x21c], R4 ;  /* 0x00008700db047a24 */ /* 0x000fe400078e0204 */
[----:B------:R-:W-:Y:S01]  /*5ec0*/  IMAD.IADD R3, R3, 0x1, R0 ;  /* 0x0000000103037824 */ /* 0x000fe200078e0200 */
[----:B------:R-:W-:Y:S01]  /*5ed0*/  SHF.L.U64.HI R13, R227, 0x1, R6 ;  /* 0x00000001e30d7819 */ /* 0x000fe20000010206 */
[----:B------:R-:W-:Y:S02]  /*5ee0*/  IMAD.SHL.U32 R22, R5, 0x2, RZ ;  /* 0x0000000205167824 */ /* 0x000fe400078e00ff */
[----:B------:R-:W-:Y:S04]  /*5ef0*/  IMAD.WIDE.U32 R2, R219, c[0x0][0x218], R2 ;  /* 0x00008600db027a25 */ /* 0x000fe800078e0002 */
[C---:B------:R-:W-:Y:S01]  /*5f00*/  IMAD.SHL.U32 R20, R227.reuse, 0x2, RZ ;  /* 0x00000002e3147824 */ /* 0x040fe200078e00ff */
[----:B--2---:R-:W-:Y:S02]  /*5f10*/  IADD3 R0, P0, R8, R2, RZ ;  /* 0x0000000208007210 */ /* 0x004fe40007f1e0ff */
[----:B------:R-:W-:Y:S02]  /*5f20*/  IADD3 R8, R227, 0x20, RZ ;  /* 0x00000020e3087810 */ /* 0x000fe40007ffe0ff */
[----:B---3--:R-:W-:Y:S02]  /*5f30*/  IADD3.X R4, R7, R3, R4, P0, !PT ;  /* 0x0000000307047210 */ /* 0x008fe400007fe404 */
[----:B------:R-:W-:Y:S02]  /*5f40*/  IADD3 R7, R227, 0x20, RZ ;  /* 0x00000020e3077810 */ /* 0x000fe40007ffe0ff */
[C---:B------:R-:W-:Y:S02]  /*5f50*/  LEA R12, P0, R0.reuse, c[0x0][0x1f8], 0x1 ;  /* 0x00007e00000c7a11 */ /* 0x040fe400078008ff */
[----:B------:R-:W-:Y:S01]  /*5f60*/  SHF.R.S32.HI R8, RZ, 0x1f, R8 ;  /* 0x0000001fff087819 */ /* 0x000fe20000011408 */
[C---:B------:R-:W-:Y:S01]  /*5f70*/  IMAD.SHL.U32 R21, R7.reuse, 0x2, RZ ;  /* 0x0000000207157824 */ /* 0x040fe200078e00ff */
[----:B------:R-:W-:Y:S02]  /*5f80*/  LEA.HI.X R5, R0, c[0x0][0x1fc], R4, 0x1, P0 ;  /* 0x00007f0000057a11 */ /* 0x000fe400000f0c04 */
[----:B------:R-:W-:Y:S01]  /*5f90*/  SHF.L.U64.HI R14, R7, 0x1, R8 ;  /* 0x00000001070e7819 */ /* 0x000fe20000010208 */
[----:B------:R-:W-:-:S05]  /*5fa0*/  BRA.DIV ~URZ, `(.L_x_1277) ;  /* 0x0000aaf27f007947 */ /* 0x000fca000b800000 */
[----:B------:R1:W2:Y:S02]  /*5fb0*/  SHFL.IDX PT, R4, R5, RZ, 0x1c1f ;  /* 0x001c1fff05047589 */ /* 0x0002a400000e0000 */
.L_x_1322:
[----:B------:R-:W-:-:S05]  /*5fc0*/  BRA.DIV ~URZ, `(.L_x_1278) ;  /* 0x0000ab427f007947 */ /* 0x000fca000b800000 */
[----:B------:R-:W3:Y:S01]  /*5fd0*/  SHFL.IDX PT, R0, R12, RZ, 0x1c1f ;  /* 0x001c1fff0c007589 */ /* 0x000ee200000e0000 */
[C---:B------:R-:W-:Y:S02]  /*5fe0*/  IADD3 R2, R227.reuse, 0x20, RZ ;  /* 0x00000020e3027810 */ /* 0x040fe40007ffe0ff */
[C---:B------:R-:W-:Y:S02]  /*5ff0*/  ISETP.GE.AND P5, PT, R227.reuse, c[0x0][0x1d4], PT ;  /* 0x00007500e3007a0c */ /* 0x040fe40003fa6270 */
[----:B------:R-:W-:Y:S02]  /*6000*/  ISETP.GE.AND P4, PT, R2, c[0x0][0x1d4], PT ;  /* 0x0000750002007a0c */ /* 0x000fe40003f86270 */
[----:B------:R-:W-:Y:S02]  /*6010*/  IADD3 R8, R227, 0x40, RZ ;  /* 0x00000040e3087810 */ /* 0x000fe40007ffe0ff */
[----:B------:R-:W-:Y:S02]  /*6020*/  SEL R11, RZ, 0x10, P5 ;  /* 0x00000010ff0b7807 */ /* 0x000fe40002800000 */
[----:B------:R-:W-:Y:S02]  /*6030*/  SEL R10, RZ, 0x10, P4 ;  /* 0x00000010ff0a7807 */ /* 0x000fe40002000000 */
[C---:B---3--:R-:W-:Y:S02]  /*6040*/  IADD3 R6, P0, R0.reuse, R20, RZ ;  /* 0x0000001400067210 */ /* 0x048fe40007f1e0ff */
[----:B------:R-:W-:Y:S03]  /*6050*/  IADD3 R2, P6, R0, R21, RZ ;  /* 0x0000001500027210 */ /* 0x000fe60007fde0ff */
        /* <DEDUP_REMOVED lines=9> */
[----:B------:R3:W4:Y:S04]  /*60f0*/  SHFL.IDX PT, R4, R5, 0x1, 0x1c1f ;  /* 0x003c1f0005047f89 */ /* 0x00072800000e0000 */
[----:B------:R2:W1:Y:S04]  /*6100*/  SHFL.IDX PT, R0, R12, 0x1, 0x1c1f ;  /* 0x003c1f000c007f89 */ /* 0x00046800000e0000 */
[----:B------:R2:W-:Y:S01]  /*6110*/  LDGSTS.E.BYPASS.LTC128B.128 [R218+0x2100], [R8.64], !P0 ;  /* 0x0210000008da7fae */ /* 0x0005e2000c101d46 */
[----:B-1-3--:R-:W-:Y:S03]  /*6120*/  SEL R5, RZ, 0x10, P0 ;  /* 0x00000010ff057807 */ /* 0x00afe60000000000 */
.L_x_1323:
[----:B--2---:R-:W-:Y:S02]  /*6130*/  IADD3 R2, -R10, 0x10, RZ ;  /* 0x000000100a027810 */ /* 0x004fe40007ffe1ff */
[----:B------:R-:W-:Y:S02]  /*6140*/  IADD3 R8, -R11, 0x10, RZ ;  /* 0x000000100b087810 */ /* 0x000fe40007ffe1ff */
[----:B------:R-:W-:Y:S02]  /*6150*/  LOP3.LUT R6, R2, 0xf, RZ, 0xc0, !PT ;  /* 0x0000000f02067812 */ /* 0x000fe400078ec0ff */
[----:B------:R-:W-:Y:S02]  /*6160*/  LOP3.LUT R8, R8, 0xf, RZ, 0xc0, !PT ;  /* 0x0000000f08087812 */ /* 0x000fe400078ec0ff */
[----:B------:R-:W-:Y:S02]  /*6170*/  IADD3 R3, -R5, 0x10, RZ ;  /* 0x0000001005037810 */ /* 0x000fe40007ffe1ff */
[-C--:B------:R-:W-:Y:S02]  /*6180*/  IADD3 R6, P6, P5, R6, R0.reuse, R21 ;  /* 0x0000000006067210 */ /* 0x080fe40007dde015 */
[----:B------:R-:W-:Y:S02]  /*6190*/  IADD3 R8, P4, P0, R8, R0, R20 ;  /* 0x0000000008087210 */ /* 0x000fe4000789e014 */
[----:B------:R-:W-:Y:S02]  /*61a0*/  LOP3.LUT R2, R3, 0xf, RZ, 0xc0, !PT ;  /* 0x0000000f03027812 */ /* 0x000fe400078ec0ff */
[-C--:B----4-:R-:W-:Y:S02]  /*61b0*/  IADD3.X R7, RZ, R4.reuse, R14, P6, P5 ;  /* 0x00000004ff077210 */ /* 0x090fe400037ea40e */
[----:B------:R-:W-:Y:S02]  /*61c0*/  ISETP.NE.U32.AND P6, PT, R11, RZ, PT ;  /* 0x000000ff0b00720c */ /* 0x000fe40003fc5070 */
[----:B------:R-:W-:Y:S02]  /*61d0*/  IADD3.X R9, RZ, R4, R13, P4, P0 ;  /* 0x00000004ff097210 */ /* 0x000fe400027e040d */
[----:B------:R-:W-:Y:S02]  /*61e0*/  IADD3 R2, P4, P0, R2, R0, R22 ;  /* 0x0000000002027210 */ /* 0x000fe4000789e016 */
[----:B------:R-:W-:Y:S02]  /*61f0*/  ISETP.NE.U32.AND P5, PT, R10, RZ, PT ;  /* 0x000000ff0a00720c */ /* 0x000fe40003fa5070 */
[----:B------:R-:W-:Y:S02]  /*6200*/  IADD3.X R3, RZ, R4, R15, P4, P0 ;  /* 0x00000004ff037210 */ /* 0x000fe400027e040f */
[----:B------:R-:W-:Y:S03]  /*6210*/  ISETP.NE.U32.AND P0, PT, R5, RZ, PT ;  /* 0x000000ff0500720c */ /* 0x000fe60003f05070 */
[----:B------:R-:W-:Y:S01]  /*6220*/  @!PT LDS RZ, [RZ] ;  /* 0x00000000fffff984 */ /* 0x000fe20000000800 */
[----:B------:R-:W-:Y:S01]  /*6230*/  @!PT LDS RZ, [RZ] ;  /* 0x00000000fffff984 */ /* 0x000fe20000000800 */
[----:B------:R-:W-:Y:S01]  /*6240*/  @!PT LDS RZ, [RZ] ;  /* 0x00000000fffff984 */ /* 0x000fe20000000800 */
[----:B------:R1:W-:Y:S06]  /*6250*/  LDGSTS.E.BYPASS.LTC128B.128.ZFILL [R218+0x900], [R8.64], P6 ;  /* 0x0090000008da7fae */ /* 0x0003ec000b141d46 */
[----:B------:R1:W-:Y:S04]  /*6260*/  LDGSTS.E.BYPASS.LTC128B.128.ZFILL [R218+0x1900], [R6.64], P5 ;  /* 0x0190000006da7fae */ /* 0x0003e8000a941d46 */
[----:B------:R1:W-:Y:S02]  /*6270*/  LDGSTS.E.BYPASS.LTC128B.128.ZFILL [R218+0x2900], [R2.64], P0 ;  /* 0x0290000002da7fae */ /* 0x0003e40008141d46 */
.L_x_1276:
[----:B-1-34-:R-:W-:Y:S05]  /*6280*/  BSYNC B0 ;  /* 0x0000000000007941 */ /* 0x01afea0003800000 */
.L_x_1275:
[----:B------:R-:W0:Y:S01]  /*6290*/  LDGDEPBAR ;  /* 0x00000000000079af */ /* 0x000e220000000000 */
[----:B------:R-:W-:Y:S01]  /*62a0*/  WARPSYNC 0xffffffff ;  /* 0xffffffff00007948 */ /* 0x000fe20003800000 */
[-C--:B------:R-:W-:Y:S01]  /*62b0*/  HMMA.16816.F32 R4, R64, R16.reuse, RZ ;  /* 0x000000104004723c */ /* 0x080fe200000018ff */
        /* <DEDUP_REMOVED lines=27> */
[----:B------:R-:W3:Y:S07]  /*6470*/  LDSM.16.M88.4 R188, [R203+0x3000] ;  /* 0x00300000cbbc783b */ /* 0x000eee0000000200 */
        /* <DEDUP_REMOVED lines=8> */
[----:B------:R-:W-:Y:S07]  /*6500*/  LDSM.16.M88.4 R184, [R200+0x1800] ;  /* 0x00180000c8b8783b */ /* 0x000fee0000000200 */
        /* <DEDUP_REMOVED lines=9> */
[-C--:B------:R-:W-:Y:S03]  /*65a0*/  HMMA.16816.F32 R28, R188, R178.reuse, R28 ;  /* 0x000000b2bc1c723c */ /* 0x080fe6000000181c */
[----:B--2---:R-:W-:Y:S05]  /*65b0*/  ISETP.GT.AND P0, PT, R220, R0, PT ;  /* 0x00000000dc00720c */ /* 0x004fea0003f04270 */
[C---:B------:R-:W-:Y:S01]  /*65c0*/  HMMA.16816.F32 R32, R100.reuse, R178, R32 ;  /* 0x000000b26420723c */ /* 0x040fe20000001820 */
[----:B------:R-:W1:Y:S07]  /*65d0*/  LDSM.16.M88.4 R176, [R204+0x2000] ;  /* 0x00200000ccb0783b */ /* 0x000e6e0000000200 */
[-C--:B------:R-:W-:Y:S08]  /*65e0*/  HMMA.16816.F32 R36, R100, R184.reuse, R36 ;  /* 0x000000b86424723c */ /* 0x080ff00000001824 */
        /* <DEDUP_REMOVED lines=23> */
[-C--:B------:R-:W-:Y:S08]  /*6760*/  HMMA.16816.F32 R44, R184, R190.reuse, R44 ;  /* 0x000000beb82c723c */ /* 0x080ff0000000182c */
[C---:B------:R-:W-:Y:S01]  /*6770*/  HMMA.16816.F32 R48, R176.reuse, R190, R48 ;  /* 0x000000beb030723c */ /* 0x040fe20000001830 */
[----:B------:R-:W3:Y:S07]  /*6780*/  LDSM.16.M88.4 R188, [R203+0x5000] ;  /* 0x00500000cbbc783b */ /* 0x000eee0000000200 */
[-C--:B-1----:R-:W-:Y:S08]  /*6790*/  HMMA.16816.F32 R52, R176, R192.reuse, R52 ;  /* 0x000000c0b034723c */ /* 0x082ff00000001834 */
[C---:B------:R-:W-:Y:S08]  /*67a0*/  HMMA.16816.F32 R56, R184.reuse, R192, R56 ;  /* 0x000000c0b838723c */ /* 0x040ff00000001838 */
[-C--:B------:R-:W-:Y:S01]  /*67b0*/  HMMA.16816.F32 R60, R184, R194.reuse, R60 ;  /* 0x000000c2b83c723c */ /* 0x080fe2000000183c */
[----:B------:R-:W-:Y:S07]  /*67c0*/  LDSM.16.M88.4 R184, [R200+0x2800] ;  /* 0x00280000c8b8783b */ /* 0x000fee0000000200 */
[----:B------:R-:W-:Y:S01]  /*67d0*/  HMMA.16816.F32 R64, R176, R194, R64 ;  /* 0x000000c2b040723c */ /* 0x000fe20000001840 */
[----:B------:R-:W1:Y:S07]  /*67e0*/  LDSM.16.M88.4 R176, [R200+0x2400] ;  /* 0x00240000c8b0783b */ /* 0x000e6e0000000200 */
[-C--:B--2---:R-:W-:Y:S01]  /*67f0*/  HMMA.16816.F32 R4, R100, R180.reuse, R4 ;  /* 0x000000b46404723c */ /* 0x084fe20000001804 */
[----:B------:R-:W2:Y:S07]  /*6800*/  LDSM.16.M88.4 R192, [R200+0x2c00] ;  /* 0x002c0000c8c0783b */ /* 0x000eae0000000200 */
[C---:B---3--:R-:W-:Y:S08]  /*6810*/  HMMA.16816.F32 R8, R188.reuse, R180, R8 ;  /* 0x000000b4bc08723c */ /* 0x048ff00000001808 */
        /* <DEDUP_REMOVED lines=13> */
[-C--:B--2---:R-:W-:Y:S08]  /*68f0*/  HMMA.16816.F32 R52, R100, R192.reuse, R52 ;  /* 0x000000c06434723c */ /* 0x084ff00000001834 */
[C---:B------:R-:W-:Y:S08]  /*6900*/  HMMA.16816.F32 R56, R188.reuse, R192, R56 ;  /* 0x000000c0bc38723c */ /* 0x040ff00000001838 */
[-C--:B------:R-:W-:Y:S01]  /*6910*/  HMMA.16816.F32 R60, R188, R194.reuse, R60 ;  /* 0x000000c2bc3c723c */ /* 0x080fe2000000183c */
[----:B------:R-:W-:Y:S07]  /*6920*/  LDSM.16.M88.4 R188, [R207] ;  /* 0x00000000cfbc783b */ /* 0x000fee0000000200 */
[----:B------:R-:W-:Y:S01]  /*6930*/  HMMA.16816.F32 R64, R100, R194, R64 ;  /* 0x000000c26440723c */ /* 0x000fe20000001840 */
[----:B------:R-:W2:Y:S07]  /*6940*/  LDSM.16.M88.4 R100, [R208] ;  /* 0x00000000d064783b */ /* 0x000eae0000000200 */
[-C--:B-1----:R-:W-:Y:S01]  /*6950*/  HMMA.16816.F32 R4, R176, R180.reuse, R4 ;  /* 0x000000b4b004723c */ /* 0x082fe20000001804 */
[----:B------:R-:W1:Y:S01]  /*6960*/  LDSM.16.M88.4 R192, [R206] ;  /* 0x00000000cec0783b */ /* 0x000e620000000200 */
[----:B------:R-:W-:Y:S06]  /*6970*/  DEPBAR.LE SB0, 0x0 ;  /* 0x000080000000791a */ /* 0x000fec0000000000 */
[C---:B---3--:R-:W-:Y:S01]  /*6980*/  HMMA.16816.F32 R8, R184.reuse, R180, R8 ;  /* 0x000000b4b808723c */ /* 0x048fe20000001808 */
[----:B------:R-:W-:Y:S07]  /*6990*/  BAR.SYNC.DEFER_BLOCKING 0x0 ;  /* 0x0000000000007b1d */ /* 0x000fee0000010000 */
        /* <DEDUP_REMOVED lines=16> */
[C---:B------:R-:W-:Y:S01]  /*6aa0*/  IADD3 R103, R227.reuse, 0x20, RZ ;  /* 0x00000020e3677810 */ /* 0x040fe20007ffe0ff */
[----:B------:R-:W2:Y:S01]  /*6ab0*/  LDL R2, [R1+0x20] ;  /* 0x0000200001027983 */ /* 0x000ea20000100800 */
[----:B------:R-:W-:Y:S01]  /*6ac0*/  SHF.R.S32.HI R102, RZ, 0x1f, R227 ;  /* 0x0000001fff667819 */ /* 0x000fe200000114e3 */
[----:B------:R-:W-:Y:S01]  /*6ad0*/  IMAD.MOV.U32 R219, RZ, RZ, RZ ;  /* 0x000000ffffdb7224 */ /* 0x000fe200078e00ff */
[----:B------:R-:W-:Y:S01]  /*6ae0*/  SHF.R.S32.HI R103, RZ, 0x1f, R103 ;  /* 0x0000001fff677819 */ /* 0x000fe20000011467 */
[----:B------:R-:W3:Y:S01]  /*6af0*/  LDL R0, [R1] ;  /* 0x0000000001007983 */ /* 0x000ee20000100800 */
[C---:B------:R-:W-:Y:S03]  /*6b00*/  IMAD.SHL.U32 R176, R227.reuse, 0x2, RZ ;  /* 0x00000002e3b07824 */ /* 0x040fe600078e00ff */
[----:B------:R-:W4:Y:S06]  /*6b10*/  LDL.64 R110, [R1+0x18] ;  /* 0x00001800016e7983 */ /* 0x000f2c0000100a00 */
[----:B------:R-:W5:Y:S04]  /*6b20*/  LDL R109, [R1+0x30] ;  /* 0x00003000016d7983 */ /* 0x000f680000100800 */
[----:B------:R-:W4:Y:S06]  /*6b30*/  LDL.64 R224, [R1+0x10] ;  /* 0x0000100001e07983 */ /* 0x000f2c0000100a00 */
[----:B------:R-:W5:Y:S01]  /*6b40*/  LDL R104, [R1+0x24] ;  /* 0x0000240001687983 */ /* 0x000f620000100800 */
[----:B--2---:R-:W-:Y:S05]  /*6b50*/  IMAD R2, R220, 0x40, R2 ;  /* 0x00000040dc027824 */ /* 0x004fea00078e0202 */
[----:B---3--:R-:W-:Y:S05]  /*6b60*/  IADD3 R2, R2, -0x40, R0 ;  /* 0xffffffc002027810 */ /* 0x008fea0007ffe000 */
[----:B------:R-:W-:Y:S04]  /*6b70*/  @P2 IMAD.HI.U32 R3, R2, c[0x0][0x2bc], RZ ;  /* 0x0000af0002032a27 */ /* 0x000fe800078e00ff */
[----:B------:R-:W-:Y:S01]  /*6b80*/  IMAD.MOV.U32 R0, RZ, RZ, R2 ;  /* 0x000000ffff007224 */ /* 0x000fe200078e0002 */
[----:B------:R-:W-:Y:S04]  /*6b90*/  @P2 SHF.R.U32.HI R0, RZ, c[0x0][0x2c0], R3 ;  /* 0x0000b000ff002a19 */ /* 0x000fe80000011603 */
[C---:B----4-:R-:W-:Y:S02]  /*6ba0*/  @!P1 IADD3 R3, P0, R0.reuse, R110, RZ ;  /* 0x0000006e00039210 */ /* 0x050fe40007f1e0ff */
[----:B------:R-:W-:Y:S02]  /*6bb0*/  IADD3 R110, R227, 0x40, RZ ;  /* 0x00000040e36e7810 */ /* 0x000fe40007ffe0ff */
[----:B-----5:R-:W-:Y:S01]  /*6bc0*/  @!P1 LEA.HI.X.SX32 R101, R0, R109, 0x1, P0 ;  /* 0x0000006d00659211 */ /* 0x020fe200000f0eff */
[----:B------:R-:W-:Y:S01]  /*6bd0*/  IMAD.MOV R0, RZ, RZ, -R0 ;  /* 0x000000ffff007224 */ /* 0x000fe200078e0a00 */
[----:B------:R-:W-:Y:S01]  /*6be0*/  @!P1 LEA R100, P0, R3, c[0x0][0x2a0], 0x2 ;  /* 0x0000a80003649a11 */ /* 0x000fe200078010ff */
[----:B------:R-:W-:Y:S01]  /*6bf0*/  IMAD.SHL.U32 R178, R110, 0x2, RZ ;  /* 0x000000026eb27824 */ /* 0x000fe200078e00ff */
[----:B------:R-:W-:Y:S01]  /*6c00*/  IADD3 R109, R227, 0x40, RZ ;  /* 0x00000040e36d7810 */ /* 0x000fe20007ffe0ff */
[----:B------:R-:W-:Y:S01]  /*6c10*/  IMAD R221, R0, c[0x0][0x2b8], R2 ;  /* 0x0000ae0000dd7a24 */ /* 0x000fe200078e0202 */
[----:B------:R-:W-:Y:S02]  /*6c20*/  @!P1 LEA.HI.X R101, R3, c[0x0][0x2a4], R101, 0x2, P0 ;  /* 0x0000a90003659a11 */ /* 0x000fe400000f1465 */
[----:B------:R-:W-:Y:S01]  /*6c30*/  SHF.R.S32.HI R109, RZ, 0x1f, R109 ;  /* 0x0000001fff6d7819 */ /* 0x000fe2000001146d */
[----:B------:R-:W-:Y:S01]  /*6c40*/  IMAD.WIDE.U32 R2, R221, c[0x0][0x1e0], RZ ;  /* 0x00007800dd027a25 */ /* 0x000fe200078e00ff */
[----:B------:R-:W-:Y:S01]  /*6c50*/  SHF.R.S32.HI R0, RZ, 0x1f, R221 ;  /* 0x0000001fff007819 */ /* 0x000fe200000114dd */
[----:B------:R-:W2:Y:S01]  /*6c60*/  @!P1 LDG.E R219, [R100.64] ;  /* 0x0000000664db9981 */ /* 0x000ea2000c1e1900 */
[----:B------:R-:W-:Y:S02]  /*6c70*/  SHF.L.U64.HI R111, R110, 0x1, R109 ;  /* 0x000000016e6f7819 */ /* 0x000fe4000001026d */
[----:B------:R-:W-:Y:S01]  /*6c80*/  IADD3 R109, R227, 0x20, RZ ;  /* 0x00000020e36d7810 */ /* 0x000fe20007ffe0ff */
[----:B------:R-:W-:Y:S03]  /*6c90*/  IMAD R0, R0, c[0x0][0x1e0], RZ ;  /* 0x0000780000007a24 */ /* 0x000fe600078e02ff */
[----:B------:R-:W-:Y:S01]  /*6ca0*/  SHF.L.U64.HI R110, R109, 0x1, R103 ;  /* 0x000000016d6e7819 */ /* 0x000fe20000010267 */
[----:B------:R-:W-:Y:S02]  /*6cb0*/  IMAD R0, R221, c[0x0][0x1e4], R0 ;  /* 0x00007900dd007a24 */ /* 0x000fe400078e0200 */
[----:B------:R-:W-:Y:S01]  /*6cc0*/  IMAD.SHL.U32 R177, R109, 0x2, RZ ;  /* 0x000000026db17824 */ /* 0x000fe200078e00ff */
[----:B------:R-:W-:Y:S01]  /*6cd0*/  SHF.L.U64.HI R109, R227, 0x1, R102 ;  /* 0x00000001e36d7819 */ /* 0x000fe20000010266 */
        /* <DEDUP_REMOVED lines=11> */
.L_x_1324:
[----:B------:R-:W-:-:S05]  /*6d90*/  BRA.DIV ~URZ, `(.L_x_1282) ;  /* 0x0000a0327f007947 */ /* 0x000fca000b800000 */
[----:B------:R-:W3:Y:S01]  /*6da0*/  SHFL.IDX PT, R0, R104, RZ, 0x1c1f ;  /* 0x001c1fff68007589 */ /* 0x000ee200000e0000 */
[C---:B------:R-:W-:Y:S02]  /*6db0*/  ISETP.GE.AND P5, PT, R227.reuse, c[0x0][0x1d4], PT ;  /* 0x00007500e3007a0c */ /* 0x040fe40003fa6270 */
[C---:B------:R-:W-:Y:S02]  /*6dc0*/  IADD3 R180, R227.reuse, 0x20, RZ ;  /* 0x00000020e3b47810 */ /* 0x040fe40007ffe0ff */
[----:B------:R-:W-:Y:S02]  /*6dd0*/  IADD3 R179, R227, 0x40, RZ ;  /* 0x00000040e3b37810 */ /* 0x000fe40007ffe0ff */
[----:B------:R-:W-:Y:S02]  /*6de0*/  ISETP.GE.AND P4, PT, R180, c[0x0][0x1d4], PT ;  /* 0x00007500b4007a0c */ /* 0x000fe40003f86270 */
[C---:B---3--:R-:W-:Y:S02]  /*6df0*/  IADD3 R2, P0, R0.reuse, R176, RZ ;  /* 0x000000b000027210 */ /* 0x048fe40007f1e0ff */
[----:B------:R-:W-:Y:S03]  /*6e00*/  IADD3 R102, P6, R0, R177, RZ ;  /* 0x000000b100667210 */ /* 0x000fe60007fde0ff */
[C---:B--2---:R-:W-:Y:S01]  /*6e10*/  IMAD.X R3, R100.reuse, 0x1, R109, P0 ;  /* 0x0000000164037824 */ /* 0x044fe200000e066d */
[----:B------:R-:W-:Y:S01]  /*6e20*/  ISETP.GE.AND P0, PT, R179, c[0x0][0x1d4], PT ;  /* 0x00007500b3007a0c */ /* 0x000fe20003f06270 */
[----:B------:R-:W-:Y:S03]  /*6e30*/  IMAD.X R103, R100, 0x1, R110, P6 ;  /* 0x0000000164677824 */ /* 0x000fe600030e066e */
[----:B------:R-:W-:Y:S01]  /*6e40*/  @!PT LDS RZ, [RZ] ;  /* 0x00000000fffff984 */ /* 0x000fe20000000800 */
[----:B------:R-:W-:Y:S01]  /*6e50*/  @!PT LDS RZ, [RZ] ;  /* 0x00000000fffff984 */ /* 0x000fe20000000800 */
[----:B------:R2:W-:Y:S04]  /*6e60*/  LDGSTS.E.BYPASS.LTC128B.128 [R218+0x3100], [R2.64], !P5 ;  /* 0x0310000002da7fae */ /* 0x0005e8000e901d46 */
[----:B------:R3:W-:Y:S01]  /*6e70*/  LDGSTS.E.BYPASS.LTC128B.128 [R218+0x4100], [R102.64], !P4 ;  /* 0x0410000066da7fae */ /* 0x0007e2000e101d46 */
[----:B--2---:R-:W-:Y:S03]  /*6e80*/  IADD3 R2, P6, R0, R178, RZ ;  /* 0x000000b200027210 */ /* 0x004fe60007fde0ff */
[----:B------:R-:W2:Y:S01]  /*6e90*/  SHFL.IDX PT, R0, R104, 0x1, 0x1c1f ;  /* 0x003c1f0068007f89 */ /* 0x000ea200000e0000 */
[----:B---3--:R-:W-:Y:S01]  /*6ea0*/  SEL R102, RZ, 0x10, P5 ;  /* 0x00000010ff667807 */ /* 0x008fe20002800000 */
[----:B------:R-:W-:Y:S01]  /*6eb0*/  IMAD.X R3, R100, 0x1, R111, P6 ;  /* 0x0000000164037824 */ /* 0x000fe200030e066f */
[----:B------:R-:W-:Y:S01]  /*6ec0*/  SEL R103, RZ, 0x10, P4 ;  /* 0x00000010ff677807 */ /* 0x000fe20002000000 */
[----:B------:R3:W4:Y:S04]  /*6ed0*/  SHFL.IDX PT, R100, R101, 0x1, 0x1c1f ;  /* 0x003c1f0065647f89 */ /* 0x00072800000e0000 */
[----:B------:R1:W-:Y:S02]  /*6ee0*/  LDGSTS.E.BYPASS.LTC128B.128 [R218+0x5100], [R2.64], !P0 ;  /* 0x0510000002da7fae */ /* 0x0003e4000c101d46 */
[----:B-1-3--:R-:W-:Y:S02]  /*6ef0*/  SEL R101, RZ, 0x10, P0 ;  /* 0x00000010ff657807 */ /* 0x00afe40000000000 */
.L_x_1325:
[C---:B--2---:R-:W-:Y:S02]  /*6f00*/  ISETP.NE.U32.AND P5, PT, R102.reuse, RZ, PT ;  /* 0x000000ff6600720c */ /* 0x044fe40003fa5070 */
[----:B------:R-:W-:Y:S02]  /*6f10*/  IADD3 R102, -R102, 0x10, RZ ;  /* 0x0000001066667810 */ /* 0x000fe40007ffe1ff */
[C---:B------:R-:W-:Y:S02]  /*6f20*/  ISETP.NE.U32.AND P6, PT, R103.reuse, RZ, PT ;  /* 0x000000ff6700720c */ /* 0x040fe40003fc5070 */
[----:B------:R-:W-:Y:S02]  /*6f30*/  LOP3.LUT R102, R102, 0xf, RZ, 0xc0, !PT ;  /* 0x0000000f66667812 */ /* 0x000fe400078ec0ff */
[----:B------:R-:W-:Y:S02]  /*6f40*/  IADD3 R103, -R103, 0x10, RZ ;  /* 0x0000001067677810 */ /* 0x000fe40007ffe1ff */
[----:B------:R-:W-:Y:S02]  /*6f50*/  IADD3 R2, P4, P0, R102, R0, R176 ;  /* 0x0000000066027210 */ /* 0x000fe4000789e0b0 */
[----:B------:R-:W-:Y:S02]  /*6f60*/  LOP3.LUT R103, R103, 0xf, RZ, 0xc0, !PT ;  /* 0x0000000f67677812 */ /* 0x000fe400078ec0ff */
[----:B----4-:R-:W-:Y:S02]  /*6f70*/  IADD3.X R3, RZ, R100, R109, P4, P0 ;  /* 0x00000064ff037210 */ /* 0x010fe400027e046d */
[----:B------:R-:W-:Y:S03]  /*6f80*/  IADD3 R102, P4, P0, R103, R0, R177 ;  /* 0x0000000067667210 */ /* 0x000fe6000789e0b1 */
[----:B------:R-:W-:Y:S01]  /*6f90*/  @!PT LDS RZ, [RZ] ;  /* 0x00000000fffff984 */ /* 0x000fe20000000800 */
[----:B------:R-:W-:Y:S01]  /*6fa0*/  @!PT LDS RZ, [RZ] ;  /* 0x00000000fffff984 */ /* 0x000fe20000000800 */
[----:B------:R-:W-:Y:S01]  /*6fb0*/  @!PT LDS RZ, [RZ] ;  /* 0x00000000fffff984 */ /* 0x000fe20000000800 */
[----:B------:R1:W-:Y:S01]  /*6fc0*/  LDGSTS.E.BYPASS.LTC128B.128.ZFILL [R218+0x3900], [R2.64], P5 ;  /* 0x0390000002da7fae */ /* 0x0003e2000a941d46 */
[C---:B------:R-:W-:Y:S02]  /*6fd0*/  ISETP.NE.U32.AND P5, PT, R101.reuse, RZ, PT ;  /* 0x000000ff6500720c */ /* 0x040fe40003fa5070 */
[----:B------:R-:W-:Y:S05]  /*6fe0*/  IADD3.X R103, RZ, R100, R110, P4, P0 ;  /* 0x00000064ff677210 */ /* 0x000fea00027e046e */
[----:B------:R2:W-:Y:S01]  /*6ff0*/  LDGSTS.E.BYPASS.LTC128B.128.ZFILL [R218+0x4900], [R102.64], P6 ;  /* 0x0490000066da7fae */ /* 0x0005e2000b141d46 */
[----:B-1----:R-:W-:Y:S04]  /*7000*/  IADD3 R2, -R101, 0x10, RZ ;  /* 0x0000001065027810 */ /* 0x002fe80007ffe1ff */
[----:B------:R-:W-:Y:S04]  /*7010*/  LOP3.LUT R2, R2, 0xf, RZ, 0xc0, !PT ;  /* 0x0000000f02027812 */ /* 0x000fe800078ec0ff */
[----:B------:R-:W-:Y:S04]  /*7020*/  IADD3 R2, P4, P0, R2, R0, R178 ;  /* 0x0000000002027210 */ /* 0x000fe8000789e0b2 */
[----:B------:R-:W-:Y:S05]  /*7030*/  IADD3.X R3, RZ, R100, R111, P4, P0 ;  /* 0x00000064ff037210 */ /* 0x000fea00027e046f */
[----:B------:R2:W-:Y:S04]  /*7040*/  LDGSTS.E.BYPASS.LTC128B.128.ZFILL [R218+0x5900], [R2.64], P5 ;  /* 0x0590000002da7fae */ /* 0x0005e8000a941d46 */
.L_x_1280:
[----:B------:R-:W-:Y:S05]  /*7050*/  BSYNC B0 ;  /* 0x0000000000007941 */ /* 0x000fea0003800000 */
.L_x_1279:
[----:B------:R-:W-:Y:S01]  /*7060*/  MOV R101, 0x1 ;  /* 0x0000000100657802 */ /* 0x000fe20000000f00 */
[----:B--2---:R-:W2:Y:S04]  /*7070*/  LDL R3, [R1+0x8] ;  /* 0x0000080001037983 */ /* 0x004ea80000100800 */
[----:B------:R-:W3:Y:S01]  /*7080*/  LDL R2, [R1+0x38] ;  /* 0x0000380001027983 */ /* 0x000ee20000100800 */
[----:B------:R-:W-:Y:S03]  /*7090*/  IMAD R101, R220, -0x40, R101 ;  /* 0xffffffc0dc657824 */ /* 0x000fe600078e0265 */
[----:B------:R-:W0:Y:S01]  /*70a0*/  LDGDEPBAR ;  /* 0x00000000000079af */ /* 0x000e220000000000 */
[----:B--2---:R-:W-:Y:S01]  /*70b0*/  MOV R100, R3 ;  /* 0x0000000300647202 */ /* 0x004fe20000000f00 */
[----:B------:R-:W-:Y:S01]  /*70c0*/  @P3 IMAD.HI.U32 R0, R3, c[0x0][0x2c8], RZ ;  /* 0x0000b20003003a27 */ /* 0x000fe200078e00ff */
[----:B---3--:R-:W-:Y:S04]  /*70d0*/  IADD3 R101, -R2, R101, RZ ;  /* 0x0000006502657210 */ /* 0x008fe80007ffe1ff */
[----:B------:R-:W-:Y:S02]  /*70e0*/  @P3 SHF.R.U32.HI R100, RZ, c[0x0][0x2cc], R0 ;  /* 0x0000b300ff643a19 */ /* 0x000fe40000011600 */
[----:B------:R-:W-:Y:S05]  /*70f0*/  MOV R0, c[0x0][0x2ac] ;  /* 0x0000ab0000007a02 */ /* 0x000fea0000000f00 */
[----:B------:R-:W-:Y:S05]  /*7100*/  IMAD R101, R0, c[0x0][0x1d0], R101 ;  /* 0x0000740000657a24 */ /* 0x000fea00078e0265 */
[----:B------:R-:W-:Y:S01]  /*7110*/  IADD3 R101, R101, -c[0x0][0x168], RZ ;  /* 0x80005a0065657a10 */ /* 0x000fe20007ffe0ff */
[----:B------:R-:W-:-:S05]  /*7120*/  BRA.DIV ~URZ, `(.L_x_1283) ;  /* 0x00009ef27f007947 */ /* 0x000fca000b800000 */
[----:B------:R1:W2:Y:S02]  /*7130*/  SHFL.IDX PT, R0, R100, RZ, 0x1c1f ;  /* 0x001c1fff64007589 */ /* 0x0002a400000e0000 */
.L_x_1326:
[----:B--2---:R-:W-:Y:S05]  /*7140*/  IMAD.IADD R0, R101, 0x1, R0 ;  /* 0x0000000165007824 */ /* 0x004fea00078e0200 */
[C---:B------:R-:W-:Y:S02]  /*7150*/  ISETP.GT.AND P6, PT, R0.reuse, RZ, PT ;  /* 0x000000ff0000720c */ /* 0x040fe40003fc4270 */
[C---:B------:R-:W-:Y:S02]  /*7160*/  ISETP.GT.AND P5, PT, R0.reuse, 0x1, PT ;  /* 0x000000010000780c */ /* 0x040fe40003fa4270 */
[C---:B------:R-:W-:Y:S02]  /*7170*/  ISETP.GT.AND P4, PT, R0.reuse, 0x8, PT ;  /* 0x000000080000780c */ /* 0x040fe40003f84270 */
[----:B------:R-:W-:Y:S02]  /*7180*/  ISETP.GT.AND P0, PT, R0, 0x9, PT ;  /* 0x000000090000780c */ /* 0x000fe40003f04270 */
[----:B------:R-:W-:Y:S02]  /*7190*/  FSEL R4, R4, -INF , P6 ;  /* 0xff80000004047808 */ /* 0x000fe40003000000 */
[C---:B------:R-:W-:Y:S02]  /*71a0*/  ISETP.GT.AND P6, PT, R0.reuse, 0x10, PT ;  /* 0x000000100000780c */ /* 0x040fe40003fc4270 */
[----:B------:R-:W-:Y:S02]  /*71b0*/  FSEL R110, R5, -INF , P5 ;  /* 0xff800000056e7808 */ /* 0x000fe40002800000 */
        /* <DEDUP_REMOVED lines=22> */
[----:B------:R-:W-:Y:S02]  /*7320*/  FSEL R53, R53, -INF , P5 ;  /* 0xff80000035357808 */ /* 0x000fe40002800000 */
[----:B------:R-:W-:Y:S02]  /*7330*/  FSEL R64, R64, -INF , P4 ;  /* 0xff80000040407808 */ /* 0x000fe40002000000 */
[----:B------:R-:W-:Y:S01]  /*7340*/  FSEL R65, R65, -INF , P0 ;  /* 0xff80000041417808 */ /* 0x000fe20000000000 */
[----:B------:R-:W-:-:S05]  /*7350*/  BRA.DIV ~URZ, `(.L_x_1284) ;  /* 0x00009d227f007947 */ /* 0x000fca000b800000 */
[----:B------:R-:W-:Y:S01]  /*7360*/  FMNMX.FTZ R104, R4, R105, !PT ;  /* 0x0000006904687209 */ /* 0x000fe20007810000 */
[----:B------:R-:W2:Y:S03]  /*7370*/  SHFL.IDX PT, R2, R100, 0x1, 0x1c1f ;  /* 0x003c1f0064027f89 */ /* 0x000ea600000e0000 */
[----:B------:R-:W-:Y:S04]  /*7380*/  FMNMX.FTZ R104, R110, R104, !PT ;  /* 0x000000686e687209 */ /* 0x000fe80007810000 */
[----:B------:R-:W-:Y:S01]  /*7390*/  FMNMX.FTZ R104, R5, R104, !PT ;  /* 0x0000006805687209 */ /* 0x000fe20007810000 */
[----:B------:R-:W3:Y:S03]  /*73a0*/  SHFL.IDX PT, R0, R100, 0x2, 0x1c1f ;  /* 0x005c1f0064007f89 */ /* 0x000ee600000e0000 */
[----:B------:R-:W-:Y:S04]  /*73b0*/  FMNMX.FTZ R104, R109, R104, !PT ;  /* 0x000000686d687209 */ /* 0x000fe80007810000 */
[----:B------:R-:W-:Y:S01]  /*73c0*/  FMNMX.FTZ R104, R20, R104, !PT ;  /* 0x0000006814687209 */ /* 0x000fe20007810000 */
[----:B------:R-:W4:Y:S03]  /*73d0*/  SHFL.IDX PT, R3, R100, 0x3, 0x1c1f ;  /* 0x007c1f0064037f89 */ /* 0x000f2600000e0000 */
[----:B------:R-:W-:Y:S04]  /*73e0*/  FMNMX.FTZ R104, R21, R104, !PT ;  /* 0x0000006815687209 */ /* 0x000fe80007810000 */
[----:B------:R-:W-:Y:S04]  /*73f0*/  FMNMX.FTZ R104, R32, R104, !PT ;  /* 0x0000006820687209 */ /* 0x000fe80007810000 */
[----:B------:R-:W-:Y:S04]  /*7400*/  FMNMX.FTZ R104, R33, R104, !PT ;  /* 0x0000006821687209 */ /* 0x000fe80007810000 */
[----:B------:R-:W-:Y:S04]  /*7410*/  FMNMX.FTZ R104, R36, R104, !PT ;  /* 0x0000006824687209 */ /* 0x000fe80007810000 */
[----:B------:R-:W-:Y:S04]  /*7420*/  FMNMX.FTZ R104, R37, R104, !PT ;  /* 0x0000006825687209 */ /* 0x000fe80007810000 */
[----:B------:R-:W-:Y:S01]  /*7430*/  FMNMX.FTZ R104, R48, R104, !PT ;  /* 0x0000006830687209 */ /* 0x000fe20007810000 */
[C---:B--2---:R-:W-:Y:S02]  /*7440*/  IMAD.IADD R2, R101.reuse, 0x1, R2 ;  /* 0x0000000165027824 */ /* 0x044fe400078e0202 */
[----:B---3--:R-:W-:Y:S01]  /*7450*/  IMAD.IADD R0, R101, 0x1, R0 ;  /* 0x0000000165007824 */ /* 0x008fe200078e0200 */
[----:B------:R-:W-:Y:S01]  /*7460*/  FMNMX.FTZ R104, R49, R104, !PT ;  /* 0x0000006831687209 */ /* 0x000fe20007810000 */
[----:B----4-:R-:W-:Y:S01]  /*7470*/  IMAD.IADD R101, R101, 0x1, R3 ;  /* 0x0000000165657824 */ /* 0x010fe200078e0203 */
[C---:B------:R-:W-:Y:S02]  /*7480*/  ISETP.GT.AND P6, PT, R2.reuse, RZ, PT ;  /* 0x000000ff0200720c */ /* 0x040fe40003fc4270 */
[C---:B------:R-:W-:Y:S02]  /*7490*/  ISETP.GT.AND P5, PT, R2.reuse, 0x1, PT ;  /* 0x000000010200780c */ /* 0x040fe40003fa4270 */
[C---:B------:R-:W-:Y:S02]  /*74a0*/  ISETP.GT.AND P4, PT, R2.reuse, 0x8, PT ;  /* 0x000000080200780c */ /* 0x040fe40003f84270 */
[----:B------:R-:W-:Y:S02]  /*74b0*/  ISETP.GT.AND P0, PT, R2, 0x9, PT ;  /* 0x000000090200780c */ /* 0x000fe40003f04270 */
[----:B------:R-:W-:Y:S02]  /*74c0*/  FSEL R6, R6, -INF , P6 ;  /* 0xff80000006067808 */ /* 0x000fe40003000000 */
[----:B------:R-:W-:Y:S02]  /*74d0*/  FSEL R17, R7, -INF , P5 ;  /* 0xff80000007117808 */ /* 0x000fe40002800000 */
[----:B------:R-:W-:Y:S02]  /*74e0*/  FSEL R18, R18, -INF , P4 ;  /* 0xff80000012127808 */ /* 0x000fe40002000000 */
[----:B------:R-:W-:Y:S02]  /*74f0*/  FSEL R19, R19, -INF , P0 ;  /* 0xff80000013137808 */ /* 0x000fe40000000000 */
[C---:B------:R-:W-:Y:S02]  /*7500*/  ISETP.GT.AND P6, PT, R2.reuse, 0x10, PT ;  /* 0x000000100200780c */ /* 0x040fe40003fc4270 */
        /* <DEDUP_REMOVED lines=23> */
[C---:B------:R-:W-:Y:S02]  /*7680*/  ISETP.GT.AND P6, PT, R0.reuse, RZ, PT ;  /* 0x000000ff0000720c */ /* 0x040fe40003fc4270 */
[----:B------:R-:W-:Y:S02]  /*7690*/  ISETP.GT.AND P5, PT, R0, 0x1, PT ;  /* 0x000000010000780c */ /* 0x000fe40003fa4270 */
[C---:B------:R-:W-:Y:S02]  /*76a0*/  ISETP.GT.AND P4, PT, R101.reuse, RZ, PT ;  /* 0x000000ff6500720c */ /* 0x040fe40003f84270 */
[----:B------:R-:W-:Y:S02]  /*76b0*/  ISETP.GT.AND P0, PT, R101, 0x1, PT ;  /* 0x000000016500780c */ /* 0x000fe40003f04270 */
[----:B------:R-:W-:Y:S02]  /*76c0*/  FSEL R16, R8, -INF , P6 ;  /* 0xff80000008107808 */ /* 0x000fe40003000000 */
[----:B------:R-:W-:Y:S02]  /*76d0*/  FSEL R9, R9, -INF , P5 ;  /* 0xff80000009097808 */ /* 0x000fe40002800000 */
[----:B------:R-:W-:Y:S02]  /*76e0*/  FSEL R10, R10, -INF , P4 ;  /* 0xff8000000a0a7808 */ /* 0x000fe40002000000 */
[----:B------:R-:W-:Y:S02]  /*76f0*/  FSEL R11, R11, -INF , P0 ;  /* 0xff8000000b0b7808 */ /* 0x000fe40000000000 */
[C---:B------:R-:W-:Y:S02]  /*7700*/  ISETP.GT.AND P6, PT, R0.reuse, 0x8, PT ;  /* 0x000000080000780c */ /* 0x040fe40003fc4270 */
[----:B------:R-:W-:Y:S02]  /*7710*/  ISETP.GT.AND P5, PT, R0, 0x9, PT ;  /* 0x000000090000780c */ /* 0x000fe40003fa4270 */
[C---:B------:R-:W-:Y:S02]  /*7720*/  ISETP.GT.AND P4, PT, R101.reuse, 0x8, PT ;  /* 0x000000086500780c */ /* 0x040fe40003f84270 */
        /* <DEDUP_REMOVED lines=9> */
[----:B------:R-:W-:Y:S02]  /*77c0*/  FMNMX.FTZ R104, R52, R104, !PT ;  /* 0x0000006834687209 */ /* 0x000fe40007810000 */
        /* <DEDUP_REMOVED lines=51> */
[----:B--2---:R-:W-:Y:S02]  /*7b00*/  FMNMX.FTZ R104, R0, R104, !PT ;  /* 0x0000006800687209 */ /* 0x004fe40007810000 */
        /* <DEDUP_REMOVED lines=12> */
[----:B------:R-:W-:Y:S02]  /*7bd0*/  FSEL R56, R56, -INF , P6 ;  /* 0xff80000038387808 */ /* 0x000fe40003000000 */
[----:B------:R-:W-:Y:S02]  /*7be0*/  FMNMX.FTZ R103, R67, R103, !PT ;  /* 0x0000006743677209 */ /* 0x000fe40007810000 */
[----:B------:R-:W-:Y:S02]  /*7bf0*/  FMNMX.FTZ R102, R45, R102, !PT ;  /* 0x000000662d667209 */ /* 0x000fe40007810000 */
[----:B--2---:R-:W-:Y:S02]  /*7c00*/  FMNMX.FTZ R104, R104, R0, !PT ;  /* 0x0000000068687209 */ /* 0x004fe40007810000 */
[----:B------:R-:W-:Y:S01]  /*7c10*/  FSEL R57, R57, -INF , P5 ;  /* 0xff80000039397808 */ /* 0x000fe20002800000 */
[----:B------:R-:W2:Y:S01]  /*7c20*/  SHFL.BFLY PT, R0, R103, 0x2, 0x1f ;  /* 0x0c401f0067007f89 */ /* 0x000ea200000e0000 */
[----:B------:R-:W-:Y:S02]  /*7c30*/  FMNMX.FTZ R102, R56, R102, !PT ;  /* 0x0000006638667209 */ /* 0x000fe40007810000 */
[----:B------:R-:W-:Y:S02]  /*7c40*/  FSEL R60, R60, -INF , P4 ;  /* 0xff8000003c3c7808 */ /* 0x000fe40002000000 */
[----:B------:R-:W-:Y:S02]  /*7c50*/  FMNMX.FTZ R102, R57, R102, !PT ;  /* 0x0000006639667209 */ /* 0x000fe40007810000 */
[----:B------:R-:W-:Y:S02]  /*7c60*/  FSEL R61, R61, -INF , P0 ;  /* 0xff8000003d3d7808 */ /* 0x000fe40000000000 */
[----:B------:R-:W-:Y:S02]  /*7c70*/  FMNMX.FTZ R102, R60, R102, !PT ;  /* 0x000000663c667209 */ /* 0x000fe40007810000 */
[----:B------:R-:W-:Y:S02]  /*7c80*/  ISETP.GT.AND P6, PT, R101, 0x30, PT ;  /* 0x000000306500780c */ /* 0x000fe40003fc4270 */
[----:B------:R-:W-:Y:S02]  /*7c90*/  FMNMX.FTZ R102, R61, R102, !PT ;  /* 0x000000663d667209 */ /* 0x000fe40007810000 */
[C---:B------:R-:W-:Y:S02]  /*7ca0*/  ISETP.GT.AND P5, PT, R101.reuse, 0x31, PT ;  /* 0x000000316500780c */ /* 0x040fe40003fa4270 */
[----:B------:R-:W-:Y:S02]  /*7cb0*/  FSEL R58, R58, -INF , P6 ;  /* 0xff8000003a3a7808 */ /* 0x000fe40003000000 */
[----:B------:R-:W-:Y:S02]  /*7cc0*/  ISETP.GT.AND P4, PT, R101, 0x38, PT ;  /* 0x000000386500780c */ /* 0x000fe40003f84270 */
[----:B------:R-:W-:Y:S02]  /*7cd0*/  FSEL R59, R59, -INF , P5 ;  /* 0xff8000003b3b7808 */ /* 0x000fe40002800000 */
[----:B------:R-:W-:Y:S02]  /*7ce0*/  ISETP.GT.AND P0, PT, R101, 0x39, PT ;  /* 0x000000396500780c */ /* 0x000fe40003f04270 */
[----:B--2---:R-:W-:Y:S02]  /*7cf0*/  FMNMX.FTZ R103, R103, R0, !PT ;  /* 0x0000000067677209 */ /* 0x004fe40007810000 */
[----:B------:R-:W-:Y:S02]  /*7d00*/  FSEL R62, R62, -INF , P4 ;  /* 0xff8000003e3e7808 */ /* 0x000fe40002000000 */
[----:B------:R-:W-:Y:S01]  /*7d10*/  FSEL R63, R63, -INF , P0 ;  /* 0xff8000003f3f7808 */ /* 0x000fe20000000000 */
[----:B------:R-:W2:Y:S02]  /*7d20*/  SHFL.BFLY PT, R0, R103, 0x1, 0x1f ;  /* 0x0c201f0067007f89 */ /* 0x000ea400000e0000 */
[----:B--2---:R-:W-:Y:S06]  /*7d30*/  FMNMX.FTZ R103, R103, R0, !PT ;  /* 0x0000000067677209 */ /* 0x004fec0007810000 */
[----:B------:R-:W2:Y:S02]  /*7d40*/  SHFL.BFLY PT, R0, R102, 0x2, 0x1f ;  /* 0x0c401f0066007f89 */ /* 0x000ea400000e0000 */
[----:B--2---:R-:W-:Y:S06]  /*7d50*/  FMNMX.FTZ R102, R102, R0, !PT ;  /* 0x0000000066667209 */ /* 0x004fec0007810000 */
[----:B------:R-:W2:Y:S02]  /*7d60*/  SHFL.BFLY PT, R0, R102, 0x1, 0x1f ;  /* 0x0c201f0066007f89 */ /* 0x000ea400000e0000 */
[----:B--2---:R-:W-:Y:S02]  /*7d70*/  FMNMX.FTZ R102, R102, R0, !PT ;  /* 0x0000000066667209 */ /* 0x004fe40007810000 */
[----:B------:R-:W-:Y:S04]  /*7d80*/  FMNMX.FTZ R0, R10, R108, !PT ;  /* 0x0000006c0a007209 */ /* 0x000fe80007810000 */
        /* <DEDUP_REMOVED lines=10> */
[----:B-1----:R-:W-:Y:S04]  /*7e30*/  FMNMX.FTZ R100, R47, R0, !PT ;  /* 0x000000002f647209 */ /* 0x002fe80007810000 */
[----:B------:R-:W-:Y:S04]  /*7e40*/  FMNMX.FTZ R100, R58, R100, !PT ;  /* 0x000000643a647209 */ /* 0x000fe80007810000 */
[----:B------:R-:W-:Y:S04]  /*7e50*/  FMNMX.FTZ R100, R59, R100, !PT ;  /* 0x000000643b647209 */ /* 0x000fe80007810000 */
[----:B------:R-:W-:Y:S04]  /*7e60*/  FMNMX.FTZ R100, R62, R100, !PT ;  /* 0x000000643e647209 */ /* 0x000fe80007810000 */
[----:B------:R-:W-:Y:S05]  /*7e70*/  FMNMX.FTZ R100, R63, R100, !PT ;  /* 0x000000643f647209 */ /* 0x000fea0007810000 */
[----:B------:R-:W1:Y:S02]  /*7e80*/  SHFL.BFLY PT, R0, R100, 0x2, 0x1f ;  /* 0x0c401f0064007f89 */ /* 0x000e6400000e0000 */
[----:B-1----:R-:W-:Y:S06]  /*7e90*/  FMNMX.FTZ R100, R100, R0, !PT ;  /* 0x0000000064647209 */ /* 0x002fec0007810000 */
[----:B------:R1:W2:Y:S02]  /*7ea0*/  SHFL.BFLY PT, R0, R100, 0x1, 0x1f ;  /* 0x0c201f0064007f89 */ /* 0x0002a400000e0000 */
.L_x_1327:
[C---:B------:R-:W-:Y:S01]  /*7eb0*/  FSETP.NEU.FTZ.AND P0, PT, R104.reuse, -INF , PT ;  /* 0xff8000006800780b */ /* 0x040fe20003f1d000 */
[----:B------:R-:W-:Y:S01]  /*7ec0*/  FMUL.FTZ R2, R104, c[0x0][0x2d0] ;  /* 0x0000b40068027a20 */ /* 0x000fe20000410000 */
        /* <DEDUP_REMOVED lines=19> */
[--C-:B------:R-:W-:Y:S02]  /*8000*/  FFMA.FTZ R239, R64, c[0x0][0x2d0], -R2.reuse ;  /* 0x0000b40040ef7a23 */ /* 0x100fe40000010802 */
[--C-:B------:R-:W-:Y:S01]  /*8010*/  FFMA.FTZ R245, R65, c[0x0][0x2d0], -R2.reuse ;  /* 0x0000b40041f57a23 */ /* 0x100fe20000010802 */
[----:B------:R-:W2:Y:S01]  /*8020*/  MUFU.EX2 R4, R4 ;  /* 0x0000000400047308 */ /* 0x000ea20000000800 */
[--C-:B------:R-:W-:Y:S02]  /*8030*/  FFMA.FTZ R5, R5, c[0x0][0x2d0], -R2.reuse ;  /* 0x0000b40005057a23 */ /* 0x100fe40000010802 */
[--C-:B------:R-:W-:Y:S02]  /*8040*/  FFMA.FTZ R8, R109, c[0x0][0x2d0], -R2.reuse ;  /* 0x0000b4006d087a23 */ /* 0x100fe40000010802 */
[--C-:B------:R-:W-:Y:S02]  /*8050*/  FFMA.FTZ R194, R32, c[0x0][0x2d0], -R2.reuse ;  /* 0x0000b40020c27a23 */ /* 0x100fe40000010802 */
[----:B------:R-:W-:Y:S02]  /*8060*/  FFMA.FTZ R193, R33, c[0x0][0x2d0], -R2 ;  /* 0x0000b40021c17a23 */ /* 0x000fe40000010802 */
[----:B------:R-:W-:Y:S01]  /*8070*/  FMUL.FTZ R2, R103, c[0x0][0x2d0] ;  /* 0x0000b40067027a20 */ /* 0x000fe20000410000 */
[----:B------:R3:W-:Y:S04]  /*8080*/  MUFU.EX2 R178, R5 ;  /* 0x0000000500b27308 */ /* 0x0007e80000000800 */
        /* <DEDUP_REMOVED lines=10> */
[--C-:B------:R-:W-:Y:S01]  /*8130*/  FFMA.FTZ R190, R34, c[0x0][0x2d0], -R2.reuse ;  /* 0x0000b40022be7a23 */ /* 0x100fe20000010802 */
[----:B------:R-:W-:Y:S01]  /*8140*/  LDSM.16.MT88.4 R52, [R201+0x1000] ;  /* 0x00100000c934783b */ /* 0x000fe20000004200 */
[--C-:B------:R-:W-:Y:S02]  /*8150*/  FFMA.FTZ R189, R35, c[0x0][0x2d0], -R2.reuse ;  /* 0x0000b40023bd7a23 */ /* 0x100fe40000010802 */
[--C-:B------:R-:W-:Y:S02]  /*8160*/  FFMA.FTZ R226, R50, c[0x0][0x2d0], -R2.reuse ;  /* 0x0000b40032e27a23 */ /* 0x100fe40000010802 */
[--C-:B------:R-:W-:Y:S01]  /*8170*/  FFMA.FTZ R225, R51, c[0x0][0x2d0], -R2.reuse ;  /* 0x0000b40033e17a23 */ /* 0x100fe20000010802 */
[----:B------:R-:W-:Y:S01]  /*8180*/  MUFU.EX2 R192, R192 ;  /* 0x000000c000c07308 */ /* 0x000fe20000000800 */
[--C-:B------:R-:W-:Y:S02]  /*8190*/  FFMA.FTZ R240, R66, c[0x0][0x2d0], -R2.reuse ;  /* 0x0000b40042f07a23 */ /* 0x100fe40000010802 */
[--C-:B------:R-:W-:Y:S07]  /*81a0*/  FFMA.FTZ R244, R67, c[0x0][0x2d0], -R2.reuse ;  /* 0x0000b40043f47a23 */ /* 0x100fee0000010802 */
[----:B------:R-:W-:Y:S10]  /*81b0*/  MUFU.EX2 R190, R190 ;  /* 0x000000be00be7308 */ /* 0x000ff40000000800 */
[----:B------:R-:W-:Y:S10]  /*81c0*/  MUFU.EX2 R189, R189 ;  /* 0x000000bd00bd7308 */ /* 0x000ff40000000800 */
[----:B------:R-:W-:Y:S10]  /*81d0*/  MUFU.EX2 R229, R229 ;  /* 0x000000e500e57308 */ /* 0x000ff40000000800 */
[----:B------:R-:W-:Y:S01]  /*81e0*/  MUFU.EX2 R228, R228 ;  /* 0x000000e400e47308 */ /* 0x000fe20000000800 */
[----:B-1----:R-:W-:Y:S01]  /*81f0*/  FFMA.FTZ R0, R100, R236, R3 ;  /* 0x000000ec64007223 */ /* 0x002fe20000010003 */
[----:B--2---:R-:W-:Y:S01]  /*8200*/  F2FP.PACK_AB R176, R4, R3 ;  /* 0x0000000304b0723e */ /* 0x004fe200000000ff */
[----:B------:R-:W-:Y:S02]  /*8210*/  FFMA.FTZ R3, R6, c[0x0][0x2d0], -R2 ;  /* 0x0000b40006037a23 */ /* 0x000fe40000010802 */
[----:B------:R-:W-:Y:S01]  /*8220*/  FADD.FTZ R7, R4, R0 ;  /* 0x0000000004077221 */ /* 0x000fe20000010000 */
[----:B------:R-:W-:Y:S01]  /*8230*/  FSEL R0, R103, RZ, P0 ;  /* 0x000000ff67007208 */ /* 0x000fe20000000000 */
[--C-:B------:R-:W-:Y:S01]  /*8240*/  FFMA.FTZ R4, R17, c[0x0][0x2d0], -R2.reuse ;  /* 0x0000b40011047a23 */ /* 0x100fe20000010802 */
[----:B------:R-:W-:Y:S01]  /*8250*/  FSETP.NEU.FTZ.AND P0, PT, R102, -INF , PT ;  /* 0xff8000006600780b */ /* 0x000fe20003f1d000 */
[----:B------:R-:W-:Y:S01]  /*8260*/  FFMA.FTZ R6, R18, c[0x0][0x2d0], -R2 ;  /* 0x0000b40012067a23 */ /* 0x000fe20000010802 */
[----:B------:R-:W-:Y:S01]  /*8270*/  MUFU.EX2 R177, R3 ;  /* 0x0000000300b17308 */ /* 0x000fe20000000800 */
[----:B------:R-:W-:Y:S02]  /*8280*/  FADD.FTZ R0, -R0, R106 ;  /* 0x0000006a00007221 */ /* 0x000fe40000010100 */
[----:B------:R-:W-:Y:S02]  /*8290*/  FMUL.FTZ R2, R102, c[0x0][0x2d0] ;  /* 0x0000b40066027a20 */ /* 0x000fe40000410000 */
[----:B------:R-:W-:Y:S02]  /*82a0*/  FMUL.FTZ R0, R0, c[0x0][0x2d0] ;  /* 0x0000b40000007a20 */ /* 0x000fe40000410000 */
[----:B------:R-:W-:Y:S01]  /*82b0*/  FMUL.FTZ R48, R100, R164 ;  /* 0x000000a464307220 */ /* 0x000fe20000410000 */
[----:B------:R-:W-:Y:S01]  /*82c0*/  FSEL R2, R2, RZ, P0 ;  /* 0x000000ff02027208 */ /* 0x000fe20000000000 */
[C---:B------:R-:W-:Y:S01]  /*82d0*/  FMUL.FTZ R49, R100.reuse, R165 ;  /* 0x000000a564317220 */ /* 0x040fe20000410000 */
[----:B------:R-:W1:Y:S01]  /*82e0*/  MUFU.EX2 R3, R0 ;  /* 0x0000000000037308 */ /* 0x000e620000000800 */
[----:B------:R-:W-:Y:S02]  /*82f0*/  FMUL.FTZ R64, R100, R172 ;  /* 0x000000ac64407220 */ /* 0x000fe40000410000 */
[--C-:B------:R-:W-:Y:S02]  /*8300*/  FFMA.FTZ R186, R25, c[0x0][0x2d0], -R2.reuse ;  /* 0x0000b40019ba7a23 */ /* 0x100fe40000010802 */
[--C-:B------:R-:W-:Y:S02]  /*8310*/  FFMA.FTZ R185, R28, c[0x0][0x2d0], -R2.reuse ;  /* 0x0000b4001cb97a23 */ /* 0x100fe40000010802 */
[--C-:B---3--:R-:W-:Y:S02]  /*8320*/  FFMA.FTZ R5, R9, c[0x0][0x2d0], -R2.reuse ;  /* 0x0000b40009057a23 */ /* 0x108fe40000010802 */
[--C-:B------:R-:W-:Y:S01]  /*8330*/  FFMA.FTZ R32, R12, c[0x0][0x2d0], -R2.reuse ;  /* 0x0000b4000c207a23 */ /* 0x100fe20000010802 */
[----:B------:R-:W2:Y:S01]  /*8340*/  MUFU.EX2 R4, R4 ;  /* 0x0000000400047308 */ /* 0x000ea20000000800 */
        /* <DEDUP_REMOVED lines=8> */
[----:B-1----:R-:W-:Y:S02]  /*83d0*/  FFMA.FTZ R0, R3, R222, R177 ;  /* 0x000000de03007223 */ /* 0x002fe400000100b1 */
[--C-:B------:R-:W-:Y:S02]  /*83e0*/  FFMA.FTZ R236, R56, c[0x0][0x2d0], -R2.reuse ;  /* 0x0000b40038ec7a23 */ /* 0x100fe40000010802 */
[--C-:B------:R-:W-:Y:S01]  /*83f0*/  FFMA.FTZ R238, R57, c[0x0][0x2d0], -R2.reuse ;  /* 0x0000b40039ee7a23 */ /* 0x100fe20000010802 */
[----:B------:R-:W-:Y:S01]  /*8400*/  MUFU.EX2 R6, R6 ;  /* 0x0000000600067308 */ /* 0x000fe20000000800 */
[--C-:B------:R-:W-:Y:S02]  /*8410*/  FFMA.FTZ R243, R60, c[0x0][0x2d0], -R2.reuse ;  /* 0x0000b4003cf37a23 */ /* 0x100fe40000010802 */
[----:B------:R-:W-:Y:S01]  /*8420*/  FFMA.FTZ R247, R61, c[0x0][0x2d0], -R2 ;  /* 0x0000b4003df77a23 */ /* 0x000fe20000010802 */
[C---:B--2---:R-:W-:Y:S01]  /*8430*/  F2FP.PACK_AB R177, R4.reuse, R177 ;  /* 0x000000b104b1723e */ /* 0x044fe200000000ff */
[----:B------:R-:W-:Y:S01]  /*8440*/  FADD.FTZ R33, R4, R0 ;  /* 0x0000000004217221 */ /* 0x000fe20000010000 */
[----:B------:R-:W-:Y:S01]  /*8450*/  FSEL R0, R102, RZ, P0 ;  /* 0x000000ff66007208 */ /* 0x000fe20000000000 */
[----:B------:R-:W-:Y:S01]  /*8460*/  FFMA.FTZ R4, R16, c[0x0][0x2d0], -R2 ;  /* 0x0000b40010047a23 */ /* 0x000fe20000010802 */
[----:B------:R-:W-:Y:S01]  /*8470*/  FSETP.NEU.FTZ.AND P0, PT, R101, -INF , PT ;  /* 0xff8000006500780b */ /* 0x000fe20003f1d000 */
[----:B------:R-:W-:Y:S01]  /*8480*/  FMUL.FTZ R34, R3, R158 ;  /* 0x0000009e03227220 */ /* 0x000fe20000410000 */
[----:B------:R-:W-:Y:S01]  /*8490*/  MUFU.EX2 R187, R187 ;  /* 0x000000bb00bb7308 */ /* 0x000fe20000000800 */
[----:B------:R-:W-:Y:S01]  /*84a0*/  FADD.FTZ R0, -R0, R107 ;  /* 0x0000006b00007221 */ /* 0x000fe20000010100 */
[----:B------:R-:W-:Y:S01]  /*84b0*/  FSEL R2, R101, RZ, P0 ;  /* 0x000000ff65027208 */ /* 0x000fe20000000000 */
[C---:B------:R-:W-:Y:S02]  /*84c0*/  FMUL.FTZ R35, R3.reuse, R159 ;  /* 0x0000009f03237220 */ /* 0x040fe40000410000 */
[----:B------:R-:W-:Y:S02]  /*84d0*/  FMUL.FTZ R0, R0, c[0x0][0x2d0] ;  /* 0x0000b40000007a20 */ /* 0x000fe40000410000 */
[----:B------:R-:W-:Y:S02]  /*84e0*/  FADD.FTZ R2, -R2, R108 ;  /* 0x0000006c02027221 */ /* 0x000fe40000010100 */
[----:B---3--:R-:W-:Y:S01]  /*84f0*/  FADD.FTZ R5, R178, R7 ;  /* 0x00000007b2057221 */ /* 0x008fe20000010000 */
[----:B------:R-:W1:Y:S01]  /*8500*/  MUFU.EX2 R21, R4 ;  /* 0x0000000400157308 */ /* 0x000e620000000800 */
[----:B------:R-:W-:Y:S01]  /*8510*/  FMUL.FTZ R2, R2, c[0x0][0x2d0] ;  /* 0x0000b40002027a20 */ /* 0x000fe20000410000 */
[C---:B------:R-:W-:Y:S01]  /*8520*/  F2FP.PACK_AB R178, R8.reuse, R178 ;  /* 0x000000b208b2723e */ /* 0x040fe200000000ff */
[----:B------:R-:W-:Y:S02]  /*8530*/  FADD.FTZ R181, R8, R5 ;  /* 0x0000000508b57221 */ /* 0x000fe40000010000 */
[C---:B------:R-:W-:Y:S02]  /*8540*/  FMUL.FTZ R5, R100.reuse, R145 ;  /* 0x0000009164057220 */ /* 0x040fe40000410000 */
[C---:B------:R-:W-:Y:S02]  /*8550*/  FMUL.FTZ R7, R3.reuse, R147 ;  /* 0x0000009303077220 */ /* 0x040fe40000410000 */
[C---:B------:R-:W-:Y:S01]  /*8560*/  FMUL.FTZ R50, R3.reuse, R166 ;  /* 0x000000a603327220 */ /* 0x040fe20000410000 */
[----:B------:R-:W2:Y:S01]  /*8570*/  MUFU.EX2 R0, R0 ;  /* 0x0000000000007308 */ /* 0x000ea20000000800 */
[C---:B------:R-:W-:Y:S02]  /*8580*/  FMUL.FTZ R51, R3.reuse, R167 ;  /* 0x000000a703337220 */ /* 0x040fe40000410000 */
[C---:B------:R-:W-:Y:S01]  /*8590*/  FMUL.FTZ R65, R100.reuse, R173 ;  /* 0x000000ad64417220 */ /* 0x040fe20000410000 */
[----:B------:R-:W-:Y:S01]  /*85a0*/  LDSM.16.MT88.4 R164, [R201+0x1c00] ;  /* 0x001c0000c9a4783b */ /* 0x000fe20000004200 */
[C---:B------:R-:W-:Y:S02]  /*85b0*/  FMUL.FTZ R66, R3.reuse, R174 ;  /* 0x000000ae03427220 */ /* 0x040fe40000410000 */
[C---:B------:R-:W-:Y:S02]  /*85c0*/  FMUL.FTZ R67, R3.reuse, R175 ;  /* 0x000000af03437220 */ /* 0x040fe40000410000 */
[C---:B------:R-:W-:Y:S01]  /*85d0*/  FMUL.FTZ R68, R100.reuse, R68 ;  /* 0x0000004464447220 */ /* 0x040fe20000410000 */
[----:B------:R-:W3:Y:S01]  /*85e0*/  MUFU.EX2 R2, R2 ;  /* 0x0000000200027308 */ /* 0x000ee20000000800 */
[----:B------:R-:W-:Y:S01]  /*85f0*/  FMUL.FTZ R69, R100, R69 ;  /* 0x0000004564457220 */ /* 0x000fe20000410000 */
[----:B------:R-:W-:Y:S01]  /*8600*/  LDSM.16.MT88.4 R172, [R202+0x1c00] ;  /* 0x001c0000caac783b */ /* 0x000fe20000004200 */
[----:B------:R-:W-:Y:S01]  /*8610*/  FMUL.FTZ R70, R3, R70 ;  /* 0x0000004603467220 */ /* 0x000fe20000410000 */
[----:B-1----:R-:W-:Y:S01]  /*8620*/  F2FP.PACK_AB R108, R20, R21 ;  /* 0x00000015146c723e */ /* 0x002fe200000000ff */
[----:B------:R-:W-:Y:S02]  /*8630*/  FMUL.FTZ R4, R101, c[0x0][0x2d0] ;  /* 0x0000b40065047a20 */ /* 0x000fe40000410000 */
[C---:B------:R-:W-:Y:S02]  /*8640*/  FMUL.FTZ R71, R3.reuse, R71 ;  /* 0x0000004703477220 */ /* 0x040fe40000410000 */
[----:B------:R-:W-:Y:S01]  /*8650*/  FMUL.FTZ R80, R100, R80 ;  /* 0x0000005064507220 */ /* 0x000fe20000410000 */
[----:B------:R-:W-:Y:S01]  /*8660*/  FSEL R4, R4, RZ, P0 ;  /* 0x000000ff04047208 */ /* 0x000fe20000000000 */
[----:B------:R-:W-:Y:S01]  /*8670*/  FMUL.FTZ R81, R100, R81 ;  /* 0x0000005164517220 */ /* 0x000fe20000410000 */
[----:B------:R-:W-:Y:S01]  /*8680*/  MUFU.EX2 R252, R185 ;  /* 0x000000b900fc7308 */ /* 0x000fe20000000800 */
[----:B------:R-:W-:Y:S02]  /*8690*/  FMUL.FTZ R82, R3, R82 ;  /* 0x0000005203527220 */ /* 0x000fe40000410000 */
        /* <DEDUP_REMOVED lines=19> */
[----:B--2---:R-:W-:Y:S02]  /*87d0*/  FFMA.FTZ R4, R0, R250, R21 ;  /* 0x000000fa00047223 */ /* 0x004fe40000010015 */
[----:B---3--:R-:W-:Y:S02]  /*87e0*/  FMUL.FTZ R30, R2, R130 ;  /* 0x00000082021e7220 */ /* 0x008fe40000410000 */
[----:B------:R-:W-:Y:S01]  /*87f0*/  FADD.FTZ R130, R20, R4 ;  /* 0x0000000414827221 */ /* 0x000fe20000010000 */
[----:B------:R-:W-:Y:S01]  /*8800*/  MUFU.EX2 R250, R188 ;  /* 0x000000bc00fa7308 */ /* 0x000fe20000000800 */
[----:B------:R-:W2:Y:S01]  /*8810*/  LDSM.16.MT88.4 R20, [R201] ;  /* 0x00000000c914783b */ /* 0x000ea20000004200 */
[----:B------:R-:W-:Y:S02]  /*8820*/  FMUL.FTZ R26, R2, R134 ;  /* 0x00000086021a7220 */ /* 0x000fe40000410000 */
[C---:B------:R-:W-:Y:S02]  /*8830*/  FMUL.FTZ R12, R0.reuse, R136 ;  /* 0x00000088000c7220 */ /* 0x040fe40000410000 */
[C---:B------:R-:W-:Y:S02]  /*8840*/  FMUL.FTZ R24, R0.reuse, R132 ;  /* 0x0000008400187220 */ /* 0x040fe40000410000 */
[----:B------:R-:W-:Y:S02]  /*8850*/  FMUL.FTZ R25, R0, R133 ;  /* 0x0000008500197220 */ /* 0x000fe40000410000 */
[----:B------:R-:W3:Y:S01]  /*8860*/  MUFU.EX2 R134, R36 ;  /* 0x0000002400867308 */ /* 0x000ee20000000800 */
[C---:B------:R-:W-:Y:S02]  /*8870*/  FMUL.FTZ R27, R2.reuse, R135 ;  /* 0x00000087021b7220 */ /* 0x040fe40000410000 */
[----:B------:R-:W-:Y:S02]  /*8880*/  FMUL.FTZ R31, R2, R131 ;  /* 0x00000083021f7220 */ /* 0x000fe40000410000 */
[----:B------:R-:W-:Y:S02]  /*8890*/  FMUL.FTZ R28, R0, R128 ;  /* 0x00000080001c7220 */ /* 0x000fe40000410000 */
[----:B------:R-:W-:Y:S02]  /*88a0*/  FADD.FTZ R128, R6, R33 ;  /* 0x0000002106807221 */ /* 0x000fe40000010000 */
[----:B------:R-:W-:Y:S01]  /*88b0*/  FMUL.FTZ R4, R100, R144 ;  /* 0x0000009064047220 */ /* 0x000fe20000410000 */
[----:B------:R4:W-:Y:S01]  /*88c0*/  MUFU.EX2 R133, R32 ;  /* 0x0000002000857308 */ /* 0x0009e20000000800 */
[C---:B------:R-:W-:Y:S02]  /*88d0*/  FMUL.FTZ R8, R0.reuse, R140 ;  /* 0x0000008c00087220 */ /* 0x040fe40000410000 */
[C---:B------:R-:W-:Y:S02]  /*88e0*/  FMUL.FTZ R9, R0.reuse, R141 ;  /* 0x0000008d00097220 */ /* 0x040fe40000410000 */
[----:B------:R-:W-:Y:S02]  /*88f0*/  FMUL.FTZ R29, R0, R129 ;  /* 0x00000081001d7220 */ /* 0x000fe40000410000 */
[C---:B-1----:R-:W-:Y:S02]  /*8900*/  FFMA.FTZ R129, R2.reuse, R251, R109 ;  /* 0x000000fb02817223 */ /* 0x042fe4000001006d */
[C---:B------:R-:W-:Y:S01]  /*8910*/  FMUL.FTZ R10, R2.reuse, R142 ;  /* 0x0000008e020a7220 */ /* 0x040fe20000410000 */
[----:B------:R-:W1:Y:S01]  /*8920*/  MUFU.EX2 R131, R18 ;  /* 0x0000001200837308 */ /* 0x000e620000000800 */
[----:B------:R-:W-:Y:S02]  /*8930*/  FMUL.FTZ R11, R2, R143 ;  /* 0x0000008f020b7220 */ /* 0x000fe40000410000 */
[----:B------:R-:W-:Y:S01]  /*8940*/  FMUL.FTZ R13, R0, R137 ;  /* 0x00000089000d7220 */ /* 0x000fe20000410000 */
[----:B---3--:R-:W-:Y:S01]  /*8950*/  F2FP.PACK_AB R179, R134, R6 ;  /* 0x0000000686b3723e */ /* 0x008fe200000000ff */
[----:B------:R-:W-:Y:S01]  /*8960*/  FMUL.FTZ R6, R3, R146 ;  /* 0x0000009203067220 */ /* 0x000fe20000410000 */
[----:B------:R-:W3:Y:S01]  /*8970*/  LDSM.16.MT88.4 R36, [R202] ;  /* 0x00000000ca24783b */ /* 0x000ee20000004200 */
[----:B------:R-:W-:Y:S02]  /*8980*/  FMUL.FTZ R33, R100, R157 ;  /* 0x0000009d64217220 */ /* 0x000fe40000410000 */
[C---:B------:R-:W-:Y:S01]  /*8990*/  FMUL.FTZ R60, R0.reuse, R112 ;  /* 0x00000070003c7220 */ /* 0x040fe20000410000 */
[----:B------:R5:W-:Y:S01]  /*89a0*/  MUFU.EX2 R132, R17 ;  /* 0x0000001100847308 */ /* 0x000be20000000800 */
[----:B------:R-:W-:Y:S01]  /*89b0*/  FMUL.FTZ R61, R0, R113 ;  /* 0x00000071003d7220 */ /* 0x000fe20000410000 */
[-C--:B--2---:R-:W-:Y:S05]  /*89c0*/  HMMA.16816.F32 R4, R176, R20.reuse, R4 ;  /* 0x00000014b004723c */ /* 0x084fea0000001804 */
[C---:B------:R-:W-:Y:S02]  /*89d0*/  FMUL.FTZ R14, R2.reuse, R138 ;  /* 0x0000008a020e7220 */ /* 0x040fe40000410000 */
[----:B------:R-:W-:Y:S01]  /*89e0*/  FMUL.FTZ R15, R2, R139 ;  /* 0x0000008b020f7220 */ /* 0x000fe20000410000 */
[----:B------:R-:W2:Y:S01]  /*89f0*/  MUFU.EX2 R135, R16 ;  /* 0x0000001000877308 */ /* 0x000ea20000000800 */
[----:B----4-:R-:W-:Y:S02]  /*8a00*/  FMUL.FTZ R32, R100, R156 ;  /* 0x0000009c64207220 */ /* 0x010fe40000410000 */
[----:B------:R-:W-:Y:S01]  /*8a10*/  LDSM.16.MT88.4 R156, [R202+0xc00] ;  /* 0x000c0000ca9c783b */ /* 0x000fe20000004200 */
[----:B-1----:R-:W-:Y:S01]  /*8a20*/  F2FP.PACK_AB R109, R131, R109 ;  /* 0x0000006d836d723e */ /* 0x002fe200000000ff */
[----:B------:R-:W-:Y:S02]  /*8a30*/  FMUL.FTZ R18, R3, R150 ;  /* 0x0000009603127220 */ /* 0x000fe40000410000 */
[C---:B------:R-:W-:Y:S02]  /*8a40*/  FMUL.FTZ R62, R2.reuse, R114 ;  /* 0x00000072023e7220 */ /* 0x040fe40000410000 */
[----:B------:R-:W-:Y:S01]  /*8a50*/  FMUL.FTZ R63, R2, R115 ;  /* 0x00000073023f7220 */ /* 0x000fe20000410000 */
[----:B------:R-:W1:Y:S01]  /*8a60*/  MUFU.EX2 R136, R19 ;  /* 0x0000001300887308 */ /* 0x000e620000000800 */
[----:B------:R-:W4:Y:S01]  /*8a70*/  LDSM.16.MT88.4 R112, [R202+0x1000] ;  /* 0x00100000ca70783b */ /* 0x000f220000004200 */
[----:B------:R-:W-:Y:S02]  /*8a80*/  FMUL.FTZ R40, R0, R124 ;  /* 0x0000007c00287220 */ /* 0x000fe40000410000 */
[----:B-----5:R-:W-:Y:S02]  /*8a90*/  FMUL.FTZ R17, R100, R149 ;  /* 0x0000009564117220 */ /* 0x020fe40000410000 */
[----:B------:R-:W-:Y:S02]  /*8aa0*/  FMUL.FTZ R41, R0, R125 ;  /* 0x0000007d00297220 */ /* 0x000fe40000410000 */
[C---:B------:R-:W-:Y:S02]  /*8ab0*/  FMUL.FTZ R42, R2.reuse, R126 ;  /* 0x0000007e022a7220 */ /* 0x040fe40000410000 */
[----:B------:R-:W-:Y:S01]  /*8ac0*/  FMUL.FTZ R43, R2, R127 ;  /* 0x0000007f022b7220 */ /* 0x000fe20000410000 */
[----:B------:R-:W-:Y:S01]  /*8ad0*/  MUFU.EX2 R140, R186 ;  /* 0x000000ba008c7308 */ /* 0x000fe20000000800 */
[----:B------:R-:W-:Y:S01]  /*8ae0*/  FMUL.FTZ R44, R0, R120 ;  /* 0x00000078002c7220 */ /* 0x000fe20000410000 */
[----:B------:R-:W-:Y:S01]  /*8af0*/  LDSM.16.MT88.4 R124, [R201+0x1400] ;  /* 0x00140000c97c783b */ /* 0x000fe20000004200 */
[----:B--2---:R-:W-:Y:S01]  /*8b00*/  F2FP.PACK_AB R111, R135, R132 ;  /* 0x00000084876f723e */ /* 0x004fe200000000ff */
[----:B------:R-:W-:Y:S02]  /*8b10*/  FMUL.FTZ R16, R100, R148 ;  /* 0x0000009464107220 */ /* 0x000fe40000410000 */
[----:B------:R-:W-:Y:S02]  /*8b20*/  FMUL.FTZ R45, R0, R121 ;  /* 0x00000079002d7220 */ /* 0x000fe40000410000 */
[C---:B------:R-:W-:Y:S02]  /*8b30*/  FMUL.FTZ R46, R2.reuse, R122 ;  /* 0x0000007a022e7220 */ /* 0x040fe40000410000 */
[----:B------:R-:W-:Y:S01]  /*8b40*/  FMUL.FTZ R47, R2, R123 ;  /* 0x0000007b022f7220 */ /* 0x000fe20000410000 */
[----:B------:R-:W-:Y:S01]  /*8b50*/  MUFU.EX2 R138, R180 ;  /* 0x000000b4008a7308 */ /* 0x000fe20000000800 */
[----:B------:R-:W-:Y:S01]  /*8b60*/  FMUL.FTZ R56, R0, R116 ;  /* 0x0000007400387220 */ /* 0x000fe20000410000 */
[----:B-1----:R-:W-:Y:S01]  /*8b70*/  F2FP.PACK_AB R110, R136, R133 ;  /* 0x00000085886e723e */ /* 0x002fe200000000ff */
[----:B------:R-:W-:Y:S01]  /*8b80*/  LDSM.16.MT88.4 R120, [R202+0x400] ;  /* 0x00040000ca78783b */ /* 0x000fe20000004200 */
[C---:B------:R-:W-:Y:S02]  /*8b90*/  FMUL.FTZ R19, R3.reuse, R151 ;  /* 0x0000009703137220 */ /* 0x040fe40000410000 */
[----:B------:R-:W-:Y:S02]  /*8ba0*/  FMUL.FTZ R57, R0, R117 ;  /* 0x0000007500397220 */ /* 0x000fe40000410000 */
[C---:B------:R-:W-:Y:S01]  /*8bb0*/  FMUL.FTZ R58, R2.reuse, R118 ;  /* 0x00000076023a7220 */ /* 0x040fe20000410000 */
[C---:B------:R-:W-:Y:S01]  /*8bc0*/  HMMA.16816.F32 R8, R108.reuse, R20, R8 ;  /* 0x000000146c08723c */ /* 0x040fe20000001808 */
[----:B------:R-:W-:Y:S01]  /*8bd0*/  MUFU.EX2 R139, R182 ;  /* 0x000000b6008b7308 */ /* 0x000fe20000000800 */
[----:B------:R-:W-:Y:S02]  /*8be0*/  LDSM.16.MT88.4 R148, [R201+0xc00] ;  /* 0x000c0000c994783b */ /* 0x000fe40000004200 */
[----:B------:R-:W-:Y:S02]  /*8bf0*/  FMUL.FTZ R59, R2, R119 ;  /* 0x00000077023b7220 */ /* 0x000fe40000410000 */
[----:B------:R-:W-:Y:S02]  /*8c00*/  FMUL.FTZ R72, R0, R72 ;  /* 0x0000004800487220 */ /* 0x000fe40000410000 */
[-C--:B------:R-:W-:Y:S02]  /*8c10*/  HMMA.16816.F32 R12, R108, R22.reuse, R12 ;  /* 0x000000166c0c723c */ /* 0x080fe4000000180c */
[----:B------:R-:W-:Y:S01]  /*8c20*/  LDSM.16.MT88.4 R116, [R201+0x400] ;  /* 0x00040000c974783b */ /* 0x000fe20000004200 */
[----:B------:R-:W-:Y:S01]  /*8c30*/  MUFU.EX2 R251, R183 ;  /* 0x000000b700fb7308 */ /* 0x000fe20000000800 */
[C---:B------:R-:W-:Y:S02]  /*8c40*/  FMUL.FTZ R20, R100.reuse, R152 ;  /* 0x0000009864147220 */ /* 0x040fe40000410000 */
[----:B------:R-:W-:Y:S02]  /*8c50*/  FMUL.FTZ R21, R100, R153 ;  /* 0x0000009964157220 */ /* 0x000fe40000410000 */
[C---:B------:R-:W-:Y:S04]  /*8c60*/  HMMA.16816.F32 R16, R176.reuse, R22, R16 ;  /* 0x00000016b010723c */ /* 0x040fe80000001810 */
[----:B------:R-:W-:Y:S01]  /*8c70*/  FMUL.FTZ R73, R0, R73 ;  /* 0x0000004900497220 */ /* 0x000fe20000410000 */
[----:B------:R1:W-:Y:S01]  /*8c80*/  MUFU.EX2 R137, R234 ;  /* 0x000000ea00897308 */ /* 0x0003e20000000800 */
[C---:B------:R-:W-:Y:S02]  /*8c90*/  FMUL.FTZ R74, R2.reuse, R74 ;  /* 0x0000004a024a7220 */ /* 0x040fe40000410000 */
[C---:B------:R-:W-:Y:S04]  /*8ca0*/  FMUL.FTZ R22, R3.reuse, R154 ;  /* 0x0000009a03167220 */ /* 0x040fe80000410000 */
[C---:B------:R-:W-:Y:S02]  /*8cb0*/  FMUL.FTZ R23, R3.reuse, R155 ;  /* 0x0000009b03177220 */ /* 0x040fe40000410000 */
[----:B------:R-:W-:Y:S01]  /*8cc0*/  FMUL.FTZ R75, R2, R75 ;  /* 0x0000004b024b7220 */ /* 0x000fe20000410000 */
[----:B------:R-:W-:Y:S01]  /*8cd0*/  MUFU.EX2 R106, R193 ;  /* 0x000000c1006a7308 */ /* 0x000fe20000000800 */
[C---:B------:R-:W-:Y:S02]  /*8ce0*/  FMUL.FTZ R76, R0.reuse, R76 ;  /* 0x0000004c004c7220 */ /* 0x040fe40000410000 */
[----:B------:R-:W-:Y:S01]  /*8cf0*/  FMUL.FTZ R77, R0, R77 ;  /* 0x0000004d004d7220 */ /* 0x000fe20000410000 */
[-C--:B---3--:R-:W-:Y:S03]  /*8d00*/  HMMA.16816.F32 R20, R176, R36.reuse, R20 ;  /* 0x00000024b014723c */ /* 0x088fe60000001814 */
[C---:B------:R-:W-:Y:S02]  /*8d10*/  FMUL.FTZ R78, R2.reuse, R78 ;  /* 0x0000004e024e7220 */ /* 0x040fe40000410000 */
[----:B------:R-:W-:Y:S01]  /*8d20*/  FMUL.FTZ R79, R2, R79 ;  /* 0x0000004f024f7220 */ /* 0x000fe20000410000 */
[----:B------:R-:W-:Y:S01]  /*8d30*/  MUFU.EX2 R141, R191 ;  /* 0x000000bf008d7308 */ /* 0x000fe20000000800 */
[C---:B------:R-:W-:Y:S01]  /*8d40*/  FMUL.FTZ R83, R3.reuse, R83 ;  /* 0x0000005303537220 */ /* 0x040fe20000410000 */
[C---:B------:R-:W-:Y:S04]  /*8d50*/  HMMA.16816.F32 R24, R108.reuse, R36, R24 ;  /* 0x000000246c18723c */ /* 0x040fe80000001818 */
[----:B-1----:R-:W-:Y:S01]  /*8d60*/  MOV R234, R184 ;  /* 0x000000b800ea7202 */ /* 0x002fe20000000f00 */
[C---:B------:R-:W-:Y:S02]  /*8d70*/  FMUL.FTZ R84, R100.reuse, R84 ;  /* 0x0000005464547220 */ /* 0x040fe40000410000 */
[C---:B------:R-:W-:Y:S01]  /*8d80*/  FMUL.FTZ R36, R100.reuse, R160 ;  /* 0x000000a064247220 */ /* 0x040fe20000410000 */
[-C--:B------:R-:W-:Y:S01]  /*8d90*/  HMMA.16816.F32 R28, R108, R38.reuse, R28 ;  /* 0x000000266c1c723c */ /* 0x080fe2000000181c */
[----:B------:R-:W-:Y:S03]  /*8da0*/  MUFU.EX2 R222, R222 ;  /* 0x000000de00de7308 */ /* 0x000fe60000000800 */
[C---:B------:R-:W-:Y:S02]  /*8db0*/  FMUL.FTZ R37, R100.reuse, R161 ;  /* 0x000000a164257220 */ /* 0x040fe40000410000 */
[----:B------:R-:W-:Y:S02]  /*8dc0*/  FMUL.FTZ R85, R100, R85 ;  /* 0x0000005564557220 */ /* 0x000fe40000410000 */
[C---:B------:R-:W-:Y:S03]  /*8dd0*/  HMMA.16816.F32 R32, R176.reuse, R38, R32 ;  /* 0x00000026b020723c */ /* 0x040fe60000001820 */
[----:B------:R-:W-:Y:S01]  /*8de0*/  MUFU.EX2 R223, R223 ;  /* 0x000000df00df7308 */ /* 0x000fe20000000800 */
[C---:B------:R-:W-:Y:S02]  /*8df0*/  FMUL.FTZ R86, R3.reuse, R86 ;  /* 0x0000005603567220 */ /* 0x040fe40000410000 */
[C---:B------:R-:W-:Y:S02]  /*8e00*/  FMUL.FTZ R87, R3.reuse, R87 ;  /* 0x0000005703577220 */ /* 0x040fe40000410000 */
[C---:B------:R-:W-:Y:S04]  /*8e10*/  FMUL.FTZ R38, R3.reuse, R162 ;  /* 0x000000a203267220 */ /* 0x040fe80000410000 */
[----:B------:R-:W-:Y:S01]  /*8e20*/  FMUL.FTZ R39, R3, R163 ;  /* 0x000000a303277220 */ /* 0x000fe20000410000 */
[----:B------:R-:W-:Y:S01]  /*8e30*/  MUFU.EX2 R224, R224 ;  /* 0x000000e000e07308 */ /* 0x000fe20000000800 */
[C---:B------:R-:W-:Y:S02]  /*8e40*/  FMUL.FTZ R88, R0.reuse, R88 ;  /* 0x0000005800587220 */ /* 0x040fe40000410000 */
[C---:B------:R-:W-:Y:S02]  /*8e50*/  FMUL.FTZ R89, R0.reuse, R89 ;  /* 0x0000005900597220 */ /* 0x040fe40000410000 */
[C---:B------:R-:W-:Y:S01]  /*8e60*/  FMUL.FTZ R92, R0.reuse, R92 ;  /* 0x0000005c005c7220 */ /* 0x040fe20000410000 */
[-C--:B------:R-:W-:Y:S03]  /*8e70*/  HMMA.16816.F32 R36, R176, R52.reuse, R36 ;  /* 0x00000034b024723c */ /* 0x080fe60000001824 */
[----:B------:R-:W-:Y:S01]  /*8e80*/  FMUL.FTZ R93, R0, R93 ;  /* 0x0000005d005d7220 */ /* 0x000fe20000410000 */
[----:B------:R-:W-:Y:S01]  /*8e90*/  MUFU.EX2 R194, R238 ;  /* 0x000000ee00c27308 */ /* 0x000fe20000000800 */
[----:B------:R-:W-:Y:S02]  /*8ea0*/  FADD.FTZ R0, R105, R181 ;  /* 0x000000b569007221 */ /* 0x000fe40000010000 */
[----:B------:R-:W-:Y:S01]  /*8eb0*/  LDSM.16.MT88.4 R180, [R201+0x2c00] ;  /* 0x002c0000c9b4783b */ /* 0x000fe20000004200 */
[C---:B------:R-:W-:Y:S04]  /*8ec0*/  HMMA.16816.F32 R40, R108.reuse, R52, R40 ;  /* 0x000000346c28723c */ /* 0x040fe80000001828 */
[C---:B------:R-:W-:Y:S02]  /*8ed0*/  FMUL.FTZ R96, R100.reuse, R96 ;  /* 0x0000006064607220 */ /* 0x040fe40000410000 */
[C---:B------:R-:W-:Y:S01]  /*8ee0*/  FMUL.FTZ R97, R100.reuse, R97 ;  /* 0x0000006164617220 */ /* 0x040fe20000410000 */
[----:B------:R-:W-:Y:S01]  /*8ef0*/  MUFU.EX2 R193, R243 ;  /* 0x000000f300c17308 */ /* 0x000fe20000000800 */
[-C--:B------:R-:W-:Y:S04]  /*8f00*/  HMMA.16816.F32 R44, R108, R54.reuse, R44 ;  /* 0x000000366c2c723c */ /* 0x080fe8000000182c */
[C---:B------:R-:W-:Y:S02]  /*8f10*/  FMUL.FTZ R52, R100.reuse, R168 ;  /* 0x000000a864347220 */ /* 0x040fe40000410000 */
        /* <DEDUP_REMOVED lines=8> */
[----:B------:R-:W-:Y:S02]  /*8fa0*/  FADD.FTZ R100, R133, R130 ;  /* 0x0000008285647221 */ /* 0x000fe40000010000 */
[C---:B------:R-:W-:Y:S02]  /*8fb0*/  FMUL.FTZ R98, R3.reuse, R98 ;  /* 0x0000006203627220 */ /* 0x040fe40000410000 */
[----:B------:R-:W-:Y:S01]  /*8fc0*/  FMUL.FTZ R99, R3, R99 ;  /* 0x0000006303637220 */ /* 0x000fe20000410000 */
[-C--:B----4-:R-:W-:Y:S03]  /*8fd0*/  HMMA.16816.F32 R52, R176, R112.reuse, R52 ;  /* 0x00000070b034723c */ /* 0x090fe60000001834 */
[----:B------:R-:W-:Y:S02]  /*8fe0*/  FADD.FTZ R3, R134, R128 ;  /* 0x0000008086037221 */ /* 0x000fe40000010000 */
[----:B------:R-:W-:Y:S01]  /*8ff0*/  MUFU.EX2 R128, R230 ;  /* 0x000000e600807308 */ /* 0x000fe20000000800 */
[C---:B------:R-:W-:Y:S02]  /*9000*/  FMUL.FTZ R94, R2.reuse, R94 ;  /* 0x0000005e025e7220 */ /* 0x040fe40000410000 */
[C---:B------:R-:W-:Y:S04]  /*9010*/  HMMA.16816.F32 R56, R108.reuse, R112, R56 ;  /* 0x000000706c38723c */ /* 0x040fe80000001838 */
[----:B------:R-:W-:Y:S03]  /*9020*/  FMUL.FTZ R95, R2, R95 ;  /* 0x0000005f025f7220 */ /* 0x000fe60000410000 */
[----:B------:R-:W1:Y:S01]  /*9030*/  MUFU.EX2 R2, R195 ;  /* 0x000000c300027308 */ /* 0x000e620000000800 */
[-C--:B------:R-:W-:Y:S08]  /*9040*/  HMMA.16816.F32 R60, R108, R114.reuse, R60 ;  /* 0x000000726c3c723c */ /* 0x080ff0000000183c */
[C---:B------:R-:W-:Y:S01]  /*9050*/  HMMA.16816.F32 R64, R176.reuse, R114, R64 ;  /* 0x00000072b040723c */ /* 0x040fe20000001840 */
[----:B------:R-:W2:Y:S01]  /*9060*/  LDSM.16.MT88.4 R112, [R201+0x2000] ;  /* 0x00200000c970783b */ /* 0x000ea20000004200 */
[----:B------:R-:W-:Y:S10]  /*9070*/  MUFU.EX2 R230, R198 ;  /* 0x000000c600e67308 */ /* 0x000ff40000000800 */
[----:B------:R-:W-:Y:S01]  /*9080*/  MUFU.EX2 R198, R241 ;  /* 0x000000f100c67308 */ /* 0x000fe20000000800 */
[----:B-1----:R-:W-:Y:S04]  /*9090*/  FADD.FTZ R0, R2, R0 ;  /* 0x0000000002007221 */ /* 0x002fe80000010000 */
[----:B------:R-:W-:Y:S05]  /*90a0*/  FADD.FTZ R0, R107, R0 ;  /* 0x000000006b007221 */ /* 0x000fea0000010000 */
[----:B------:R-:W1:Y:S01]  /*90b0*/  MUFU.EX2 R195, R236 ;  /* 0x000000ec00c37308 */ /* 0x000e620000000800 */
[-C--:B--2---:R-:W-:Y:S08]  /*90c0*/  HMMA.16816.F32 R68, R176, R112.reuse, R68 ;  /* 0x00000070b044723c */ /* 0x084ff00000001844 */
[C---:B------:R-:W-:Y:S08]  /*90d0*/  HMMA.16816.F32 R72, R108.reuse, R112, R72 ;  /* 0x000000706c48723c */ /* 0x040ff00000001848 */
[-C--:B------:R-:W-:Y:S08]  /*90e0*/  HMMA.16816.F32 R76, R108, R114.reuse, R76 ;  /* 0x000000726c4c723c */ /* 0x080ff0000000184c */
[C---:B------:R-:W-:Y:S01]  /*90f0*/  HMMA.16816.F32 R80, R176.reuse, R114, R80 ;  /* 0x00000072b050723c */ /* 0x040fe20000001850 */
[----:B------:R-:W2:Y:S07]  /*9100*/  LDSM.16.MT88.4 R112, [R202+0x2000] ;  /* 0x00200000ca70783b */ /* 0x000eae0000004200 */
[-C--:B--2---:R-:W-:Y:S08]  /*9110*/  HMMA.16816.F32 R84, R176, R112.reuse, R84 ;  /* 0x00000070b054723c */ /* 0x084ff00000001854 */
        /* <DEDUP_REMOVED lines=11> */
[----:B------:R-:W-:Y:S03]  /*91d0*/  MUFU.EX2 R129, R231 ;  /* 0x000000e700817308 */ /* 0x000fe60000000800 */
[----:B------:R-:W-:Y:S01]  /*91e0*/  F2FP.PACK_AB R114, R184, R252 ;  /* 0x000000fcb872723e */ /* 0x000fe200000000ff */
[----:B------:R-:W-:Y:S01]  /*91f0*/  FADD.FTZ R105, R132, R0 ;  /* 0x0000000084697221 */ /* 0x000fe20000010000 */
[----:B------:R-:W-:Y:S01]  /*9200*/  F2FP.PACK_AB R115, R250, R251 ;  /* 0x000000fbfa73723e */ /* 0x000fe200000000ff */
[-C--:B------:R-:W-:Y:S04]  /*9210*/  HMMA.16816.F32 R4, R108, R116.reuse, R4 ;  /* 0x000000746c04723c */ /* 0x080fe80000001804 */
[----:B------:R-:W2:Y:S01]  /*9220*/  MUFU.EX2 R107, R233 ;  /* 0x000000e9006b7308 */ /* 0x000ea20000000800 */
[----:B------:R-:W-:Y:S01]  /*9230*/  FADD.FTZ R105, R135, R105 ;  /* 0x0000006987697221 */ /* 0x000fe20000010000 */
[----:B-1----:R-:W-:Y:S01]  /*9240*/  F2FP.PACK_AB R176, R194, R195 ;  /* 0x000000c3c2b0723e */ /* 0x002fe200000000ff */
[----:B------:R-:W-:Y:S01]  /*9250*/  LDSM.16.MT88.4 R132, [R201+0x2800] ;  /* 0x00280000c984783b */ /* 0x000fe20000004200 */
[C---:B------:R-:W-:Y:S06]  /*9260*/  HMMA.16816.F32 R8, R112.reuse, R116, R8 ;  /* 0x000000747008723c */ /* 0x040fec0000001808 */
[----:B------:R-:W1:Y:S02]  /*9270*/  MUFU.EX2 R106, R232 ;  /* 0x000000e8006a7308 */ /* 0x000e640000000800 */
[-C--:B------:R-:W-:Y:S08]  /*9280*/  HMMA.16816.F32 R12, R112, R118.reuse, R12 ;  /* 0x00000076700c723c */ /* 0x080ff0000000180c */
[C---:B------:R-:W-:Y:S01]  /*9290*/  HMMA.16816.F32 R16, R108.reuse, R118, R16 ;  /* 0x000000766c10723c */ /* 0x040fe20000001810 */
[----:B------:R-:W3:Y:S01]  /*92a0*/  LDSM.16.MT88.4 R116, [R202+0x1400] ;  /* 0x00140000ca74783b */ /* 0x000ee20000004200 */
[----:B------:R-:W-:Y:S02]  /*92b0*/  MUFU.EX2 R231, R226 ;  /* 0x000000e200e77308 */ /* 0x000fe40000000800 */
[----:B--2---:R-:W-:Y:S04]  /*92c0*/  FADD.FTZ R0, R107, R2 ;  /* 0x000000026b007221 */ /* 0x004fe80000010000 */
[-C--:B------:R-:W-:Y:S04]  /*92d0*/  HMMA.16816.F32 R20, R108, R120.reuse, R20 ;  /* 0x000000786c14723c */ /* 0x080fe80000001814 */
[----:B------:R-:W-:Y:S01]  /*92e0*/  MUFU.EX2 R232, R225 ;  /* 0x000000e100e87308 */ /* 0x000fe20000000800 */
[----:B-1----:R-:W-:Y:S03]  /*92f0*/  FADD.FTZ R0, R106, R0 ;  /* 0x000000006a007221 */ /* 0x002fe60000010000 */
[C---:B------:R-:W-:Y:S04]  /*9300*/  HMMA.16816.F32 R24, R112.reuse, R120, R24 ;  /* 0x000000787018723c */ /* 0x040fe80000001818 */
[----:B------:R-:W-:Y:S02]  /*9310*/  FADD.FTZ R0, R129, R0 ;  /* 0x0000000081007221 */ /* 0x000fe40000010000 */
[----:B------:R-:W-:Y:S02]  /*9320*/  MUFU.EX2 R225, R217 ;  /* 0x000000d900e17308 */ /* 0x000fe40000000800 */
[-C--:B------:R-:W-:Y:S04]  /*9330*/  HMMA.16816.F32 R28, R112, R122.reuse, R28 ;  /* 0x0000007a701c723c */ /* 0x080fe8000000181c */
[----:B------:R-:W-:Y:S02]  /*9340*/  FADD.FTZ R2, R128, R0 ;  /* 0x0000000080027221 */ /* 0x000fe40000010000 */
[----:B------:R-:W-:Y:S02]  /*9350*/  FADD.FTZ R0, R136, R100 ;  /* 0x0000006488007221 */ /* 0x000fe40000010000 */
[C---:B------:R-:W-:Y:S01]  /*9360*/  HMMA.16816.F32 R32, R108.reuse, R122, R32 ;  /* 0x0000007a6c20723c */ /* 0x040fe20000001820 */
[----:B------:R-:W1:Y:S01]  /*9370*/  LDSM.16.MT88.4 R120, [R201+0x2400] ;  /* 0x00240000c978783b */ /* 0x000e620000004200 */
[----:B------:R2:W4:Y:S02]  /*9380*/  MUFU.EX2 R136, R235 ;  /* 0x000000eb00887308 */ /* 0x0005240000000800 */
[----:B------:R-:W-:Y:S02]  /*9390*/  FADD.FTZ R100, R192, R3 ;  /* 0x00000003c0647221 */ /* 0x000fe40000010000 */
[----:B------:R-:W-:Y:S02]  /*93a0*/  FADD.FTZ R3, R187, R0 ;  /* 0x00000000bb037221 */ /* 0x000fe40000010000 */
[-C--:B------:R-:W-:Y:S01]  /*93b0*/  HMMA.16816.F32 R36, R108, R124.reuse, R36 ;  /* 0x0000007c6c24723c */ /* 0x080fe20000001824 */
[----:B------:R-:W-:Y:S03]  /*93c0*/  LDSM.16.MT88.4 R184, [R202+0x2c00] ;  /* 0x002c0000cab8783b */ /* 0x000fe60000004200 */
[----:B------:R-:W5:Y:S01]  /*93d0*/  MUFU.EX2 R226, R199 ;  /* 0x000000c700e27308 */ /* 0x000f620000000800 */
[----:B------:R-:W-:Y:S02]  /*93e0*/  FADD.FTZ R0, R137, R2 ;  /* 0x0000000289007221 */ /* 0x000fe40000010000 */
[----:B------:R-:W-:Y:S01]  /*93f0*/  FADD.FTZ R2, R141, R100 ;  /* 0x000000648d027221 */ /* 0x000fe20000010000 */
[C---:B------:R-:W-:Y:S04]  /*9400*/  HMMA.16816.F32 R40, R112.reuse, R124, R40 ;  /* 0x0000007c7028723c */ /* 0x040fe80000001828 */
[----:B------:R-:W-:Y:S02]  /*9410*/  FADD.FTZ R3, R140, R3 ;  /* 0x000000038c037221 */ /* 0x000fe40000010000 */
[----:B------:R-:W-:Y:S02]  /*9420*/  MUFU.EX2 R199, R240 ;  /* 0x000000f000c77308 */ /* 0x000fe40000000800 */
[-C--:B------:R-:W-:Y:S04]  /*9430*/  HMMA.16816.F32 R44, R112, R126.reuse, R44 ;  /* 0x0000007e702c723c */ /* 0x080fe8000000182c */
[----:B--2---:R-:W-:Y:S01]  /*9440*/  MOV R235, R189 ;  /* 0x000000bd00eb7202 */ /* 0x004fe20000000f00 */
[----:B----4-:R-:W-:Y:S02]  /*9450*/  FADD.FTZ R0, R136, R0 ;  /* 0x0000000088007221 */ /* 0x010fe40000010000 */
[----:B------:R-:W-:Y:S01]  /*9460*/  FADD.FTZ R3, R252, R3 ;  /* 0x00000003fc037221 */ /* 0x000fe20000010000 */
[C---:B------:R-:W-:Y:S01]  /*9470*/  HMMA.16816.F32 R48, R108.reuse, R126, R48 ;  /* 0x0000007e6c30723c */ /* 0x040fe20000001830 */
[----:B------:R-:W2:Y:S01]  /*9480*/  LDSM.16.MT88.4 R124, [R202+0x2400] ;  /* 0x00240000ca7c783b */ /* 0x000ea20000004200 */
[----:B------:R-:W4:Y:S02]  /*9490*/  MUFU.EX2 R233, R197 ;  /* 0x000000c500e97308 */ /* 0x000f240000000800 */
[----:B------:R-:W-:Y:S04]  /*94a0*/  FADD.FTZ R3, R234, R3 ;  /* 0x00000003ea037221 */ /* 0x000fe80000010000 */
[-C--:B---3--:R-:W-:Y:S04]  /*94b0*/  HMMA.16816.F32 R52, R108, R116.reuse, R52 ;  /* 0x000000746c34723c */ /* 0x088fe80000001834 */
[----:B------:R-:W-:Y:S01]  /*94c0*/  MUFU.EX2 R197, R244 ;  /* 0x000000f400c57308 */ /* 0x000fe20000000800 */
[----:B------:R-:W-:Y:S03]  /*94d0*/  FADD.FTZ R3, R225, R3 ;  /* 0x00000003e1037221 */ /* 0x000fe60000010000 */
[C---:B------:R-:W-:Y:S04]  /*94e0*/  HMMA.16816.F32 R56, R112.reuse, R116, R56 ;  /* 0x000000747038723c */ /* 0x040fe80000001838 */
[----:B-----5:R-:W-:Y:S02]  /*94f0*/  FADD.FTZ R3, R226, R3 ;  /* 0x00000003e2037221 */ /* 0x020fe40000010000 */
[----:B------:R-:W-:Y:S01]  /*9500*/  MUFU.EX2 R217, R196 ;  /* 0x000000c400d97308 */ /* 0x000fe20000000800 */
[----:B------:R-:W-:Y:S01]  /*9510*/  F2FP.PACK_AB R116, R106, R107 ;  /* 0x0000006b6a74723e */ /* 0x000fe200000000ff */
[-C--:B------:R-:W-:Y:S04]  /*9520*/  HMMA.16816.F32 R60, R112, R118.reuse, R60 ;  /* 0x00000076703c723c */ /* 0x080fe8000000183c */
[----:B------:R-:W-:Y:S01]  /*9530*/  F2FP.PACK_AB R117, R228, R229 ;  /* 0x000000e5e475723e */ /* 0x000fe200000000ff */
[----:B------:R-:W-:Y:S03]  /*9540*/  FADD.FTZ R3, R230, R3 ;  /* 0x00000003e6037221 */ /* 0x000fe60000010000 */
[C---:B------:R-:W-:Y:S01]  /*9550*/  HMMA.16816.F32 R64, R108.reuse, R118, R64 ;  /* 0x000000766c40723c */ /* 0x040fe20000001840 */
[----:B------:R3:W5:Y:S03]  /*9560*/  MUFU.EX2 R107, R239 ;  /* 0x000000ef006b7308 */ /* 0x0007660000000800 */
[----:B----4-:R-:W-:Y:S03]  /*9570*/  FADD.FTZ R3, R233, R3 ;  /* 0x00000003e9037221 */ /* 0x010fe60000010000 */
[----:B------:R-:W-:Y:S01]  /*9580*/  F2FP.PACK_AB R118, R128, R129 ;  /* 0x000000818076723e */ /* 0x000fe200000000ff */
[-C--:B-1----:R-:W-:Y:S01]  /*9590*/  HMMA.16816.F32 R68, R108, R120.reuse, R68 ;  /* 0x000000786c44723c */ /* 0x082fe20000001844 */
[----:B------:R-:W-:Y:S02]  /*95a0*/  LDSM.16.MT88.4 R128, [R201+0x1800] ;  /* 0x00180000c980783b */ /* 0x000fe40000004200 */
[----:B------:R-:W1:Y:S01]  /*95b0*/  MUFU.EX2 R106, R245 ;  /* 0x000000f5006a7308 */ /* 0x000e620000000800 */
[----:B------:R-:W-:Y:S01]  /*95c0*/  F2FP.PACK_AB R119, R232, R231 ;  /* 0x000000e7e877723e */ /* 0x000fe200000000ff */
[----:B------:R-:W-:Y:S03]  /*95d0*/  FADD.FTZ R3, R195, R3 ;  /* 0x00000003c3037221 */ /* 0x000fe60000010000 */
[C---:B------:R-:W-:Y:S05]  /*95e0*/  HMMA.16816.F32 R72, R112.reuse, R120, R72 ;  /* 0x000000787048723c */ /* 0x040fea0000001848 */
[----:B------:R-:W-:Y:S03]  /*95f0*/  MUFU.EX2 R196, R237 ;  /* 0x000000ed00c47308 */ /* 0x000fe60000000800 */
[-C--:B------:R-:W-:Y:S04]  /*9600*/  HMMA.16816.F32 R76, R112, R122.reuse, R76 ;  /* 0x0000007a704c723c */ /* 0x080fe8000000184c */
[----:B---3--:R-:W-:Y:S01]  /*9610*/  MOV R239, R190 ;  /* 0x000000be00ef7202 */ /* 0x008fe20000000f00 */
[----:B-----5:R-:W-:Y:S02]  /*9620*/  FADD.FTZ R0, R107, R0 ;  /* 0x000000006b007221 */ /* 0x020fe40000010000 */
[----:B------:R-:W3:Y:S01]  /*9630*/  MUFU.EX2 R192, R247 ;  /* 0x000000f700c07308 */ /* 0x000ee20000000800 */
[C---:B------:R-:W-:Y:S01]  /*9640*/  HMMA.16816.F32 R80, R108.reuse, R122, R80 ;  /* 0x0000007a6c50723c */ /* 0x040fe20000001850 */
[----:B------:R-:W4:Y:S03]  /*9650*/  LDSM.16.MT88.4 R120, [R201+0x800] ;  /* 0x00080000c978783b */ /* 0x000f260000004200 */
[----:B-1----:R-:W-:Y:S02]  /*9660*/  FADD.FTZ R236, R106, R0 ;  /* 0x000000006aec7221 */ /* 0x002fe40000010000 */
[----:B------:R-:W-:Y:S01]  /*9670*/  FADD.FTZ R0, R138, R105 ;  /* 0x000000698a007221 */ /* 0x000fe20000010000 */
[----:B------:R-:W-:Y:S01]  /*9680*/  MOV R105, R104 ;  /* 0x0000006800697202 */ /* 0x000fe20000000f00 */
[-C--:B--2---:R-:W-:Y:S01]  /*9690*/  HMMA.16816.F32 R84, R108, R124.reuse, R84 ;  /* 0x0000007c6c54723c */ /* 0x084fe20000001854 */
[----:B------:R-:W1:Y:S03]  /*96a0*/  MUFU.EX2 R190, R242 ;  /* 0x000000f200be7308 */ /* 0x000e660000000800 */
[----:B------:R-:W-:Y:S02]  /*96b0*/  FADD.FTZ R100, R139, R0 ;  /* 0x000000008b647221 */ /* 0x000fe40000010000 */
[----:B------:R-:W-:Y:S02]  /*96c0*/  FADD.FTZ R0, R239, R2 ;  /* 0x00000002ef007221 */ /* 0x000fe40000010000 */
[C---:B------:R-:W-:Y:S03]  /*96d0*/  HMMA.16816.F32 R88, R112.reuse, R124, R88 ;  /* 0x0000007c7058723c */ /* 0x040fe60000001858 */
[----:B------:R-:W2:Y:S01]  /*96e0*/  MUFU.EX2 R189, R248 ;  /* 0x000000f800bd7308 */ /* 0x000ea20000000800 */
[----:B------:R-:W-:Y:S02]  /*96f0*/  FADD.FTZ R2, R251, R100 ;  /* 0x00000064fb027221 */ /* 0x000fe40000010000 */
[----:B------:R-:W-:Y:S01]  /*9700*/  FADD.FTZ R0, R235, R0 ;  /* 0x00000000eb007221 */ /* 0x000fe20000010000 */
[----:B---3--:R-:W-:Y:S01]  /*9710*/  F2FP.PACK_AB R178, R192, R193 ;  /* 0x000000c1c0b2723e */ /* 0x008fe200000000ff */
[-C--:B------:R-:W-:Y:S01]  /*9720*/  HMMA.16816.F32 R92, R112, R126.reuse, R92 ;  /* 0x0000007e705c723c */ /* 0x080fe2000000185c */
[----:B------:R-:W3:Y:S03]  /*9730*/  LDSM.16.MT88.4 R112, [R202+0x800] ;  /* 0x00080000ca70783b */ /* 0x000ee60000004200 */
[----:B------:R-:W-:Y:S02]  /*9740*/  FADD.FTZ R2, R250, R2 ;  /* 0x00000002fa027221 */ /* 0x000fe40000010000 */
[----:B------:R-:W-:Y:S02]  /*9750*/  FADD.FTZ R0, R229, R0 ;  /* 0x00000000e5007221 */ /* 0x000fe40000010000 */
[----:B------:R-:W-:Y:S01]  /*9760*/  HMMA.16816.F32 R96, R108, R126, R96 ;  /* 0x0000007e6c60723c */ /* 0x000fe20000001860 */
[----:B------:R-:W5:Y:S03]  /*9770*/  LDSM.16.MT88.4 R124, [R202+0x1800] ;  /* 0x00180000ca7c783b */ /* 0x000f660000004200 */
[----:B-1----:R-:W-:Y:S01]  /*9780*/  F2FP.PACK_AB R177, R191, R190 ;  /* 0x000000bebfb1723e */ /* 0x002fe200000000ff */
[----:B------:R-:W-:Y:S02]  /*9790*/  FADD.FTZ R2, R217, R2 ;  /* 0x00000002d9027221 */ /* 0x000fe40000010000 */
[----:B------:R-:W-:Y:S01]  /*97a0*/  F2FP.PACK_AB R108, R226, R225 ;  /* 0x000000e1e26c723e */ /* 0x000fe200000000ff */
[----:B------:R-:W-:Y:S01]  /*97b0*/  FADD.FTZ R0, R228, R0 ;  /* 0x00000000e4007221 */ /* 0x000fe20000010000 */
[-C--:B----4-:R-:W-:Y:S05]  /*97c0*/  HMMA.16816.F32 R4, R116, R120.reuse, R4 ;  /* 0x000000787404723c */ /* 0x090fea0000001804 */
[----:B------:R-:W-:Y:S01]  /*97d0*/  F2FP.PACK_AB R110, R233, R230 ;  /* 0x000000e6e96e723e */ /* 0x000fe200000000ff */
[C---:B------:R-:W-:Y:S01]  /*97e0*/  FADD.FTZ R2, R222.reuse, R2 ;  /* 0x00000002de027221 */ /* 0x040fe20000010000 */
[----:B------:R-:W-:Y:S01]  /*97f0*/  F2FP.PACK_AB R109, R222, R217 ;  /* 0x000000d9de6d723e */ /* 0x000fe200000000ff */
[----:B------:R-:W-:Y:S01]  /*9800*/  FADD.FTZ R0, R231, R0 ;  /* 0x00000000e7007221 */ /* 0x000fe20000010000 */
[----:B------:R-:W-:Y:S03]  /*9810*/  F2FP.PACK_AB R111, R224, R223 ;  /* 0x000000dfe06f723e */ /* 0x000fe600000000ff */
[----:B--2---:R-:W-:Y:S01]  /*9820*/  F2FP.PACK_AB R179, R188, R189 ;  /* 0x000000bdbcb3723e */ /* 0x004fe200000000ff */
        /* <DEDUP_REMOVED lines=27> */
[-C--:B------:R-:W-:Y:S07]  /*99e0*/  HMMA.16816.F32 R92, R108, R122.reuse, R92 ;  /* 0x0000007a6c5c723c */ /* 0x080fee000000185c */
[----:B------:R-:W-:Y:S01]  /*99f0*/  F2FP.PACK_AB R108, R136, R137 ;  /* 0x00000089886c723e */ /* 0x000fe200000000ff */
[----:B------:R-:W-:Y:S04]  /*9a00*/  HMMA.16816.F32 R96, R116, R122, R96 ;  /* 0x0000007a7460723c */ /* 0x000fe80000001860 */
[----:B------:R-:W-:Y:S02]  /*9a10*/  F2FP.PACK_AB R110, R106, R107 ;  /* 0x0000006b6a6e723e */ /* 0x000fe400000000ff */
[C---:B------:R-:W-:Y:S02]  /*9a20*/  F2FP.PACK_AB R109, R198.reuse, R196 ;  /* 0x000000c4c66d723e */ /* 0x040fe400000000ff */
[----:B------:R-:W-:Y:S04]  /*9a30*/  F2FP.PACK_AB R111, R197, R199 ;  /* 0x000000c7c56f723e */ /* 0x000fe800000000ff */
[----:B------:R-:W-:Y:S02]  /*9a40*/  MOV R106, R103 ;  /* 0x00000067006a7202 */ /* 0x000fe40000000f00 */
[----:B------:R-:W-:Y:S01]  /*9a50*/  MOV R107, R102 ;  /* 0x00000066006b7202 */ /* 0x000fe20000000f00 */
[-C--:B------:R-:W-:Y:S01]  /*9a60*/  HMMA.16816.F32 R144, R108, R148.reuse, R4 ;  /* 0x000000946c90723c */ /* 0x080fe20000001804 */
[----:B------:R-:W2:Y:S06]  /*9a70*/  LDL R5, [R1+0xc] ;  /* 0x00000c0001057983 */ /* 0x000eac0000100800 */
        /* <DEDUP_REMOVED lines=31> */
[----:B------:R-:W-:Y:S07]  /*9c70*/  HMMA.16816.F32 R96, R108, R186, R96 ;  /* 0x000000ba6c60723c */ /* 0x000fee0000001860 */
[----:B------:R-:W-:Y:S02]  /*9c80*/  MOV R108, R101 ;  /* 0x00000065006c7202 */ /* 0x000fe40000000f00 */
[C---:B--2---:R-:W-:Y:S03]  /*9c90*/  ISETP.GT.AND P0, PT, R220.reuse, R5, PT ;  /* 0x00000005dc00720c */ /* 0x044fe60003f04270 */
[----:B------:R-:W-:Y:S10]  /*9ca0*/  IADD3 R220, R220, -0x1, RZ ;  /* 0xffffffffdcdc7810 */ /* 0x000ff40007ffe0ff */
[----:B------:R-:W-:-:S05]  /*9cb0*/  @P0 BRA `(.L_x_1285) ;  /* 0xffffbfe000000947 */ /* 0x000fca000383ffff */
.L_x_1274:
[----:B------:R-:W2:Y:S02]  /*9cc0*/  LDL R0, [R1+0x4] ;  /* 0x0000040001007983 */ /* 0x000ea40000100800 */
[----:B--2---:R-:W-:-:S13]  /*9cd0*/  ISETP.GE.AND P0, PT, R220, R0, PT ;  /* 0x00000000dc00720c */ /* 0x004fda0003f06270 */
[----:B------:R-:W-:Y:S05]  /*9ce0*/  @!P0 BRA `(.L_x_1286) ;  /* 0x000034d000008947 */ /* 0x000fea0003800000 */
[----:B------:R-:W-:Y:S01]  /*9cf0*/  IMAD.MOV.U32 R106, RZ, RZ, R103 ;  /* 0x000000ffff6a7224 */ /* 0x000fe200078e0067 */
[----:B------:R-:W-:Y:S01]  /*9d00*/  MOV R108, R101 ;  /* 0x00000065006c7202 */ /* 0x000fe20000000f00 */
[----:B------:R-:W-:Y:S01]  /*9d10*/  IMAD.MOV.U32 R105, RZ, RZ, R104 ;  /* 0x000000ffff697224 */ /* 0x000fe200078e0068 */
[----:B------:R-:W-:Y:S02]  /*9d20*/  MOV R107, R102 ;  /* 0x00000066006b7202 */ /* 0x000fe40000000f00 */
.L_x_1293:
        /* <DEDUP_REMOVED lines=9> */
[C---:B------:R-:W-:Y:S01]  /*9dc0*/  IADD3 R5, R227.reuse, 0x20, RZ ;  /* 0x00000020e3057810 */ /* 0x040fe20007ffe0ff */
[----:B------:R-:W-:Y:S02]  /*9dd0*/  IMAD.SHL.U32 R47, R227, 0x2, RZ ;  /* 0x00000002e32f7824 */ /* 0x000fe400078e00ff */
[----:B------:R-:W-:Y:S02]  /*9de0*/  IMAD R0, R221, c[0x0][0x20c], R0 ;  /* 0x00008300dd007a24 */ /* 0x000fe400078e0200 */
[----:B------:R-:W-:Y:S02]  /*9df0*/  IMAD R52, R52, c[0x0][0x218], RZ ;  /* 0x0000860034347a24 */ /* 0x000fe400078e02ff */
[----:B------:R-:W-:Y:S02]  /*9e00*/  IMAD.IADD R3, R3, 0x1, R0 ;  /* 0x0000000103037824 */ /* 0x000fe400078e0200 */
[C---:B------:R-:W-:Y:S02]  /*9e10*/  IMAD R52, R219.reuse, c[0x0][0x21c], R52 ;  /* 0x00008700db347a24 */ /* 0x040fe400078e0234 */
[----:B------:R-:W-:Y:S04]  /*9e20*/  IMAD.WIDE.U32 R2, R219, c[0x0][0x218], R2 ;  /* 0x00008600db027a25 */ /* 0x000fe800078e0002 */
[----:B------:R-:W-:Y:S01]  /*9e30*/  IMAD.SHL.U32 R45, R5, 0x2, RZ ;  /* 0x00000002052d7824 */ /* 0x000fe200078e00ff */
[----:B------:R4:W1:Y:S04]  /*9e40*/  LDSM.16.M88.4 R64, [R203] ;  /* 0x00000000cb40783b */ /* 0x0008680000000200 */
        /* <DEDUP_REMOVED lines=11> */
[----:B--2---:R-:W-:Y:S02]  /*9f00*/  IADD3 R0, P0, R6, R2, RZ ;  /* 0x0000000206007210 */ /* 0x004fe40007f1e0ff */
[C---:B------:R-:W-:Y:S02]  /*9f10*/  IADD3 R7, R227.reuse, 0x40, RZ ;  /* 0x00000040e3077810 */ /* 0x040fe40007ffe0ff */
[----:B------:R-:W-:Y:S02]  /*9f20*/  IADD3 R6, R227, 0x20, RZ ;  /* 0x00000020e3067810 */ /* 0x000fe40007ffe0ff */
[----:B---3--:R-:W-:Y:S01]  /*9f30*/  IADD3.X R52, R4, R3, R52, P0, !PT ;  /* 0x0000000304347210 */ /* 0x008fe200007fe434 */
[----:B------:R-:W-:Y:S01]  /*9f40*/  IMAD.SHL.U32 R54, R7, 0x2, RZ ;  /* 0x0000000207367824 */ /* 0x000fe200078e00ff */
[----:B------:R-:W-:Y:S02]  /*9f50*/  IADD3 R4, R227, 0x40, RZ ;  /* 0x00000040e3047810 */ /* 0x000fe40007ffe0ff */
[C---:B------:R-:W-:Y:S02]  /*9f60*/  LEA R20, P0, R0.reuse, c[0x0][0x1f8], 0x1 ;  /* 0x00007e0000147a11 */ /* 0x040fe400078008ff */
[----:B------:R-:W-:Y:S02]  /*9f70*/  SHF.R.S32.HI R4, RZ, 0x1f, R4 ;  /* 0x0000001fff047819 */ /* 0x000fe40000011404 */
[----:B------:R-:W-:Y:S02]  /*9f80*/  SHF.R.S32.HI R6, RZ, 0x1f, R6 ;  /* 0x0000001fff067819 */ /* 0x000fe40000011406 */
[----:B------:R-:W-:Y:S02]  /*9f90*/  SHF.L.U64.HI R53, R7, 0x1, R4 ;  /* 0x0000000107357819 */ /* 0x000fe40000010204 */
[----:B------:R-:W-:Y:S02]  /*9fa0*/  SHF.R.S32.HI R4, RZ, 0x1f, R227 ;  /* 0x0000001fff047819 */ /* 0x000fe400000114e3 */
[----:B------:R-:W-:Y:S02]  /*9fb0*/  LEA.HI.X R52, R0, c[0x0][0x1fc], R52, 0x1, P0 ;  /* 0x00007f0000347a11 */ /* 0x000fe400000f0c34 */
[----:B------:R-:W-:Y:S02]  /*9fc0*/  SHF.L.U64.HI R39, R5, 0x1, R6 ;  /* 0x0000000105277819 */ /* 0x000fe40000010206 */
[----:B------:R-:W-:Y:S01]  /*9fd0*/  SHF.L.U64.HI R38, R227, 0x1, R4 ;  /* 0x00000001e3267819 */ /* 0x000fe20000010204 */
[----:B------:R-:W-:-:S05]  /*9fe0*/  BRA.DIV ~URZ, `(.L_x_1287) ;  /* 0x00007de27f007947 */ /* 0x000fca000b800000 */
[----:B-1--4-:R1:W2:Y:S02]  /*9ff0*/  SHFL.IDX PT, R0, R52, RZ, 0x1c1f ;  /* 0x001c1fff34007589 */ /* 0x0122a400000e0000 */
.L_x_1328:
[-C--:B------:R-:W-:Y:S01]  /*a000*/  HMMA.16816.F32 R4, R64, R16.reuse, RZ ;  /* 0x000000104004723c */ /* 0x080fe200000018ff */
[----:B------:R-:W3:Y:S01]  /*a010*/  SHFL.IDX PT, R2, R20, RZ, 0x1c1f ;  /* 0x001c1fff14027589 */ /* 0x000ee200000e0000 */
[----:B------:R-:W-:Y:S01]  /*a020*/  BSSY B0, `(.L_x_1288) ;  /* 0x00000f2000007945 */ /* 0x000fe20003800000 */
[C---:B------:R-:W-:Y:S02]  /*a030*/  ISETP.GE.AND P0, PT, R227.reuse, c[0x0][0x1d4], PT ;  /* 0x00007500e3007a0c */ /* 0x040fe40003f06270 */
[----:B------:R-:W-:Y:S02]  /*a040*/  IADD3 R109, R227, 0x20, RZ ;  /* 0x00000020e36d7810 */ /* 0x000fe40007ffe0ff */
[----:B------:R-:W-:Y:S01]  /*a050*/  SEL R217, RZ, 0x10, P0 ;  /* 0x00000010ffd97807 */ /* 0x000fe20000000000 */
[C---:B------:R-:W-:Y:S01]  /*a060*/  HMMA.16816.F32 R8, R60.reuse, R16, RZ ;  /* 0x000000103c08723c */ /* 0x040fe200000018ff */
[----:B------:R4:W5:Y:S01]  /*a070*/  SHFL.IDX PT, R3, R20, 0x1, 0x1c1f ;  /* 0x003c1f0014037f89 */ /* 0x00096200000e0000 */
[----:B------:R-:W-:Y:S02]  /*a080*/  ISETP.GE.AND P4, PT, R109, c[0x0][0x1d4], PT ;  /* 0x000075006d007a0c */ /* 0x000fe40003f86270 */
[----:B------:R-:W-:Y:S02]  /*a090*/  IADD3 R110, R227, 0x40, RZ ;  /* 0x00000040e36e7810 */ /* 0x000fe40007ffe0ff */
[----:B------:R-:W-:Y:S02]  /*a0a0*/  SEL R42, RZ, 0x10, P4 ;  /* 0x00000010ff2a7807 */ /* 0x000fe40002000000 */
[-C--:B------:R-:W-:Y:S01]  /*a0b0*/  HMMA.16816.F32 R12, R60, R18.reuse, RZ ;  /* 0x000000123c0c723c */ /* 0x080fe200000018ff */
[----:B-1----:R-:W1:Y:S03]  /*a0c0*/  SHFL.IDX PT, R52, R52, 0x1, 0x1c1f ;  /* 0x003c1f0034347f89 */ /* 0x002e6600000e0000 */
[C---:B------:R-:W-:Y:S02]  /*a0d0*/  IADD3 R46, -R217.reuse, 0x10, RZ ;  /* 0x00000010d92e7810 */ /* 0x040fe40007ffe1ff */
[----:B------:R-:W-:Y:S02]  /*a0e0*/  IADD3 R44, -R42, 0x10, RZ ;  /* 0x000000102a2c7810 */ /* 0x000fe40007ffe1ff */
[C---:B------:R-:W-:Y:S01]  /*a0f0*/  HMMA.16816.F32 R16, R64.reuse, R18, RZ ;  /* 0x000000124010723c */ /* 0x040fe200000018ff */
[----:B--2---:R-:W2:Y:S03]  /*a100*/  LDL R104, [R1+0x4] ;  /* 0x0000040001687983 */ /* 0x004ea60000100800 */
[----:B------:R-:W-:Y:S02]  /*a110*/  LOP3.LUT R46, R46, 0xf, RZ, 0xc0, !PT ;  /* 0x0000000f2e2e7812 */ /* 0x000fe400078ec0ff */
[----:B------:R-:W-:Y:S02]  /*a120*/  LOP3.LUT R44, R44, 0xf, RZ, 0xc0, !PT ;  /* 0x0000000f2c2c7812 */ /* 0x000fe400078ec0ff */
[-C--:B----4-:R-:W-:Y:S08]  /*a130*/  HMMA.16816.F32 R20, R64, R32.reuse, RZ ;  /* 0x000000204014723c */ /* 0x090ff000000018ff */
[C---:B------:R-:W-:Y:S04]  /*a140*/  HMMA.16816.F32 R24, R60.reuse, R32, RZ ;  /* 0x000000203c18723c */ /* 0x040fe800000018ff */
[C---:B---3--:R-:W-:Y:S02]  /*a150*/  IADD3 R28, P3, R2.reuse, R47, RZ ;  /* 0x0000002f021c7210 */ /* 0x048fe40007f7e0ff */
[----:B------:R-:W-:Y:S03]  /*a160*/  IADD3 R36, P6, R2, R45, RZ ;  /* 0x0000002d02247210 */ /* 0x000fe60007fde0ff */
[--C-:B------:R-:W-:Y:S01]  /*a170*/  IMAD.X R29, R0, 0x1, R38.reuse, P3 ;  /* 0x00000001001d7824 */ /* 0x100fe200018e0626 */
[----:B------:R-:W-:Y:S02]  /*a180*/  ISETP.GE.AND P3, PT, R110, c[0x0][0x1d4], PT ;  /* 0x000075006e007a0c */ /* 0x000fe40003f66270 */
[----:B------:R-:W-:Y:S01]  /*a190*/  IMAD.X R37, R0, 0x1, R39, P6 ;  /* 0x0000000100257824 */ /* 0x000fe200030e0627 */
[----:B------:R-:W-:Y:S01]  /*a1a0*/  IADD3 R40, P6, R2, R54, RZ ;  /* 0x0000003602287210 */ /* 0x000fe20007fde0ff */
[----:B------:R3:W-:Y:S01]  /*a1b0*/  LDGSTS.E.BYPASS.LTC128B.128 [R218+0x100], [R28.64], !P0 ;  /* 0x001000001cda7fae */ /* 0x0007e2000c101d46 */
[-C--:B-----5:R-:W-:Y:S03]  /*a1c0*/  IADD3 R46, P5, P0, R46, R3.reuse, R47 ;  /* 0x000000032e2e7210 */ /* 0x0a0fe600078be02f */
[----:B------:R-:W-:Y:S01]  /*a1d0*/  IMAD.X R41, R0, 0x1, R53, P6 ;  /* 0x0000000100297824 */ /* 0x000fe200030e0635 */
[----:B------:R-:W-:Y:S02]  /*a1e0*/  ISETP.NE.U32.AND P6, PT, R217, RZ, PT ;  /* 0x000000ffd900720c */ /* 0x000fe40003fc5070 */
[-C--:B-1----:R-:W-:Y:S01]  /*a1f0*/  IADD3.X R47, RZ, R52.reuse, R38, P5, P0 ;  /* 0x00000034ff2f7210 */ /* 0x082fe20002fe0426 */
[----:B------:R1:W-:Y:S01]  /*a200*/  LDGSTS.E.BYPASS.LTC128B.128 [R218+0x1100], [R36.64], !P4 ;  /* 0x0110000024da7fae */ /* 0x0003e2000e101d46 */
[-C--:B------:R-:W-:Y:S02]  /*a210*/  IADD3 R44, P5, P0, R44, R3.reuse, R45 ;  /* 0x000000032c2c7210 */ /* 0x080fe400078be02d */
[----:B------:R-:W-:Y:S02]  /*a220*/  SEL R0, RZ, 0x10, P3 ;  /* 0x00000010ff007807 */ /* 0x000fe40001800000 */
[-C--:B------:R-:W-:Y:S02]  /*a230*/  IADD3.X R45, RZ, R52.reuse, R39, P5, P0 ;  /* 0x00000034ff2d7210 */ /* 0x080fe40002fe0427 */
[----:B------:R-:W-:Y:S01]  /*a240*/  ISETP.NE.U32.AND P0, PT, R42, RZ, PT ;  /* 0x000000ff2a00720c */ /* 0x000fe20003f05070 */
[----:B------:R4:W-:Y:S01]  /*a250*/  LDGSTS.E.BYPASS.LTC128B.128 [R218+0x2100], [R40.64], !P3 ;  /* 0x0210000028da7fae */ /* 0x0009e2000d901d46 */
[----:B------:R-:W-:Y:S04]  /*a260*/  IADD3 R2, -R0, 0x10, RZ ;  /* 0x0000001000027810 */ /* 0x000fe80007ffe1ff */
[----:B------:R-:W-:Y:S03]  /*a270*/  LOP3.LUT R2, R2, 0xf, RZ, 0xc0, !PT ;  /* 0x0000000f02027812 */ /* 0x000fe600078ec0ff */
[----:B------:R5:W-:Y:S01]  /*a280*/  LDGSTS.E.BYPASS.LTC128B.128.ZFILL [R218+0x900], [R46.64], P6 ;  /* 0x009000002eda7fae */ /* 0x000be2000b141d46 */
[----:B------:R-:W-:Y:S01]  /*a290*/  ISETP.NE.U32.AND P6, PT, R0, RZ, PT ;  /* 0x000000ff0000720c */ /* 0x000fe20003fc5070 */
[-C--:B---3--:R-:W-:Y:S06]  /*a2a0*/  HMMA.16816.F32 R28, R60, R34.reuse, RZ ;  /* 0x000000223c1c723c */ /* 0x088fec00000018ff */
[----:B------:R5:W-:Y:S01]  /*a2b0*/  LDGSTS.E.BYPASS.LTC128B.128.ZFILL [R218+0x1900], [R44.64], P0 ;  /* 0x019000002cda7fae */ /* 0x000be20008141d46 */
[----:B------:R-:W-:Y:S01]  /*a2c0*/  IADD3 R2, P5, P0, R2, R3, R54 ;  /* 0x0000000302027210 */ /* 0x000fe200078be036 */
[C---:B------:R-:W-:Y:S04]  /*a2d0*/  HMMA.16816.F32 R32, R64.reuse, R34, RZ ;  /* 0x000000224020723c */ /* 0x040fe800000018ff */
[----:B------:R-:W-:Y:S04]  /*a2e0*/  IADD3.X R3, RZ, R52, R53, P5, P0 ;  /* 0x00000034ff037210 */ /* 0x000fe80002fe0435 */
[-C--:B-1----:R-:W-:Y:S01]  /*a2f0*/  HMMA.16816.F32 R36, R64, R48.reuse, RZ ;  /* 0x000000304024723c */ /* 0x082fe200000018ff */
[----:B------:R1:W-:Y:S07]  /*a300*/  LDGSTS.E.BYPASS.LTC128B.128.ZFILL [R218+0x2900], [R2.64], P6 ;  /* 0x0290000002da7fae */ /* 0x0003ee000b141d46 */
[C---:B----4-:R-:W-:Y:S01]  /*a310*/  HMMA.16816.F32 R40, R60.reuse, R48, RZ ;  /* 0x000000303c28723c */ /* 0x050fe200000018ff */
[----:B------:R-:W0:Y:S07]  /*a320*/  LDGDEPBAR ;  /* 0x00000000000079af */ /* 0x000e2e0000000000 */
[-C--:B-----5:R-:W-:Y:S08]  /*a330*/  HMMA.16816.F32 R44, R60, R50.reuse, RZ ;  /* 0x000000323c2c723c */ /* 0x0a0ff000000018ff */
        /* <DEDUP_REMOVED lines=26> */
[----:B------:R-:W5:Y:S07]  /*a4e0*/  LDSM.16.M88.4 R176, [R200+0x1400] ;  /* 0x00140000c8b0783b */ /* 0x000f6e0000000200 */
[-C--:B---3--:R-:W-:Y:S08]  /*a4f0*/  HMMA.16816.F32 R4, R100, R180.reuse, R4 ;  /* 0x000000b46404723c */ /* 0x088ff00000001804 */
[C---:B----4-:R-:W-:Y:S08]  /*a500*/  HMMA.16816.F32 R8, R188.reuse, R180, R8 ;  /* 0x000000b4bc08723c */ /* 0x050ff00000001808 */
[-C--:B------:R-:W-:Y:S08]  /*a510*/  HMMA.16816.F32 R12, R188, R182.reuse, R12 ;  /* 0x000000b6bc0c723c */ /* 0x080ff0000000180c */
[C---:B------:R-:W-:Y:S01]  /*a520*/  HMMA.16816.F32 R16, R100.reuse, R182, R16 ;  /* 0x000000b66410723c */ /* 0x040fe20000001810 */
[----:B------:R-:W-:Y:S07]  /*a530*/  LDSM.16.M88.4 R180, [R213] ;  /* 0x00000000d5b4783b */ /* 0x000fee0000000200 */
[-C--:B-----5:R-:W-:Y:S03]  /*a540*/  HMMA.16816.F32 R20, R100, R176.reuse, R20 ;  /* 0x000000b06414723c */ /* 0x0a0fe60000001814 */
[----:B--2---:R-:W-:Y:S05]  /*a550*/  ISETP.GT.AND P0, PT, R220, R104, PT ;  /* 0x00000068dc00720c */ /* 0x004fea0003f04270 */
        /* <DEDUP_REMOVED lines=9> */
[-C--:B------:R-:W-:Y:S08]  /*a5f0*/  HMMA.16816.F32 R52, R100, R192.reuse, R52 ;  /* 0x000000c06434723c */ /* 0x080ff00000001834 */
[C---:B------:R-:W-:Y:S08]  /*a600*/  HMMA.16816.F32 R56, R188.reuse, R192, R56 ;  /* 0x000000c0bc38723c */ /* 0x040ff00000001838 */
[-C--:B------:R-:W-:Y:S01]  /*a610*/  HMMA.16816.F32 R60, R188, R194.reuse, R60 ;  /* 0x000000c2bc3c723c */ /* 0x080fe2000000183c */
[----:B------:R-:W-:Y:S07]  /*a620*/  LDSM.16.M88.4 R188, [R211] ;  /* 0x00000000d3bc783b */ /* 0x000fee0000000200 */
[----:B------:R-:W-:Y:S01]  /*a630*/  HMMA.16816.F32 R64, R100, R194, R64 ;  /* 0x000000c26440723c */ /* 0x000fe20000001840 */
[----:B------:R-:W4:Y:S07]  /*a640*/  LDSM.16.M88.4 R100, [R212] ;  /* 0x00000000d464783b */ /* 0x000f2e0000000200 */
[-C--:B--2---:R-:W-:Y:S01]  /*a650*/  HMMA.16816.F32 R4, R176, R180.reuse, R4 ;  /* 0x000000b4b004723c */ /* 0x084fe20000001804 */
[----:B------:R-:W2:Y:S07]  /*a660*/  LDSM.16.M88.4 R192, [R210] ;  /* 0x00000000d2c0783b */ /* 0x000eae0000000200 */
        /* <DEDUP_REMOVED lines=14> */
[-C--:B--2---:R-:W-:Y:S08]  /*a750*/  HMMA.16816.F32 R52, R176, R192.reuse, R52 ;  /* 0x000000c0b034723c */ /* 0x084ff00000001834 */
[C---:B------:R-:W-:Y:S08]  /*a760*/  HMMA.16816.F32 R56, R184.reuse, R192, R56 ;  /* 0x000000c0b838723c */ /* 0x040ff00000001838 */
[-C--:B------:R-:W-:Y:S01]  /*a770*/  HMMA.16816.F32 R60, R184, R194.reuse, R60 ;  /* 0x000000c2b83c723c */ /* 0x080fe2000000183c */
[----:B------:R-:W-:Y:S07]  /*a780*/  LDSM.16.M88.4 R184, [R200+0x2800] ;  /* 0x00280000c8b8783b */ /* 0x000fee0000000200 */
[----:B------:R-:W-:Y:S01]  /*a790*/  HMMA.16816.F32 R64, R176, R194, R64 ;  /* 0x000000c2b040723c */ /* 0x000fe20000001840 */
[----:B------:R-:W2:Y:S07]  /*a7a0*/  LDSM.16.M88.4 R176, [R200+0x2400] ;  /* 0x00240000c8b0783b */ /* 0x000eae0000000200 */
[-C--:B---3--:R-:W-:Y:S01]  /*a7b0*/  HMMA.16816.F32 R4, R100, R180.reuse, R4 ;  /* 0x000000b46404723c */ /* 0x088fe20000001804 */
[----:B------:R-:W3:Y:S07]  /*a7c0*/  LDSM.16.M88.4 R192, [R200+0x2c00] ;  /* 0x002c0000c8c0783b */ /* 0x000eee0000000200 */
[C---:B----4-:R-:W-:Y:S08]  /*a7d0*/  HMMA.16816.F32 R8, R188.reuse, R180, R8 ;  /* 0x000000b4bc08723c */ /* 0x050ff00000001808 */
[-C--:B------:R-:W-:Y:S08]  /*a7e0*/  HMMA.16816.F32 R12, R188, R182.reuse, R12 ;  /* 0x000000b6bc0c723c */ /* 0x080ff0000000180c */
[C---:B------:R-:W-:Y:S01]  /*a7f0*/  HMMA.16816.F32 R16, R100.reuse, R182, R16 ;  /* 0x000000b66410723c */ /* 0x040fe20000001810 */
[----:B------:R-:W-:Y:S07]  /*a800*/  LDSM.16.M88.4 R180, [R209] ;  /* 0x00000000d1b4783b */ /* 0x000fee0000000200 */
[-C--:B--2---:R-:W-:Y:S08]  /*a810*/  HMMA.16816.F32 R20, R100, R176.reuse, R20 ;  /* 0x000000b06414723c */ /* 0x084ff00000001814 */
        /* <DEDUP_REMOVED lines=8> */
[----:B------:R-:W4:Y:S07]  /*a8a0*/  LDSM.16.M88.4 R184, [R204+0x5000] ;  /* 0x00500000ccb8783b */ /* 0x000f2e0000000200 */
[-C--:B---3--:R-:W-:Y:S08]  /*a8b0*/  HMMA.16816.F32 R52, R100, R192.reuse, R52 ;  /* 0x000000c06434723c */ /* 0x088ff00000001834 */
[C---:B------:R-:W-:Y:S08]  /*a8c0*/  HMMA.16816.F32 R56, R188.reuse, R192, R56 ;  /* 0x000000c0bc38723c */ /* 0x040ff00000001838 */
[-C--:B------:R-:W-:Y:S01]  /*a8d0*/  HMMA.16816.F32 R60, R188, R194.reuse, R60 ;  /* 0x000000c2bc3c723c */ /* 0x080fe2000000183c */
[----:B------:R-:W-:Y:S07]  /*a8e0*/  LDSM.16.M88.4 R188, [R207] ;  /* 0x00000000cfbc783b */ /* 0x000fee0000000200 */
[----:B------:R-:W-:Y:S01]  /*a8f0*/  HMMA.16816.F32 R64, R100, R194, R64 ;  /* 0x000000c26440723c */ /* 0x000fe20000001840 */
[----:B------:R-:W3:Y:S07]  /*a900*/  LDSM.16.M88.4 R100, [R208] ;  /* 0x00000000d064783b */ /* 0x000eee0000000200 */
[-C--:B--2---:R-:W-:Y:S01]  /*a910*/  HMMA.16816.F32 R4, R176, R180.reuse, R4 ;  /* 0x000000b4b004723c */ /* 0x084fe20000001804 */
[----:B------:R-:W2:Y:S01]  /*a920*/  LDSM.16.M88.4 R192, [R206] ;  /* 0x00000000cec0783b */ /* 0x000ea20000000200 */
[----:B------:R-:W-:Y:S06]  /*a930*/  DEPBAR.LE SB0, 0x0 ;  /* 0x000080000000791a */ /* 0x000fec0000000000 */
[C---:B----4-:R-:W-:Y:S01]  /*a940*/  HMMA.16816.F32 R8, R184.reuse, R180, R8 ;  /* 0x000000b4b808723c */ /* 0x050fe20000001808 */
[----:B------:R-:W-:Y:S07]  /*a950*/  BAR.SYNC.DEFER_BLOCKING 0x0 ;  /* 0x0000000000007b1d */ /* 0x000fee0000010000 */
        /* <DEDUP_REMOVED lines=10> */
[-C--:B--2---:R-:W-:Y:S08]  /*aa00*/  HMMA.16816.F32 R52, R176, R192.reuse, R52 ;  /* 0x000000c0b034723c */ /* 0x084ff00000001834 */
[C---:B------:R-:W-:Y:S08]  /*aa10*/  HMMA.16816.F32 R56, R184.reuse, R192, R56 ;  /* 0x000000c0b838723c */ /* 0x040ff00000001838 */
[-C--:B------:R-:W-:Y:S08]  /*aa20*/  HMMA.16816.F32 R60, R184, R194.reuse, R60 ;  /* 0x000000c2b83c723c */ /* 0x080ff0000000183c */
[----:B------:R-:W-:Y:S01]  /*aa30*/  HMMA.16816.F32 R64, R176, R194, R64 ;  /* 0x000000c2b040723c */ /* 0x000fe20000001840 */
[----:B------:R-:W-:Y:S07]  /*aa40*/  @!UPT UIADD3 URZ, URZ, URZ, URZ ;  /* 0x0000003f3f3ff290 */ /* 0x000fee000fffe03f */
[----:B------:R-:W-:-:S11]  /*aa50*/  @!P0 BRA `(.L_x_1289) ;  /* 0x000004e000008947 */ /* 0x000fd60003800000 */
[----:B-1----:R-:W-:Y:S01]  /*aa60*/  IADD3 R103, R227, 0x20, RZ ;  /* 0x00000020e3677810 */ /* 0x002fe20007ffe0ff */
[----:B------:R-:W2:Y:S01]  /*aa70*/  LDL R226, [R1+0x20] ;  /* 0x0000200001e27983 */ /* 0x000ea20000100800 */
[----:B------:R-:W-:Y:S01]  /*aa80*/  SHF.R.S32.HI R102, RZ, 0x1f, R227 ;  /* 0x0000001fff667819 */ /* 0x000fe200000114e3 */
[----:B------:R-:W-:Y:S01]  /*aa90*/  IMAD.MOV.U32 R219, RZ, RZ, RZ ;  /* 0x000000ffffdb7224 */ /* 0x000fe200078e00ff */
[----:B------:R-:W-:Y:S01]  /*aaa0*/  SHF.R.S32.HI R103, RZ, 0x1f, R103 ;  /* 0x0000001fff677819 */ /* 0x000fe20000011467 */
[----:B------:R-:W-:Y:S01]  /*aab0*/  IMAD.SHL.U32 R178, R110, 0x2, RZ ;  /* 0x000000026eb27824 */ /* 0x000fe200078e00ff */
[----:B------:R-:W3:Y:S01]  /*aac0*/  LDL R223, [R1] ;  /* 0x0000000001df7983 */ /* 0x000ee20000100800 */
[----:B------:R-:W-:Y:S02]  /*aad0*/  IMAD.SHL.U32 R177, R109, 0x2, RZ ;  /* 0x000000026db17824 */ /* 0x000fe400078e00ff */
[----:B------:R-:W-:Y:S01]  /*aae0*/  IMAD.SHL.U32 R176, R227, 0x2, RZ ;  /* 0x00000002e3b07824 */ /* 0x000fe200078e00ff */
        /* <DEDUP_REMOVED lines=9> */
[C---:B----4-:R-:W-:Y:S04]  /*ab80*/  @!P1 IADD3 R3, P0, R0.reuse, R228, RZ ;  /* 0x000000e400039210 */ /* 0x050fe80007f1e0ff */
[----:B-----5:R-:W-:Y:S01]  /*ab90*/  @!P1 LEA.HI.X.SX32 R101, R0, R111, 0x1, P0 ;  /* 0x0000006f00659211 */ /* 0x020fe200000f0eff */
[----:B------:R-:W-:Y:S01]  /*aba0*/  IMAD.MOV R0, RZ, RZ, -R0 ;  /* 0x000000ffff007224 */ /* 0x000fe200078e0a00 */
[----:B------:R-:W-:Y:S02]  /*abb0*/  @!P1 LEA R100, P0, R3, c[0x0][0x2a0], 0x2 ;  /* 0x0000a80003649a11 */ /* 0x000fe400078010ff */
        /* <DEDUP_REMOVED lines=8> */
[----:B------:R-:W-:Y:S01]  /*ac40*/  SHF.L.U64.HI R110, R109, 0x1, R103 ;  /* 0x000000016d6e7819 */ /* 0x000fe20000010267 */
[----:B------:R-:W-:Y:S01]  /*ac50*/  IMAD R0, R0, c[0x0][0x1e0], RZ ;  /* 0x0000780000007a24 */ /* 0x000fe200078e02ff */
[----:B------:R-:W-:Y:S03]  /*ac60*/  SHF.L.U64.HI R109, R227, 0x1, R102 ;  /* 0x00000001e36d7819 */ /* 0x000fe60000010266 */
[----:B------:R-:W-:Y:S04]  /*ac70*/  IMAD R0, R221, c[0x0][0x1e4], R0 ;  /* 0x00007900dd007a24 */ /* 0x000fe800078e0200 */
        /* <DEDUP_REMOVED lines=11> */
.L_x_1329:
[----:B------:R-:W-:-:S05]  /*ad30*/  BRA.DIV ~URZ, `(.L_x_1291) ;  /* 0x000071627f007947 */ /* 0x000fca000b800000 */
[----:B------:R-:W3:Y:S01]  /*ad40*/  SHFL.IDX PT, R0, R104, RZ, 0x1c1f ;  /* 0x001c1fff68007589 */ /* 0x000ee200000e0000 */
[C---:B------:R-:W-:Y:S02]  /*ad50*/  IADD3 R2, -R217.reuse, 0x10, RZ ;  /* 0x00000010d9027810 */ /* 0x040fe40007ffe1ff */
[----:B------:R-:W-:Y:S02]  /*ad60*/  ISETP.NE.U32.AND P0, PT, R217, RZ, PT ;  /* 0x000000ffd900720c */ /* 0x000fe40003f05070 */
[----:B------:R-:W-:Y:S04]  /*ad70*/  LOP3.LUT R2, R2, 0xf, RZ, 0xc0, !PT ;  /* 0x0000000f02027812 */ /* 0x000fe800078ec0ff */
[----:B---3--:R-:W-:Y:S04]  /*ad80*/  IADD3 R2, P6, P5, R2, R0, R176 ;  /* 0x0000000002027210 */ /* 0x008fe80007dde0b0 */
[----:B--2---:R-:W-:Y:S05]  /*ad90*/  IADD3.X R3, RZ, R100, R109, P6, P5 ;  /* 0x00000064ff037210 */ /* 0x004fea00037ea46d */
[----:B------:R-:W-:Y:S01]  /*ada0*/  @!PT LDS RZ, [RZ] ;  /* 0x00000000fffff984 */ /* 0x000fe20000000800 */
[----:B------:R-:W-:Y:S01]  /*adb0*/  @!PT LDS RZ, [RZ] ;  /* 0x00000000fffff984 */ /* 0x000fe20000000800 */
[----:B------:R2:W-:Y:S01]  /*adc0*/  LDGSTS.E.BYPASS.LTC128B.128.ZFILL [R218+0x3100], [R2.64], P0 ;  /* 0x0310000002da7fae */ /* 0x0005e20008141d46 */
[----:B------:R-:W-:Y:S05]  /*add0*/  IADD3 R102, P0, R0, R177, RZ ;  /* 0x000000b100667210 */ /* 0x000fea0007f1e0ff */
[----:B------:R-:W-:Y:S05]  /*ade0*/  IMAD.X R103, R100, 0x1, R110, P0 ;  /* 0x0000000164677824 */ /* 0x000fea00000e066e */
[----:B------:R3:W-:Y:S01]  /*adf0*/  LDGSTS.E.BYPASS.LTC128B.128 [R218+0x4100], [R102.64], !P4 ;  /* 0x0410000066da7fae */ /* 0x0007e2000e101d46 */
[----:B--2---:R-:W-:Y:S03]  /*ae00*/  IADD3 R2, P0, R0, R178, RZ ;  /* 0x000000b200027210 */ /* 0x004fe60007f1e0ff */
[----:B------:R3:W2:Y:S02]  /*ae10*/  SHFL.IDX PT, R0, R104, 0x1, 0x1c1f ;  /* 0x003c1f0068007f89 */ /* 0x0006a400000e0000 */
[----:B------:R-:W-:Y:S02]  /*ae20*/  IMAD.X R3, R100, 0x1, R111, P0 ;  /* 0x0000000164037824 */ /* 0x000fe400000e066f */
[----:B------:R3:W4:Y:S04]  /*ae30*/  SHFL.IDX PT, R100, R101, 0x1, 0x1c1f ;  /* 0x003c1f0065647f89 */ /* 0x00072800000e0000 */
[----:B------:R3:W-:Y:S02]  /*ae40*/  LDGSTS.E.BYPASS.LTC128B.128 [R218+0x5100], [R2.64], !P3 ;  /* 0x0510000002da7fae */ /* 0x0007e4000d901d46 */
.L_x_1330:
[C---:B---3--:R-:W-:Y:S02]  /*ae50*/  IADD3 R2, -R217.reuse, 0x10, RZ ;  /* 0x00000010d9027810 */ /* 0x048fe40007ffe1ff */
[----:B------:R-:W-:Y:S02]  /*ae60*/  ISETP.NE.U32.AND P0, PT, R217, RZ, PT ;  /* 0x000000ffd900720c */ /* 0x000fe40003f05070 */
[----:B------:R-:W-:Y:S04]  /*ae70*/  LOP3.LUT R2, R2, 0xf, RZ, 0xc0, !PT ;  /* 0x0000000f02027812 */ /* 0x000fe800078ec0ff */
[----:B--2---:R-:W-:Y:S04]  /*ae80*/  IADD3 R2, P6, P5, R2, R0, R176 ;  /* 0x0000000002027210 */ /* 0x004fe80007dde0b0 */
[----:B----4-:R-:W-:Y:S02]  /*ae90*/  IADD3.X R3, RZ, R100, R109, P6, P5 ;  /* 0x00000064ff037210 */ /* 0x010fe400037ea46d */
[----:B------:R-:W-:Y:S03]  /*aea0*/  IADD3 R102, P5, R0, R177, RZ ;  /* 0x000000b100667210 */ /* 0x000fe60007fbe0ff */
[----:B------:R-:W-:Y:S01]  /*aeb0*/  @!PT LDS RZ, [RZ] ;  /* 0x00000000fffff984 */ /* 0x000fe20000000800 */
[----:B------:R-:W-:Y:S01]  /*aec0*/  @!PT LDS RZ, [RZ] ;  /* 0x00000000fffff984 */ /* 0x000fe20000000800 */
[----:B------:R-:W-:Y:S01]  /*aed0*/  @!PT LDS RZ, [RZ] ;  /* 0x00000000fffff984 */ /* 0x000fe20000000800 */
[----:B------:R2:W-:Y:S02]  /*aee0*/  LDGSTS.E.BYPASS.LTC128B.128.ZFILL [R218+0x3900], [R2.64], P0 ;  /* 0x0390000002da7fae */ /* 0x0005e40008141d46 */
[----:B------:R-:W-:Y:S05]  /*aef0*/  IMAD.X R103, R100, 0x1, R110, P5 ;  /* 0x0000000164677824 */ /* 0x000fea00028e066e */
[----:B------:R3:W-:Y:S01]  /*af00*/  LDGSTS.E.BYPASS.LTC128B.128 [R218+0x4900], [R102.64], !P4 ;  /* 0x0490000066da7fae */ /* 0x0007e2000e101d46 */
[----:B--2---:R-:W-:Y:S05]  /*af10*/  IADD3 R2, P0, R0, R178, RZ ;  /* 0x000000b200027210 */ /* 0x004fea0007f1e0ff */
[----:B------:R-:W-:Y:S05]  /*af20*/  IMAD.X R3, R100, 0x1, R111, P0 ;  /* 0x0000000164037824 */ /* 0x000fea00000e066f */
[----:B------:R3:W-:Y:S03]  /*af30*/  LDGSTS.E.BYPASS.LTC128B.128 [R218+0x5900], [R2.64], !P3 ;  /* 0x0590000002da7fae */ /* 0x0007e6000d901d46 */
.L_x_1289:
[----:B-1----:R-:W-:Y:S05]  /*af40*/  BSYNC B0 ;  /* 0x0000000000007941 */ /* 0x002fea0003800000 */
.L_x_1288:
[----:B---3--:R-:W-:Y:S01]  /*af50*/  FMNMX.FTZ R2, R4, R105, !PT ;  /* 0x0000006904027209 */ /* 0x008fe20007810000 */
        /* <DEDUP_REMOVED lines=65> */
[----:B------:R-:W1:Y:S02]  /*b370*/  SHFL.BFLY PT, R0, R100, 0x2, 0x1f ;  /* 0x0c401f0064007f89 */ /* 0x000e6400000e0000 */
[----:B-1----:R-:W-:Y:S02]  /*b380*/  FMNMX.FTZ R100, R100, R0, !PT ;  /* 0x0000000064647209 */ /* 0x002fe40007810000 */
[----:B------:R-:W1:Y:S04]  /*b390*/  SHFL.BFLY PT, R0, R103, 0x2, 0x1f ;  /* 0x0c401f0067007f89 */ /* 0x000e6800000e0000 */
[----:B------:R-:W2:Y:S01]  /*b3a0*/  SHFL.BFLY PT, R104, R100, 0x1, 0x1f ;  /* 0x0c201f0064687f89 */ /* 0x000ea200000e0000 */
[----:B-1----:R-:W-:Y:S02]  /*b3b0*/  FMNMX.FTZ R103, R103, R0, !PT ;  /* 0x0000000067677209 */ /* 0x002fe40007810000 */
[----:B--2---:R-:W-:Y:S03]  /*b3c0*/  FMNMX.FTZ R104, R100, R104, !PT ;  /* 0x0000006864687209 */ /* 0x004fe60007810000 */
[----:B------:R-:W1:Y:S04]  /*b3d0*/  SHFL.BFLY PT, R0, R103, 0x1, 0x1f ;  /* 0x0c201f0067007f89 */ /* 0x000e6800000e0000 */
[----:B------:R-:W2:Y:S01]  /*b3e0*/  SHFL.BFLY PT, R100, R101, 0x2, 0x1f ;  /* 0x0c401f0065647f89 */ /* 0x000ea200000e0000 */
[----:B-1----:R-:W-:Y:S03]  /*b3f0*/  FMNMX.FTZ R103, R103, R0, !PT ;  /* 0x0000000067677209 */ /* 0x002fe60007810000 */
[----:B------:R-:W1:Y:S01]  /*b400*/  SHFL.BFLY PT, R0, R102, 0x2, 0x1f ;  /* 0x0c401f0066007f89 */ /* 0x000e6200000e0000 */
[----:B--2---:R-:W-:Y:S02]  /*b410*/  FMNMX.FTZ R100, R101, R100, !PT ;  /* 0x0000006465647209 */ /* 0x004fe40007810000 */
[----:B-1----:R-:W-:Y:S05]  /*b420*/  FMNMX.FTZ R102, R102, R0, !PT ;  /* 0x0000000066667209 */ /* 0x002fea0007810000 */
[----:B------:R-:W1:Y:S02]  /*b430*/  SHFL.BFLY PT, R0, R102, 0x1, 0x1f ;  /* 0x0c201f0066007f89 */ /* 0x000e6400000e0000 */
[----:B-1----:R-:W-:Y:S02]  /*b440*/  FMNMX.FTZ R102, R102, R0, !PT ;  /* 0x0000000066667209 */ /* 0x002fe40007810000 */
[----:B------:R1:W2:Y:S04]  /*b450*/  SHFL.BFLY PT, R0, R100, 0x1, 0x1f ;  /* 0x0c201f0064007f89 */ /* 0x0002a800000e0000 */
.L_x_1331:
[----:B------:R-:W-:Y:S01]  /*b460*/  FMUL.FTZ R2, R104, c[0x0][0x2d0] ;  /* 0x0000b40068027a20 */ /* 0x000fe20000410000 */
[----:B--2---:R-:W-:Y:S01]  /*b470*/  FMNMX.FTZ R101, R0, R100, !PT ;  /* 0x0000006400657209 */ /* 0x004fe20007810000 */
[----:B------:R-:W-:Y:S01]  /*b480*/  FADD.FTZ R0, -R104, R105 ;  /* 0x0000006968007221 */ /* 0x000fe20000010100 */
[----:B------:R-:W-:Y:S01]  /*b490*/  WARPSYNC 0xffffffff ;  /* 0xffffffff00007948 */ /* 0x000fe20003800000 */
        /* <DEDUP_REMOVED lines=19> */
[----:B------:R-:W-:Y:S02]  /*b5d0*/  FFMA.FTZ R194, R32, c[0x0][0x2d0], -R2 ;  /* 0x0000b40020c27a23 */ /* 0x000fe40000010802 */
[----:B------:R-:W-:Y:S01]  /*b5e0*/  FMUL.FTZ R2, R103, c[0x0][0x2d0] ;  /* 0x0000b40067027a20 */ /* 0x000fe20000410000 */
[----:B------:R-:W-:Y:S03]  /*b5f0*/  MUFU.EX2 R178, R17 ;  /* 0x0000001100b27308 */ /* 0x000fe60000000800 */
[--C-:B------:R-:W-:Y:S02]  /*b600*/  FFMA.FTZ R6, R6, c[0x0][0x2d0], -R2.reuse ;  /* 0x0000b40006067a23 */ /* 0x100fe40000010802 */
[--C-:B------:R-:W-:Y:S02]  /*b610*/  FFMA.FTZ R7, R7, c[0x0][0x2d0], -R2.reuse ;  /* 0x0000b40007077a23 */ /* 0x100fe40000010802 */
[--C-:B------:R-:W-:Y:S02]  /*b620*/  FFMA.FTZ R191, R23, c[0x0][0x2d0], -R2.reuse ;  /* 0x0000b40017bf7a23 */ /* 0x100fe40000010802 */
[--C-:B------:R-:W-:Y:S01]  /*b630*/  FFMA.FTZ R229, R38, c[0x0][0x2d0], -R2.reuse ;  /* 0x0000b40026e57a23 */ /* 0x100fe20000010802 */
[----:B------:R-:W-:Y:S01]  /*b640*/  MUFU.EX2 R6, R6 ;  /* 0x0000000600067308 */ /* 0x000fe20000000800 */
[--C-:B------:R-:W-:Y:S02]  /*b650*/  FFMA.FTZ R228, R39, c[0x0][0x2d0], -R2.reuse ;  /* 0x0000b40027e47a23 */ /* 0x100fe40000010802 */
[--C-:B------:R-:W-:Y:S01]  /*b660*/  FFMA.FTZ R237, R54, c[0x0][0x2d0], -R2.reuse ;  /* 0x0000b40036ed7a23 */ /* 0x100fe20000010802 */
[----:B------:R-:W-:Y:S01]  /*b670*/  LDSM.16.MT88.4 R36, [R202] ;  /* 0x00000000ca24783b */ /* 0x000fe20000004200 */
[--C-:B------:R-:W-:Y:S02]  /*b680*/  FFMA.FTZ R240, R55, c[0x0][0x2d0], -R2.reuse ;  /* 0x0000b40037f07a23 */ /* 0x100fe40000010802 */
[--C-:B------:R-:W-:Y:S02]  /*b690*/  FFMA.FTZ R19, R19, c[0x0][0x2d0], -R2.reuse ;  /* 0x0000b40013137a23 */ /* 0x100fe40000010802 */
[--C-:B------:R-:W-:Y:S01]  /*b6a0*/  FFMA.FTZ R192, R22, c[0x0][0x2d0], -R2.reuse ;  /* 0x0000b40016c07a23 */ /* 0x100fe20000010802 */
[----:B------:R-:W2:Y:S01]  /*b6b0*/  MUFU.EX2 R7, R7 ;  /* 0x0000000700077308 */ /* 0x000ea20000000800 */
[--C-:B------:R-:W-:Y:S01]  /*b6c0*/  FFMA.FTZ R190, R34, c[0x0][0x2d0], -R2.reuse ;  /* 0x0000b40022be7a23 */ /* 0x100fe20000010802 */
[----:B------:R-:W-:Y:S01]  /*b6d0*/  LDSM.16.MT88.4 R52, [R201+0x1000] ;  /* 0x00100000c934783b */ /* 0x000fe20000004200 */
[--C-:B------:R-:W-:Y:S02]  /*b6e0*/  FFMA.FTZ R188, R35, c[0x0][0x2d0], -R2.reuse ;  /* 0x0000b40023bc7a23 */ /* 0x100fe40000010802 */
[--C-:B------:R-:W-:Y:S02]  /*b6f0*/  FFMA.FTZ R226, R50, c[0x0][0x2d0], -R2.reuse ;  /* 0x0000b40032e27a23 */ /* 0x100fe40000010802 */
[--C-:B------:R-:W-:Y:S02]  /*b700*/  FFMA.FTZ R224, R51, c[0x0][0x2d0], -R2.reuse ;  /* 0x0000b40033e07a23 */ /* 0x100fe40000010802 */
[--C-:B------:R-:W-:Y:S01]  /*b710*/  FFMA.FTZ R239, R66, c[0x0][0x2d0], -R2.reuse ;  /* 0x0000b40042ef7a23 */ /* 0x100fe20000010802 */
[----:B------:R-:W-:Y:S01]  /*b720*/  MUFU.EX2 R20, R16 ;  /* 0x0000001000147308 */ /* 0x000fe20000000800 */
[--C-:B------:R-:W-:Y:S02]  /*b730*/  FFMA.FTZ R242, R67, c[0x0][0x2d0], -R2.reuse ;  /* 0x0000b40043f27a23 */ /* 0x100fe40000010802 */
[----:B------:R-:W-:Y:S07]  /*b740*/  FFMA.FTZ R179, R18, c[0x0][0x2d0], -R2 ;  /* 0x0000b40012b37a23 */ /* 0x000fee0000010802 */
[----:B------:R-:W-:Y:S10]  /*b750*/  MUFU.EX2 R179, R179 ;  /* 0x000000b300b37308 */ /* 0x000ff40000000800 */
[----:B------:R-:W-:Y:S10]  /*b760*/  MUFU.EX2 R105, R105 ;  /* 0x0000006900697308 */ /* 0x000ff40000000800 */
[----:B------:R-:W-:Y:S10]  /*b770*/  MUFU.EX2 R192, R192 ;  /* 0x000000c000c07308 */ /* 0x000ff40000000800 */
[----:B------:R-:W-:Y:S10]  /*b780*/  MUFU.EX2 R190, R190 ;  /* 0x000000be00be7308 */ /* 0x000ff40000000800 */
[----:B------:R-:W-:Y:S10]  /*b790*/  MUFU.EX2 R188, R188 ;  /* 0x000000bc00bc7308 */ /* 0x000ff40000000800 */
[----:B------:R-:W-:Y:S10]  /*b7a0*/  MUFU.EX2 R229, R229 ;  /* 0x000000e500e57308 */ /* 0x000ff40000000800 */
[----:B------:R-:W-:Y:S01]  /*b7b0*/  MUFU.EX2 R228, R228 ;  /* 0x000000e400e47308 */ /* 0x000fe20000000800 */
[C---:B-1----:R-:W-:Y:S01]  /*b7c0*/  FFMA.FTZ R0, R100.reuse, R236, R4 ;  /* 0x000000ec64007223 */ /* 0x042fe20000010004 */
[----:B--2---:R-:W-:Y:S01]  /*b7d0*/  F2FP.PACK_AB R177, R7, R6 ;  /* 0x0000000607b1723e */ /* 0x004fe200000000ff */
[----:B------:R-:W-:Y:S02]  /*b7e0*/  FMUL.FTZ R33, R100, R157 ;  /* 0x0000009d64217220 */ /* 0x000fe40000410000 */
[C---:B------:R-:W-:Y:S01]  /*b7f0*/  FADD.FTZ R5, R176.reuse, R0 ;  /* 0x00000000b0057221 */ /* 0x040fe20000010000 */
[----:B------:R-:W-:Y:S01]  /*b800*/  F2FP.PACK_AB R176, R176, R4 ;  /* 0x00000004b0b0723e */ /* 0x000fe200000000ff */
[----:B------:R-:W-:Y:S02]  /*b810*/  FADD.FTZ R0, -R103, R106 ;  /* 0x0000006a67007221 */ /* 0x000fe40000010100 */
[----:B------:R-:W-:Y:S01]  /*b820*/  FMUL.FTZ R4, R102, c[0x0][0x2d0] ;  /* 0x0000b40066047a20 */ /* 0x000fe20000410000 */
[----:B------:R-:W-:Y:S01]  /*b830*/  MUFU.EX2 R106, R193 ;  /* 0x000000c1006a7308 */ /* 0x000fe20000000800 */
[----:B------:R-:W-:Y:S02]  /*b840*/  FMUL.FTZ R0, R0, c[0x0][0x2d0] ;  /* 0x0000b40000007a20 */ /* 0x000fe40000410000 */
        /* <DEDUP_REMOVED lines=16> */
[----:B------:R-:W2:Y:S01]  /*b950*/  MUFU.EX2 R21, R9 ;  /* 0x0000000900157308 */ /* 0x000ea20000000800 */
[--C-:B------:R-:W-:Y:S02]  /*b960*/  FFMA.FTZ R244, R60, c[0x0][0x2d0], -R4.reuse ;  /* 0x0000b4003cf47a23 */ /* 0x100fe40000010804 */
[----:B------:R-:W-:Y:S02]  /*b970*/  FFMA.FTZ R246, R61, c[0x0][0x2d0], -R4 ;  /* 0x0000b4003df67a23 */ /* 0x000fe40000010804 */
[----:B-1----:R-:W-:Y:S02]  /*b980*/  FFMA.FTZ R0, R3, R222, R6 ;  /* 0x000000de03007223 */ /* 0x002fe40000010006 */
[----:B------:R-:W-:Y:S02]  /*b990*/  FMUL.FTZ R4, R101, c[0x0][0x2d0] ;  /* 0x0000b40065047a20 */ /* 0x000fe40000410000 */
[----:B------:R-:W-:Y:S01]  /*b9a0*/  FADD.FTZ R32, R7, R0 ;  /* 0x0000000007207221 */ /* 0x000fe20000010000 */
[----:B------:R-:W-:Y:S01]  /*b9b0*/  MUFU.EX2 R185, R185 ;  /* 0x000000b900b97308 */ /* 0x000fe20000000800 */
[----:B------:R-:W-:Y:S02]  /*b9c0*/  FADD.FTZ R0, -R102, R107 ;  /* 0x0000006b66007221 */ /* 0x000fe40000010100 */
[--C-:B------:R-:W-:Y:S02]  /*b9d0*/  FFMA.FTZ R180, R26, c[0x0][0x2d0], -R4.reuse ;  /* 0x0000b4001ab47a23 */ /* 0x100fe40000010804 */
[----:B------:R-:W-:Y:S02]  /*b9e0*/  FMUL.FTZ R0, R0, c[0x0][0x2d0] ;  /* 0x0000b40000007a20 */ /* 0x000fe40000410000 */
[--C-:B------:R-:W-:Y:S02]  /*b9f0*/  FFMA.FTZ R184, R27, c[0x0][0x2d0], -R4.reuse ;  /* 0x0000b4001bb87a23 */ /* 0x100fe40000010804 */
[--C-:B------:R-:W-:Y:S01]  /*ba00*/  FFMA.FTZ R186, R30, c[0x0][0x2d0], -R4.reuse ;  /* 0x0000b4001eba7a23 */ /* 0x100fe20000010804 */
[----:B------:R1:W3:Y:S01]  /*ba10*/  MUFU.EX2 R2, R0 ;  /* 0x0000000000027308 */ /* 0x0002e20000000800 */
[--C-:B------:R-:W-:Y:S02]  /*ba20*/  FFMA.FTZ R187, R31, c[0x0][0x2d0], -R4.reuse ;  /* 0x0000b4001fbb7a23 */ /* 0x100fe40000010804 */
[----:B------:R-:W-:Y:S02]  /*ba30*/  FADD.FTZ R5, R20, R5 ;  /* 0x0000000514057221 */ /* 0x000fe40000010000 */
        /* <DEDUP_REMOVED lines=12> */
[----:B-1----:R-:W-:Y:S01]  /*bb00*/  FADD.FTZ R0, -R101, R108 ;  /* 0x0000006c65007221 */ /* 0x002fe20000010100 */
[----:B--2---:R-:W-:Y:S01]  /*bb10*/  F2FP.PACK_AB R108, R21, R22 ;  /* 0x00000016156c723e */ /* 0x004fe200000000ff */
[--C-:B------:R-:W-:Y:S02]  /*bb20*/  FFMA.FTZ R248, R62, c[0x0][0x2d0], -R4.reuse ;  /* 0x0000b4003ef87a23 */ /* 0x100fe40000010804 */
[----:B------:R-:W-:Y:S01]  /*bb30*/  FMUL.FTZ R0, R0, c[0x0][0x2d0] ;  /* 0x0000b40000007a20 */ /* 0x000fe20000410000 */
[----:B------:R-:W-:Y:S01]  /*bb40*/  MUFU.EX2 R181, R181 ;  /* 0x000000b500b57308 */ /* 0x000fe20000000800 */
[----:B------:R-:W-:Y:S02]  /*bb50*/  FFMA.FTZ R249, R63, c[0x0][0x2d0], -R4 ;  /* 0x0000b4003ff97a23 */ /* 0x000fe40000010804 */
[----:B---3--:R-:W-:Y:S02]  /*bb60*/  FFMA.FTZ R4, R2, R250, R22 ;  /* 0x000000fa02047223 */ /* 0x008fe40000010016 */
[C---:B------:R-:W-:Y:S01]  /*bb70*/  FADD.FTZ R189, R178.reuse, R5 ;  /* 0x00000005b2bd7221 */ /* 0x040fe20000010000 */
[----:B------:R-:W-:Y:S01]  /*bb80*/  F2FP.PACK_AB R178, R178, R20 ;  /* 0x00000014b2b2723e */ /* 0x000fe200000000ff */
[C---:B------:R-:W-:Y:S02]  /*bb90*/  FMUL.FTZ R29, R2.reuse, R129 ;  /* 0x00000081021d7220 */ /* 0x040fe40000410000 */
[----:B------:R-:W-:Y:S01]  /*bba0*/  FADD.FTZ R129, R21, R4 ;  /* 0x0000000415817221 */ /* 0x000fe20000010000 */
[----:B------:R-:W1:Y:S01]  /*bbb0*/  MUFU.EX2 R0, R0 ;  /* 0x0000000000007308 */ /* 0x000e620000000800 */
[----:B------:R-:W2:Y:S01]  /*bbc0*/  LDSM.16.MT88.4 R20, [R201] ;  /* 0x00000000c914783b */ /* 0x000ea20000004200 */
[C---:B------:R-:W-:Y:S02]  /*bbd0*/  FMUL.FTZ R24, R2.reuse, R132 ;  /* 0x0000008402187220 */ /* 0x040fe40000410000 */
[C---:B------:R-:W-:Y:S02]  /*bbe0*/  FMUL.FTZ R25, R2.reuse, R133 ;  /* 0x0000008502197220 */ /* 0x040fe40000410000 */
[----:B------:R-:W-:Y:S02]  /*bbf0*/  FMUL.FTZ R12, R2, R136 ;  /* 0x00000088020c7220 */ /* 0x000fe40000410000 */
[C---:B------:R-:W-:Y:S02]  /*bc00*/  FMUL.FTZ R4, R100.reuse, R144 ;  /* 0x0000009064047220 */ /* 0x040fe40000410000 */
[----:B------:R3:W-:Y:S01]  /*bc10*/  MUFU.EX2 R132, R7 ;  /* 0x0000000700847308 */ /* 0x0007e20000000800 */
[----:B------:R-:W-:Y:S02]  /*bc20*/  FMUL.FTZ R5, R100, R145 ;  /* 0x0000009164057220 */ /* 0x000fe40000410000 */
[C---:B------:R-:W-:Y:S02]  /*bc30*/  FMUL.FTZ R8, R2.reuse, R140 ;  /* 0x0000008c02087220 */ /* 0x040fe40000410000 */
[C---:B------:R-:W-:Y:S02]  /*bc40*/  FMUL.FTZ R9, R2.reuse, R141 ;  /* 0x0000008d02097220 */ /* 0x040fe40000410000 */
[C---:B------:R-:W-:Y:S02]  /*bc50*/  FMUL.FTZ R28, R2.reuse, R128 ;  /* 0x00000080021c7220 */ /* 0x040fe40000410000 */
[----:B------:R-:W-:Y:S01]  /*bc60*/  FMUL.FTZ R13, R2, R137 ;  /* 0x00000089020d7220 */ /* 0x000fe20000410000 */
[----:B------:R4:W-:Y:S01]  /*bc70*/  MUFU.EX2 R133, R18 ;  /* 0x0000001200857308 */ /* 0x0009e20000000800 */
[C---:B------:R-:W-:Y:S02]  /*bc80*/  FMUL.FTZ R34, R3.reuse, R158 ;  /* 0x0000009e03227220 */ /* 0x040fe40000410000 */
[----:B------:R-:W-:Y:S02]  /*bc90*/  FMUL.FTZ R35, R3, R159 ;  /* 0x0000009f03237220 */ /* 0x000fe40000410000 */
[C---:B-1----:R-:W-:Y:S02]  /*bca0*/  FMUL.FTZ R26, R0.reuse, R134 ;  /* 0x00000086001a7220 */ /* 0x042fe40000410000 */
[C---:B------:R-:W-:Y:S02]  /*bcb0*/  FMUL.FTZ R27, R0.reuse, R135 ;  /* 0x00000087001b7220 */ /* 0x040fe40000410000 */
[C---:B------:R-:W-:Y:S01]  /*bcc0*/  FMUL.FTZ R31, R0.reuse, R131 ;  /* 0x00000083001f7220 */ /* 0x040fe20000410000 */
[----:B------:R-:W1:Y:S01]  /*bcd0*/  MUFU.EX2 R134, R19 ;  /* 0x0000001300867308 */ /* 0x000e620000000800 */
[C---:B------:R-:W-:Y:S02]  /*bce0*/  FMUL.FTZ R30, R0.reuse, R130 ;  /* 0x00000082001e7220 */ /* 0x040fe40000410000 */
[----:B------:R-:W-:Y:S02]  /*bcf0*/  FADD.FTZ R130, R179, R32 ;  /* 0x00000020b3827221 */ /* 0x000fe40000010000 */
[C---:B---3--:R-:W-:Y:S02]  /*bd00*/  FMUL.FTZ R7, R3.reuse, R147 ;  /* 0x0000009303077220 */ /* 0x048fe40000410000 */
[C---:B------:R-:W-:Y:S02]  /*bd10*/  FFMA.FTZ R128, R0.reuse, R251, R109 ;  /* 0x000000fb00807223 */ /* 0x040fe4000001006d */
[C---:B------:R-:W-:Y:S01]  /*bd20*/  FMUL.FTZ R10, R0.reuse, R142 ;  /* 0x0000008e000a7220 */ /* 0x040fe20000410000 */
[----:B------:R3:W5:Y:S01]  /*bd30*/  MUFU.EX2 R135, R6 ;  /* 0x0000000600877308 */ /* 0x0007620000000800 */
[C---:B------:R-:W-:Y:S02]  /*bd40*/  FMUL.FTZ R11, R0.reuse, R143 ;  /* 0x0000008f000b7220 */ /* 0x040fe40000410000 */
[C---:B------:R-:W-:Y:S02]  /*bd50*/  FMUL.FTZ R14, R0.reuse, R138 ;  /* 0x0000008a000e7220 */ /* 0x040fe40000410000 */
[----:B------:R-:W-:Y:S02]  /*bd60*/  FMUL.FTZ R15, R0, R139 ;  /* 0x0000008b000f7220 */ /* 0x000fe40000410000 */
[C---:B----4-:R-:W-:Y:S02]  /*bd70*/  FMUL.FTZ R18, R3.reuse, R150 ;  /* 0x0000009603127220 */ /* 0x050fe40000410000 */
[----:B------:R-:W-:Y:S01]  /*bd80*/  FMUL.FTZ R32, R100, R156 ;  /* 0x0000009c64207220 */ /* 0x000fe20000410000 */
[----:B------:R-:W4:Y:S01]  /*bd90*/  MUFU.EX2 R131, R16 ;  /* 0x0000001000837308 */ /* 0x000f220000000800 */
[C---:B------:R-:W-:Y:S01]  /*bda0*/  FMUL.FTZ R60, R2.reuse, R112 ;  /* 0x00000070023c7220 */ /* 0x040fe20000410000 */
[----:B------:R-:W-:Y:S01]  /*bdb0*/  LDSM.16.MT88.4 R156, [R202+0xc00] ;  /* 0x000c0000ca9c783b */ /* 0x000fe20000004200 */
[----:B------:R-:W-:Y:S01]  /*bdc0*/  FMUL.FTZ R61, R2, R113 ;  /* 0x00000071023d7220 */ /* 0x000fe20000410000 */
[----:B-1----:R-:W-:Y:S01]  /*bdd0*/  F2FP.PACK_AB R179, R134, R179 ;  /* 0x000000b386b3723e */ /* 0x002fe200000000ff */
[C---:B------:R-:W-:Y:S02]  /*bde0*/  FMUL.FTZ R19, R3.reuse, R151 ;  /* 0x0000009703137220 */ /* 0x040fe40000410000 */
[C---:B------:R-:W-:Y:S02]  /*bdf0*/  FMUL.FTZ R62, R0.reuse, R114 ;  /* 0x00000072003e7220 */ /* 0x040fe40000410000 */
[----:B------:R-:W-:Y:S01]  /*be00*/  FMUL.FTZ R63, R0, R115 ;  /* 0x00000073003f7220 */ /* 0x000fe20000410000 */
[----:B------:R-:W1:Y:S01]  /*be10*/  MUFU.EX2 R136, R17 ;  /* 0x0000001100887308 */ /* 0x000e620000000800 */
[----:B------:R-:W1:Y:S01]  /*be20*/  LDSM.16.MT88.4 R112, [R202+0x1000] ;  /* 0x00100000ca70783b */ /* 0x000e620000004200 */
[C---:B------:R-:W-:Y:S02]  /*be30*/  FMUL.FTZ R40, R2.reuse, R124 ;  /* 0x0000007c02287220 */ /* 0x040fe40000410000 */
[----:B---3--:R-:W-:Y:S01]  /*be40*/  FMUL.FTZ R6, R3, R146 ;  /* 0x0000009203067220 */ /* 0x008fe20000410000 */
[----:B-----5:R-:W-:Y:S01]  /*be50*/  F2FP.PACK_AB R111, R135, R132 ;  /* 0x00000084876f723e */ /* 0x020fe200000000ff */
[----:B------:R-:W-:Y:S02]  /*be60*/  FMUL.FTZ R41, R2, R125 ;  /* 0x0000007d02297220 */ /* 0x000fe40000410000 */
[C---:B------:R-:W-:Y:S02]  /*be70*/  FMUL.FTZ R42, R0.reuse, R126 ;  /* 0x0000007e002a7220 */ /* 0x040fe40000410000 */
[----:B------:R-:W-:Y:S01]  /*be80*/  FMUL.FTZ R43, R0, R127 ;  /* 0x0000007f002b7220 */ /* 0x000fe20000410000 */
[-C--:B--2---:R-:W-:Y:S01]  /*be90*/  HMMA.16816.F32 R4, R176, R20.reuse, R4 ;  /* 0x00000014b004723c */ /* 0x084fe20000001804 */
[----:B------:R-:W-:Y:S01]  /*bea0*/  LDSM.16.MT88.4 R124, [R201+0x1400] ;  /* 0x00140000c97c783b */ /* 0x000fe20000004200 */
[----:B------:R-:W-:Y:S03]  /*beb0*/  MUFU.EX2 R140, R183 ;  /* 0x000000b7008c7308 */ /* 0x000fe60000000800 */
[----:B----4-:R-:W-:Y:S01]  /*bec0*/  F2FP.PACK_AB R109, R131, R109 ;  /* 0x0000006d836d723e */ /* 0x010fe200000000ff */
[----:B------:R-:W-:Y:S02]  /*bed0*/  FMUL.FTZ R16, R100, R148 ;  /* 0x0000009464107220 */ /* 0x000fe40000410000 */
[C---:B------:R-:W-:Y:S04]  /*bee0*/  FMUL.FTZ R44, R2.reuse, R120 ;  /* 0x00000078022c7220 */ /* 0x040fe80000410000 */
[----:B------:R-:W-:Y:S01]  /*bef0*/  FMUL.FTZ R45, R2, R121 ;  /* 0x00000079022d7220 */ /* 0x000fe20000410000 */
[----:B-1----:R-:W-:Y:S01]  /*bf00*/  F2FP.PACK_AB R110, R136, R133 ;  /* 0x00000085886e723e */ /* 0x002fe200000000ff */
[----:B------:R-:W-:Y:S01]  /*bf10*/  FMUL.FTZ R17, R100, R149 ;  /* 0x0000009564117220 */ /* 0x000fe20000410000 */
[----:B------:R-:W-:Y:S01]  /*bf20*/  MUFU.EX2 R138, R180 ;  /* 0x000000b4008a7308 */ /* 0x000fe20000000800 */
[----:B------:R-:W-:Y:S01]  /*bf30*/  LDSM.16.MT88.4 R148, [R201+0xc00] ;  /* 0x000c0000c994783b */ /* 0x000fe20000004200 */
[C---:B------:R-:W-:Y:S02]  /*bf40*/  FMUL.FTZ R46, R0.reuse, R122 ;  /* 0x0000007a002e7220 */ /* 0x040fe40000410000 */
[----:B------:R-:W-:Y:S01]  /*bf50*/  FMUL.FTZ R47, R0, R123 ;  /* 0x0000007b002f7220 */ /* 0x000fe20000410000 */
[C---:B------:R-:W-:Y:S04]  /*bf60*/  HMMA.16816.F32 R8, R108.reuse, R20, R8 ;  /* 0x000000146c08723c */ /* 0x040fe80000001808 */
[----:B------:R-:W-:Y:S01]  /*bf70*/  LDSM.16.MT88.4 R120, [R202+0x400] ;  /* 0x00040000ca78783b */ /* 0x000fe20000004200 */
[C---:B------:R-:W-:Y:S01]  /*bf80*/  FMUL.FTZ R48, R100.reuse, R164 ;  /* 0x000000a464307220 */ /* 0x040fe20000410000 */
[----:B------:R-:W-:Y:S01]  /*bf90*/  MUFU.EX2 R139, R184 ;  /* 0x000000b8008b7308 */ /* 0x000fe20000000800 */
[C---:B------:R-:W-:Y:S01]  /*bfa0*/  FMUL.FTZ R49, R100.reuse, R165 ;  /* 0x000000a564317220 */ /* 0x040fe20000410000 */
[-C--:B------:R-:W-:Y:S04]  /*bfb0*/  HMMA.16816.F32 R12, R108, R22.reuse, R12 ;  /* 0x000000166c0c723c */ /* 0x080fe8000000180c */
[C---:B------:R-:W-:Y:S02]  /*bfc0*/  FMUL.FTZ R50, R3.reuse, R166 ;  /* 0x000000a603327220 */ /* 0x040fe40000410000 */
[C---:B------:R-:W-:Y:S02]  /*bfd0*/  FMUL.FTZ R51, R3.reuse, R167 ;  /* 0x000000a703337220 */ /* 0x040fe40000410000 */
[C---:B------:R-:W-:Y:S01]  /*bfe0*/  HMMA.16816.F32 R16, R176.reuse, R22, R16 ;  /* 0x00000016b010723c */ /* 0x040fe20000001810 */
[----:B------:R-:W-:Y:S01]  /*bff0*/  LDSM.16.MT88.4 R164, [R201+0x1c00] ;  /* 0x001c0000c9a4783b */ /* 0x000fe20000004200 */
[----:B------:R-:W-:Y:S02]  /*c000*/  MUFU.EX2 R251, R186 ;  /* 0x000000ba00fb7308 */ /* 0x000fe40000000800 */
[C---:B------:R-:W-:Y:S02]  /*c010*/  FMUL.FTZ R20, R100.reuse, R152 ;  /* 0x0000009864147220 */ /* 0x040fe40000410000 */
[----:B------:R-:W-:Y:S02]  /*c020*/  FMUL.FTZ R21, R100, R153 ;  /* 0x0000009964157220 */ /* 0x000fe40000410000 */
[C---:B------:R-:W-:Y:S04]  /*c030*/  FMUL.FTZ R22, R3.reuse, R154 ;  /* 0x0000009a03167220 */ /* 0x040fe80000410000 */
[C---:B------:R-:W-:Y:S01]  /*c040*/  FMUL.FTZ R23, R3.reuse, R155 ;  /* 0x0000009b03177220 */ /* 0x040fe20000410000 */
[----:B------:R-:W-:Y:S01]  /*c050*/  MUFU.EX2 R250, R187 ;  /* 0x000000bb00fa7308 */ /* 0x000fe20000000800 */
[C---:B------:R-:W-:Y:S02]  /*c060*/  FMUL.FTZ R56, R2.reuse, R116 ;  /* 0x0000007402387220 */ /* 0x040fe40000410000 */
[----:B------:R-:W-:Y:S02]  /*c070*/  FMUL.FTZ R57, R2, R117 ;  /* 0x0000007502397220 */ /* 0x000fe40000410000 */
[C---:B------:R-:W-:Y:S01]  /*c080*/  FMUL.FTZ R58, R0.reuse, R118 ;  /* 0x00000076003a7220 */ /* 0x040fe20000410000 */
[-C--:B------:R-:W-:Y:S03]  /*c090*/  HMMA.16816.F32 R20, R176, R36.reuse, R20 ;  /* 0x00000024b014723c */ /* 0x080fe60000001814 */
[----:B------:R-:W-:Y:S01]  /*c0a0*/  FMUL.FTZ R59, R0, R119 ;  /* 0x00000077003b7220 */ /* 0x000fe20000410000 */
[----:B------:R1:W-:Y:S01]  /*c0b0*/  MUFU.EX2 R137, R234 ;  /* 0x000000ea00897308 */ /* 0x0003e20000000800 */
[----:B------:R-:W-:Y:S01]  /*c0c0*/  LDSM.16.MT88.4 R116, [R201+0x400] ;  /* 0x00040000c974783b */ /* 0x000fe20000004200 */
[C---:B------:R-:W-:Y:S02]  /*c0d0*/  FMUL.FTZ R64, R100.reuse, R172 ;  /* 0x000000ac64407220 */ /* 0x040fe40000410000 */
[C---:B------:R-:W-:Y:S04]  /*c0e0*/  HMMA.16816.F32 R24, R108.reuse, R36, R24 ;  /* 0x000000246c18723c */ /* 0x040fe80000001818 */
[C---:B------:R-:W-:Y:S02]  /*c0f0*/  FMUL.FTZ R65, R100.reuse, R173 ;  /* 0x000000ad64417220 */ /* 0x040fe40000410000 */
[C---:B------:R-:W-:Y:S01]  /*c100*/  FMUL.FTZ R66, R3.reuse, R174 ;  /* 0x000000ae03427220 */ /* 0x040fe20000410000 */
[----:B------:R-:W-:Y:S01]  /*c110*/  MUFU.EX2 R107, R194 ;  /* 0x000000c2006b7308 */ /* 0x000fe20000000800 */
[-C--:B------:R-:W-:Y:S04]  /*c120*/  HMMA.16816.F32 R28, R108, R38.reuse, R28 ;  /* 0x000000266c1c723c */ /* 0x080fe8000000181c */
[----:B------:R-:W-:Y:S02]  /*c130*/  FMUL.FTZ R67, R3, R175 ;  /* 0x000000af03437220 */ /* 0x000fe40000410000 */
[----:B------:R-:W-:Y:S01]  /*c140*/  LDSM.16.MT88.4 R172, [R202+0x1c00] ;  /* 0x001c0000caac783b */ /* 0x000fe20000004200 */
[----:B------:R-:W-:Y:S01]  /*c150*/  FADD.FTZ R129, R133, R129 ;  /* 0x0000008185817221 */ /* 0x000fe20000010000 */
[C---:B------:R-:W-:Y:S01]  /*c160*/  HMMA.16816.F32 R32, R176.reuse, R38, R32 ;  /* 0x00000026b020723c */ /* 0x040fe20000001820 */
[----:B------:R-:W-:Y:S03]  /*c170*/  MUFU.EX2 R141, R191 ;  /* 0x000000bf008d7308 */ /* 0x000fe60000000800 */
[C---:B------:R-:W-:Y:S01]  /*c180*/  FMUL.FTZ R36, R100.reuse, R160 ;  /* 0x000000a064247220 */ /* 0x040fe20000410000 */
[----:B-1----:R-:W-:Y:S01]  /*c190*/  MOV R234, R181 ;  /* 0x000000b500ea7202 */ /* 0x002fe20000000f00 */
[C---:B------:R-:W-:Y:S02]  /*c1a0*/  FMUL.FTZ R37, R100.reuse, R161 ;  /* 0x000000a164257220 */ /* 0x040fe40000410000 */
[C---:B------:R-:W-:Y:S03]  /*c1b0*/  FMUL.FTZ R38, R3.reuse, R162 ;  /* 0x000000a203267220 */ /* 0x040fe60000410000 */
[----:B------:R-:W-:Y:S01]  /*c1c0*/  MUFU.EX2 R222, R222 ;  /* 0x000000de00de7308 */ /* 0x000fe20000000800 */
[C---:B------:R-:W-:Y:S02]  /*c1d0*/  FMUL.FTZ R39, R3.reuse, R163 ;  /* 0x000000a303277220 */ /* 0x040fe40000410000 */
[C---:B------:R-:W-:Y:S02]  /*c1e0*/  FMUL.FTZ R68, R100.reuse, R68 ;  /* 0x0000004464447220 */ /* 0x040fe40000410000 */
[----:B------:R-:W-:Y:S02]  /*c1f0*/  FMUL.FTZ R69, R100, R69 ;  /* 0x0000004564457220 */ /* 0x000fe40000410000 */
[C---:B------:R-:W-:Y:S01]  /*c200*/  FMUL.FTZ R70, R3.reuse, R70 ;  /* 0x0000004603467220 */ /* 0x040fe20000410000 */
[-C--:B------:R-:W-:Y:S02]  /*c210*/  HMMA.16816.F32 R36, R176, R52.reuse, R36 ;  /* 0x00000034b024723c */ /* 0x080fe40000001824 */
[----:B------:R-:W-:Y:S01]  /*c220*/  MUFU.EX2 R223, R223 ;  /* 0x000000df00df7308 */ /* 0x000fe20000000800 */
[C---:B------:R-:W-:Y:S02]  /*c230*/  FMUL.FTZ R71, R3.reuse, R71 ;  /* 0x0000004703477220 */ /* 0x040fe40000410000 */
[C---:B------:R-:W-:Y:S02]  /*c240*/  FMUL.FTZ R72, R2.reuse, R72 ;  /* 0x0000004802487220 */ /* 0x040fe40000410000 */
[----:B------:R-:W-:Y:S01]  /*c250*/  FMUL.FTZ R73, R2, R73 ;  /* 0x0000004902497220 */ /* 0x000fe20000410000 */
[C---:B------:R-:W-:Y:S04]  /*c260*/  HMMA.16816.F32 R40, R108.reuse, R52, R40 ;  /* 0x000000346c28723c */ /* 0x040fe80000001828 */
[C---:B------:R-:W-:Y:S01]  /*c270*/  FMUL.FTZ R74, R0.reuse, R74 ;  /* 0x0000004a004a7220 */ /* 0x040fe20000410000 */
[----:B------:R-:W-:Y:S01]  /*c280*/  MUFU.EX2 R225, R225 ;  /* 0x000000e100e17308 */ /* 0x000fe20000000800 */
[----:B------:R-:W-:Y:S02]  /*c290*/  FMUL.FTZ R75, R0, R75 ;  /* 0x0000004b004b7220 */ /* 0x000fe40000410000 */
[-C--:B------:R-:W-:Y:S04]  /*c2a0*/  HMMA.16816.F32 R44, R108, R54.reuse, R44 ;  /* 0x000000366c2c723c */ /* 0x080fe8000000182c */
[C---:B------:R-:W-:Y:S02]  /*c2b0*/  FMUL.FTZ R52, R100.reuse, R168 ;  /* 0x000000a864347220 */ /* 0x040fe40000410000 */
[----:B------:R-:W-:Y:S01]  /*c2c0*/  FMUL.FTZ R53, R100, R169 ;  /* 0x000000a964357220 */ /* 0x000fe20000410000 */
[----:B------:R-:W-:Y:S01]  /*c2d0*/  MUFU.EX2 R194, R241 ;  /* 0x000000f100c27308 */ /* 0x000fe20000000800 */
[C---:B------:R-:W-:Y:S04]  /*c2e0*/  HMMA.16816.F32 R48, R176.reuse, R54, R48 ;  /* 0x00000036b030723c */ /* 0x040fe80000001830 */
[C---:B------:R-:W-:Y:S02]  /*c2f0*/  FMUL.FTZ R76, R2.reuse, R76 ;  /* 0x0000004c024c7220 */ /* 0x040fe40000410000 */
[----:B------:R-:W-:Y:S02]  /*c300*/  FMUL.FTZ R77, R2, R77 ;  /* 0x0000004d024d7220 */ /* 0x000fe40000410000 */
[C---:B------:R-:W-:Y:S01]  /*c310*/  FMUL.FTZ R54, R3.reuse, R170 ;  /* 0x000000aa03367220 */ /* 0x040fe20000410000 */
[----:B------:R-:W-:Y:S03]  /*c320*/  MUFU.EX2 R193, R244 ;  /* 0x000000f400c17308 */ /* 0x000fe60000000800 */
[C---:B------:R-:W-:Y:S02]  /*c330*/  FMUL.FTZ R55, R3.reuse, R171 ;  /* 0x000000ab03377220 */ /* 0x040fe40000410000 */
[C---:B------:R-:W-:Y:S02]  /*c340*/  FMUL.FTZ R78, R0.reuse, R78 ;  /* 0x0000004e004e7220 */ /* 0x040fe40000410000 */
[----:B------:R-:W-:Y:S02]  /*c350*/  FMUL.FTZ R79, R0, R79 ;  /* 0x0000004f004f7220 */ /* 0x000fe40000410000 */
[C---:B------:R-:W-:Y:S01]  /*c360*/  FMUL.FTZ R80, R100.reuse, R80 ;  /* 0x0000005064507220 */ /* 0x040fe20000410000 */
[-C--:B------:R-:W-:Y:S01]  /*c370*/  HMMA.16816.F32 R52, R176, R112.reuse, R52 ;  /* 0x00000070b034723c */ /* 0x080fe20000001834 */
[----:B------:R-:W-:Y:S02]  /*c380*/  MUFU.EX2 R191, R247 ;  /* 0x000000f700bf7308 */ /* 0x000fe40000000800 */
[----:B------:R-:W-:Y:S02]  /*c390*/  FMUL.FTZ R81, R100, R81 ;  /* 0x0000005164517220 */ /* 0x000fe40000410000 */
[C---:B------:R-:W-:Y:S02]  /*c3a0*/  FMUL.FTZ R82, R3.reuse, R82 ;  /* 0x0000005203527220 */ /* 0x040fe40000410000 */
[C---:B------:R-:W-:Y:S01]  /*c3b0*/  FMUL.FTZ R83, R3.reuse, R83 ;  /* 0x0000005303537220 */ /* 0x040fe20000410000 */
[C---:B------:R-:W-:Y:S04]  /*c3c0*/  HMMA.16816.F32 R56, R108.reuse, R112, R56 ;  /* 0x000000706c38723c */ /* 0x040fe80000001838 */
[C---:B------:R-:W-:Y:S02]  /*c3d0*/  FMUL.FTZ R86, R3.reuse, R86 ;  /* 0x0000005603567220 */ /* 0x040fe40000410000 */
[C---:B------:R-:W-:Y:S02]  /*c3e0*/  FMUL.FTZ R87, R3.reuse, R87 ;  /* 0x0000005703577220 */ /* 0x040fe40000410000 */
[-C--:B------:R-:W-:Y:S04]  /*c3f0*/  HMMA.16816.F32 R60, R108, R114.reuse, R60 ;  /* 0x000000726c3c723c */ /* 0x080fe8000000183c */
[C---:B------:R-:W-:Y:S02]  /*c400*/  FMUL.FTZ R98, R3.reuse, R98 ;  /* 0x0000006203627220 */ /* 0x040fe40000410000 */
[----:B------:R-:W-:Y:S02]  /*c410*/  FMUL.FTZ R99, R3, R99 ;  /* 0x0000006303637220 */ /* 0x000fe40000410000 */
[C---:B------:R-:W-:Y:S01]  /*c420*/  HMMA.16816.F32 R64, R176.reuse, R114, R64 ;  /* 0x00000072b040723c */ /* 0x040fe20000001840 */
[----:B------:R-:W1:Y:S03]  /*c430*/  LDSM.16.MT88.4 R112, [R201+0x2000] ;  /* 0x00200000c970783b */ /* 0x000e660000004200 */
[----:B------:R-:W-:Y:S02]  /*c440*/  FADD.FTZ R3, R134, R130 ;  /* 0x0000008286037221 */ /* 0x000fe40000010000 */
[C---:B------:R-:W-:Y:S02]  /*c450*/  FMUL.FTZ R84, R100.reuse, R84 ;  /* 0x0000005464547220 */ /* 0x040fe40000410000 */
[----:B------:R-:W-:Y:S04]  /*c460*/  FMUL.FTZ R85, R100, R85 ;  /* 0x0000005564557220 */ /* 0x000fe80000410000 */
[C---:B------:R-:W-:Y:S02]  /*c470*/  FMUL.FTZ R88, R2.reuse, R88 ;  /* 0x0000005802587220 */ /* 0x040fe40000410000 */
[C---:B------:R-:W-:Y:S02]  /*c480*/  FMUL.FTZ R89, R2.reuse, R89 ;  /* 0x0000005902597220 */ /* 0x040fe40000410000 */
[C---:B------:R-:W-:Y:S02]  /*c490*/  FMUL.FTZ R92, R2.reuse, R92 ;  /* 0x0000005c025c7220 */ /* 0x040fe40000410000 */
[----:B------:R-:W-:Y:S02]  /*c4a0*/  FMUL.FTZ R93, R2, R93 ;  /* 0x0000005d025d7220 */ /* 0x000fe40000410000 */
[----:B------:R-:W2:Y:S01]  /*c4b0*/  MUFU.EX2 R2, R195 ;  /* 0x000000c300027308 */ /* 0x000ea20000000800 */
[C---:B------:R-:W-:Y:S02]  /*c4c0*/  FMUL.FTZ R90, R0.reuse, R90 ;  /* 0x0000005a005a7220 */ /* 0x040fe40000410000 */
[C---:B------:R-:W-:Y:S02]  /*c4d0*/  FMUL.FTZ R91, R0.reuse, R91 ;  /* 0x0000005b005b7220 */ /* 0x040fe40000410000 */
[C---:B------:R-:W-:Y:S02]  /*c4e0*/  FMUL.FTZ R94, R0.reuse, R94 ;  /* 0x0000005e005e7220 */ /* 0x040fe40000410000 */
[----:B------:R-:W-:Y:S02]  /*c4f0*/  FMUL.FTZ R95, R0, R95 ;  /* 0x0000005f005f7220 */ /* 0x000fe40000410000 */
[C---:B------:R-:W-:Y:S01]  /*c500*/  FMUL.FTZ R96, R100.reuse, R96 ;  /* 0x0000006064607220 */ /* 0x040fe20000410000 */
[----:B------:R-:W3:Y:S01]  /*c510*/  MUFU.EX2 R195, R236 ;  /* 0x000000ec00c37308 */ /* 0x000ee20000000800 */
[----:B------:R-:W-:Y:S02]  /*c520*/  FMUL.FTZ R97, R100, R97 ;  /* 0x0000006164617220 */ /* 0x000fe40000410000 */
[----:B------:R-:W-:Y:S07]  /*c530*/  FADD.FTZ R0, R105, R189 ;  /* 0x000000bd69007221 */ /* 0x000fee0000010000 */
[----:B------:R-:W-:Y:S01]  /*c540*/  MUFU.EX2 R100, R232 ;  /* 0x000000e800647308 */ /* 0x000fe20000000800 */
[-C--:B-1----:R-:W-:Y:S03]  /*c550*/  HMMA.16816.F32 R68, R176, R112.reuse, R68 ;  /* 0x00000070b044723c */ /* 0x082fe60000001844 */
[----:B--2---:R-:W-:Y:S04]  /*c560*/  FADD.FTZ R0, R2, R0 ;  /* 0x0000000002007221 */ /* 0x004fe80000010000 */
[----:B------:R-:W-:Y:S01]  /*c570*/  FADD.FTZ R0, R107, R0 ;  /* 0x000000006b007221 */ /* 0x000fe20000010000 */
[C---:B------:R-:W-:Y:S01]  /*c580*/  HMMA.16816.F32 R72, R108.reuse, R112, R72 ;  /* 0x000000706c48723c */ /* 0x040fe20000001848 */
[----:B------:R-:W-:Y:S07]  /*c590*/  MUFU.EX2 R232, R224 ;  /* 0x000000e000e87308 */ /* 0x000fee0000000800 */
[-C--:B------:R-:W-:Y:S03]  /*c5a0*/  HMMA.16816.F32 R76, R108, R114.reuse, R76 ;  /* 0x000000726c4c723c */ /* 0x080fe6000000184c */
[----:B------:R-:W-:Y:S05]  /*c5b0*/  MUFU.EX2 R224, R217 ;  /* 0x000000d900e07308 */ /* 0x000fea0000000800 */
[C---:B------:R-:W-:Y:S01]  /*c5c0*/  HMMA.16816.F32 R80, R176.reuse, R114, R80 ;  /* 0x00000072b050723c */ /* 0x040fe20000001850 */
[----:B------:R-:W1:Y:S04]  /*c5d0*/  LDSM.16.MT88.4 R112, [R202+0x2000] ;  /* 0x00200000ca70783b */ /* 0x000e680000004200 */
[----:B------:R-:W-:Y:S10]  /*c5e0*/  MUFU.EX2 R217, R197 ;  /* 0x000000c500d97308 */ /* 0x000ff40000000800 */
[----:B------:R-:W-:Y:S10]  /*c5f0*/  MUFU.EX2 R197, R240 ;  /* 0x000000f000c57308 */ /* 0x000ff40000000800 */
[----:B------:R-:W-:Y:S01]  /*c600*/  MUFU.EX2 R189, R248 ;  /* 0x000000f800bd7308 */ /* 0x000fe20000000800 */
[-C--:B-1----:R-:W-:Y:S08]  /*c610*/  HMMA.16816.F32 R84, R176, R112.reuse, R84 ;  /* 0x00000070b054723c */ /* 0x082ff00000001854 */
[C---:B------:R-:W-:Y:S07]  /*c620*/  HMMA.16816.F32 R88, R108.reuse, R112, R88 ;  /* 0x000000706c58723c */ /* 0x040fee0000001858 */
[----:B------:R-:W-:Y:S01]  /*c630*/  F2FP.PACK_AB R112, R140, R185 ;  /* 0x000000b98c70723e */ /* 0x000fe200000000ff */
[-C--:B------:R-:W-:Y:S04]  /*c640*/  HMMA.16816.F32 R92, R108, R114.reuse, R92 ;  /* 0x000000726c5c723c */ /* 0x080fe8000000185c */
[----:B------:R-:W-:Y:S03]  /*c650*/  F2FP.PACK_AB R113, R139, R138 ;  /* 0x0000008a8b71723e */ /* 0x000fe600000000ff */
[----:B------:R-:W-:Y:S01]  /*c660*/  F2FP.PACK_AB R108, R2, R105 ;  /* 0x00000069026c723e */ /* 0x000fe200000000ff */
[----:B------:R-:W-:Y:S01]  /*c670*/  HMMA.16816.F32 R96, R176, R114, R96 ;  /* 0x00000072b060723c */ /* 0x000fe20000001860 */
[----:B------:R-:W1:Y:S03]  /*c680*/  MUFU.EX2 R105, R233 ;  /* 0x000000e900697308 */ /* 0x000e660000000800 */
[C---:B------:R-:W-:Y:S01]  /*c690*/  F2FP.PACK_AB R110, R106.reuse, R107 ;  /* 0x0000006b6a6e723e */ /* 0x040fe200000000ff */
[----:B------:R-:W-:Y:S01]  /*c6a0*/  FADD.FTZ R2, R106, R0 ;  /* 0x000000006a027221 */ /* 0x000fe20000010000 */
[----:B------:R-:W-:Y:S01]  /*c6b0*/  F2FP.PACK_AB R109, R141, R192 ;  /* 0x000000c08d6d723e */ /* 0x000fe200000000ff */
[----:B------:R-:W-:Y:S01]  /*c6c0*/  FADD.FTZ R0, R131, R128 ;  /* 0x0000008083007221 */ /* 0x000fe20000010000 */
[----:B------:R-:W-:Y:S03]  /*c6d0*/  F2FP.PACK_AB R111, R188, R190 ;  /* 0x000000bebc6f723e */ /* 0x000fe600000000ff */
[----:B------:R-:W2:Y:S01]  /*c6e0*/  MUFU.EX2 R128, R231 ;  /* 0x000000e700807308 */ /* 0x000ea20000000800 */
[----:B------:R-:W-:Y:S01]  /*c6f0*/  F2FP.PACK_AB R114, R181, R252 ;  /* 0x000000fcb572723e */ /* 0x000fe200000000ff */
[----:B------:R-:W-:Y:S01]  /*c700*/  FADD.FTZ R106, R132, R0 ;  /* 0x00000000846a7221 */ /* 0x000fe20000010000 */
[----:B------:R-:W-:Y:S01]  /*c710*/  LDSM.16.MT88.4 R180, [R201+0x2c00] ;  /* 0x002c0000c9b4783b */ /* 0x000fe20000004200 */
[-C--:B------:R-:W-:Y:S05]  /*c720*/  HMMA.16816.F32 R4, R108, R116.reuse, R4 ;  /* 0x000000746c04723c */ /* 0x080fea0000001804 */
[----:B------:R-:W-:Y:S01]  /*c730*/  F2FP.PACK_AB R115, R250, R251 ;  /* 0x000000fbfa73723e */ /* 0x000fe200000000ff */
[----:B------:R-:W4:Y:S01]  /*c740*/  MUFU.EX2 R107, R230 ;  /* 0x000000e6006b7308 */ /* 0x000f220000000800 */
[----:B---3--:R-:W-:Y:S05]  /*c750*/  F2FP.PACK_AB R176, R194, R195 ;  /* 0x000000c3c2b0723e */ /* 0x008fea00000000ff */
[C---:B------:R-:W-:Y:S04]  /*c760*/  HMMA.16816.F32 R8, R112.reuse, R116, R8 ;  /* 0x000000747008723c */ /* 0x040fe80000001808 */
[----:B------:R-:W-:Y:S01]  /*c770*/  MUFU.EX2 R231, R226 ;  /* 0x000000e200e77308 */ /* 0x000fe20000000800 */
[----:B-1----:R-:W-:Y:S03]  /*c780*/  FADD.FTZ R0, R105, R2 ;  /* 0x0000000269007221 */ /* 0x002fe60000010000 */
[-C--:B------:R-:W-:Y:S04]  /*c790*/  HMMA.16816.F32 R12, R112, R118.reuse, R12 ;  /* 0x00000076700c723c */ /* 0x080fe8000000180c */
[----:B------:R-:W-:Y:S02]  /*c7a0*/  FADD.FTZ R0, R100, R0 ;  /* 0x0000000064007221 */ /* 0x000fe40000010000 */
[----:B------:R-:W-:Y:S02]  /*c7b0*/  MUFU.EX2 R226, R199 ;  /* 0x000000c700e27308 */ /* 0x000fe40000000800 */
[C---:B------:R-:W-:Y:S01]  /*c7c0*/  HMMA.16816.F32 R16, R108.reuse, R118, R16 ;  /* 0x000000766c10723c */ /* 0x040fe20000001810 */
[----:B------:R-:W1:Y:S03]  /*c7d0*/  LDSM.16.MT88.4 R116, [R202+0x1400] ;  /* 0x00140000ca74783b */ /* 0x000e660000004200 */
[----:B--2---:R-:W-:Y:S04]  /*c7e0*/  FADD.FTZ R0, R128, R0 ;  /* 0x0000000080007221 */ /* 0x004fe80000010000 */
[-C--:B------:R-:W-:Y:S01]  /*c7f0*/  HMMA.16816.F32 R20, R108, R120.reuse, R20 ;  /* 0x000000786c14723c */ /* 0x080fe20000001814 */
[----:B------:R-:W-:Y:S03]  /*c800*/  MUFU.EX2 R199, R239 ;  /* 0x000000ef00c77308 */ /* 0x000fe60000000800 */
[----:B----4-:R-:W-:Y:S02]  /*c810*/  FADD.FTZ R2, R107, R0 ;  /* 0x000000006b027221 */ /* 0x010fe40000010000 */
[----:B------:R-:W-:Y:S02]  /*c820*/  FADD.FTZ R0, R136, R129 ;  /* 0x0000008188007221 */ /* 0x000fe40000010000 */
[C---:B------:R-:W-:Y:S03]  /*c830*/  HMMA.16816.F32 R24, R112.reuse, R120, R24 ;  /* 0x000000787018723c */ /* 0x040fe60000001818 */
[----:B------:R-:W-:Y:S05]  /*c840*/  MUFU.EX2 R230, R198 ;  /* 0x000000c600e67308 */ /* 0x000fea0000000800 */
[-C--:B------:R-:W-:Y:S05]  /*c850*/  HMMA.16816.F32 R28, R112, R122.reuse, R28 ;  /* 0x0000007a701c723c */ /* 0x080fea000000181c */
[----:B------:R2:W-:Y:S03]  /*c860*/  MUFU.EX2 R136, R235 ;  /* 0x000000eb00887308 */ /* 0x0005e60000000800 */
[C---:B------:R-:W-:Y:S01]  /*c870*/  HMMA.16816.F32 R32, R108.reuse, R122, R32 ;  /* 0x0000007a6c20723c */ /* 0x040fe20000001820 */
[----:B------:R-:W3:Y:S06]  /*c880*/  LDSM.16.MT88.4 R120, [R201+0x2400] ;  /* 0x00240000c978783b */ /* 0x000eec0000004200 */
[----:B------:R-:W-:Y:S01]  /*c890*/  MUFU.EX2 R233, R196 ;  /* 0x000000c400e97308 */ /* 0x000fe20000000800 */
[-C--:B------:R-:W-:Y:S08]  /*c8a0*/  HMMA.16816.F32 R36, R108, R124.reuse, R36 ;  /* 0x0000007c6c24723c */ /* 0x080ff00000001824 */
[C---:B------:R-:W-:Y:S01]  /*c8b0*/  HMMA.16816.F32 R40, R112.reuse, R124, R40 ;  /* 0x0000007c7028723c */ /* 0x040fe20000001828 */
[----:B------:R-:W-:Y:S03]  /*c8c0*/  MUFU.EX2 R196, R237 ;  /* 0x000000ed00c47308 */ /* 0x000fe60000000800 */
[----:B--2---:R-:W-:Y:S04]  /*c8d0*/  MOV R235, R188 ;  /* 0x000000bc00eb7202 */ /* 0x004fe80000000f00 */
[-C--:B------:R-:W-:Y:S03]  /*c8e0*/  HMMA.16816.F32 R44, R112, R126.reuse, R44 ;  /* 0x0000007e702c723c */ /* 0x080fe6000000182c */
[----:B------:R-:W-:Y:S05]  /*c8f0*/  MUFU.EX2 R198, R242 ;  /* 0x000000f200c67308 */ /* 0x000fea0000000800 */
[C---:B------:R-:W-:Y:S01]  /*c900*/  HMMA.16816.F32 R48, R108.reuse, R126, R48 ;  /* 0x0000007e6c30723c */ /* 0x040fe20000001830 */
[----:B------:R-:W2:Y:S04]  /*c910*/  LDSM.16.MT88.4 R124, [R202+0x2400] ;  /* 0x00240000ca7c783b */ /* 0x000ea80000004200 */
[----:B------:R-:W4:Y:S03]  /*c920*/  MUFU.EX2 R188, R249 ;  /* 0x000000f900bc7308 */ /* 0x000f260000000800 */
[-C--:B-1----:R-:W-:Y:S08]  /*c930*/  HMMA.16816.F32 R52, R108, R116.reuse, R52 ;  /* 0x000000746c34723c */ /* 0x082ff00000001834 */
[C---:B------:R-:W-:Y:S07]  /*c940*/  HMMA.16816.F32 R56, R112.reuse, R116, R56 ;  /* 0x000000747038723c */ /* 0x040fee0000001838 */
[----:B------:R-:W-:Y:S01]  /*c950*/  F2FP.PACK_AB R116, R100, R105 ;  /* 0x000000696474723e */ /* 0x000fe200000000ff */
[-C--:B------:R-:W-:Y:S04]  /*c960*/  HMMA.16816.F32 R60, R112, R118.reuse, R60 ;  /* 0x00000076703c723c */ /* 0x080fe8000000183c */
[----:B------:R-:W-:Y:S01]  /*c970*/  FADD.FTZ R100, R135, R106 ;  /* 0x0000006a87647221 */ /* 0x000fe20000010000 */
[----:B------:R-:W-:Y:S01]  /*c980*/  F2FP.PACK_AB R117, R228, R229 ;  /* 0x000000e5e475723e */ /* 0x000fe200000000ff */
[----:B------:R-:W-:Y:S01]  /*c990*/  LDSM.16.MT88.4 R132, [R201+0x2800] ;  /* 0x00280000c984783b */ /* 0x000fe20000004200 */
[----:B------:R-:W-:Y:S01]  /*c9a0*/  FADD.FTZ R105, R192, R3 ;  /* 0x00000003c0697221 */ /* 0x000fe20000010000 */
[C---:B------:R-:W-:Y:S01]  /*c9b0*/  HMMA.16816.F32 R64, R108.reuse, R118, R64 ;  /* 0x000000766c40723c */ /* 0x040fe20000001840 */
[----:B------:R-:W-:Y:S03]  /*c9c0*/  MUFU.EX2 R106, R243 ;  /* 0x000000f3006a7308 */ /* 0x000fe60000000800 */
[----:B------:R-:W-:Y:S01]  /*c9d0*/  FADD.FTZ R3, R185, R0 ;  /* 0x00000000b9037221 */ /* 0x000fe20000010000 */
[----:B----4-:R-:W-:Y:S01]  /*c9e0*/  F2FP.PACK_AB R179, R188, R189 ;  /* 0x000000bdbcb3723e */ /* 0x010fe200000000ff */
[----:B------:R-:W-:Y:S01]  /*c9f0*/  LDSM.16.MT88.4 R184, [R202+0x2c00] ;  /* 0x002c0000cab8783b */ /* 0x000fe20000004200 */
[----:B------:R-:W-:Y:S01]  /*ca00*/  F2FP.PACK_AB R118, R107, R128 ;  /* 0x000000806b76723e */ /* 0x000fe200000000ff */
[-C--:B---3--:R-:W-:Y:S03]  /*ca10*/  HMMA.16816.F32 R68, R108, R120.reuse, R68 ;  /* 0x000000786c44723c */ /* 0x088fe60000001844 */
[----:B------:R1:W3:Y:S01]  /*ca20*/  MUFU.EX2 R107, R238 ;  /* 0x000000ee006b7308 */ /* 0x0002e20000000800 */
[----:B------:R-:W-:Y:S01]  /*ca30*/  F2FP.PACK_AB R119, R232, R231 ;  /* 0x000000e7e877723e */ /* 0x000fe200000000ff */
[----:B------:R-:W-:Y:S01]  /*ca40*/  FADD.FTZ R0, R137, R2 ;  /* 0x0000000289007221 */ /* 0x000fe20000010000 */
[----:B------:R-:W-:Y:S01]  /*ca50*/  LDSM.16.MT88.4 R128, [R201+0x1800] ;  /* 0x00180000c980783b */ /* 0x000fe20000004200 */
[----:B------:R-:W-:Y:S01]  /*ca60*/  FADD.FTZ R2, R141, R105 ;  /* 0x000000698d027221 */ /* 0x000fe20000010000 */
[C---:B------:R-:W-:Y:S04]  /*ca70*/  HMMA.16816.F32 R72, R112.reuse, R120, R72 ;  /* 0x000000787048723c */ /* 0x040fe80000001848 */
[----:B------:R-:W-:Y:S01]  /*ca80*/  MOV R105, R104 ;  /* 0x0000006800697202 */ /* 0x000fe20000000f00 */
[----:B------:R-:W4:Y:S01]  /*ca90*/  MUFU.EX2 R192, R246 ;  /* 0x000000f600c07308 */ /* 0x000f220000000800 */
[----:B------:R-:W-:Y:S02]  /*caa0*/  FADD.FTZ R0, R136, R0 ;  /* 0x0000000088007221 */ /* 0x000fe40000010000 */
[-C--:B------:R-:W-:Y:S04]  /*cab0*/  HMMA.16816.F32 R76, R112, R122.reuse, R76 ;  /* 0x0000007a704c723c */ /* 0x080fe8000000184c */
[----:B------:R-:W-:Y:S04]  /*cac0*/  FADD.FTZ R3, R140, R3 ;  /* 0x000000038c037221 */ /* 0x000fe80000010000 */
[C---:B------:R-:W-:Y:S01]  /*cad0*/  HMMA.16816.F32 R80, R108.reuse, R122, R80 ;  /* 0x0000007a6c50723c */ /* 0x040fe20000001850 */
[----:B------:R-:W5:Y:S03]  /*cae0*/  LDSM.16.MT88.4 R120, [R201+0x800] ;  /* 0x00080000c978783b */ /* 0x000f660000004200 */
[----:B-1----:R-:W-:Y:S01]  /*caf0*/  MOV R238, R190 ;  /* 0x000000be00ee7202 */ /* 0x002fe20000000f00 */
[----:B---3--:R-:W-:Y:S01]  /*cb00*/  FADD.FTZ R0, R107, R0 ;  /* 0x000000006b007221 */ /* 0x008fe20000010000 */
[----:B------:R-:W1:Y:S01]  /*cb10*/  MUFU.EX2 R190, R245 ;  /* 0x000000f500be7308 */ /* 0x000e620000000800 */
[----:B------:R-:W-:Y:S01]  /*cb20*/  FADD.FTZ R3, R252, R3 ;  /* 0x00000003fc037221 */ /* 0x000fe20000010000 */
[-C--:B--2---:R-:W-:Y:S04]  /*cb30*/  HMMA.16816.F32 R84, R108, R124.reuse, R84 ;  /* 0x0000007c6c54723c */ /* 0x084fe80000001854 */
[----:B------:R-:W-:Y:S01]  /*cb40*/  FADD.FTZ R236, R106, R0 ;  /* 0x000000006aec7221 */ /* 0x000fe20000010000 */
[----:B----4-:R-:W-:Y:S01]  /*cb50*/  F2FP.PACK_AB R178, R192, R193 ;  /* 0x000000c1c0b2723e */ /* 0x010fe200000000ff */
[----:B------:R-:W-:Y:S02]  /*cb60*/  FADD.FTZ R0, R138, R100 ;  /* 0x000000648a007221 */ /* 0x000fe40000010000 */
[C---:B------:R-:W-:Y:S04]  /*cb70*/  HMMA.16816.F32 R88, R112.reuse, R124, R88 ;  /* 0x0000007c7058723c */ /* 0x040fe80000001858 */
[----:B------:R-:W-:Y:S02]  /*cb80*/  FADD.FTZ R100, R139, R0 ;  /* 0x000000008b647221 */ /* 0x000fe40000010000 */
[----:B------:R-:W-:Y:S02]  /*cb90*/  FADD.FTZ R0, R238, R2 ;  /* 0x00000002ee007221 */ /* 0x000fe40000010000 */
[-C--:B------:R-:W-:Y:S01]  /*cba0*/  HMMA.16816.F32 R92, R112, R126.reuse, R92 ;  /* 0x0000007e705c723c */ /* 0x080fe2000000185c */
[----:B------:R-:W2:Y:S03]  /*cbb0*/  LDSM.16.MT88.4 R112, [R202+0x800] ;  /* 0x00080000ca70783b */ /* 0x000ea60000004200 */
[----:B------:R-:W-:Y:S01]  /*cbc0*/  FADD.FTZ R2, R251, R100 ;  /* 0x00000064fb027221 */ /* 0x000fe20000010000 */
[----:B-1----:R-:W-:Y:S01]  /*cbd0*/  F2FP.PACK_AB R177, R191, R190 ;  /* 0x000000bebfb1723e */ /* 0x002fe200000000ff */
[----:B------:R-:W-:Y:S02]  /*cbe0*/  FADD.FTZ R0, R235, R0 ;  /* 0x00000000eb007221 */ /* 0x000fe40000010000 */
[----:B------:R-:W-:Y:S01]  /*cbf0*/  HMMA.16816.F32 R96, R108, R126, R96 ;  /* 0x0000007e6c60723c */ /* 0x000fe20000001860 */
[----:B------:R-:W1:Y:S03]  /*cc00*/  LDSM.16.MT88.4 R124, [R202+0x1800] ;  /* 0x00180000ca7c783b */ /* 0x000e660000004200 */
[----:B------:R-:W-:Y:S02]  /*cc10*/  FADD.FTZ R3, R234, R3 ;  /* 0x00000003ea037221 */ /* 0x000fe40000010000 */
[----:B------:R-:W-:Y:S01]  /*cc20*/  FADD.FTZ R2, R250, R2 ;  /* 0x00000002fa027221 */ /* 0x000fe20000010000 */
[----:B------:R-:W-:Y:S01]  /*cc30*/  F2FP.PACK_AB R108, R226, R224 ;  /* 0x000000e0e26c723e */ /* 0x000fe200000000ff */
[----:B------:R-:W-:Y:S01]  /*cc40*/  FADD.FTZ R0, R229, R0 ;  /* 0x00000000e5007221 */ /* 0x000fe20000010000 */
[-C--:B-----5:R-:W-:Y:S05]  /*cc50*/  HMMA.16816.F32 R4, R116, R120.reuse, R4 ;  /* 0x000000787404723c */ /* 0x0a0fea0000001804 */
[----:B------:R-:W-:Y:S01]  /*cc60*/  F2FP.PACK_AB R110, R233, R230 ;  /* 0x000000e6e96e723e */ /* 0x000fe200000000ff */
[----:B------:R-:W-:Y:S01]  /*cc70*/  FADD.FTZ R3, R224, R3 ;  /* 0x00000003e0037221 */ /* 0x000fe20000010000 */
[----:B------:R-:W-:Y:S01]  /*cc80*/  F2FP.PACK_AB R109, R222, R217 ;  /* 0x000000d9de6d723e */ /* 0x000fe200000000ff */
[----:B------:R-:W-:Y:S01]  /*cc90*/  FADD.FTZ R2, R217, R2 ;  /* 0x00000002d9027221 */ /* 0x000fe20000010000 */
[----:B------:R-:W-:Y:S03]  /*cca0*/  F2FP.PACK_AB R111, R225, R223 ;  /* 0x000000dfe16f723e */ /* 0x000fe600000000ff */
        /* <DEDUP_REMOVED lines=12> */
[-C--:B--2---:R-:W-:Y:S04]  /*cd70*/  HMMA.16816.F32 R20, R116, R112.reuse, R20 ;  /* 0x000000707414723c */ /* 0x084fe80000001814 */
        /* <DEDUP_REMOVED lines=19> */
[-C--:B------:R-:W-:Y:S07]  /*ceb0*/  HMMA.16816.F32 R92, R108, R122.reuse, R92 ;  /* 0x0000007a6c5c723c */ /* 0x080fee000000185c */
[----:B------:R-:W-:Y:S01]  /*cec0*/  F2FP.PACK_AB R108, R136, R137 ;  /* 0x00000089886c723e */ /* 0x000fe200000000ff */
[----:B------:R-:W-:Y:S04]  /*ced0*/  HMMA.16816.F32 R96, R116, R122, R96 ;  /* 0x0000007a7460723c */ /* 0x000fe80000001860 */
[----:B------:R-:W-:Y:S02]  /*cee0*/  F2FP.PACK_AB R110, R106, R107 ;  /* 0x0000006b6a6e723e */ /* 0x000fe400000000ff */
[----:B------:R-:W-:Y:S02]  /*cef0*/  F2FP.PACK_AB R109, R197, R196 ;  /* 0x000000c4c56d723e */ /* 0x000fe400000000ff */
        /* <DEDUP_REMOVED lines=18> */
[----:B------:R-:W-:Y:S02]  /*d020*/  FADD.FTZ R222, R198, R4 ;  /* 0x00000004c6de7221 */ /* 0x000fe40000010000 */
[C---:B------:R-:W-:Y:S04]  /*d030*/  HMMA.16816.F32 R132, R176.reuse, R156, R24 ;  /* 0x0000009cb084723c */ /* 0x040fe80000001818 */
[----:B------:R-:W-:Y:S02]  /*d040*/  FADD.FTZ R250, R192, R3 ;  /* 0x00000003c0fa7221 */ /* 0x000fe40000010000 */
[----:B------:R-:W-:Y:S02]  /*d050*/  FADD.FTZ R251, R188, R2 ;  /* 0x00000002bcfb7221 */ /* 0x000fe40000010000 */
        /* <DEDUP_REMOVED lines=19> */
[----:B--2---:R-:W-:Y:S03]  /*d190*/  ISETP.GT.AND P0, PT, R220, R6, PT ;  /* 0x00000006dc00720c */ /* 0x004fe60003f04270 */
[----:B------:R-:W-:Y:S10]  /*d1a0*/  MOV R220, R0 ;  /* 0x0000000000dc7202 */ /* 0x000ff40000000f00 */
[----:B------:R-:W-:-:S05]  /*d1b0*/  @P0 BRA `(.L_x_1293) ;  /* 0xffffcb7000000947 */ /* 0x000fca000383ffff */
.L_x_1286:
[----:B------:R-:W-:Y:S05]  /*d1c0*/  BRA.DIV ~URZ, `(.L_x_1294) ;  /* 0x000051027f007947 */ /* 0x000fea000b800000 */
[----:B------:R2:W3:Y:S02]  /*d1d0*/  SHFL.BFLY PT, R7, R236, 0x2, 0x1f ;  /* 0x0c401f00ec077f89 */ /* 0x0004e400000e0000 */
.L_x_1332:
[----:B---3--:R-:W-:Y:S01]  /*d1e0*/  FADD.FTZ R7, R7, R236 ;  /* 0x000000ec07077221 */ /* 0x008fe20000010000 */
[----:B------:R-:W-:Y:S05]  /*d1f0*/  BRA.DIV ~URZ, `(.L_x_1295) ;  /* 0x000051327f007947 */ /* 0x000fea000b800000 */
[----:B------:R-:W3:Y:S04]  /*d200*/  SHFL.BFLY PT, R6, R222, 0x2, 0x1f ;  /* 0x0c401f00de067f89 */ /* 0x000ee800000e0000 */
[----:B------:R-:W4:Y:S04]  /*d210*/  SHFL.BFLY PT, R5, R250, 0x2, 0x1f ;  /* 0x0c401f00fa057f89 */ /* 0x000f2800000e0000 */
[----:B------:R-:W5:Y:S04]  /*d220*/  SHFL.BFLY PT, R4, R251, 0x2, 0x1f ;  /* 0x0c401f00fb047f89 */ /* 0x000f6800000e0000 */
[----:B------:R-:W1:Y:S01]  /*d230*/  SHFL.BFLY PT, R0, R7, 0x1, 0x1f ;  /* 0x0c201f0007007f89 */ /* 0x000e6200000e0000 */
        /* <DEDUP_REMOVED lines=9> */
.L_x_1333:
        /* <DEDUP_REMOVED lines=13> */
[----:B------:R-:W3:Y:S08]  /*d3a0*/  @P3 MUFU.LG2 R7, R7 ;  /* 0x0000000700073308 */ /* 0x000ef00000000c00 */
[----:B------:R-:W4:Y:S01]  /*d3b0*/  @P2 MUFU.RCP R3, R6 ;  /* 0x0000000600032308 */ /* 0x000f220000001000 */
[----:B--2---:R-:W-:-:S02]  /*d3c0*/  FMUL.FTZ R144, R0, R144 ;  /* 0x0000009000907220 */ /* 0x004fc40000410000 */
[C---:B------:R-:W-:Y:S02]  /*d3d0*/  FMUL.FTZ R145, R0.reuse, R145 ;  /* 0x0000009100917220 */ /* 0x040fe40000410000 */
[C---:B------:R-:W-:Y:S02]  /*d3e0*/  FMUL.FTZ R148, R0.reuse, R148 ;  /* 0x0000009400947220 */ /* 0x040fe40000410000 */
[C---:B------:R-:W-:Y:S01]  /*d3f0*/  FMUL.FTZ R149, R0.reuse, R149 ;  /* 0x0000009500957220 */ /* 0x040fe20000410000 */
[----:B------:R-:W2:Y:S01]  /*d400*/  @P1 MUFU.RCP R2, R5 ;  /* 0x0000000500021308 */ /* 0x000ea20000001000 */
[C---:B------:R-:W-:Y:S02]  /*d410*/  FMUL.FTZ R152, R0.reuse, R152 ;  /* 0x0000009800987220 */ /* 0x040fe40000410000 */
[C---:B------:R-:W-:Y:S02]  /*d420*/  FMUL.FTZ R153, R0.reuse, R153 ;  /* 0x0000009900997220 */ /* 0x040fe40000410000 */
[----:B------:R-:W-:-:S02]  /*d430*/  FMUL.FTZ R156, R0, R156 ;  /* 0x0000009c009c7220 */ /* 0x000fc40000410000 */
[C---:B------:R-:W-:Y:S01]  /*d440*/  FMUL.FTZ R157, R0.reuse, R157 ;  /* 0x0000009d009d7220 */ /* 0x040fe20000410000 */
[----:B------:R-:W5:Y:S01]  /*d450*/  @P2 MUFU.LG2 R6, R6 ;  /* 0x0000000600062308 */ /* 0x000f620000000c00 */
[C---:B------:R-:W-:Y:S02]  /*d460*/  FMUL.FTZ R160, R0.reuse, R160 ;  /* 0x000000a000a07220 */ /* 0x040fe40000410000 */
        /* <DEDUP_REMOVED lines=15> */
[----:B------:R-:W-:Y:S01]  /*d560*/  FMUL.FTZ R97, R0, R97 ;  /* 0x0000006100617220 */ /* 0x000fe20000410000 */
[----:B------:R-:W-:Y:S01]  /*d570*/  @P3 MOV R0, 0x3f317218 ;  /* 0x3f31721800003802 */ /* 0x000fe20000000f00 */
[----:B---3--:R-:W-:-:S02]  /*d580*/  @P3 FMUL.FTZ R9, R7, 0.69314718246459960938 ;  /* 0x3f31721807093820 */ /* 0x008fc40000410000 */
[C---:B----4-:R-:W-:Y:S02]  /*d590*/  FMUL.FTZ R146, R3.reuse, R146 ;  /* 0x0000009203927220 */ /* 0x050fe40000410000 */
[----:B------:R-:W-:Y:S01]  /*d5a0*/  @P3 FMUL.FTZ R7, R0, c[0x0][0x2d0] ;  /* 0x0000b40000073a20 */ /* 0x000fe20000410000 */
[----:B------:R-:W-:Y:S01]  /*d5b0*/  MOV R0, RZ ;  /* 0x000000ff00007202 */ /* 0x000fe20000000f00 */
[C---:B------:R-:W-:Y:S02]  /*d5c0*/  FMUL.FTZ R147, R3.reuse, R147 ;  /* 0x0000009303937220 */ /* 0x040fe40000410000 */
[C---:B------:R-:W-:Y:S02]  /*d5d0*/  FMUL.FTZ R150, R3.reuse, R150 ;  /* 0x0000009603967220 */ /* 0x040fe40000410000 */
[C---:B------:R-:W-:Y:S01]  /*d5e0*/  FMUL.FTZ R151, R3.reuse, R151 ;  /* 0x0000009703977220 */ /* 0x040fe20000410000 */
[----:B------:R-:W3:Y:S01]  /*d5f0*/  @P0 MUFU.RCP R0, R4 ;  /* 0x0000000400000308 */ /* 0x000ee20000001000 */
        /* <DEDUP_REMOVED lines=20> */
[----:B------:R-:W-:Y:S01]  /*d740*/  @P2 MOV R3, 0x3f317218 ;  /* 0x3f31721800032802 */ /* 0x000fe20000000f00 */
[C---:B--2---:R-:W-:Y:S02]  /*d750*/  FMUL.FTZ R140, R2.reuse, R140 ;  /* 0x0000008c028c7220 */ /* 0x044fe40000410000 */
        /* <DEDUP_REMOVED lines=23> */
[----:B------:R2:W4:Y:S01]  /*d8d0*/  @P0 MUFU.LG2 R2, R4 ;  /* 0x0000000400020308 */ /* 0x0005220000000c00 */
[----:B-----5:R-:W-:Y:S02]  /*d8e0*/  @P2 FMUL.FTZ R8, R6, 0.69314718246459960938 ;  /* 0x3f31721806082820 */ /* 0x020fe40000410000 */
[----:B------:R-:W-:Y:S02]  /*d8f0*/  @P2 FMUL.FTZ R6, R3, c[0x0][0x2d0] ;  /* 0x0000b40003062a20 */ /* 0x000fe40000410000 */
[----:B-1----:R-:W-:Y:S02]  /*d900*/  @P1 FMUL.FTZ R5, R5, 0.69314718246459960938 ;  /* 0x3f31721805051820 */ /* 0x002fe40000410000 */
[----:B------:R-:W-:Y:S02]  /*d910*/  @P1 FMUL.FTZ R3, R10, c[0x0][0x2d0] ;  /* 0x0000b4000a031a20 */ /* 0x000fe40000410000 */
[----:B---3--:R-:W-:-:S02]  /*d920*/  FMUL.FTZ R142, R0, R142 ;  /* 0x0000008e008e7220 */ /* 0x008fc40000410000 */
[----:B------:R-:W-:Y:S01]  /*d930*/  @P1 FFMA.FTZ R23, R3, R102, R5 ;  /* 0x0000006603171223 */ /* 0x000fe20000010005 */
[----:B------:R-:W-:Y:S01]  /*d940*/  @P0 MOV R3, 0x3f317218 ;  /* 0x3f31721800030802 */ /* 0x000fe20000000f00 */
[C---:B------:R-:W-:Y:S02]  /*d950*/  FMUL.FTZ R143, R0.reuse, R143 ;  /* 0x0000008f008f7220 */ /* 0x040fe40000410000 */
[----:B------:R-:W-:Y:S01]  /*d960*/  FMUL.FTZ R138, R0, R138 ;  /* 0x0000008a008a7220 */ /* 0x000fe20000410000 */
[----:B--2---:R-:W-:Y:S01]  /*d970*/  MOV R4, 0x1 ;  /* 0x0000000100047802 */ /* 0x004fe20000000f00 */
[----:B----4-:R-:W-:Y:S02]  /*d980*/  @P0 FMUL.FTZ R2, R2, 0.69314718246459960938 ;  /* 0x3f31721802020820 */ /* 0x010fe40000410000 */
[----:B------:R-:W-:Y:S02]  /*d990*/  @P0 FMUL.FTZ R3, R3, c[0x0][0x2d0] ;  /* 0x0000b40003030a20 */ /* 0x000fe40000410000 */
        /* <DEDUP_REMOVED lines=20> */
[----:B------:R-:W-:Y:S01]  /*dae0*/  FMUL.FTZ R95, R0, R95 ;  /* 0x0000005f005f7220 */ /* 0x000fe20000410000 */
[----:B------:R-:W-:Y:S01]  /*daf0*/  PRMT R0, R4, 0x7610, R0 ;  /* 0x0000761004007816 */ /* 0x000fe20000000000 */
[----:B------:R-:W-:Y:S02]  /*db00*/  @P3 FFMA.FTZ R21, R7, R104, R9 ;  /* 0x0000006807153223 */ /* 0x000fe40000010009 */
[----:B------:R-:W-:Y:S02]  /*db10*/  @P2 FFMA.FTZ R22, R6, R103, R8 ;  /* 0x0000006706162223 */ /* 0x000fe40000010008 */
[----:B------:R-:W-:Y:S02]  /*db20*/  @P0 FFMA.FTZ R20, R3, R101, R2 ;  /* 0x0000006503140223 */ /* 0x000fe40000010002 */
.L_x_1255:
[----:B--2---:R2:W5:Y:S01]  /*db30*/  LDL R7, [R1+0x78] ;  /* 0x0000780001077983 */ /* 0x0045620000100800 */
[----:B------:R-:W-:Y:S03]  /*db40*/  BSSY B0, `(.L_x_1296) ;  /* 0x0000012000007945 */ /* 0x000fe60003800000 */
[----:B------:R-:W3:Y:S02]  /*db50*/  S2R R6, SR_TID.X ;  /* 0x0000000000067919 */ /* 0x000ee40000002100 */
[----:B---3--:R-:W-:-:S13]  /*db60*/  LOP3.LUT P0, RZ, R6, 0x7f, RZ, 0xc0, !PT ;  /* 0x0000007f06ff7812 */ /* 0x008fda000780c0ff */
[----:B------:R-:W-:Y:S05]  /*db70*/  @P0 BRA `(.L_x_1297) ;  /* 0x000000e000000947 */ /* 0x000fea0003800000 */
[----:B--2---:R-:W2:Y:S01]  /*db80*/  S2R R4, SR_LANEID ;  /* 0x0000000000047919 */ /* 0x004ea20000000000 */
[----:B------:R-:W-:Y:S01]  /*db90*/  VOTEU.ANY UR4, UPT, PT ;  /* 0x0000000000047886 */ /* 0x000fe200038e0100 */
[----:B------:R-:W-:Y:S01]  /*dba0*/  IMAD.MOV.U32 R5, RZ, RZ, c[0x0][0x584] ;  /* 0x00016100ff057624 */ /* 0x000fe200078e00ff */
[----:B------:R-:W2:Y:S08]  /*dbb0*/  FLO.U32 R3, UR4 ;  /* 0x0000000400037d00 */ /* 0x000eb000080e0000 */
[----:B------:R-:W3:Y:S01]  /*dbc0*/  POPC R2, UR4 ;  /* 0x0000000400027d09 */ /* 0x000ee20008000000 */
[----:B--2---:R-:W-:Y:S01]  /*dbd0*/  ISETP.EQ.U32.AND P0, PT, R3, R4, PT ;  /* 0x000000040300720c */ /* 0x004fe20003f02070 */
[----:B------:R-:W-:-:S12]  /*dbe0*/  IMAD.MOV.U32 R4, RZ, RZ, c[0x0][0x580] ;  /* 0x00016000ff047624 */ /* 0x000fd800078e00ff */
[----:B---3--:R2:W3:Y:S04]  /*dbf0*/  @P0 ATOMG.E.ADD.STRONG.GPU PT, R2, [R4.64], R2 ;  /* 0x00000002040209a8 */ /* 0x0084e800081ee1c6 */
[----:B--2---:R-:W2:Y:S04]  /*dc00*/  S2R R4, SR_LTMASK ;  /* 0x0000000000047919 */ /* 0x004ea80000003900 */
[----:B---3--:R2:W3:Y:S02]  /*dc10*/  SHFL.IDX PT, R3, R2, R3, 0x1f ;  /* 0x00001f0302037589 */ /* 0x0084e400000e0000 */
[----:B--2---:R-:W-:-:S06]  /*dc20*/  LOP3.LUT R2, R4, UR4, RZ, 0xc0, !PT ;  /* 0x0000000404027c12 */ /* 0x004fcc000f8ec0ff */
[----:B------:R-:W3:Y:S02]  /*dc30*/  POPC R2, R2 ;  /* 0x0000000200027309 */ /* 0x000ee40000000000 */
[----:B---3-5:R-:W-:-:S05]  /*dc40*/  IADD3 R7, R3, c[0x0][0xc], R2 ;  /* 0x0000030003077a10 */ /* 0x028fca0007ffe002 */
[----:B------:R2:W-:Y:S02]  /*dc50*/  STL [R1+0x78], R7 ;  /* 0x0000780701007387 */ /* 0x0005e40000100800 */
.L_x_1297:
[----:B--2---:R-:W-:Y:S05]  /*dc60*/  BSYNC B0 ;  /* 0x0000000000007941 */ /* 0x004fea0003800000 */
.L_x_1296:
[----:B------:R-:W-:Y:S01]  /*dc70*/  PRMT R0, R0, 0x9910, RZ ;  /* 0x0000991000007816 */ /* 0x000fe200000000ff */
[----:B------:R-:W-:Y:S01]  /*dc80*/  BSSY B1, `(.L_x_1298) ;  /* 0x000018d000017945 */ /* 0x000fe20003800000 */
[----:B-----5:R-:W-:Y:S02]  /*dc90*/  IMAD.MOV.U32 R24, RZ, RZ, R7 ;  /* 0x000000ffff187224 */ /* 0x020fe400078e0007 */
[----:B------:R-:W-:-:S13]  /*dca0*/  ISETP.NE.AND P0, PT, R0, RZ, PT ;  /* 0x000000ff0000720c */ /* 0x000fda0003f05270 */
[----:B------:R-:W-:Y:S05]  /*dcb0*/  @!P0 BRA `(.L_x_1299) ;  /* 0x000015d000008947 */ /* 0x000fea0003800000 */
[----:B------:R-:W-:Y:S01]  /*dcc0*/  WARPSYNC 0xffffffff ;  /* 0xffffffff00007948 */ /* 0x000fe20003800000 */
[----:B------:R-:W-:Y:S06]  /*dcd0*/  BAR.SYNC.DEFER_BLOCKING 0x1, 0x80 ;  /* 0x0042000000007b1d */ /* 0x000fec0000010000 */
[----:B------:R-:W-:Y:S05]  /*dce0*/  BRA.CONV ~URZ, `(.L_x_1300) ;  /* 0x000000837f007947 */ /* 0x000fea000b800000 */
[----:B------:R-:W-:Y:S01]  /*dcf0*/  SHF.R.S32.HI R2, RZ, 0x1f, R6 ;  /* 0x0000001fff027819 */ /* 0x000fe20000011406 */
[----:B------:R-:W-:Y:S02]  /*dd00*/  IMAD.MOV.U32 R223, RZ, RZ, RZ ;  /* 0x000000ffffdf7224 */ /* 0x000fe400078e00ff */
[----:B------:R-:W-:Y:S01]  /*dd10*/  IMAD.MOV.U32 R3, RZ, RZ, 0x1f ;  /* 0x0000001fff037424 */ /* 0x000fe200078e00ff */
[----:B------:R-:W-:-:S04]  /*dd20*/  LEA.HI R2, R2, R6, RZ, 0x7 ;  /* 0x0000000602027211 */ /* 0x000fc800078f38ff */
[----:B------:R-:W-:-:S05]  /*dd30*/  SHF.R.S32.HI R2, RZ, 0x7, R2 ;  /* 0x00000007ff027819 */ /* 0x000fca0000011402 */
[----:B------:R-:W-:Y:S01]  /*dd40*/  IMAD.MOV.U32 R0, RZ, RZ, R2 ;  /* 0x000000ffff007224 */ /* 0x000fe200078e0002 */
[----:B------:R-:W-:Y:S02]  /*dd50*/  MOV R2, 0xdd70 ;  /* 0x0000dd7000027802 */ /* 0x000fe40000000f00 */
[----:B-1----:R-:W-:Y:S05]  /*dd60*/  CALL.REL.NOINC `($__internal_18_$__cuda_sm70_shflsync_idx_p) ;  /* 0x000048c000007944 */ /* 0x002fea0003c00000 */
.L_x_1300:
[----:B------:R-:W2:Y:S04]  /*dd70*/  LDL.LU R4, [R1+0x40] ;  /* 0x0000400001047983 */ /* 0x000ea80000300800 */
[----:B------:R-:W3:Y:S04]  /*dd80*/  LDL R8, [R1+0xb0] ;  /* 0x0000b00001087983 */ /* 0x000ee80000100800 */
[----:B------:R-:W4:Y:S04]  /*dd90*/  LDL.LU R13, [R1+0x3c] ;  /* 0x00003c00010d7983 */ /* 0x000f280000300800 */
[----:B------:R-:W3:Y:S04]  /*dda0*/  LDL.LU R16, [R1+0x44] ;  /* 0x0000440001107983 */ /* 0x000ee80000300800 */
[----:B------:R-:W3:Y:S01]  /*ddb0*/  LDL.LU R15, [R1+0x74] ;  /* 0x00007400010f7983 */ /* 0x000ee20000300800 */
[----:B------:R-:W-:-:S03]  /*ddc0*/  MOV R3, 0x1 ;  /* 0x0000000100037802 */ /* 0x000fc60000000f00 */
[----:B------:R-:W3:Y:S01]  /*ddd0*/  LDL R14, [R1+0xb8] ;  /* 0x0000b800010e7983 */ /* 0x000ee20000100800 */
[----:B------:R-:W-:-:S03]  /*dde0*/  ISETP.NE.AND P0, PT, R3, c[0x0][0x4e8], PT ;  /* 0x00013a0003007a0c */ /* 0x000fc60003f05270 */
[----:B------:R1:W5:Y:S04]  /*ddf0*/  LDL R48, [R1+0xac] ;  /* 0x0000ac0001307983 */ /* 0x0003680000100800 */
        /* <DEDUP_REMOVED lines=22> */
[----:B------:R1:W5:Y:S01]  /*df60*/  LDL R25, [R1+0x4c] ;  /* 0x00004c0001197983 */ /* 0x0003620000100800 */
[----:B------:R-:W-:-:S02]  /*df70*/  ULDC UR5, c[0x0][0x4e8] ;  /* 0x00013a0000057ab9 */ /* 0x000fc40000000800 */
[----:B------:R-:W-:Y:S02]  /*df80*/  ULDC UR4, c[0x0][0x388] ;  /* 0x0000e20000047ab9 */ /* 0x000fe40000000800 */
[----:B------:R-:W-:Y:S01]  /*df90*/  UIMAD UR4, UR5, UR4, URZ ;  /* 0x00000004050472a4 */ /* 0x000fe2000f8e023f */
[----:B------:R-:W-:Y:S01]  /*dfa0*/  BSSY B0, `(.L_x_1301) ;  /* 0x000008f000007945 */ /* 0x000fe20003800000 */
[----:B--2---:R-:W-:Y:S01]  /*dfb0*/  SHF.R.S32.HI R0, RZ, 0x1f, R4 ;  /* 0x0000001fff007819 */ /* 0x004fe20000011404 */
[----:B------:R-:W-:-:S04]  /*dfc0*/  IMAD.WIDE.U32 R6, R4, c[0x0][0x4d0], RZ ;  /* 0x0001340004067a25 */ /* 0x000fc800078e00ff */
[C---:B------:R-:W-:Y:S02]  /*dfd0*/  IMAD R2, R0.reuse, c[0x0][0x4d0], RZ ;  /* 0x0001340000027a24 */ /* 0x040fe400078e02ff */
[----:B------:R-:W-:Y:S02]  /*dfe0*/  IMAD R0, R0, c[0x0][0x438], RZ ;  /* 0x00010e0000007a24 */ /* 0x000fe400078e02ff */
[C---:B------:R-:W-:Y:S02]  /*dff0*/  IMAD R2, R4.reuse, c[0x0][0x4d4], R2 ;  /* 0x0001350004027a24 */ /* 0x040fe400078e0202 */
[C---:B------:R-:W-:Y:S02]  /*e000*/  IMAD R0, R4.reuse, c[0x0][0x43c], R0 ;  /* 0x00010f0004007a24 */ /* 0x040fe400078e0200 */
[----:B------:R-:W-:Y:S01]  /*e010*/  IMAD.WIDE.U32 R4, R4, c[0x0][0x438], RZ ;  /* 0x00010e0004047a25 */ /* 0x000fe200078e00ff */
[----:B------:R-:W-:Y:S02]  /*e020*/  IADD3 R7, R7, R2, RZ ;  /* 0x0000000207077210 */ /* 0x000fe40007ffe0ff */
[----:B----4-:R-:W-:Y:S01]  /*e030*/  SHF.R.S32.HI R2, RZ, 0x1f, R13 ;  /* 0x0000001fff027819 */ /* 0x010fe2000001140d */
[----:B------:R-:W-:Y:S01]  /*e040*/  IMAD.IADD R5, R5, 0x1, R0 ;  /* 0x0000000105057824 */ /* 0x000fe200078e0200 */
[----:B---3--:R-:W-:Y:S01]  /*e050*/  IADD3 R0, R8, R15, RZ ;  /* 0x0000000f08007210 */ /* 0x008fe20007ffe0ff */
[----:B------:R-:W-:-:S04]  /*e060*/  IMAD.WIDE.U32 R6, R13, c[0x0][0x4d8], R6 ;  /* 0x000136000d067a25 */ /* 0x000fc800078e0006 */
[----:B------:R-:W-:-:S04]  /*e070*/  @P0 IMAD.HI.U32 R10, R0, c[0x0][0x4ec], RZ ;  /* 0x00013b00000a0a27 */ /* 0x000fc800078e00ff */
[C---:B------:R-:W-:Y:S02]  /*e080*/  IMAD R9, R2.reuse, c[0x0][0x4d8], RZ ;  /* 0x0001360002097a24 */ /* 0x040fe400078e02ff */
[----:B------:R-:W-:Y:S01]  /*e090*/  IMAD R8, R2, c[0x0][0x440], RZ ;  /* 0x0001100002087a24 */ /* 0x000fe200078e02ff */
[----:B------:R-:W-:Y:S01]  /*e0a0*/  MOV R2, R0 ;  /* 0x0000000000027202 */ /* 0x000fe20000000f00 */
[----:B------:R-:W-:Y:S01]  /*e0b0*/  IMAD.MOV.U32 R3, RZ, RZ, R0 ;  /* 0x000000ffff037224 */ /* 0x000fe200078e0000 */
[----:B------:R-:W-:Y:S01]  /*e0c0*/  @P0 SHF.R.U32.HI R3, RZ, c[0x0][0x4f0], R10 ;  /* 0x00013c00ff030a19 */ /* 0x000fe2000001160a */
[C---:B-1----:R-:W-:Y:S02]  /*e0d0*/  IMAD R11, R13.reuse, c[0x0][0x4dc], R9 ;  /* 0x000137000d0b7a24 */ /* 0x042fe400078e0209 */
[----:B------:R-:W-:Y:S01]  /*e0e0*/  IMAD R12, R13, c[0x0][0x444], R8 ;  /* 0x000111000d0c7a24 */ /* 0x000fe200078e0208 */
[----:B------:R-:W-:Y:S01]  /*e0f0*/  SHF.R.S32.HI R8, RZ, 0x1f, R16 ;  /* 0x0000001fff087819 */ /* 0x000fe20000011410 */
[----:B------:R-:W-:-:S04]  /*e100*/  @P0 IMAD.HI.U32 R9, R0, c[0x0][0x4ec], RZ ;  /* 0x00013b0000090a27 */ /* 0x000fc800078e00ff */
[----:B------:R-:W-:Y:S01]  /*e110*/  IMAD.WIDE.U32 R4, R13, c[0x0][0x440], R4 ;  /* 0x000110000d047a25 */ /* 0x000fe200078e0004 */
[----:B------:R-:W-:-:S03]  /*e120*/  @P0 SHF.R.U32.HI R2, RZ, c[0x0][0x4f0], R9 ;  /* 0x00013c00ff020a19 */ /* 0x000fc60000011609 */
[----:B------:R-:W-:Y:S02]  /*e130*/  IMAD.MOV R10, RZ, RZ, -R3 ;  /* 0x000000ffff0a7224 */ /* 0x000fe400078e0a03 */
[C---:B------:R-:W-:Y:S01]  /*e140*/  IMAD R9, R8.reuse, c[0x0][0x4e0], RZ ;  /* 0x0001380008097a24 */ /* 0x040fe200078e02ff */
[----:B------:R-:W-:Y:S01]  /*e150*/  IADD3 R5, R5, R12, RZ ;  /* 0x0000000c05057210 */ /* 0x000fe20007ffe0ff */
[----:B------:R-:W-:Y:S02]  /*e160*/  IMAD.IADD R7, R7, 0x1, R11 ;  /* 0x0000000107077824 */ /* 0x000fe400078e020b */
[----:B------:R-:W-:Y:S02]  /*e170*/  IMAD R8, R8, c[0x0][0x448], RZ ;  /* 0x0001120008087a24 */ /* 0x000fe400078e02ff */
[----:B------:R-:W-:Y:S02]  /*e180*/  IMAD R10, R10, c[0x0][0x4e8], R0 ;  /* 0x00013a000a0a7a24 */ /* 0x000fe400078e0200 */
[C---:B------:R-:W-:Y:S01]  /*e190*/  IMAD R12, R16.reuse, c[0x0][0x44c], R8 ;  /* 0x00011300100c7a24 */ /* 0x040fe200078e0208 */
[----:B------:R-:W-:Y:S01]  /*e1a0*/  SHF.R.S32.HI R8, RZ, 0x1f, R2 ;  /* 0x0000001fff087819 */ /* 0x000fe20000011402 */
[----:B------:R-:W-:-:S04]  /*e1b0*/  IMAD.WIDE.U32 R6, R16, c[0x0][0x4e0], R6 ;  /* 0x0001380010067a25 */ /* 0x000fc800078e0006 */
[C---:B------:R-:W-:Y:S01]  /*e1c0*/  IMAD R13, R16.reuse, c[0x0][0x4e4], R9 ;  /* 0x00013900100d7a24 */ /* 0x040fe200078e0209 */
[----:B------:R-:W-:Y:S01]  /*e1d0*/  SHF.R.S32.HI R9, RZ, 0x1f, R10 ;  /* 0x0000001fff097819 */ /* 0x000fe2000001140a */
[----:B------:R-:W-:Y:S01]  /*e1e0*/  IMAD.WIDE.U32 R4, R16, c[0x0][0x448], R4 ;  /* 0x0001120010047a25 */ /* 0x000fe200078e0004 */
[----:B------:R-:W-:Y:S02]  /*e1f0*/  SHF.R.S32.HI R11, RZ, 0x1f, R3 ;  /* 0x0000001fff0b7819 */ /* 0x000fe40000011403 */
[----:B------:R-:W-:Y:S01]  /*e200*/  IADD3 R6, P0, R3, R6, RZ ;  /* 0x0000000603067210 */ /* 0x000fe20007f1e0ff */
[----:B------:R-:W-:Y:S01]  /*e210*/  IMAD R3, R8, c[0x0][0x430], RZ ;  /* 0x00010c0008037a24 */ /* 0x000fe200078e02ff */
[----:B------:R-:W-:Y:S01]  /*e220*/  IADD3 R5, R5, R12, RZ ;  /* 0x0000000c05057210 */ /* 0x000fe20007ffe0ff */
[----:B------:R-:W-:Y:S01]  /*e230*/  IMAD R8, R9, c[0x0][0x4c8], RZ ;  /* 0x0001320009087a24 */ /* 0x000fe200078e02ff */
[----:B------:R-:W-:Y:S01]  /*e240*/  IADD3.X R7, R11, R7, R13, P0, !PT ;  /* 0x000000070b077210 */ /* 0x000fe200007fe40d */
[----:B------:R-:W-:-:S02]  /*e250*/  IMAD R11, R2, c[0x0][0x434], R3 ;  /* 0x00010d00020b7a24 */ /* 0x000fc400078e0203 */
[----:B------:R-:W-:Y:S02]  /*e260*/  IMAD R12, R10, c[0x0][0x4cc], R8 ;  /* 0x000133000a0c7a24 */ /* 0x000fe400078e0208 */
[----:B------:R-:W-:-:S04]  /*e270*/  IMAD.WIDE.U32 R8, R2, c[0x0][0x430], R4 ;  /* 0x00010c0002087a25 */ /* 0x000fc800078e0004 */
[----:B------:R-:W-:Y:S01]  /*e280*/  IMAD.WIDE.U32 R4, R10, c[0x0][0x4c8], R6 ;  /* 0x000132000a047a25 */ /* 0x000fe200078e0006 */
[----:B------:R-:W-:-:S03]  /*e290*/  IADD3 R7, R9, R11, RZ ;  /* 0x0000000b09077210 */ /* 0x000fc60007ffe0ff */
[----:B------:R-:W-:Y:S02]  /*e2a0*/  IMAD.MOV R3, RZ, RZ, -R2 ;  /* 0x000000ffff037224 */ /* 0x000fe400078e0a02 */
[----:B------:R-:W-:Y:S02]  /*e2b0*/  IMAD.IADD R9, R5, 0x1, R12 ;  /* 0x0000000105097824 */ /* 0x000fe400078e020c */
[----:B------:R-:W-:Y:S02]  /*e2c0*/  IMAD R5, R3, c[0x0][0x4e8], R0 ;  /* 0x00013a0003057a24 */ /* 0x000fe400078e0200 */
[----:B------:R-:W-:Y:S02]  /*e2d0*/  IMAD.IADD R3, R14, 0x1, R15 ;  /* 0x000000010e037824 */ /* 0x000fe400078e020f */
[----:B------:R-:W1:Y:S01]  /*e2e0*/  S2R R14, SR_TID.X ;  /* 0x00000000000e7919 */ /* 0x000e620000002100 */
[----:B------:R-:W-:-:S04]  /*e2f0*/  LEA R2, P0, R4, c[0x0][0x4a8], 0x2 ;  /* 0x00012a0004027a11 */ /* 0x000fc800078010ff */
[----:B------:R-:W-:Y:S01]  /*e300*/  LEA.HI.X R0, R4, c[0x0][0x4ac], R9, 0x2, P0 ;  /* 0x00012b0004007a11 */ /* 0x000fe200000f1409 */
[----:B------:R-:W-:Y:S04]  /*e310*/  SHFL.IDX PT, R12, R2, RZ, 0x1c1f ;  /* 0x001c1fff020c7589 */ /* 0x000fe800000e0000 */
[----:B------:R-:W2:Y:S04]  /*e320*/  SHFL.IDX PT, R13, R0, RZ, 0x1c1f ;  /* 0x001c1fff000d7589 */ /* 0x000ea800000e0000 */
[----:B------:R-:W-:Y:S01]  /*e330*/  SHFL.IDX PT, R10, R2, 0x1, 0x1c1f ;  /* 0x003c1f00020a7f89 */ /* 0x000fe200000e0000 */
[----:B-1----:R-:W-:-:S04]  /*e340*/  SHF.R.S32.HI R16, RZ, 0x1f, R14 ;  /* 0x0000001fff107819 */ /* 0x002fc8000001140e */
[----:B------:R-:W-:Y:S01]  /*e350*/  LEA.HI R16, R16, R14, RZ, 0x5 ;  /* 0x0000000e10107211 */ /* 0x000fe200078f28ff */
[----:B------:R-:W1:Y:S03]  /*e360*/  SHFL.IDX PT, R11, R0, 0x1, 0x1c1f ;  /* 0x003c1f00000b7f89 */ /* 0x000e6600000e0000 */
[----:B------:R-:W-:-:S04]  /*e370*/  LOP3.LUT R16, R16, 0xffffffe0, RZ, 0xc0, !PT ;  /* 0xffffffe010107812 */ /* 0x000fc800078ec0ff */
[----:B------:R-:W-:Y:S02]  /*e380*/  IADD3 R16, -R16, R14, RZ ;  /* 0x0000000e10107210 */ /* 0x000fe40007ffe1ff */
[C---:B------:R-:W-:Y:S02]  /*e390*/  IADD3 R17, R3.reuse, 0x8, RZ ;  /* 0x0000000803117810 */ /* 0x040fe40007ffe0ff */
[----:B------:R-:W-:Y:S02]  /*e3a0*/  LOP3.LUT P1, RZ, R16, 0x3, RZ, 0xc0, !PT ;  /* 0x0000000310ff7812 */ /* 0x000fe4000782c0ff */
[----:B------:R-:W-:Y:S01]  /*e3b0*/  SHF.R.S32.HI R4, RZ, 0x1f, R5 ;  /* 0x0000001fff047819 */ /* 0x000fe20000011405 */
[----:B------:R-:W-:Y:S01]  /*e3c0*/  SHFL.IDX PT, R9, R0, 0x2, 0x1c1f ;  /* 0x005c1f0000097f89 */ /* 0x000fe200000e0000 */
[----:B------:R-:W-:Y:S02]  /*e3d0*/  MOV R6, R8 ;  /* 0x0000000800067202 */ /* 0x000fe40000000f00 */
[----:B------:R-:W-:Y:S01]  /*e3e0*/  ISETP.GE.OR P4, PT, R3, UR4, P1 ;  /* 0x0000000403007c0c */ /* 0x000fe20008f86670 */
[----:B------:R-:W3:Y:S01]  /*e3f0*/  SHFL.IDX PT, R8, R2, 0x2, 0x1c1f ;  /* 0x005c1f0002087f89 */ /* 0x000ee200000e0000 */
[----:B------:R-:W-:-:S03]  /*e400*/  ISETP.GE.OR P3, PT, R17, UR4, P1 ;  /* 0x0000000411007c0c */ /* 0x000fc60008f66670 */
[----:B------:R-:W-:Y:S04]  /*e410*/  SHFL.IDX PT, R14, R2, 0x3, 0x1c1f ;  /* 0x007c1f00020e7f89 */ /* 0x000fe800000e0000 */
[----:B------:R4:W3:Y:S01]  /*e420*/  SHFL.IDX PT, R15, R0, 0x3, 0x1c1f ;  /* 0x007c1f00000f7f89 */ /* 0x0008e200000e0000 */
[----:B------:R-:W-:-:S03]  /*e430*/  IADD3 R16, R3, 0x40, RZ ;  /* 0x0000004003107810 */ /* 0x000fc60007ffe0ff */
[----:B--2---:R2:W-:Y:S01]  /*e440*/  @!P4 ST.E [R12.64], R21 ;  /* 0x000000150c00c985 */ /* 0x0045e2000c101906 */
[----:B------:R-:W-:-:S03]  /*e450*/  ISETP.GE.OR P2, PT, R16, UR4, P1 ;  /* 0x0000000410007c0c */ /* 0x000fc60008f46670 */
[----:B-1----:R2:W-:Y:S01]  /*e460*/  @!P3 ST.E [R10.64], R22 ;  /* 0x000000160a00b985 */ /* 0x0025e2000c101906 */
[----:B------:R-:W-:Y:S01]  /*e470*/  ISETP.GE.AND P3, PT, R3, UR4, PT ;  /* 0x0000000403007c0c */ /* 0x000fe2000bf66270 */
[----:B----4-:R-:W-:-:S04]  /*e480*/  IMAD R0, R4, c[0x0][0x428], RZ ;  /* 0x00010a0004007a24 */ /* 0x010fc800078e02ff */
[C---:B------:R-:W-:Y:S02]  /*e490*/  IMAD R0, R5.reuse, c[0x0][0x42c], R0 ;  /* 0x00010b0005007a24 */ /* 0x040fe400078e0200 */
[----:B------:R-:W-:Y:S01]  /*e4a0*/  IMAD.WIDE.U32 R4, R5, c[0x0][0x428], R6 ;  /* 0x00010a0005047a25 */ /* 0x000fe200078e0006 */
[----:B------:R-:W-:-:S04]  /*e4b0*/  IADD3 R6, R3, 0x48, RZ ;  /* 0x0000004803067810 */ /* 0x000fc80007ffe0ff */
[----:B------:R-:W-:Y:S01]  /*e4c0*/  ISETP.GE.OR P1, PT, R6, UR4, P1 ;  /* 0x0000000406007c0c */ /* 0x000fe20008f26670 */
[----:B------:R-:W-:Y:S01]  /*e4d0*/  IMAD.IADD R0, R5, 0x1, R0 ;  /* 0x0000000105007824 */ /* 0x000fe200078e0200 */
[C---:B------:R-:W-:Y:S01]  /*e4e0*/  LEA R19, P0, R4.reuse, c[0x0][0x400], 0x2 ;  /* 0x0001000004137a11 */ /* 0x040fe200078010ff */
[----:B---3--:R2:W-:Y:S03]  /*e4f0*/  @!P2 ST.E [R8.64], R23 ;  /* 0x000000170800a985 */ /* 0x0085e6000c101906 */
[----:B------:R-:W-:Y:S02]  /*e500*/  LEA.HI.X R18, R4, c[0x0][0x404], R0, 0x2, P0 ;  /* 0x0001010004127a11 */ /* 0x000fe400000f1400 */
[----:B------:R2:W1:Y:S01]  /*e510*/  SHFL.IDX PT, R0, R19, RZ, 0x1c1f ;  /* 0x001c1fff13007589 */ /* 0x00046200000e0000 */
[----:B------:R-:W-:Y:S02]  /*e520*/  ISETP.GE.AND P2, PT, R17, UR4, PT ;  /* 0x0000000411007c0c */ /* 0x000fe4000bf46270 */
[----:B------:R-:W-:Y:S01]  /*e530*/  ISETP.GE.AND P0, PT, R6, UR4, PT ;  /* 0x0000000406007c0c */ /* 0x000fe2000bf06270 */
[----:B------:R2:W3:Y:S04]  /*e540*/  SHFL.IDX PT, R2, R18, RZ, 0x1c1f ;  /* 0x001c1fff12027589 */ /* 0x0004e800000e0000 */
[----:B------:R2:W-:Y:S01]  /*e550*/  @!P1 ST.E [R14.64], R20 ;  /* 0x000000140e009985 */ /* 0x0005e2000c101906 */
[----:B------:R-:W-:Y:S01]  /*e560*/  ISETP.GE.AND P1, PT, R16, UR4, PT ;  /* 0x0000000410007c0c */ /* 0x000fe2000bf26270 */
[----:B------:R-:W-:Y:S07]  /*e570*/  @P3 BRA `(.L_x_1302) ;  /* 0x0000031000003947 */ /* 0x000fee0003800000 */
[----:B-----5:R-:W-:Y:S02]  /*e580*/  ISETP.GE.AND P4, PT, R47, c[0x0][0x3c8], PT ;  /* 0x0000f2002f007a0c */ /* 0x020fe40003f86270 */
[----:B------:R-:W-:-:S02]  /*e590*/  ISETP.GE.AND P3, PT, R45, c[0x0][0x3c8], PT ;  /* 0x0000f2002d007a0c */ /* 0x000fc40003f66270 */
[----:B------:R-:W-:-:S09]  /*e5a0*/  ISETP.GE.AND P6, PT, R29, c[0x0][0x3c8], PT ;  /* 0x0000f2001d007a0c */ /* 0x000fd20003fc6270 */
[----:B-1----:R-:W-:-:S04]  /*e5b0*/  @!P4 LEA R4, P5, R47, R0, 0x2 ;  /* 0x000000002f04c211 */ /* 0x002fc800078a10ff */
[----:B---3--:R-:W-:Y:S02]  /*e5c0*/  @!P4 LEA.HI.X R5, R47, R2, R48, 0x2, P5 ;  /* 0x000000022f05c211 */ /* 0x008fe400028f1430 */
[----:B------:R-:W-:-:S03]  /*e5d0*/  ISETP.GE.AND P5, PT, R43, c[0x0][0x3c8], PT ;  /* 0x0000f2002b007a0c */ /* 0x000fc60003fa6270 */
[----:B------:R1:W-:Y:S02]  /*e5e0*/  @!P4 ST.E.64 [R4.64], R144 ;  /* 0x000000900400c985 */ /* 0x0003e4000c101b06 */
[----:B-1----:R-:W-:-:S04]  /*e5f0*/  @!P3 LEA R4, P4, R45, R0, 0x2 ;  /* 0x000000002d04b211 */ /* 0x002fc800078810ff */
[----:B------:R-:W-:Y:S02]  /*e600*/  @!P3 LEA.HI.X R5, R45, R2, R46, 0x2, P4 ;  /* 0x000000022d05b211 */ /* 0x000fe400020f142e */
        /* <DEDUP_REMOVED lines=25> */
[----:B------:R1:W-:Y:S01]  /*e7a0*/  @!P3 ST.E.64 [R4.64], R172 ;  /* 0x000000ac0400b985 */ /* 0x0003e2000c101b06 */
[----:B--2---:R-:W-:-:S04]  /*e7b0*/  @!P5 LEA R10, P3, R31, R0, 0x2 ;  /* 0x000000001f0ad211 */ /* 0x004fc800078610ff */
[----:B------:R-:W-:Y:S02]  /*e7c0*/  @!P5 LEA.HI.X R11, R31, R2, R32, 0x2, P3 ;  /* 0x000000021f0bd211 */ /* 0x000fe400018f1420 */
[----:B------:R-:W-:Y:S02]  /*e7d0*/  ISETP.GE.AND P5, PT, R27, c[0x0][0x3c8], PT ;  /* 0x0000f2001b007a0c */ /* 0x000fe40003fa6270 */
[----:B------:R-:W-:-:S04]  /*e7e0*/  @!P6 LEA R8, P3, R29, R0, 0x2 ;  /* 0x000000001d08e211 */ /* 0x000fc800078610ff */
[----:B------:R-:W-:-:S07]  /*e7f0*/  @!P6 LEA.HI.X R9, R29, R2, R30, 0x2, P3 ;  /* 0x000000021d09e211 */ /* 0x000fce00018f141e */
[----:B------:R-:W-:-:S04]  /*e800*/  @!P5 LEA R6, P3, R27, R0, 0x2 ;  /* 0x000000001b06d211 */ /* 0x000fc800078610ff */
[----:B------:R-:W-:Y:S02]  /*e810*/  @!P5 LEA.HI.X R7, R27, R2, R28, 0x2, P3 ;  /* 0x000000021b07d211 */ /* 0x000fe400018f141c */
[----:B-1----:R-:W-:-:S04]  /*e820*/  @!P4 LEA R4, P3, R25, R0, 0x2 ;  /* 0x000000001904c211 */ /* 0x002fc800078610ff */
[----:B------:R-:W-:Y:S02]  /*e830*/  @!P4 LEA.HI.X R5, R25, R2, R26, 0x2, P3 ;  /* 0x000000021905c211 */ /* 0x000fe400018f141a */
[----:B------:R-:W-:-:S13]  /*e840*/  ISETP.GE.AND P3, PT, R31, c[0x0][0x3c8], PT ;  /* 0x0000f2001f007a0c */ /* 0x000fda0003f66270 */
[----:B------:R1:W-:Y:S04]  /*e850*/  @!P3 ST.E.64 [R10.64], R68 ;  /* 0x000000440a00b985 */ /* 0x0003e8000c101b06 */
[----:B------:R1:W-:Y:S04]  /*e860*/  @!P6 ST.E.64 [R8.64], R80 ;  /* 0x000000500800e985 */ /* 0x0003e8000c101b06 */
[----:B------:R1:W-:Y:S04]  /*e870*/  @!P5 ST.E.64 [R6.64], R84 ;  /* 0x000000540600d985 */ /* 0x0003e8000c101b06 */
[----:B------:R1:W-:Y:S02]  /*e880*/  @!P4 ST.E.64 [R4.64], R96 ;  /* 0x000000600400c985 */ /* 0x0003e4000c101b06 */
.L_x_1302:
[----:B------:R-:W-:Y:S05]  /*e890*/  BSYNC B0 ;  /* 0x0000000000007941 */ /* 0x000fea0003800000 */
.L_x_1301:
[----:B---3--:R3:W4:Y:S01]  /*e8a0*/  SHFL.IDX PT, R2, R18, 0x1, 0x1c1f ;  /* 0x003c1f0012027f89 */ /* 0x00872200000e0000 */
[----:B------:R-:W-:Y:S03]  /*e8b0*/  BSSY B0, `(.L_x_1303) ;  /* 0x0000033000007945 */ /* 0x000fe60003800000 */
[----:B-1----:R3:W1:Y:S01]  /*e8c0*/  SHFL.IDX PT, R0, R19, 0x1, 0x1c1f ;  /* 0x003c1f0013007f89 */ /* 0x00266200000e0000 */
[----:B------:R-:W-:Y:S05]  /*e8d0*/  @P2 BRA `(.L_x_1304) ;  /* 0x0000030000002947 */ /* 0x000fea0003800000 */
[----:B-----5:R-:W-:Y:S02]  /*e8e0*/  ISETP.GE.AND P2, PT, R47, c[0x0][0x3c8], PT ;  /* 0x0000f2002f007a0c */ /* 0x020fe40003f46270 */
[----:B------:R-:W-:-:S02]  /*e8f0*/  ISETP.GE.AND P3, PT, R45, c[0x0][0x3c8], PT ;  /* 0x0000f2002d007a0c */ /* 0x000fc40003f66270 */
[----:B------:R-:W-:-:S09]  /*e900*/  ISETP.GE.AND P5, PT, R43, c[0x0][0x3c8], PT ;  /* 0x0000f2002b007a0c */ /* 0x000fd20003fa6270 */
[----:B-1----:R-:W-:-:S04]  /*e910*/  @!P2 LEA R4, P4, R47, R0, 0x2 ;  /* 0x000000002f04a211 */ /* 0x002fc800078810ff */
[----:B----4-:R-:W-:Y:S02]  /*e920*/  @!P2 LEA.HI.X R5, R47, R2, R48, 0x2, P4 ;  /* 0x000000022f05a211 */ /* 0x010fe400020f1430 */
[----:B------:R-:W-:-:S03]  /*e930*/  @!P3 LEA R6, P4, R45, R0, 0x2 ;  /* 0x000000002d06b211 */ /* 0x000fc600078810ff */
[----:B------:R1:W-:Y:S01]  /*e940*/  @!P2 ST.E.64 [R4.64], R146 ;  /* 0x000000920400a985 */ /* 0x0003e2000c101b06 */
[----:B------:R-:W-:Y:S02]  /*e950*/  @!P3 LEA.HI.X R7, R45, R2, R46, 0x2, P4 ;  /* 0x000000022d07b211 */ /* 0x000fe400020f142e */
[----:B------:R-:W-:-:S03]  /*e960*/  ISETP.GE.AND P2, PT, R41, c[0x0][0x3c8], PT ;  /* 0x0000f20029007a0c */ /* 0x000fc60003f46270 */
[----:B------:R4:W-:Y:S01]  /*e970*/  @!P3 ST.E.64 [R6.64], R150 ;  /* 0x000000960600b985 */ /* 0x0009e2000c101b06 */
[----:B------:R-:W-:Y:S02]  /*e980*/  ISETP.GE.AND P3, PT, R39, c[0x0][0x3c8], PT ;  /* 0x0000f20027007a0c */ /* 0x000fe40003f66270 */
[----:B-1----:R-:W-:-:S04]  /*e990*/  @!P5 LEA R4, P4, R43, R0, 0x2 ;  /* 0x000000002b04d211 */ /* 0x002fc800078810ff */
[----:B------:R-:W-:-:S03]  /*e9a0*/  @!P5 LEA.HI.X R5, R43, R2, R44, 0x2, P4 ;  /* 0x000000022b05d211 */ /* 0x000fc600020f142c */
[----:B----4-:R-:W-:Y:S02]  /*e9b0*/  @!P2 LEA R6, P4, R41, R0, 0x2 ;  /* 0x000000002906a211 */ /* 0x010fe400078810ff */
[----:B------:R1:W-:Y:S01]  /*e9c0*/  @!P5 ST.E.64 [R4.64], R154 ;  /* 0x0000009a0400d985 */ /* 0x0003e2000c101b06 */
[----:B------:R-:W-:Y:S02]  /*e9d0*/  ISETP.GE.AND P5, PT, R37, c[0x0][0x3c8], PT ;  /* 0x0000f20025007a0c */ /* 0x000fe40003fa6270 */
[----:B------:R-:W-:-:S05]  /*e9e0*/  @!P2 LEA.HI.X R7, R41, R2, R42, 0x2, P4 ;  /* 0x000000022907a211 */ /* 0x000fca00020f142a */
[----:B------:R4:W-:Y:S01]  /*e9f0*/  @!P2 ST.E.64 [R6.64], R158 ;  /* 0x0000009e0600a985 */ /* 0x0009e2000c101b06 */
[----:B------:R-:W-:Y:S02]  /*ea00*/  ISETP.GE.AND P2, PT, R35, c[0x0][0x3c8], PT ;  /* 0x0000f20023007a0c */ /* 0x000fe40003f46270 */
[----:B-1----:R-:W-:-:S04]  /*ea10*/  @!P3 LEA R4, P4, R39, R0, 0x2 ;  /* 0x000000002704b211 */ /* 0x002fc800078810ff */
[----:B------:R-:W-:Y:S02]  /*ea20*/  @!P3 LEA.HI.X R5, R39, R2, R40, 0x2, P4 ;  /* 0x000000022705b211 */ /* 0x000fe400020f1428 */
[----:B----4-:R-:W-:-:S03]  /*ea30*/  @!P5 LEA R6, P4, R37, R0, 0x2 ;  /* 0x000000002506d211 */ /* 0x010fc600078810ff */
        /* <DEDUP_REMOVED lines=12> */
[----:B------:R-:W-:Y:S02]  /*eb00*/  ISETP.GE.AND P3, PT, R27, c[0x0][0x3c8], PT ;  /* 0x0000f2001b007a0c */ /* 0x000fe40003f66270 */
[----:B-1----:R-:W-:-:S04]  /*eb10*/  @!P5 LEA R4, P2, R31, R0, 0x2 ;  /* 0x000000001f04d211 */ /* 0x002fc800078410ff */
[----:B------:R-:W-:Y:S02]  /*eb20*/  @!P5 LEA.HI.X R5, R31, R2, R32, 0x2, P2 ;  /* 0x000000021f05d211 */ /* 0x000fe400010f1420 */
[----:B------:R-:W-:-:S03]  /*eb30*/  ISETP.GE.AND P2, PT, R25, c[0x0][0x3c8], PT ;  /* 0x0000f20019007a0c */ /* 0x000fc60003f46270 */
[----:B------:R1:W-:Y:S01]  /*eb40*/  @!P5 ST.E.64 [R4.64], R70 ;  /* 0x000000460400d985 */ /* 0x0003e2000c101b06 */
[----:B--2---:R-:W-:-:S04]  /*eb50*/  @!P4 LEA R8, P5, R29, R0, 0x2 ;  /* 0x000000001d08c211 */ /* 0x004fc800078a10ff */
[----:B------:R-:W-:Y:S02]  /*eb60*/  @!P4 LEA.HI.X R9, R29, R2, R30, 0x2, P5 ;  /* 0x000000021d09c211 */ /* 0x000fe400028f141e */
[----:B----4-:R-:W-:-:S03]  /*eb70*/  @!P3 LEA R6, P5, R27, R0, 0x2 ;  /* 0x000000001b06b211 */ /* 0x010fc600078a10ff */
[----:B------:R2:W-:Y:S01]  /*eb80*/  @!P4 ST.E.64 [R8.64], R82 ;  /* 0x000000520800c985 */ /* 0x0005e2000c101b06 */
[----:B------:R-:W-:-:S05]  /*eb90*/  @!P3 LEA.HI.X R7, R27, R2, R28, 0x2, P5 ;  /* 0x000000021b07b211 */ /* 0x000fca00028f141c */
[----:B------:R2:W-:Y:S01]  /*eba0*/  @!P3 ST.E.64 [R6.64], R86 ;  /* 0x000000560600b985 */ /* 0x0005e2000c101b06 */
[----:B-1----:R-:W-:-:S04]  /*ebb0*/  @!P2 LEA R4, P5, R25, R0, 0x2 ;  /* 0x000000001904a211 */ /* 0x002fc800078a10ff */
[----:B------:R-:W-:-:S05]  /*ebc0*/  @!P2 LEA.HI.X R5, R25, R2, R26, 0x2, P5 ;  /* 0x000000021905a211 */ /* 0x000fca00028f141a */
[----:B------:R2:W-:Y:S04]  /*ebd0*/  @!P2 ST.E.64 [R4.64], R98 ;  /* 0x000000620400a985 */ /* 0x0005e8000c101b06 */
.L_x_1304:
[----:B------:R-:W-:Y:S05]  /*ebe0*/  BSYNC B0 ;  /* 0x0000000000007941 */ /* 0x000fea0003800000 */
.L_x_1303:
[----:B----4-:R4:W2:Y:S01]  /*ebf0*/  SHFL.IDX PT, R2, R18, 0x2, 0x1c1f ;  /* 0x005c1f0012027f89 */ /* 0x0108a200000e0000 */
[----:B------:R-:W-:Y:S03]  /*ec00*/  BSSY B0, `(.L_x_1305) ;  /* 0x0000033000007945 */ /* 0x000fe60003800000 */
[----:B-1----:R4:W1:Y:S01]  /*ec10*/  SHFL.IDX PT, R0, R19, 0x2, 0x1c1f ;  /* 0x005c1f0013007f89 */ /* 0x00286200000e0000 */
[----:B------:R-:W-:Y:S05]  /*ec20*/  @P1 BRA `(.L_x_1306) ;  /* 0x0000030000001947 */ /* 0x000fea0003800000 */
[----:B-----5:R-:W-:Y:S02]  /*ec30*/  ISETP.GE.AND P3, PT, R47, c[0x0][0x3c8], PT ;  /* 0x0000f2002f007a0c */ /* 0x020fe40003f66270 */
[----:B------:R-:W-:Y:S02]  /*ec40*/  ISETP.GE.AND P5, PT, R45, c[0x0][0x3c8], PT ;  /* 0x0000f2002d007a0c */ /* 0x000fe40003fa6270 */
[----:B------:R-:W-:Y:S02]  /*ec50*/  ISETP.GE.AND P2, PT, R43, c[0x0][0x3c8], PT ;  /* 0x0000f2002b007a0c */ /* 0x000fe40003f46270 */
[----:B------:R-:W-:-:S07]  /*ec60*/  ISETP.GE.AND P1, PT, R41, c[0x0][0x3c8], PT ;  /* 0x0000f20029007a0c */ /* 0x000fce0003f26270 */
[----:B-12---:R-:W-:-:S04]  /*ec70*/  @!P3 LEA R4, P4, R47, R0, 0x2 ;  /* 0x000000002f04b211 */ /* 0x006fc800078810ff */
[----:B------:R-:W-:Y:S02]  /*ec80*/  @!P3 LEA.HI.X R5, R47, R2, R48, 0x2, P4 ;  /* 0x000000022f05b211 */ /* 0x000fe400020f1430 */
[----:B------:R-:W-:-:S03]  /*ec90*/  @!P5 LEA R6, P4, R45, R0, 0x2 ;  /* 0x000000002d06d211 */ /* 0x000fc600078810ff */
        /* <DEDUP_REMOVED lines=15> */
[----:B------:R-:W-:-:S03]  /*ed90*/  @!P5 LEA R8, P4, R37, R0, 0x2 ;  /* 0x000000002508d211 */ /* 0x000fc600078810ff */
[----:B------:R1:W-:Y:S01]  /*eda0*/  @!P3 ST.E.64 [R4.64], R124 ;  /* 0x0000007c0400b985 */ /* 0x0003e2000c101b06 */
[----:B------:R-:W-:Y:S02]  /*edb0*/  @!P5 LEA.HI.X R9, R37, R2, R38, 0x2, P4 ;  /* 0x000000022509d211 */ /* 0x000fe400020f1426 */
[----:B------:R-:W-:Y:S02]  /*edc0*/  ISETP.GE.AND P4, PT, R31, c[0x0][0x3c8], PT ;  /* 0x0000f2001f007a0c */ /* 0x000fe40003f86270 */
[C---:B--2---:R-:W-:Y:S01]  /*edd0*/  @!P2 LEA R6, P3, R35.reuse, R0, 0x2 ;  /* 0x000000002306a211 */ /* 0x044fe200078610ff */
[----:B------:R2:W-:Y:S03]  /*ede0*/  @!P5 ST.E.64 [R8.64], R120 ;  /* 0x000000780800d985 */ /* 0x0005e6000c101b06 */
        /* <DEDUP_REMOVED lines=8> */
[----:B------:R-:W-:Y:S02]  /*ee70*/  ISETP.GE.AND P1, PT, R25, c[0x0][0x3c8], PT ;  /* 0x0000f20019007a0c */ /* 0x000fe40003f26270 */
[----:B------:R-:W-:Y:S02]  /*ee80*/  @!P4 LEA.HI.X R11, R31, R2, R32, 0x2, P5 ;  /* 0x000000021f0bc211 */ /* 0x000fe400028f1420 */
[----:B--2---:R-:W-:-:S03]  /*ee90*/  @!P3 LEA R8, P5, R29, R0, 0x2 ;  /* 0x000000001d08b211 */ /* 0x004fc600078a10ff */
[----:B------:R2:W-:Y:S01]  /*eea0*/  @!P4 ST.E.64 [R10.64], R72 ;  /* 0x000000480a00c985 */ /* 0x0005e2000c101b06 */
[----:B------:R-:W-:Y:S02]  /*eeb0*/  @!P3 LEA.HI.X R9, R29, R2, R30, 0x2, P5 ;  /* 0x000000021d09b211 */ /* 0x000fe400028f141e */
[----:B---3--:R-:W-:-:S03]  /*eec0*/  @!P2 LEA R6, P5, R27, R0, 0x2 ;  /* 0x000000001b06a211 */ /* 0x008fc600078a10ff */
[----:B------:R2:W-:Y:S01]  /*eed0*/  @!P3 ST.E.64 [R8.64], R76 ;  /* 0x0000004c0800b985 */ /* 0x0005e2000c101b06 */
[----:B------:R-:W-:-:S05]  /*eee0*/  @!P2 LEA.HI.X R7, R27, R2, R28, 0x2, P5 ;  /* 0x000000021b07a211 */ /* 0x000fca00028f141c */
[----:B------:R2:W-:Y:S01]  /*eef0*/  @!P2 ST.E.64 [R6.64], R88 ;  /* 0x000000580600a985 */ /* 0x0005e2000c101b06 */
[----:B-1----:R-:W-:-:S04]  /*ef00*/  @!P1 LEA R4, P5, R25, R0, 0x2 ;  /* 0x0000000019049211 */ /* 0x002fc800078a10ff */
[----:B------:R-:W-:-:S05]  /*ef10*/  @!P1 LEA.HI.X R5, R25, R2, R26, 0x2, P5 ;  /* 0x0000000219059211 */ /* 0x000fca00028f141a */
[----:B------:R2:W-:Y:S04]  /*ef20*/  @!P1 ST.E.64 [R4.64], R92 ;  /* 0x0000005c04009985 */ /* 0x0005e8000c101b06 */
.L_x_1306:
[----:B------:R-:W-:Y:S05]  /*ef30*/  BSYNC B0 ;  /* 0x0000000000007941 */ /* 0x000fea0003800000 */
.L_x_1305:
[----:B--2---:R2:W3:Y:S04]  /*ef40*/  SHFL.IDX PT, R2, R18, 0x3, 0x1c1f ;  /* 0x007c1f0012027f89 */ /* 0x0044e800000e0000 */
[----:B-1----:R2:W1:Y:S01]  /*ef50*/  SHFL.IDX PT, R0, R19, 0x3, 0x1c1f ;  /* 0x007c1f0013007f89 */ /* 0x00246200000e0000 */
[----:B------:R-:W-:Y:S05]  /*ef60*/  @P0 BRA `(.L_x_1307) ;  /* 0x000005e000000947 */ /* 0x000fea0003800000 */
[----:B-----5:R-:W-:Y:S02]  /*ef70*/  ISETP.GE.AND P1, PT, R47, c[0x0][0x3c8], PT ;  /* 0x0000f2002f007a0c */ /* 0x020fe40003f26270 */
[----:B------:R-:W-:Y:S02]  /*ef80*/  ISETP.GE.AND P2, PT, R45, c[0x0][0x3c8], PT ;  /* 0x0000f2002d007a0c */ /* 0x000fe40003f46270 */
[----:B------:R-:W-:Y:S02]  /*ef90*/  ISETP.GE.AND P4, PT, R43, c[0x0][0x3c8], PT ;  /* 0x0000f2002b007a0c */ /* 0x000fe40003f86270 */
[----:B------:R-:W-:-:S07]  /*efa0*/  ISETP.GE.AND P3, PT, R41, c[0x0][0x3c8], PT ;  /* 0x0000f20029007a0c */ /* 0x000fce0003f66270 */
[----:B-1----:R-:W-:-:S04]  /*efb0*/  @!P1 LEA R4, P0, R47, R0, 0x2 ;  /* 0x000000002f049211 */ /* 0x002fc800078010ff */
[----:B---3--:R-:W-:Y:S02]  /*efc0*/  @!P1 LEA.HI.X R5, R47, R2, R48, 0x2, P0 ;  /* 0x000000022f059211 */ /* 0x008fe400000f1430 */
[----:B------:R-:W-:-:S03]  /*efd0*/  @!P2 LEA R6, P0, R45, R0, 0x2 ;  /* 0x000000002d06a211 */ /* 0x000fc600078010ff */
[----:B------:R1:W-:Y:S01]  /*efe0*/  @!P1 ST.E.64 [R4.64], R142 ;  /* 0x0000008e04009985 */ /* 0x0003e2000c101b06 */
[----:B------:R-:W-:Y:S02]  /*eff0*/  ISETP.GE.AND P1, PT, R39, c[0x0][0x3c8], PT ;  /* 0x0000f20027007a0c */ /* 0x000fe40003f26270 */
[----:B------:R-:W-:Y:S02]  /*f000*/  @!P2 LEA.HI.X R7, R45, R2, R46, 0x2, P0 ;  /* 0x000000022d07a211 */ /* 0x000fe400000f142e */
[----:B------:R-:W-:-:S03]  /*f010*/  ISETP.GE.AND P0, PT, R37, c[0x0][0x3c8], PT ;  /* 0x0000f20025007a0c */ /* 0x000fc60003f06270 */
[----:B------:R3:W-:Y:S01]  /*f020*/  @!P2 ST.E.64 [R6.64], R138 ;  /* 0x0000008a0600a985 */ /* 0x0007e2000c101b06 */
[----:B------:R-:W-:-:S04]  /*f030*/  @!P3 LEA R8, P2, R41, R0, 0x2 ;  /* 0x000000002908b211 */ /* 0x000fc800078410ff */
[----:B------:R-:W-:Y:S02]  /*f040*/  @!P3 LEA.HI.X R9, R41, R2, R42, 0x2, P2 ;  /* 0x000000022909b211 */ /* 0x000fe400010f142a */
[----:B-1----:R-:W-:-:S04]  /*f050*/  @!P4 LEA R4, P5, R43, R0, 0x2 ;  /* 0x000000002b04c211 */ /* 0x002fc800078a10ff */
[----:B------:R-:W-:Y:S02]  /*f060*/  @!P4 LEA.HI.X R5, R43, R2, R44, 0x2, P5 ;  /* 0x000000022b05c211 */ /* 0x000fe400028f142c */
[----:B---3--:R-:W-:-:S03]  /*f070*/  @!P0 LEA R6, P2, R37, R0, 0x2 ;  /* 0x0000000025068211 */ /* 0x008fc600078410ff */
[----:B------:R1:W-:Y:S01]  /*f080*/  @!P4 ST.E.64 [R4.64], R134 ;  /* 0x000000860400c985 */ /* 0x0003e2000c101b06 */
[----:B------:R-:W-:Y:S02]  /*f090*/  ISETP.GE.AND P4, PT, R35, c[0x0][0x3c8], PT ;  /* 0x0000f20023007a0c */ /* 0x000fe40003f86270 */
[----:B------:R-:W-:Y:S01]  /*f0a0*/  @!P0 LEA.HI.X R7, R37, R2, R38, 0x2, P2 ;  /* 0x0000000225078211 */ /* 0x000fe200010f1426 */
[----:B------:R-:W-:Y:S01]  /*f0b0*/  @!P3 ST.E.64 [R8.64], R130 ;  /* 0x000000820800b985 */ /* 0x000fe2000c101b06 */
[----:B------:R-:W-:Y:S02]  /*f0c0*/  ISETP.GE.AND P3, PT, R33, c[0x0][0x3c8], PT ;  /* 0x0000f20021007a0c */ /* 0x000fe40003f66270 */
[----:B------:R-:W-:Y:S02]  /*f0d0*/  ISETP.GE.AND P2, PT, R31, c[0x0][0x3c8], PT ;  /* 0x0000f2001f007a0c */ /* 0x000fe40003f46270 */
[----:B-1----:R-:W-:-:S04]  /*f0e0*/  @!P1 LEA R4, P5, R39, R0, 0x2 ;  /* 0x0000000027049211 */ /* 0x002fc800078a10ff */
[----:B------:R-:W-:-:S05]  /*f0f0*/  @!P1 LEA.HI.X R5, R39, R2, R40, 0x2, P5 ;  /* 0x0000000227059211 */ /* 0x000fca00028f1428 */
[----:B------:R1:W-:Y:S01]  /*f100*/  @!P1 ST.E.64 [R4.64], R126 ;  /* 0x0000007e04009985 */ /* 0x0003e2000c101b06 */
[----:B------:R-:W-:-:S03]  /*f110*/  ISETP.GE.AND P1, PT, R29, c[0x0][0x3c8], PT ;  /* 0x0000f2001d007a0c */ /* 0x000fc60003f26270 */
[----:B------:R3:W-:Y:S01]  /*f120*/  @!P0 ST.E.64 [R6.64], R122 ;  /* 0x0000007a06008985 */ /* 0x0007e2000c101b06 */
[----:B------:R-:W-:Y:S02]  /*f130*/  ISETP.GE.AND P0, PT, R27, c[0x0][0x3c8], PT ;  /* 0x0000f2001b007a0c */ /* 0x000fe40003f06270 */
[----:B-1----:R-:W-:-:S04]  /*f140*/  @!P4 LEA R4, P5, R35, R0, 0x2 ;  /* 0x000000002304c211 */ /* 0x002fc800078a10ff */
[----:B------:R-:W-:Y:S02]  /*f150*/  @!P4 LEA.HI.X R5, R35, R2, R36, 0x2, P5 ;  /* 0x000000022305c211 */ /* 0x000fe400028f1424 */
[----:B------:R-:W-:-:S03]  /*f160*/  @!P3 LEA R10, P5, R33, R0, 0x2 ;  /* 0x00000000210ab211 */ /* 0x000fc600078a10ff */
[----:B------:R1:W-:Y:S01]  /*f170*/  @!P4 ST.E.64 [R4.64], R118 ;  /* 0x000000760400c985 */ /* 0x0003e2000c101b06 */
[----:B------:R-:W-:Y:S02]  /*f180*/  @!P2 LEA R8, P4, R31, R0, 0x2 ;  /* 0x000000001f08a211 */ /* 0x000fe400078810ff */
[----:B------:R-:W-:Y:S02]  /*f190*/  @!P3 LEA.HI.X R11, R33, R2, R34, 0x2, P5 ;  /* 0x00000002210bb211 */ /* 0x000fe400028f1422 */
[----:B---3--:R-:W-:Y:S02]  /*f1a0*/  @!P1 LEA R6, P5, R29, R0, 0x2 ;  /* 0x000000001d069211 */ /* 0x008fe400078a10ff */
[-C--:B------:R-:W-:Y:S01]  /*f1b0*/  @!P2 LEA.HI.X R9, R31, R2.reuse, R32, 0x2, P4 ;  /* 0x000000021f09a211 */ /* 0x080fe200020f1420 */
[----:B------:R3:W-:Y:S01]  /*f1c0*/  @!P3 ST.E.64 [R10.64], R114 ;  /* 0x000000720a00b985 */ /* 0x0007e2000c101b06 */
[----:B------:R-:W-:-:S03]  /*f1d0*/  @!P1 LEA.HI.X R7, R29, R2, R30, 0x2, P5 ;  /* 0x000000021d079211 */ /* 0x000fc600028f141e */
[----:B------:R3:W-:Y:S04]  /*f1e0*/  @!P2 ST.E.64 [R8.64], R74 ;  /* 0x0000004a0800a985 */ /* 0x0007e8000c101b06 */
[----:B------:R3:W-:Y:S01]  /*f1f0*/  @!P1 ST.E.64 [R6.64], R78 ;  /* 0x0000004e06009985 */ /* 0x0007e2000c101b06 */
[----:B-1----:R-:W-:-:S04]  /*f200*/  @!P0 LEA R4, P4, R27, R0, 0x2 ;  /* 0x000000001b048211 */ /* 0x002fc800078810ff */
[----:B------:R-:W-:-:S05]  /*f210*/  @!P0 LEA.HI.X R5, R27, R2, R28, 0x2, P4 ;  /* 0x000000021b058211 */ /* 0x000fca00020f141c */
[----:B------:R3:W-:Y:S01]  /*f220*/  @!P0 ST.E.64 [R4.64], R90 ;  /* 0x0000005a04008985 */ /* 0x0007e2000c101b06 */
[----:B------:R-:W-:-:S13]  /*f230*/  ISETP.GE.AND P0, PT, R25, c[0x0][0x3c8], PT ;  /* 0x0000f20019007a0c */ /* 0x000fda0003f06270 */
[----:B------:R-:W-:Y:S05]  /*f240*/  @P0 BRA `(.L_x_1307) ;  /* 0x0000030000000947 */ /* 0x000fea0003800000 */
[----:B---3--:R-:W-:-:S04]  /*f250*/  LEA R4, P0, R25, R0, 0x2 ;  /* 0x0000000019047211 */ /* 0x008fc800078010ff */
[----:B------:R-:W-:-:S05]  /*f260*/  LEA.HI.X R5, R25, R2, R26, 0x2, P0 ;  /* 0x0000000219057211 */ /* 0x000fca00000f141a */
[----:B------:R1:W-:Y:S01]  /*f270*/  ST.E.64 [R4.64], R94 ;  /* 0x0000005e04007985 */ /* 0x0003e2000c101b06 */
[----:B------:R-:W-:Y:S05]  /*f280*/  BRA `(.L_x_1307) ;  /* 0x000002c000007947 */ /* 0x000fea0003800000 */
.L_x_1299:
[----:B------:R-:W2:Y:S02]  /*f290*/  S2R R4, SR_TID.X ;  /* 0x0000000000047919 */ /* 0x000ea40000002100 */
[----:B--2---:R-:W-:-:S13]  /*f2a0*/  ISETP.GT.AND P0, PT, R4, 0x7f, PT ;  /* 0x0000007f0400780c */ /* 0x004fda0003f04270 */
[----:B------:R-:W-:Y:S05]  /*f2b0*/  @P0 BRA `(.L_x_1307) ;  /* 0x0000029000000947 */ /* 0x000fea0003800000 */
[----:B------:R-:W2:Y:S01]  /*f2c0*/  LDL.LU R3, [R1+0x74] ;  /* 0x0000740001037983 */ /* 0x000ea20000300800 */
[----:B------:R-:W-:-:S05]  /*f2d0*/  MOV R2, c[0x0][0x4e8] ;  /* 0x00013a0000027a02 */ /* 0x000fca0000000f00 */
[----:B------:R-:W-:Y:S01]  /*f2e0*/  IMAD R0, R2, c[0x0][0x388], RZ ;  /* 0x0000e20002007a24 */ /* 0x000fe200078e02ff */
[----:B--2---:R-:W-:-:S04]  /*f2f0*/  IADD3 R4, R3, R4, RZ ;  /* 0x0000000403047210 */ /* 0x004fc80007ffe0ff */
[----:B------:R-:W-:-:S13]  /*f300*/  ISETP.GE.AND P0, PT, R4, R0, PT ;  /* 0x000000000400720c */ /* 0x000fda0003f06270 */
[----:B------:R-:W-:Y:S05]  /*f310*/  @P0 BRA `(.L_x_1307) ;  /* 0x0000023000000947 */ /* 0x000fea0003800000 */
[----:B------:R-:W2:Y:S04]  /*f320*/  LDL.LU R3, [R1+0x40] ;  /* 0x0000400001037983 */ /* 0x000ea80000300800 */
[----:B------:R-:W3:Y:S04]  /*f330*/  LDL.LU R9, [R1+0x3c] ;  /* 0x00003c0001097983 */ /* 0x000ee80000300800 */
[----:B------:R-:W4:Y:S01]  /*f340*/  LDL.LU R8, [R1+0x44] ;  /* 0x0000440001087983 */ /* 0x000f220000300800 */
[----:B------:R-:W-:-:S13]  /*f350*/  ISETP.NE.AND P0, PT, R2, 0x1, PT ;  /* 0x000000010200780c */ /* 0x000fda0003f05270 */
[----:B------:R-:W-:Y:S01]  /*f360*/  @P0 IMAD.HI.U32 R7, R4, c[0x0][0x4ec], RZ ;  /* 0x00013b0004070a27 */ /* 0x000fe200078e00ff */
[----:B--2---:R-:W-:Y:S02]  /*f370*/  SHF.R.S32.HI R0, RZ, 0x1f, R3 ;  /* 0x0000001fff007819 */ /* 0x004fe40000011403 */
[----:B---3--:R-:W-:-:S03]  /*f380*/  SHF.R.S32.HI R6, RZ, 0x1f, R9 ;  /* 0x0000001fff067819 */ /* 0x008fc60000011409 */
[----:B------:R-:W-:-:S04]  /*f390*/  IMAD R0, R0, c[0x0][0x4d0], RZ ;  /* 0x0001340000007a24 */ /* 0x000fc800078e02ff */
[C---:B------:R-:W-:Y:S01]  /*f3a0*/  IMAD R5, R3.reuse, c[0x0][0x4d4], R0 ;  /* 0x0001350003057a24 */ /* 0x040fe200078e0200 */
[----:B------:R-:W-:Y:S01]  /*f3b0*/  MOV R0, R4 ;  /* 0x0000000400007202 */ /* 0x000fe20000000f00 */
[----:B------:R-:W-:Y:S01]  /*f3c0*/  IMAD.WIDE.U32 R2, R3, c[0x0][0x4d0], RZ ;  /* 0x0001340003027a25 */ /* 0x000fe200078e00ff */
[----:B------:R-:W-:-:S03]  /*f3d0*/  @P0 SHF.R.U32.HI R0, RZ, c[0x0][0x4f0], R7 ;  /* 0x00013c00ff000a19 */ /* 0x000fc60000011607 */
[----:B------:R-:W-:Y:S01]  /*f3e0*/  IMAD R6, R6, c[0x0][0x4d8], RZ ;  /* 0x0001360006067a24 */ /* 0x000fe200078e02ff */
[----:B------:R-:W-:Y:S02]  /*f3f0*/  IADD3 R3, R3, R5, RZ ;  /* 0x0000000503037210 */ /* 0x000fe40007ffe0ff */
[----:B----4-:R-:W-:Y:S01]  /*f400*/  SHF.R.S32.HI R5, RZ, 0x1f, R8 ;  /* 0x0000001fff057819 */ /* 0x010fe20000011408 */
[C---:B------:R-:W-:Y:S01]  /*f410*/  IMAD R7, R9.reuse, c[0x0][0x4dc], R6 ;  /* 0x0001370009077a24 */ /* 0x040fe200078e0206 */
[----:B------:R-:W-:Y:S01]  /*f420*/  IADD3 R6, -R0, RZ, RZ ;  /* 0x000000ff00067210 */ /* 0x000fe20007ffe1ff */
[----:B------:R-:W-:-:S04]  /*f430*/  IMAD.WIDE.U32 R2, R9, c[0x0][0x4d8], R2 ;  /* 0x0001360009027a25 */ /* 0x000fc800078e0002 */
[----:B------:R-:W-:Y:S01]  /*f440*/  IMAD R5, R5, c[0x0][0x4e0], RZ ;  /* 0x0001380005057a24 */ /* 0x000fe200078e02ff */
[----:B------:R-:W-:Y:S01]  /*f450*/  IADD3 R3, R3, R7, RZ ;  /* 0x0000000703037210 */ /* 0x000fe20007ffe0ff */
[----:B------:R-:W-:Y:S01]  /*f460*/  IMAD R4, R6, c[0x0][0x4e8], R4 ;  /* 0x00013a0006047a24 */ /* 0x000fe200078e0204 */
[----:B------:R-:W-:Y:S01]  /*f470*/  SHF.R.S32.HI R7, RZ, 0x1f, R0 ;  /* 0x0000001fff077819 */ /* 0x000fe20000011400 */
[C---:B------:R-:W-:Y:S02]  /*f480*/  IMAD R6, R8.reuse, c[0x0][0x4e4], R5 ;  /* 0x0001390008067a24 */ /* 0x040fe400078e0205 */
[----:B------:R-:W-:Y:S01]  /*f490*/  IMAD.WIDE.U32 R2, R8, c[0x0][0x4e0], R2 ;  /* 0x0001380008027a25 */ /* 0x000fe200078e0002 */
[----:B------:R-:W-:-:S04]  /*f4a0*/  SHF.R.S32.HI R5, RZ, 0x1f, R4 ;  /* 0x0000001fff057819 */ /* 0x000fc80000011404 */
[----:B------:R-:W-:Y:S01]  /*f4b0*/  IADD3 R2, P0, R0, R2, RZ ;  /* 0x0000000200027210 */ /* 0x000fe20007f1e0ff */
[----:B------:R-:W-:-:S03]  /*f4c0*/  IMAD R0, R5, c[0x0][0x4c8], RZ ;  /* 0x0001320005007a24 */ /* 0x000fc600078e02ff */
[----:B------:R-:W-:Y:S01]  /*f4d0*/  IADD3.X R3, R7, R3, R6, P0, !PT ;  /* 0x0000000307037210 */ /* 0x000fe200007fe406 */
[----:B------:R-:W-:-:S04]  /*f4e0*/  IMAD R0, R4, c[0x0][0x4cc], R0 ;  /* 0x0001330004007a24 */ /* 0x000fc800078e0200 */
[----:B------:R-:W-:-:S05]  /*f4f0*/  IMAD.WIDE.U32 R2, R4, c[0x0][0x4c8], R2 ;  /* 0x0001320004027a25 */ /* 0x000fca00078e0002 */
[----:B------:R-:W-:Y:S02]  /*f500*/  IADD3 R0, R3, R0, RZ ;  /* 0x0000000003007210 */ /* 0x000fe40007ffe0ff */
[----:B------:R-:W-:-:S04]  /*f510*/  LEA R4, P0, R2, c[0x0][0x4a8], 0x2 ;  /* 0x00012a0002047a11 */ /* 0x000fc800078010ff */
[----:B------:R-:W-:Y:S02]  /*f520*/  LEA.HI.X R5, R2, c[0x0][0x4ac], R0, 0x2, P0 ;  /* 0x00012b0002057a11 */ /* 0x000fe400000f1400 */
[----:B------:R-:W-:-:S05]  /*f530*/  MOV R0, 0xff800000 ;  /* 0xff80000000007802 */ /* 0x000fca0000000f00 */
[----:B------:R2:W-:Y:S02]  /*f540*/  STG.E [R4.64], R0 ;  /* 0x0000000004007986 */ /* 0x0005e4000c101906 */
.L_x_1307:
[----:B------:R-:W-:Y:S05]  /*f550*/  BSYNC B1 ;  /* 0x0000000000017941 */ /* 0x000fea0003800000 */
.L_x_1298:
[----:B-12---:R-:W2:Y:S02]  /*f560*/  LDL R0, [R1+0xb4] ;  /* 0x0000b40001007983 */ /* 0x006ea40000100800 */
[----:B--2---:R-:W-:-:S13]  /*f570*/  ISETP.NE.AND P0, PT, R0, RZ, PT ;  /* 0x000000ff0000720c */ /* 0x004fda0003f05270 */
[----:B------:R-:W-:Y:S01]  /*f580*/  @P0 WARPSYNC 0xffffffff ;  /* 0xffffffff00000948 */ /* 0x000fe20003800000 */
[----:B------:R-:W-:Y:S06]  /*f590*/  @P0 BAR.SYNC.DEFER_BLOCKING 0x5, 0x80 ;  /* 0x0142000000000b1d */ /* 0x000fec0000010000 */
[----:B------:R-:W1:Y:S04]  /*f5a0*/  @P0 LDS R0, [0xc100] ;  /* 0x00c10000ff000984 */ /* 0x000e680000000800 */
[----:B-1----:R1:W-:Y:S04]  /*f5b0*/  @P0 STL [R1+0x78], R0 ;  /* 0x0000780001000387 */ /* 0x0023e80000100800 */
[----:B------:R-:W-:Y:S06]  /*f5c0*/  @P0 BAR.ARV 0x4, 0x80 ;  /* 0x0102000000000b1d */ /* 0x000fec0000002000 */
[----:B------:R-:W-:Y:S05]  /*f5d0*/  @P0 BRA `(.L_x_1308) ;  /* 0x0000009000000947 */ /* 0x000fea0003800000 */
[----:B------:R-:W-:Y:S05]  /*f5e0*/  BRA.DIV ~URZ, `(.L_x_1309) ;  /* 0x00002f827f007947 */ /* 0x000fea000b800000 */
[----:B-1----:R1:W2:Y:S02]  /*f5f0*/  SHFL.IDX PT, R0, R24, RZ, 0x1f ;  /* 0x00001fff18007589 */ /* 0x0022a400000e0000 */
.L_x_1334:
[----:B---3--:R-:W3:Y:S01]  /*f600*/  S2R R2, SR_TID.X ;  /* 0x0000000000027919 */ /* 0x008ee20000002100 */
[----:B------:R-:W-:Y:S03]  /*f610*/  WARPSYNC 0xffffffff ;  /* 0xffffffff00007948 */ /* 0x000fe60003800000 */
[----:B------:R-:W-:Y:S06]  /*f620*/  BAR.SYNC.DEFER_BLOCKING 0x4, 0x80 ;  /* 0x0102000000007b1d */ /* 0x000fec0000010000 */
[----:B--2---:R2:W-:Y:S01]  /*f630*/  STL [R1+0x78], R0 ;  /* 0x0000780001007387 */ /* 0x0045e20000100800 */
[----:B---3--:R-:W-:-:S13]  /*f640*/  LOP3.LUT P0, RZ, R2, 0x7f, RZ, 0xc0, !PT ;  /* 0x0000007f02ff7812 */ /* 0x008fda000780c0ff */
[----:B------:R2:W-:Y:S04]  /*f650*/  @!P0 STS [0xc100], R24 ;  /* 0x00c10018ff008388 */ /* 0x0005e80000000800 */
[----:B------:R-:W-:Y:S06]  /*f660*/  BAR.ARV 0x5, 0x80 ;  /* 0x0142000000007b1d */ /* 0x000fec0000002000 */
.L_x_1308:
[----:B-12---:R-:W2:Y:S02]  /*f670*/  LDL R0, [R1+0x78] ;  /* 0x0000780001007983 */ /* 0x006ea40000100800 */
[----:B--2---:R-:W-:-:S13]  /*f680*/  ISETP.GE.AND P0, PT, R0, c[0x0][0x538], PT ;  /* 0x00014e0000007a0c */ /* 0x004fda0003f06270 */
[----:B---345:R-:W-:Y:S01]  /*f690*/  @P0 CALL.REL.NOINC `(.L_x_1310) ;  /* 0x0000001000000944 */ /* 0x038fe20003c00000 */
[----:B------:R-:W-:Y:S05]  /*f6a0*/  BRA `(.L_x_1311) ;  /* 0xffff144000007947 */ /* 0x000fea000383ffff */
.L_x_1310:
[----:B------:R-:W-:Y:S05]  /*f6b0*/  EXIT ;  /* 0x000000000000794d */ /* 0x000fea0003800000 */
.L_x_1256:
[----:B------:R-:W-:Y:S01]  /*f6c0*/  IMAD.MOV.U32 R0, RZ, RZ, R5 ;  /* 0x000000ffff007224 */ /* 0x000fe200078e0005 */
[----:B------:R-:W-:Y:S01]  /*f6d0*/  MOV R223, RZ ;  /* 0x000000ff00df7202 */ /* 0x000fe20000000f00 */
[----:B------:R-:W-:Y:S01]  /*f6e0*/  IMAD.MOV.U32 R3, RZ, RZ, 0x1c1f ;  /* 0x00001c1fff037424 */ /* 0x000fe200078e00ff */
[----:B------:R-:W-:Y:S02]  /*f6f0*/  MOV R2, 0xf710 ;  /* 0x0000f71000027802 */ /* 0x000fe40000000f00 */
[----:B-----5:R-:W-:Y:S05]  /*f700*/  CALL.REL.NOINC `($__internal_18_$__cuda_sm70_shflsync_idx_p) ;  /* 0x00002f2000007944 */ /* 0x020fea0003c00000 */
[----:B------:R-:W-:Y:S01]  /*f710*/  MOV R4, R0 ;  /* 0x0000000000047202 */ /* 0x000fe20000000f00 */
[----:B------:R-:W-:Y:S05]  /*f720*/  BRA `(.L_x_1312) ;  /* 0xffff218000007947 */ /* 0x000fea000383ffff */
.L_x_1257:
[----:B------:R-:W-:Y:S01]  /*f730*/  IMAD.MOV.U32 R0, RZ, RZ, R11 ;  /* 0x000000ffff007224 */ /* 0x000fe200078e000b */
[----:B------:R-:W-:Y:S01]  /*f740*/  MOV R223, RZ ;  /* 0x000000ff00df7202 */ /* 0x000fe20000000f00 */
[----:B------:R-:W-:Y:S01]  /*f750*/  IMAD.MOV.U32 R3, RZ, RZ, 0x1c1f ;  /* 0x00001c1fff037424 */ /* 0x000fe200078e00ff */
[----:B------:R-:W-:Y:S02]  /*f760*/  MOV R2, 0xf780 ;  /* 0x0000f78000027802 */ /* 0x000fe40000000f00 */
[----:B-12--5:R-:W-:Y:S05]  /*f770*/  CALL.REL.NOINC `($__internal_18_$__cuda_sm70_shflsync_idx_p) ;  /* 0x00002eb000007944 */ /* 0x026fea0003c00000 */
[----:B------:R-:W-:Y:S05]  /*f780*/  BRA `(.L_x_1313) ;  /* 0xffff214000007947 */ /* 0x000fea000383ffff */
.L_x_1260:
[----:B-1--4-:R-:W-:Y:S01]  /*f790*/  IMAD.MOV.U32 R0, RZ, RZ, R5 ;  /* 0x000000ffff007224 */ /* 0x012fe200078e0005 */
[----:B------:R-:W-:Y:S01]  /*f7a0*/  MOV R223, 0x1 ;  /* 0x0000000100df7802 */ /* 0x000fe20000000f00 */
[----:B------:R-:W-:Y:S01]  /*f7b0*/  IMAD.MOV.U32 R3, RZ, RZ, 0x1c1f ;  /* 0x00001c1fff037424 */ /* 0x000fe200078e00ff */
[----:B------:R-:W-:-:S02]  /*f7c0*/  MOV R2, 0xf7e0 ;  /* 0x0000f7e000027802 */ /* 0x000fc40000000f00 */
[----:B--2--5:R-:W-:Y:S05]  /*f7d0*/  CALL.REL.NOINC `($__internal_18_$__cuda_sm70_shflsync_idx_p) ;  /* 0x00002e5000007944 */ /* 0x024fea0003c00000 */
[----:B------:R-:W-:Y:S01]  /*f7e0*/  IMAD.MOV.U32 R4, RZ, RZ, R0 ;  /* 0x000000ffff047224 */ /* 0x000fe200078e0000 */
[----:B------:R-:W-:Y:S01]  /*f7f0*/  MOV R223, 0x1 ;  /* 0x0000000100df7802 */ /* 0x000fe20000000f00 */
[----:B------:R-:W-:Y:S01]  /*f800*/  IMAD.MOV.U32 R0, RZ, RZ, R11 ;  /* 0x000000ffff007224 */ /* 0x000fe200078e000b */
[----:B------:R-:W-:-:S02]  /*f810*/  MOV R3, 0x1c1f ;  /* 0x00001c1f00037802 */ /* 0x000fc40000000f00 */
[----:B------:R-:W-:Y:S02]  /*f820*/  MOV R2, 0xf840 ;  /* 0x0000f84000027802 */ /* 0x000fe40000000f00 */
[----:B------:R-:W-:Y:S05]  /*f830*/  CALL.REL.NOINC `($__internal_18_$__cuda_sm70_shflsync_idx_p) ;  /* 0x00002df000007944 */ /* 0x000fea0003c00000 */
[----:B------:R-:W-:Y:S05]  /*f840*/  BRA `(.L_x_1314) ;  /* 0xffff22c000007947 */ /* 0x000fea000383ffff */
.L_x_1263:
[----:B-1----:R-:W-:Y:S01]  /*f850*/  IMAD.MOV.U32 R0, RZ, RZ, R5 ;  /* 0x000000ffff007224 */ /* 0x002fe200078e0005 */
[----:B------:R-:W-:Y:S01]  /*f860*/  MOV R223, 0x2 ;  /* 0x0000000200df7802 */ /* 0x000fe20000000f00 */
[----:B------:R-:W-:Y:S01]  /*f870*/  IMAD.MOV.U32 R3, RZ, RZ, 0x1c1f ;  /* 0x00001c1fff037424 */ /* 0x000fe200078e00ff */
[----:B------:R-:W-:Y:S02]  /*f880*/  MOV R2, 0xf8a0 ;  /* 0x0000f8a000027802 */ /* 0x000fe40000000f00 */
[----:B--23-5:R-:W-:Y:S05]  /*f890*/  CALL.REL.NOINC `($__internal_18_$__cuda_sm70_shflsync_idx_p) ;  /* 0x00002d9000007944 */ /* 0x02cfea0003c00000 */
[----:B------:R-:W-:Y:S01]  /*f8a0*/  MOV R4, R0 ;  /* 0x0000000000047202 */ /* 0x000fe20000000f00 */
[----:B------:R-:W-:Y:S05]  /*f8b0*/  BRA `(.L_x_1315) ;  /* 0xffff241000007947 */ /* 0x000fea000383ffff */
.L_x_1264:
[----:B-1----:R-:W-:Y:S01]  /*f8c0*/  IMAD.MOV.U32 R0, RZ, RZ, R11 ;  /* 0x000000ffff007224 */ /* 0x002fe200078e000b */
[----:B------:R-:W-:Y:S01]  /*f8d0*/  MOV R223, 0x2 ;  /* 0x0000000200df7802 */ /* 0x000fe20000000f00 */
[----:B------:R-:W-:Y:S01]  /*f8e0*/  IMAD.MOV.U32 R3, RZ, RZ, 0x1c1f ;  /* 0x00001c1fff037424 */ /* 0x000fe200078e00ff */
[----:B------:R-:W-:Y:S02]  /*f8f0*/  MOV R2, 0xf910 ;  /* 0x0000f91000027802 */ /* 0x000fe40000000f00 */
[----:B--2345:R-:W-:Y:S05]  /*f900*/  CALL.REL.NOINC `($__internal_18_$__cuda_sm70_shflsync_idx_p) ;  /* 0x00002d2000007944 */ /* 0x03cfea0003c00000 */
[----:B------:R-:W-:Y:S05]  /*f910*/  BRA `(.L_x_1316) ;  /* 0xffff23d000007947 */ /* 0x000fea000383ffff */
.L_x_1267:
[----:B--2---:R-:W-:Y:S01]  /*f920*/  IMAD.MOV.U32 R0, RZ, RZ, R5 ;  /* 0x000000ffff007224 */ /* 0x004fe200078e0005 */
[----:B------:R-:W-:Y:S01]  /*f930*/  MOV R223, 0x3 ;  /* 0x0000000300df7802 */ /* 0x000fe20000000f00 */
[----:B------:R-:W-:Y:S01]  /*f940*/  IMAD.MOV.U32 R3, RZ, RZ, 0x1c1f ;  /* 0x00001c1fff037424 */ /* 0x000fe200078e00ff */
[----:B------:R-:W-:-:S02]  /*f950*/  MOV R2, 0xf970 ;  /* 0x0000f97000027802 */ /* 0x000fc40000000f00 */
[----:B-1-345:R-:W-:Y:S05]  /*f960*/  CALL.REL.NOINC `($__internal_18_$__cuda_sm70_shflsync_idx_p) ;  /* 0x00002cc000007944 */ /* 0x03afea0003c00000 */
[----:B------:R-:W-:Y:S01]  /*f970*/  IMAD.MOV.U32 R4, RZ, RZ, R0 ;  /* 0x000000ffff047224 */ /* 0x000fe200078e0000 */
[----:B------:R-:W-:Y:S01]  /*f980*/  MOV R223, 0x3 ;  /* 0x0000000300df7802 */ /* 0x000fe20000000f00 */
[----:B------:R-:W-:Y:S01]  /*f990*/  IMAD.MOV.U32 R0, RZ, RZ, R11 ;  /* 0x000000ffff007224 */ /* 0x000fe200078e000b */
[----:B------:R-:W-:-:S02]  /*f9a0*/  MOV R3, 0x1c1f ;  /* 0x00001c1f00037802 */ /* 0x000fc40000000f00 */
[----:B------:R-:W-:Y:S02]  /*f9b0*/  MOV R2, 0xf9d0 ;  /* 0x0000f9d000027802 */ /* 0x000fe40000000f00 */
[----:B------:R-:W-:Y:S05]  /*f9c0*/  CALL.REL.NOINC `($__internal_18_$__cuda_sm70_shflsync_idx_p) ;  /* 0x00002c6000007944 */ /* 0x000fea0003c00000 */
[----:B------:R-:W-:Y:S05]  /*f9d0*/  BRA `(.L_x_1317) ;  /* 0xffff24e000007947 */ /* 0x000fea000383ffff */
.L_x_1270:
[----:B------:R-:W-:Y:S01]  /*f9e0*/  IMAD.MOV.U32 R0, RZ, RZ, R5 ;  /* 0x000000ffff007224 */ /* 0x000fe200078e0005 */
[----:B------:R-:W-:Y:S01]  /*f9f0*/  MOV R223, RZ ;  /* 0x000000ff00df7202 */ /* 0x000fe20000000f00 */
[----:B------:R-:W-:Y:S01]  /*fa00*/  IMAD.MOV.U32 R3, RZ, RZ, 0x1c1f ;  /* 0x00001c1fff037424 */ /* 0x000fe200078e00ff */
[----:B------:R-:W-:Y:S02]  /*fa10*/  MOV R2, 0xfa30 ;  /* 0x0000fa3000027802 */ /* 0x000fe40000000f00 */
[----:B------:R-:W-:Y:S05]  /*fa20*/  CALL.REL.NOINC `($__internal_18_$__cuda_sm70_shflsync_idx_p) ;  /* 0x00002c0000007944 */ /* 0x000fea0003c00000 */
[----:B------:R-:W-:Y:S01]  /*fa30*/  MOV R4, R0 ;  /* 0x0000000000047202 */ /* 0x000fe20000000f00 */
[----:B------:R-:W-:Y:S05]  /*fa40*/  BRA `(.L_x_1318) ;  /* 0xffff39b000007947 */ /* 0x000fea000383ffff */
.L_x_1271:
[----:B------:R-:W-:Y:S01]  /*fa50*/  IMAD.MOV.U32 R0, RZ, RZ, R12 ;  /* 0x000000ffff007224 */ /* 0x000fe200078e000c */
[----:B------:R-:W-:Y:S01]  /*fa60*/  MOV R223, RZ ;  /* 0x000000ff00df7202 */ /* 0x000fe20000000f00 */
[----:B------:R-:W-:Y:S01]  /*fa70*/  IMAD.MOV.U32 R3, RZ, RZ, 0x1c1f ;  /* 0x00001c1fff037424 */ /* 0x000fe200078e00ff */
[----:B------:R-:W-:Y:S02]  /*fa80*/  MOV R2, 0xfaa0 ;  /* 0x0000faa000027802 */ /* 0x000fe40000000f00 */
[----:B-12---:R-:W-:Y:S05]  /*fa90*/  CALL.REL.NOINC `($__internal_18_$__cuda_sm70_shflsync_idx_p) ;  /* 0x00002b9000007944 */ /* 0x006fea0003c00000 */
[----:B------:R-:W-:Y:S01]  /*faa0*/  IADD3 R8, P0, R0, R149, RZ ;  /* 0x0000009500087210 */ /* 0x000fe20007f1e0ff */
[----:B------:R-:W-:Y:S01]  /*fab0*/  IMAD.MOV.U32 R223, RZ, RZ, 0x1 ;  /* 0x00000001ffdf7424 */ /* 0x000fe200078e00ff */
[C---:B------:R-:W-:Y:S02]  /*fac0*/  IADD3 R3, R227.reuse, 0x20, RZ ;  /* 0x00000020e3037810 */ /* 0x040fe40007ffe0ff */
[----:B------:R-:W-:Y:S01]  /*fad0*/  IADD3 R2, R227, 0x40, RZ ;  /* 0x00000040e3027810 */ /* 0x000fe20007ffe0ff */
[----:B------:R-:W-:Y:S01]  /*fae0*/  IMAD.X R9, R4, 0x1, R141, P0 ;  /* 0x0000000104097824 */ /* 0x000fe200000e068d */
[----:B------:R-:W-:-:S02]  /*faf0*/  IADD3 R6, P6, R0, R150, RZ ;  /* 0x0000009600067210 */ /* 0x000fc40007fde0ff */
[----:B------:R-:W-:Y:S02]  /*fb00*/  ISETP.GE.AND P5, PT, R227, c[0x0][0x1d4], PT ;  /* 0x00007500e3007a0c */ /* 0x000fe40003fa6270 */
[----:B------:R-:W-:Y:S01]  /*fb10*/  ISETP.GE.AND P4, PT, R3, c[0x0][0x1d4], PT ;  /* 0x0000750003007a0c */ /* 0x000fe20003f86270 */
[----:B------:R-:W-:Y:S01]  /*fb20*/  IMAD.X R7, R4, 0x1, R142, P6 ;  /* 0x0000000104077824 */ /* 0x000fe200030e068e */
[----:B------:R-:W-:Y:S02]  /*fb30*/  ISETP.GE.AND P0, PT, R2, c[0x0][0x1d4], PT ;  /* 0x0000750002007a0c */ /* 0x000fe40003f06270 */
[----:B------:R-:W-:Y:S01]  /*fb40*/  IADD3 R2, P6, R0, R151, RZ ;  /* 0x0000009700027210 */ /* 0x000fe20007fde0ff */
[----:B------:R-:W-:Y:S01]  /*fb50*/  IMAD.MOV.U32 R0, RZ, RZ, R5 ;  /* 0x000000ffff007224 */ /* 0x000fe200078e0005 */
[----:B------:R-:W-:Y:S02]  /*fb60*/  SEL R11, RZ, 0x10, P5 ;  /* 0x00000010ff0b7807 */ /* 0x000fe40002800000 */
[----:B------:R-:W-:Y:S01]  /*fb70*/  SEL R10, RZ, 0x10, P4 ;  /* 0x00000010ff0a7807 */ /* 0x000fe20002000000 */
[----:B------:R-:W-:Y:S01]  /*fb80*/  IMAD.X R3, R4, 0x1, R143, P6 ;  /* 0x0000000104037824 */ /* 0x000fe200030e068f */
[----:B------:R-:W-:Y:S01]  /*fb90*/  SEL R5, RZ, 0x10, P0 ;  /* 0x00000010ff057807 */ /* 0x000fe20000000000 */
[----:B------:R-:W-:Y:S01]  /*fba0*/  @!PT LDS RZ, [RZ] ;  /* 0x00000000fffff984 */ /* 0x000fe20000000800 */
[----:B------:R-:W-:Y:S01]  /*fbb0*/  @!PT LDS RZ, [RZ] ;  /* 0x00000000fffff984 */ /* 0x000fe20000000800 */
[----:B------:R-:W-:Y:S01]  /*fbc0*/  @!PT LDS RZ, [RZ] ;  /* 0x00000000fffff984 */ /* 0x000fe20000000800 */
[----:B------:R1:W-:Y:S04]  /*fbd0*/  LDGSTS.E.BYPASS.LTC128B.128 [R218+0x3100], [R8.64], !P5 ;  /* 0x0310000008da7fae */ /* 0x0003e8000e901d46 */
[----:B------:R1:W-:Y:S04]  /*fbe0*/  LDGSTS.E.BYPASS.LTC128B.128 [R218+0x4100], [R6.64], !P4 ;  /* 0x0410000006da7fae */ /* 0x0003e8000e101d46 */
[----:B------:R2:W-:Y:S02]  /*fbf0*/  LDGSTS.E.BYPASS.LTC128B.128 [R218+0x5100], [R2.64], !P0 ;  /* 0x0510000002da7fae */ /* 0x0005e4000c101d46 */
[----:B--2---:R-:W-:Y:S01]  /*fc00*/  IMAD.MOV.U32 R3, RZ, RZ, 0x1c1f ;  /* 0x00001c1fff037424 */ /* 0x004fe200078e00ff */
[----:B------:R-:W-:-:S02]  /*fc10*/  MOV R2, 0xfc30 ;  /* 0x0000fc3000027802 */ /* 0x000fc40000000f00 */
[----:B-1----:R-:W-:Y:S05]  /*fc20*/  CALL.REL.NOINC `($__internal_18_$__cuda_sm70_shflsync_idx_p) ;  /* 0x00002a0000007944 */ /* 0x002fea0003c00000 */
[----:B------:R-:W-:Y:S01]  /*fc30*/  IMAD.MOV.U32 R4, RZ, RZ, R0 ;  /* 0x000000ffff047224 */ /* 0x000fe200078e0000 */
[----:B------:R-:W-:Y:S01]  /*fc40*/  MOV R223, 0x1 ;  /* 0x0000000100df7802 */ /* 0x000fe20000000f00 */
[----:B------:R-:W-:Y:S01]  /*fc50*/  IMAD.MOV.U32 R0, RZ, RZ, R12 ;  /* 0x000000ffff007224 */ /* 0x000fe200078e000c */
[----:B------:R-:W-:-:S02]  /*fc60*/  MOV R3, 0x1c1f ;  /* 0x00001c1f00037802 */ /* 0x000fc40000000f00 */
[----:B------:R-:W-:Y:S02]  /*fc70*/  MOV R2, 0xfc90 ;  /* 0x0000fc9000027802 */ /* 0x000fe40000000f00 */
[----:B------:R-:W-:Y:S05]  /*fc80*/  CALL.REL.NOINC `($__internal_18_$__cuda_sm70_shflsync_idx_p) ;  /* 0x000029a000007944 */ /* 0x000fea0003c00000 */
[----:B------:R-:W-:Y:S05]  /*fc90*/  BRA `(.L_x_1319) ;  /* 0xffff38d000007947 */ /* 0x000fea000383ffff */
.L_x_1272:
[----:B------:R-:W-:Y:S01]  /*fca0*/  IMAD.MOV.U32 R0, RZ, RZ, R4 ;  /* 0x000000ffff007224 */ /* 0x000fe200078e0004 */
[----:B------:R-:W-:Y:S01]  /*fcb0*/  MOV R223, RZ ;  /* 0x000000ff00df7202 */ /* 0x000fe20000000f00 */
[----:B------:R-:W-:Y:S01]  /*fcc0*/  IMAD.MOV.U32 R3, RZ, RZ, 0x1c1f ;  /* 0x00001c1fff037424 */ /* 0x000fe200078e00ff */
[----:B------:R-:W-:Y:S02]  /*fcd0*/  MOV R2, 0xfcf0 ;  /* 0x0000fcf000027802 */ /* 0x000fe40000000f00 */
[----:B------:R-:W-:Y:S05]  /*fce0*/  CALL.REL.NOINC `($__internal_18_$__cuda_sm70_shflsync_idx_p) ;  /* 0x0000294000007944 */ /* 0x000fea0003c00000 */
[----:B------:R-:W-:Y:S05]  /*fcf0*/  BRA `(.L_x_1320) ;  /* 0xffff3ad000007947 */ /* 0x000fea000383ffff */
.L_x_1273:
[----:B------:R-:W-:Y:S01]  /*fd00*/  IMAD.MOV.U32 R0, RZ, RZ, R4 ;  /* 0x000000ffff007224 */ /* 0x000fe200078e0004 */
[----:B------:R-:W-:Y:S01]  /*fd10*/  MOV R223, 0x1 ;  /* 0x0000000100df7802 */ /* 0x000fe20000000f00 */
[----:B------:R-:W-:Y:S01]  /*fd20*/  IMAD.MOV.U32 R3, RZ, RZ, 0x1c1f ;  /* 0x00001c1fff037424 */ /* 0x000fe200078e00ff */
[----:B------:R-:W-:Y:S02]  /*fd30*/  MOV R2, 0xfd50 ;  /* 0x0000fd5000027802 */ /* 0x000fe40000000f00 */
[----:B-1----:R-:W-:Y:S05]  /*fd40*/  CALL.REL.NOINC `($__internal_18_$__cuda_sm70_shflsync_idx_p) ;  /* 0x000028e000007944 */ /* 0x002fea0003c00000 */
[----:B------:R-:W-:Y:S01]  /*fd50*/  IMAD.IADD R0, R5, 0x1, R0 ;  /* 0x0000000105007824 */ /* 0x000fe200078e0200 */
[----:B------:R-:W-:Y:S01]  /*fd60*/  MOV R2, 0xffc0 ;  /* 0x0000ffc000027802 */ /* 0x000fe20000000f00 */
[----:B------:R-:W-:Y:S02]  /*fd70*/  IMAD.MOV.U32 R223, RZ, RZ, 0x2 ;  /* 0x00000002ffdf7424 */ /* 0x000fe400078e00ff */
[----:B------:R-:W-:Y:S01]  /*fd80*/  IMAD.MOV.U32 R3, RZ, RZ, 0x1c1f ;  /* 0x00001c1fff037424 */ /* 0x000fe200078e00ff */
        /* <DEDUP_REMOVED lines=28> */
[----:B------:R-:W-:Y:S01]  /*ff50*/  ISETP.GT.AND P0, PT, R0, 0x39, PT ;  /* 0x000000390000780c */ /* 0x000fe20003f04270 */
[----:B------:R-:W-:Y:S01]  /*ff60*/  IMAD.MOV.U32 R0, RZ, RZ, R4 ;  /* 0x000000ffff007224 */ /* 0x000fe200078e0004 */
[----:B------:R-:W-:Y:S02]  /*ff70*/  FSEL R129, R30, -INF , P6 ;  /* 0xff8000001e817808 */ /* 0x000fe40003000000 */
[----:B------:R-:W-:-:S02]  /*ff80*/  FSEL R132, R31, -INF , P5 ;  /* 0xff8000001f847808 */ /* 0x000fc40002800000 */
[----:B------:R-:W-:Y:S02]  /*ff90*/  FSEL R131, R26, -INF , P4 ;  /* 0xff8000001a837808 */ /* 0x000fe40002000000 */
[----:B------:R-:W-:Y:S02]  /*ffa0*/  FSEL R130, R27, -INF , P0 ;  /* 0xff8000001b827808 */ /* 0x000fe40000000000 */
[----:B------:R-:W-:Y:S05]  /*ffb0*/  CALL.REL.NOINC `($__internal_18_$__cuda_sm70_shflsync_idx_p) ;  /* 0x0000267000007944 */ /* 0x000fea0003c00000 */
        /* <DEDUP_REMOVED lines=40> */
[----:B------:R-:W-:Y:S02]  /*10240*/  FMNMX.FTZ R104, R7, R8, !PT ;  /* 0x0000000807687209 */ /* 0x000fe40007810000 */
[----:B------:R-:W-:Y:S02]  /*10250*/  MOV R2, 0x10850 ;  /* 0x0001085000027802 */ /* 0x000fe40000000f00 */
[----:B------:R-:W-:Y:S01]  /*10260*/  IMNMX R6, R6, R0, PT ;  /* 0x0000000006067217 */ /* 0x000fe20003800200 */
[----:B------:R-:W-:Y:S01]  /*10270*/  IMAD.MOV.U32 R0, RZ, RZ, 0x2 ;  /* 0x00000002ff007424 */ /* 0x000fe200078e00ff */
[----:B------:R-:W-:Y:S02]  /*10280*/  FMNMX.FTZ R104, R11, R104, !PT ;  /* 0x000000680b687209 */ /* 0x000fe40007810000 */
[----:B------:R-:W-:-:S02]  /*10290*/  ISETP.GT.AND P6, PT, R6, RZ, PT ;  /* 0x000000ff0600720c */ /* 0x000fc40003fc4270 */
[C---:B------:R-:W-:Y:S02]  /*102a0*/  ISETP.GT.AND P5, PT, R6.reuse, 0x1, PT ;  /* 0x000000010600780c */ /* 0x040fe40003fa4270 */
[C---:B------:R-:W-:Y:S02]  /*102b0*/  ISETP.GT.AND P4, PT, R6.reuse, 0x8, PT ;  /* 0x000000080600780c */ /* 0x040fe40003f84270 */
[----:B------:R-:W-:Y:S02]  /*102c0*/  ISETP.GT.AND P0, PT, R6, 0x9, PT ;  /* 0x000000090600780c */ /* 0x000fe40003f04270 */
[----:B------:R-:W-:Y:S02]  /*102d0*/  FSEL R26, R102, -INF , P6 ;  /* 0xff800000661a7808 */ /* 0x000fe40003000000 */
[----:B------:R-:W-:Y:S02]  /*102e0*/  FSEL R30, R103, -INF , P5 ;  /* 0xff800000671e7808 */ /* 0x000fe40002800000 */
[----:B------:R-:W-:-:S02]  /*102f0*/  FSEL R31, R38, -INF , P4 ;  /* 0xff800000261f7808 */ /* 0x000fc40002000000 */
[----:B------:R-:W-:Y:S02]  /*10300*/  FSEL R32, R39, -INF , P0 ;  /* 0xff80000027207808 */ /* 0x000fe40000000000 */
[C---:B------:R-:W-:Y:S02]  /*10310*/  ISETP.GT.AND P6, PT, R6.reuse, 0x10, PT ;  /* 0x000000100600780c */ /* 0x040fe40003fc4270 */
[C---:B------:R-:W-:Y:S02]  /*10320*/  ISETP.GT.AND P5, PT, R6.reuse, 0x11, PT ;  /* 0x000000110600780c */ /* 0x040fe40003fa4270 */
[C---:B------:R-:W-:Y:S02]  /*10330*/  ISETP.GT.AND P4, PT, R6.reuse, 0x18, PT ;  /* 0x000000180600780c */ /* 0x040fe40003f84270 */
[----:B------:R-:W-:Y:S02]  /*10340*/  ISETP.GT.AND P0, PT, R6, 0x19, PT ;  /* 0x000000190600780c */ /* 0x000fe40003f04270 */
[----:B------:R-:W-:-:S02]  /*10350*/  FSEL R34, R94, -INF , P6 ;  /* 0xff8000005e227808 */ /* 0x000fc40003000000 */
[----:B------:R-:W-:Y:S02]  /*10360*/  FSEL R52, R95, -INF , P5 ;  /* 0xff8000005f347808 */ /* 0x000fe40002800000 */
[----:B------:R-:W-:Y:S02]  /*10370*/  FSEL R53, R90, -INF , P4 ;  /* 0xff8000005a357808 */ /* 0x000fe40002000000 */
[----:B------:R-:W-:Y:S02]  /*10380*/  FSEL R60, R91, -INF , P0 ;  /* 0xff8000005b3c7808 */ /* 0x000fe40000000000 */
[C---:B------:R-:W-:Y:S02]  /*10390*/  ISETP.GT.AND P6, PT, R6.reuse, 0x20, PT ;  /* 0x000000200600780c */ /* 0x040fe40003fc4270 */
[C---:B------:R-:W-:Y:S02]  /*103a0*/  ISETP.GT.AND P5, PT, R6.reuse, 0x21, PT ;  /* 0x000000210600780c */ /* 0x040fe40003fa4270 */
[----:B------:R-:W-:-:S02]  /*103b0*/  ISETP.GT.AND P4, PT, R6, 0x28, PT ;  /* 0x000000280600780c */ /* 0x000fc40003f84270 */
[----:B------:R-:W-:Y:S02]  /*103c0*/  ISETP.GT.AND P0, PT, R6, 0x29, PT ;  /* 0x000000290600780c */ /* 0x000fe40003f04270 */
[----:B------:R-:W-:Y:S02]  /*103d0*/  FSEL R113, R86, -INF , P6 ;  /* 0xff80000056717808 */ /* 0x000fe40003000000 */
[----:B------:R-:W-:Y:S02]  /*103e0*/  FSEL R116, R87, -INF , P5 ;  /* 0xff80000057747808 */ /* 0x000fe40002800000 */
[----:B------:R-:W-:Y:S02]  /*103f0*/  FSEL R115, R82, -INF , P4 ;  /* 0xff80000052737808 */ /* 0x000fe40002000000 */
[----:B------:R-:W-:Y:S02]  /*10400*/  FSEL R114, R83, -INF , P0 ;  /* 0xff80000053727808 */ /* 0x000fe40000000000 */
[----:B------:R-:W-:-:S02]  /*10410*/  ISETP.GT.AND P6, PT, R6, 0x30, PT ;  /* 0x000000300600780c */ /* 0x000fc40003fc4270 */
[C---:B------:R-:W-:Y:S02]  /*10420*/  ISETP.GT.AND P5, PT, R6.reuse, 0x31, PT ;  /* 0x000000310600780c */ /* 0x040fe40003fa4270 */
[C---:B------:R-:W-:Y:S02]  /*10430*/  ISETP.GT.AND P4, PT, R6.reuse, 0x38, PT ;  /* 0x000000380600780c */ /* 0x040fe40003f84270 */
[----:B------:R-:W-:Y:S02]  /*10440*/  ISETP.GT.AND P0, PT, R6, 0x39, PT ;  /* 0x000000390600780c */ /* 0x000fe40003f04270 */
        /* <DEDUP_REMOVED lines=40> */
[----:B------:R-:W-:Y:S02]  /*106d0*/  FSEL R112, R78, -INF , P6 ;  /* 0xff8000004e707808 */ /* 0x000fe40003000000 */
[----:B------:R-:W-:Y:S02]  /*106e0*/  FMNMX.FTZ R103, R125, R103, !PT ;  /* 0x000000677d677209 */ /* 0x000fe40007810000 */
[----:B------:R-:W-:Y:S02]  /*106f0*/  FMNMX.FTZ R102, R124, R102, !PT ;  /* 0x000000667c667209 */ /* 0x000fe40007810000 */
[----:B------:R-:W-:Y:S02]  /*10700*/  FMNMX.FTZ R6, R114, R6, !PT ;  /* 0x0000000672067209 */ /* 0x000fe40007810000 */
[----:B------:R-:W-:-:S02]  /*10710*/  FMNMX.FTZ R104, R98, R104, !PT ;  /* 0x0000006862687209 */ /* 0x000fc40007810000 */
[----:B------:R-:W-:Y:S02]  /*10720*/  FSEL R111, R79, -INF , P5 ;  /* 0xff8000004f6f7808 */ /* 0x000fe40002800000 */
[----:B------:R-:W-:Y:S02]  /*10730*/  FMNMX.FTZ R103, R129, R103, !PT ;  /* 0x0000006781677209 */ /* 0x000fe40007810000 */
        /* <DEDUP_REMOVED lines=8> */
[----:B------:R-:W-:Y:S02]  /*107c0*/  FSEL R109, R67, -INF , P0 ;  /* 0xff800000436d7808 */ /* 0x000fe40000000000 */
[----:B------:R-:W-:Y:S01]  /*107d0*/  FMNMX.FTZ R103, R131, R103, !PT ;  /* 0x0000006783677209 */ /* 0x000fe20007810000 */
[----:B------:R-:W-:Y:S01]  /*107e0*/  IMAD.MOV.U32 R100, RZ, RZ, R104 ;  /* 0x000000ffff647224 */ /* 0x000fe200078e0068 */
[----:B------:R-:W-:-:S02]  /*107f0*/  FMNMX.FTZ R102, R120, R102, !PT ;  /* 0x0000006678667209 */ /* 0x000fc40007810000 */
[----:B------:R-:W-:Y:S02]  /*10800*/  FMNMX.FTZ R6, R110, R6, !PT ;  /* 0x000000066e067209 */ /* 0x000fe40007810000 */
[----:B------:R-:W-:Y:S02]  /*10810*/  FMNMX.FTZ R103, R130, R103, !PT ;  /* 0x0000006782677209 */ /* 0x000fe40007810000 */
[----:B------:R-:W-:Y:S02]  /*10820*/  FMNMX.FTZ R102, R117, R102, !PT ;  /* 0x0000006675667209 */ /* 0x000fe40007810000 */
[----:B------:R-:W-:Y:S02]  /*10830*/  FMNMX.FTZ R6, R109, R6, !PT ;  /* 0x000000066d067209 */ /* 0x000fe40007810000 */
[----:B------:R-:W-:Y:S05]  /*10840*/  CALL.REL.NOINC `($__internal_17_$__cuda_sm70_shflsync_bfly_p) ;  /* 0x00001d8000007944 */ /* 0x000fea0003c00000 */
[----:B------:R-:W-:Y:S01]  /*10850*/  FMNMX.FTZ R104, R104, R0, !PT ;  /* 0x0000000068687209 */ /* 0x000fe20007810000 */
[----:B------:R-:W-:Y:S01]  /*10860*/  IMAD.MOV.U32 R0, RZ, RZ, 0x1 ;  /* 0x00000001ff007424 */ /* 0x000fe200078e00ff */
[----:B------:R-:W-:-:S03]  /*10870*/  MOV R2, 0x108a0 ;  /* 0x000108a000027802 */ /* 0x000fc60000000f00 */
[----:B------:R-:W-:Y:S02]  /*10880*/  IMAD.MOV.U32 R100, RZ, RZ, R104 ;  /* 0x000000ffff647224 */ /* 0x000fe400078e0068 */
[----:B------:R-:W-:Y:S05]  /*10890*/  CALL.REL.NOINC `($__internal_17_$__cuda_sm70_shflsync_bfly_p) ;  /* 0x00001d3000007944 */ /* 0x000fea0003c00000 */
[----:B------:R-:W-:Y:S01]  /*108a0*/  FMNMX.FTZ R104, R104, R0, !PT ;  /* 0x0000000068687209 */ /* 0x000fe20007810000 */
[----:B------:R-:W-:Y:S01]  /*108b0*/  IMAD.MOV.U32 R100, RZ, RZ, R103 ;  /* 0x000000ffff647224 */ /* 0x000fe200078e0067 */
[----:B------:R-:W-:Y:S01]  /*108c0*/  MOV R2, 0x108f0 ;  /* 0x000108f000027802 */ /* 0x000fe20000000f00 */
[----:B------:R-:W-:Y:S02]  /*108d0*/  IMAD.MOV.U32 R0, RZ, RZ, 0x2 ;  /* 0x00000002ff007424 */ /* 0x000fe400078e00ff */
        /* <DEDUP_REMOVED lines=26> */
[----:B------:R-:W-:Y:S01]  /*10a80*/  MOV R101, R0 ;  /* 0x0000000000657202 */ /* 0x000fe20000000f00 */
[----:B------:R-:W-:Y:S05]  /*10a90*/  BRA `(.L_x_1321) ;  /* 0xffff3aa000007947 */ /* 0x000fea000383ffff */
.L_x_1277:
[----:B------:R-:W-:Y:S01]  /*10aa0*/  MOV R223, RZ ;  /* 0x000000ff00df7202 */ /* 0x000fe20000000f00 */
[----:B------:R-:W-:Y:S01]  /*10ab0*/  IMAD.MOV.U32 R0, RZ, RZ, R5 ;  /* 0x000000ffff007224 */ /* 0x000fe200078e0005 */
[----:B------:R-:W-:Y:S01]  /*10ac0*/  MOV R2, 0x10af0 ;  /* 0x00010af000027802 */ /* 0x000fe20000000f00 */
[----:B------:R-:W-:Y:S02]  /*10ad0*/  IMAD.MOV.U32 R3, RZ, RZ, 0x1c1f ;  /* 0x00001c1fff037424 */ /* 0x000fe400078e00ff */
[----:B------:R-:W-:Y:S05]  /*10ae0*/  CALL.REL.NOINC `($__internal_18_$__cuda_sm70_shflsync_idx_p) ;  /* 0x00001b4000007944 */ /* 0x000fea0003c00000 */
[----:B------:R-:W-:Y:S01]  /*10af0*/  MOV R4, R0 ;  /* 0x0000000000047202 */ /* 0x000fe20000000f00 */
[----:B------:R-:W-:-:S05]  /*10b00*/  BRA `(.L_x_1322) ;  /* 0xffff54b000007947 */ /* 0x000fca000383ffff */
.L_x_1278:
[----:B------:R-:W-:Y:S01]  /*10b10*/  MOV R223, RZ ;  /* 0x000000ff00df7202 */ /* 0x000fe20000000f00 */
[----:B------:R-:W-:Y:S01]  /*10b20*/  IMAD.MOV.U32 R0, RZ, RZ, R12 ;  /* 0x000000ffff007224 */ /* 0x000fe200078e000c */
[----:B------:R-:W-:Y:S01]  /*10b30*/  MOV R2, 0x10b60 ;  /* 0x00010b6000027802 */ /* 0x000fe20000000f00 */
[----:B------:R-:W-:Y:S02]  /*10b40*/  IMAD.MOV.U32 R3, RZ, RZ, 0x1c1f ;  /* 0x00001c1fff037424 */ /* 0x000fe400078e00ff */
[----:B-12---:R-:W-:Y:S05]  /*10b50*/  CALL.REL.NOINC `($__internal_18_$__cuda_sm70_shflsync_idx_p) ;  /* 0x00001ad000007944 */ /* 0x006fea0003c00000 */
[C---:B------:R-:W-:Y:S01]  /*10b60*/  ISETP.GE.AND P6, PT, R227.reuse, c[0x0][0x1d4], PT ;  /* 0x00007500e3007a0c */ /* 0x040fe20003fc6270 */
[----:B------:R-:W-:Y:S01]  /*10b70*/  IMAD.MOV.U32 R223, RZ, RZ, 0x1 ;  /* 0x00000001ffdf7424 */ /* 0x000fe200078e00ff */
[----:B------:R-:W-:Y:S02]  /*10b80*/  IADD3 R2, P0, R0, R20, RZ ;  /* 0x0000001400027210 */ /* 0x000fe40007f1e0ff */
[C---:B------:R-:W-:Y:S02]  /*10b90*/  IADD3 R6, R227.reuse, 0x20, RZ ;  /* 0x00000020e3067810 */ /* 0x040fe40007ffe0ff */
[----:B------:R-:W-:Y:S01]  /*10ba0*/  IADD3 R8, R227, 0x40, RZ ;  /* 0x00000040e3087810 */ /* 0x000fe20007ffe0ff */
[----:B------:R-:W-:Y:S01]  /*10bb0*/  IMAD.X R3, R4, 0x1, R13, P0 ;  /* 0x0000000104037824 */ /* 0x000fe200000e060d */
[----:B------:R-:W-:Y:S02]  /*10bc0*/  ISETP.GE.AND P5, PT, R6, c[0x0][0x1d4], PT ;  /* 0x0000750006007a0c */ /* 0x000fe40003fa6270 */
[----:B------:R-:W-:Y:S02]  /*10bd0*/  IADD3 R6, P4, R0, R21, RZ ;  /* 0x0000001500067210 */ /* 0x000fe40007f9e0ff */
[----:B------:R-:W-:Y:S01]  /*10be0*/  ISETP.GE.AND P0, PT, R8, c[0x0][0x1d4], PT ;  /* 0x0000750008007a0c */ /* 0x000fe20003f06270 */
[----:B------:R-:W-:Y:S01]  /*10bf0*/  @!PT LDS RZ, [RZ] ;  /* 0x00000000fffff984 */ /* 0x000fe20000000800 */
[----:B------:R-:W-:Y:S01]  /*10c00*/  @!PT LDS RZ, [RZ] ;  /* 0x00000000fffff984 */ /* 0x000fe20000000800 */
[----:B------:R-:W-:Y:S01]  /*10c10*/  @!PT LDS RZ, [RZ] ;  /* 0x00000000fffff984 */ /* 0x000fe20000000800 */
[----:B------:R1:W-:Y:S01]  /*10c20*/  LDGSTS.E.BYPASS.LTC128B.128 [R218+0x100], [R2.64], !P6 ;  /* 0x0010000002da7fae */ /* 0x0003e2000f101d46 */
[----:B------:R-:W-:Y:S01]  /*10c30*/  SEL R11, RZ, 0x10, P6 ;  /* 0x00000010ff0b7807 */ /* 0x000fe20003000000 */
[----:B------:R-:W-:Y:S01]  /*10c40*/  IMAD.X R7, R4, 0x1, R14, P4 ;  /* 0x0000000104077824 */ /* 0x000fe200020e060e */
[----:B------:R-:W-:Y:S05]  /*10c50*/  SEL R10, RZ, 0x10, P5 ;  /* 0x00000010ff0a7807 */ /* 0x000fea0002800000 */
[----:B------:R2:W-:Y:S01]  /*10c60*/  LDGSTS.E.BYPASS.LTC128B.128 [R218+0x1100], [R6.64], !P5 ;  /* 0x0110000006da7fae */ /* 0x0005e2000e901d46 */
[----:B-1----:R-:W-:Y:S01]  /*10c70*/  IADD3 R2, P4, R0, R22, RZ ;  /* 0x0000001600027210 */ /* 0x002fe20007f9e0ff */
[----:B------:R-:W-:Y:S01]  /*10c80*/  IMAD.MOV.U32 R0, RZ, RZ, R5 ;  /* 0x000000ffff007224 */ /* 0x000fe200078e0005 */
[----:B------:R-:W-:Y:S03]  /*10c90*/  SEL R5, RZ, 0x10, P0 ;  /* 0x00000010ff057807 */ /* 0x000fe60000000000 */
[----:B------:R-:W-:Y:S05]  /*10ca0*/  IMAD.X R3, R4, 0x1, R15, P4 ;  /* 0x0000000104037824 */ /* 0x000fea00020e060f */
[----:B------:R1:W-:Y:S02]  /*10cb0*/  LDGSTS.E.BYPASS.LTC128B.128 [R218+0x2100], [R2.64], !P0 ;  /* 0x0210000002da7fae */ /* 0x0003e4000c101d46 */
[----:B-1----:R-:W-:Y:S01]  /*10cc0*/  MOV R2, 0x10cf0 ;  /* 0x00010cf000027802 */ /* 0x002fe20000000f00 */
[----:B------:R-:W-:Y:S02]  /*10cd0*/  IMAD.MOV.U32 R3, RZ, RZ, 0x1c1f ;  /* 0x00001c1fff037424 */ /* 0x000fe400078e00ff */
[----:B--2---:R-:W-:Y:S05]  /*10ce0*/  CALL.REL.NOINC `($__internal_18_$__cuda_sm70_shflsync_idx_p) ;  /* 0x0000194000007944 */ /* 0x004fea0003c00000 */
[----:B------:R-:W-:Y:S01]  /*10cf0*/  MOV R223, 0x1 ;  /* 0x0000000100df7802 */ /* 0x000fe20000000f00 */
[----:B------:R-:W-:Y:S01]  /*10d00*/  IMAD.MOV.U32 R4, RZ, RZ, R0 ;  /* 0x000000ffff047224 */ /* 0x000fe200078e0000 */
[----:B------:R-:W-:Y:S01]  /*10d10*/  MOV R3, 0x1c1f ;  /* 0x00001c1f00037802 */ /* 0x000fe20000000f00 */
[----:B------:R-:W-:Y:S01]  /*10d20*/  IMAD.MOV.U32 R0, RZ, RZ, R12 ;  /* 0x000000ffff007224 */ /* 0x000fe200078e000c */
[----:B------:R-:W-:Y:S02]  /*10d30*/  MOV R2, 0x10d50 ;  /* 0x00010d5000027802 */ /* 0x000fe40000000f00 */
[----:B------:R-:W-:Y:S05]  /*10d40*/  CALL.REL.NOINC `($__internal_18_$__cuda_sm70_shflsync_idx_p) ;  /* 0x000018e000007944 */ /* 0x000fea0003c00000 */
[----:B------:R-:W-:-:S05]  /*10d50*/  BRA `(.L_x_1323) ;  /* 0xffff53d000007947 */ /* 0x000fca000383ffff */
.L_x_1281:
[----:B------:R-:W-:Y:S01]  /*10d60*/  MOV R223, RZ ;  /* 0x000000ff00df7202 */ /* 0x000fe20000000f00 */
[----:B------:R-:W-:Y:S01]  /*10d70*/  IMAD.MOV.U32 R0, RZ, RZ, R101 ;  /* 0x000000ffff007224 */ /* 0x000fe200078e0065 */
[----:B------:R-:W-:Y:S01]  /*10d80*/  MOV R2, 0x10db0 ;  /* 0x00010db000027802 */ /* 0x000fe20000000f00 */
[----:B------:R-:W-:Y:S02]  /*10d90*/  IMAD.MOV.U32 R3, RZ, RZ, 0x1c1f ;  /* 0x00001c1fff037424 */ /* 0x000fe400078e00ff */
[----:B------:R-:W-:Y:S05]  /*10da0*/  CALL.REL.NOINC `($__internal_18_$__cuda_sm70_shflsync_idx_p) ;  /* 0x0000188000007944 */ /* 0x000fea0003c00000 */
[----:B------:R-:W-:Y:S01]  /*10db0*/  MOV R100, R0 ;  /* 0x0000000000647202 */ /* 0x000fe20000000f00 */
[----:B------:R-:W-:-:S05]  /*10dc0*/  BRA `(.L_x_1324) ;  /* 0xffff5fc000007947 */ /* 0x000fca000383ffff */
.L_x_1282:
        /* <DEDUP_REMOVED lines=17> */
[----:B------:R1:W-:Y:S02]  /*10ee0*/  LDGSTS.E.BYPASS.LTC128B.128 [R218+0x3100], [R2.64], !P6 ;  /* 0x0310000002da7fae */ /* 0x0003e4000f101d46 */
[----:B------:R-:W-:Y:S06]  /*10ef0*/  IMAD.X R103, R100, 0x1, R110, P4 ;  /* 0x0000000164677824 */ /* 0x000fec00020e066e */
[----:B------:R2:W-:Y:S01]  /*10f00*/  LDGSTS.E.BYPASS.LTC128B.128 [R218+0x4100], [R102.64], !P5 ;  /* 0x0410000066da7fae */ /* 0x0005e2000e901d46 */
[----:B-1----:R-:W-:Y:S01]  /*10f10*/  IADD3 R2, P4, R0, R178, RZ ;  /* 0x000000b200027210 */ /* 0x002fe20007f9e0ff */
[----:B------:R-:W-:Y:S01]  /*10f20*/  IMAD.MOV.U32 R0, RZ, RZ, R101 ;  /* 0x000000ffff007224 */ /* 0x000fe200078e0065 */
[----:B------:R-:W-:Y:S03]  /*10f30*/  SEL R101, RZ, 0x10, P0 ;  /* 0x00000010ff657807 */ /* 0x000fe60000000000 */
[----:B------:R-:W-:Y:S01]  /*10f40*/  IMAD.X R3, R100, 0x1, R111, P4 ;  /* 0x0000000164037824 */ /* 0x000fe200020e066f */
[----:B--2---:R-:W-:Y:S04]  /*10f50*/  SEL R102, RZ, 0x10, P6 ;  /* 0x00000010ff667807 */ /* 0x004fe80003000000 */
[----:B------:R1:W-:Y:S01]  /*10f60*/  LDGSTS.E.BYPASS.LTC128B.128 [R218+0x5100], [R2.64], !P0 ;  /* 0x0510000002da7fae */ /* 0x0003e2000c101d46 */
[----:B------:R-:W-:Y:S02]  /*10f70*/  SEL R103, RZ, 0x10, P5 ;  /* 0x00000010ff677807 */ /* 0x000fe40002800000 */
[----:B-1----:R-:W-:Y:S01]  /*10f80*/  MOV R2, 0x10fb0 ;  /* 0x00010fb000027802 */ /* 0x002fe20000000f00 */
[----:B------:R-:W-:Y:S02]  /*10f90*/  IMAD.MOV.U32 R3, RZ, RZ, 0x1c1f ;  /* 0x00001c1fff037424 */ /* 0x000fe400078e00ff */
[----:B------:R-:W-:Y:S05]  /*10fa0*/  CALL.REL.NOINC `($__internal_18_$__cuda_sm70_shflsync_idx_p) ;  /* 0x0000168000007944 */ /* 0x000fea0003c00000 */
[----:B------:R-:W-:Y:S01]  /*10fb0*/  MOV R223, 0x1 ;  /* 0x0000000100df7802 */ /* 0x000fe20000000f00 */
[----:B------:R-:W-:Y:S01]  /*10fc0*/  IMAD.MOV.U32 R100, RZ, RZ, R0 ;  /* 0x000000ffff647224 */ /* 0x000fe200078e0000 */
[----:B------:R-:W-:Y:S01]  /*10fd0*/  MOV R3, 0x1c1f ;  /* 0x00001c1f00037802 */ /* 0x000fe20000000f00 */
[----:B------:R-:W-:Y:S01]  /*10fe0*/  IMAD.MOV.U32 R0, RZ, RZ, R104 ;  /* 0x000000ffff007224 */ /* 0x000fe200078e0068 */
[----:B------:R-:W-:Y:S02]  /*10ff0*/  MOV R2, 0x11010 ;  /* 0x0001101000027802 */ /* 0x000fe40000000f00 */
[----:B------:R-:W-:Y:S05]  /*11000*/  CALL.REL.NOINC `($__internal_18_$__cuda_sm70_shflsync_idx_p) ;  /* 0x0000162000007944 */ /* 0x000fea0003c00000 */
[----:B------:R-:W-:-:S05]  /*11010*/  BRA `(.L_x_1325) ;  /* 0xffff5ee000007947 */ /* 0x000fca000383ffff */
.L_x_1283:
[----:B------:R-:W-:Y:S01]  /*11020*/  MOV R223, RZ ;  /* 0x000000ff00df7202 */ /* 0x000fe20000000f00 */
[----:B------:R-:W-:Y:S01]  /*11030*/  IMAD.MOV.U32 R0, RZ, RZ, R100 ;  /* 0x000000ffff007224 */ /* 0x000fe200078e0064 */
[----:B------:R-:W-:Y:S01]  /*11040*/  MOV R2, 0x11070 ;  /* 0x0001107000027802 */ /* 0x000fe20000000f00 */
[----:B------:R-:W-:Y:S02]  /*11050*/  IMAD.MOV.U32 R3, RZ, RZ, 0x1c1f ;  /* 0x00001c1fff037424 */ /* 0x000fe400078e00ff */
[----:B------:R-:W-:Y:S05]  /*11060*/  CALL.REL.NOINC `($__internal_18_$__cuda_sm70_shflsync_idx_p) ;  /* 0x000015c000007944 */ /* 0x000fea0003c00000 */
[----:B------:R-:W-:-:S05]  /*11070*/  BRA `(.L_x_1326) ;  /* 0xffff60c000007947 */ /* 0x000fca000383ffff */
.L_x_1284:
[----:B------:R-:W-:Y:S01]  /*11080*/  MOV R223, 0x1 ;  /* 0x0000000100df7802 */ /* 0x000fe20000000f00 */
[----:B------:R-:W-:Y:S01]  /*11090*/  IMAD.MOV.U32 R0, RZ, RZ, R100 ;  /* 0x000000ffff007224 */ /* 0x000fe200078e0064 */
[----:B------:R-:W-:Y:S01]  /*110a0*/  MOV R2, 0x110d0 ;  /* 0x000110d000027802 */ /* 0x000fe20000000f00 */
[----:B------:R-:W-:Y:S02]  /*110b0*/  IMAD.MOV.U32 R3, RZ, RZ, 0x1c1f ;  /* 0x00001c1fff037424 */ /* 0x000fe400078e00ff */
[----:B-1----:R-:W-:Y:S05]  /*110c0*/  CALL.REL.NOINC `($__internal_18_$__cuda_sm70_shflsync_idx_p) ;  /* 0x0000156000007944 */ /* 0x002fea0003c00000 */
[----:B------:R-:W-:Y:S01]  /*110d0*/  MOV R2, 0x11330 ;  /* 0x0001133000027802 */ /* 0x000fe20000000f00 */
[----:B------:R-:W-:Y:S02]  /*110e0*/  IMAD.IADD R0, R101, 0x1, R0 ;  /* 0x0000000165007824 */ /* 0x000fe400078e0200 */
[----:B------:R-:W-:Y:S02]  /*110f0*/  IMAD.MOV.U32 R223, RZ, RZ, 0x2 ;  /* 0x00000002ffdf7424 */ /* 0x000fe400078e00ff */
[----:B------:R-:W-:Y:S01]  /*11100*/  IMAD.MOV.U32 R3, RZ, RZ, 0x1c1f ;  /* 0x00001c1fff037424 */ /* 0x000fe200078e00ff */
        /* <DEDUP_REMOVED lines=27> */
[----:B------:R-:W-:Y:S01]  /*112c0*/  ISETP.GT.AND P0, PT, R0, 0x39, PT ;  /* 0x000000390000780c */ /* 0x000fe20003f04270 */
[----:B------:R-:W-:Y:S01]  /*112d0*/  IMAD.MOV.U32 R0, RZ, RZ, R100 ;  /* 0x000000ffff007224 */ /* 0x000fe200078e0064 */
[----:B------:R-:W-:Y:S02]  /*112e0*/  FSEL R54, R54, -INF , P6 ;  /* 0xff80000036367808 */ /* 0x000fe40003000000 */
[----:B------:R-:W-:Y:S02]  /*112f0*/  FSEL R55, R55, -INF , P5 ;  /* 0xff80000037377808 */ /* 0x000fe40002800000 */
[----:B------:R-:W-:Y:S02]  /*11300*/  FSEL R66, R66, -INF , P4 ;  /* 0xff80000042427808 */ /* 0x000fe40002000000 */
[----:B------:R-:W-:Y:S02]  /*11310*/  FSEL R67, R67, -INF , P0 ;  /* 0xff80000043437808 */ /* 0x000fe40000000000 */
[----:B------:R-:W-:Y:S05]  /*11320*/  CALL.REL.NOINC `($__internal_18_$__cuda_sm70_shflsync_idx_p) ;  /* 0x0000130000007944 */ /* 0x000fea0003c00000 */
        /* <DEDUP_REMOVED lines=31> */
[----:B------:R-:W-:Y:S01]  /*11520*/  ISETP.GT.AND P0, PT, R0, 0x39, PT ;  /* 0x000000390000780c */ /* 0x000fe20003f04270 */
[----:B------:R-:W-:Y:S01]  /*11530*/  IMAD.MOV.U32 R0, RZ, RZ, R100 ;  /* 0x000000ffff007224 */ /* 0x000fe200078e0064 */
[----:B------:R-:W-:Y:S02]  /*11540*/  FSEL R56, R56, -INF , P6 ;  /* 0xff80000038387808 */ /* 0x000fe40003000000 */
[----:B------:R-:W-:Y:S02]  /*11550*/  FSEL R57, R57, -INF , P5 ;  /* 0xff80000039397808 */ /* 0x000fe40002800000 */
[----:B------:R-:W-:Y:S02]  /*11560*/  FSEL R60, R60, -INF , P4 ;  /* 0xff8000003c3c7808 */ /* 0x000fe40002000000 */
[----:B------:R-:W-:Y:S02]  /*11570*/  FSEL R61, R61, -INF , P0 ;  /* 0xff8000003d3d7808 */ /* 0x000fe40000000000 */
[----:B------:R-:W-:Y:S05]  /*11580*/  CALL.REL.NOINC `($__internal_18_$__cuda_sm70_shflsync_idx_p) ;  /* 0x000010a000007944 */ /* 0x000fea0003c00000 */
[----:B------:R-:W-:Y:S01]  /*11590*/  FMNMX.FTZ R100, R4, R105, !PT ;  /* 0x0000006904647209 */ /* 0x000fe20007810000 */
[----:B------:R-:W-:Y:S01]  /*115a0*/  IMAD.IADD R0, R101, 0x1, R0 ;  /* 0x0000000165007824 */ /* 0x000fe200078e0200 */
[----:B------:R-:W-:Y:S02]  /*115b0*/  FMNMX.FTZ R7, R6, R106, !PT ;  /* 0x0000006a06077209 */ /* 0x000fe40007810000 */
[----:B------:R-:W-:Y:S02]  /*115c0*/  FMNMX.FTZ R8, R16, R107, !PT ;  /* 0x0000006b10087209 */ /* 0x000fe40007810000 */
[C---:B------:R-:W-:Y:S02]  /*115d0*/  ISETP.GT.AND P6, PT, R0.reuse, RZ, PT ;  /* 0x000000ff0000720c */ /* 0x040fe40003fc4270 */
[----:B------:R-:W-:Y:S02]  /*115e0*/  ISETP.GT.AND P5, PT, R0, 0x1, PT ;  /* 0x000000010000780c */ /* 0x000fe40003fa4270 */
[----:B------:R-:W-:Y:S02]  /*115f0*/  FSEL R10, R10, -INF , P6 ;  /* 0xff8000000a0a7808 */ /* 0x000fe40003000000 */
[----:B------:R-:W-:Y:S02]  /*11600*/  ISETP.GT.AND P4, PT, R0, 0x8, PT ;  /* 0x000000080000780c */ /* 0x000fe40003f84270 */
[----:B------:R-:W-:Y:S02]  /*11610*/  FSEL R11, R11, -INF , P5 ;  /* 0xff8000000b0b7808 */ /* 0x000fe40002800000 */
[----:B------:R-:W-:Y:S02]  /*11620*/  FMNMX.FTZ R101, R10, R108, !PT ;  /* 0x0000006c0a657209 */ /* 0x000fe40007810000 */
[----:B------:R-:W-:Y:S02]  /*11630*/  ISETP.GT.AND P0, PT, R0, 0x9, PT ;  /* 0x000000090000780c */ /* 0x000fe40003f04270 */
[----:B------:R-:W-:Y:S02]  /*11640*/  FSEL R14, R14, -INF , P4 ;  /* 0xff8000000e0e7808 */ /* 0x000fe40002000000 */
[----:B------:R-:W-:Y:S02]  /*11650*/  FMNMX.FTZ R100, R110, R100, !PT ;  /* 0x000000646e647209 */ /* 0x000fe40007810000 */
[----:B------:R-:W-:Y:S02]  /*11660*/  FMNMX.FTZ R7, R17, R7, !PT ;  /* 0x0000000711077209 */ /* 0x000fe40007810000 */
[----:B------:R-:W-:Y:S02]  /*11670*/  FMNMX.FTZ R8, R9, R8, !PT ;  /* 0x0000000809087209 */ /* 0x000fe40007810000 */
[----:B------:R-:W-:Y:S02]  /*11680*/  FMNMX.FTZ R101, R11, R101, !PT ;  /* 0x000000650b657209 */ /* 0x000fe40007810000 */
[----:B------:R-:W-:Y:S02]  /*11690*/  FSEL R15, R15, -INF , P0 ;  /* 0xff8000000f0f7808 */ /* 0x000fe40000000000 */
[----:B------:R-:W-:Y:S02]  /*116a0*/  ISETP.GT.AND P6, PT, R0, 0x10, PT ;  /* 0x000000100000780c */ /* 0x000fe40003fc4270 */
[----:B------:R-:W-:Y:S02]  /*116b0*/  FMNMX.FTZ R100, R5, R100, !PT ;  /* 0x0000006405647209 */ /* 0x000fe40007810000 */
[----:B------:R-:W-:Y:S02]  /*116c0*/  FMNMX.FTZ R7, R18, R7, !PT ;  /* 0x0000000712077209 */ /* 0x000fe40007810000 */
[----:B------:R-:W-:Y:S02]  /*116d0*/  FMNMX.FTZ R8, R12, R8, !PT ;  /* 0x000000080c087209 */ /* 0x000fe40007810000 */
[----:B------:R-:W-:Y:S02]  /*116e0*/  FMNMX.FTZ R101, R14, R101, !PT ;  /* 0x000000650e657209 */ /* 0x000fe40007810000 */
[----:B------:R-:W-:Y:S02]  /*116f0*/  ISETP.GT.AND P5, PT, R0, 0x11, PT ;  /* 0x000000110000780c */ /* 0x000fe40003fa4270 */
[----:B------:R-:W-:Y:S02]  /*11700*/  FSEL R26, R26, -INF , P6 ;  /* 0xff8000001a1a7808 */ /* 0x000fe40003000000 */
        /* <DEDUP_REMOVED lines=58> */
[----:B------:R-:W-:Y:S01]  /*11ab0*/  ISETP.GT.AND P0, PT, R0, 0x39, PT ;  /* 0x000000390000780c */ /* 0x000fe20003f04270 */
[----:B------:R-:W-:Y:S01]  /*11ac0*/  IMAD.MOV.U32 R0, RZ, RZ, 0x2 ;  /* 0x00000002ff007424 */ /* 0x000fe200078e00ff */
[----:B------:R-:W-:Y:S02]  /*11ad0*/  FSEL R62, R62, -INF , P4 ;  /* 0xff8000003e3e7808 */ /* 0x000fe40002000000 */
[----:B------:R-:W-:Y:S02]  /*11ae0*/  FMNMX.FTZ R100, R53, R100, !PT ;  /* 0x0000006435647209 */ /* 0x000fe40007810000 */
[----:B------:R-:W-:Y:S02]  /*11af0*/  FMNMX.FTZ R7, R55, R7, !PT ;  /* 0x0000000737077209 */ /* 0x000fe40007810000 */
[----:B------:R-:W-:Y:S02]  /*11b00*/  FMNMX.FTZ R8, R57, R8, !PT ;  /* 0x0000000839087209 */ /* 0x000fe40007810000 */
[----:B------:R-:W-:Y:S02]  /*11b10*/  FMNMX.FTZ R101, R59, R101, !PT ;  /* 0x000000653b657209 */ /* 0x000fe40007810000 */
[----:B------:R-:W-:Y:S02]  /*11b20*/  FSEL R63, R63, -INF , P0 ;  /* 0xff8000003f3f7808 */ /* 0x000fe40000000000 */
        /* <DEDUP_REMOVED lines=8> */
[----:B------:R-:W-:Y:S02]  /*11bb0*/  MOV R2, 0x11bd0 ;  /* 0x00011bd000027802 */ /* 0x000fe40000000f00 */
[----:B------:R-:W-:Y:S05]  /*11bc0*/  CALL.REL.NOINC `($__internal_17_$__cuda_sm70_shflsync_bfly_p) ;  /* 0x00000a0000007944 */ /* 0x000fea0003c00000 */
[----:B------:R-:W-:Y:S01]  /*11bd0*/  FMNMX.FTZ R100, R100, R0, !PT ;  /* 0x0000000064647209 */ /* 0x000fe20007810000 */
[----:B------:R-:W-:Y:S01]  /*11be0*/  IMAD.MOV.U32 R0, RZ, RZ, 0x1 ;  /* 0x00000001ff007424 */ /* 0x000fe200078e00ff */
[----:B------:R-:W-:Y:S02]  /*11bf0*/  MOV R2, 0x11c10 ;  /* 0x00011c1000027802 */ /* 0x000fe40000000f00 */
        /* <DEDUP_REMOVED lines=28> */
[----:B------:R-:W-:-:S05]  /*11dc0*/  BRA `(.L_x_1327) ;  /* 0xffff60e000007947 */ /* 0x000fca000383ffff */
.L_x_1287:
[----:B-1--4-:R-:W-:Y:S01]  /*11dd0*/  MOV R223, RZ ;  /* 0x000000ff00df7202 */ /* 0x012fe20000000f00 */
[----:B------:R-:W-:Y:S01]  /*11de0*/  IMAD.MOV.U32 R0, RZ, RZ, R52 ;  /* 0x000000ffff007224 */ /* 0x000fe200078e0034 */
[----:B------:R-:W-:Y:S01]  /*11df0*/  MOV R2, 0x11e20 ;  /* 0x00011e2000027802 */ /* 0x000fe20000000f00 */
[----:B------:R-:W-:Y:S02]  /*11e00*/  IMAD.MOV.U32 R3, RZ, RZ, 0x1c1f ;  /* 0x00001c1fff037424 */ /* 0x000fe400078e00ff */
[----:B------:R-:W-:Y:S05]  /*11e10*/  CALL.REL.NOINC `($__internal_18_$__cuda_sm70_shflsync_idx_p) ;  /* 0x0000081000007944 */ /* 0x000fea0003c00000 */
[----:B------:R-:W-:-:S05]  /*11e20*/  BRA `(.L_x_1328) ;  /* 0xffff81d000007947 */ /* 0x000fca000383ffff */
.L_x_1290:
[----:B------:R-:W-:Y:S01]  /*11e30*/  MOV R223, RZ ;  /* 0x000000ff00df7202 */ /* 0x000fe20000000f00 */
[----:B------:R-:W-:Y:S01]  /*11e40*/  IMAD.MOV.U32 R0, RZ, RZ, R101 ;  /* 0x000000ffff007224 */ /* 0x000fe200078e0065 */
[----:B------:R-:W-:Y:S01]  /*11e50*/  MOV R2, 0x11e80 ;  /* 0x00011e8000027802 */ /* 0x000fe20000000f00 */
[----:B------:R-:W-:Y:S02]  /*11e60*/  IMAD.MOV.U32 R3, RZ, RZ, 0x1c1f ;  /* 0x00001c1fff037424 */ /* 0x000fe400078e00ff */
[----:B------:R-:W-:Y:S05]  /*11e70*/  CALL.REL.NOINC `($__internal_18_$__cuda_sm70_shflsync_idx_p) ;  /* 0x000007b000007944 */ /* 0x000fea0003c00000 */
[----:B------:R-:W-:Y:S01]  /*11e80*/  MOV R100, R0 ;  /* 0x0000000000647202 */ /* 0x000fe20000000f00 */
[----:B------:R-:W-:-:S05]  /*11e90*/  BRA `(.L_x_1329) ;  /* 0xffff8e9000007947 */ /* 0x000fca000383ffff */
.L_x_1291:
[----:B------:R-:W-:Y:S01]  /*11ea0*/  MOV R223, RZ ;  /* 0x000000ff00df7202 */ /* 0x000fe20000000f00 */
[----:B------:R-:W-:Y:S01]  /*11eb0*/  IMAD.MOV.U32 R0, RZ, RZ, R104 ;  /* 0x000000ffff007224 */ /* 0x000fe200078e0068 */
[----:B------:R-:W-:Y:S01]  /*11ec0*/  MOV R2, 0x11ef0 ;  /* 0x00011ef000027802 */ /* 0x000fe20000000f00 */
[----:B------:R-:W-:Y:S02]  /*11ed0*/  IMAD.MOV.U32 R3, RZ, RZ, 0x1c1f ;  /* 0x00001c1fff037424 */ /* 0x000fe400078e00ff */
[----:B-12---:R-:W-:Y:S05]  /*11ee0*/  CALL.REL.NOINC `($__internal_18_$__cuda_sm70_shflsync_idx_p) ;  /* 0x0000074000007944 */ /* 0x006fea0003c00000 */
[C---:B------:R-:W-:Y:S01]  /*11ef0*/  IADD3 R2, -R217.reuse, 0x10, RZ ;  /* 0x00000010d9027810 */ /* 0x040fe20007ffe1ff */
[----:B------:R-:W-:Y:S01]  /*11f00*/  IMAD.MOV.U32 R223, RZ, RZ, 0x1 ;  /* 0x00000001ffdf7424 */ /* 0x000fe200078e00ff */
[----:B------:R-:W-:Y:S02]  /*11f10*/  ISETP.NE.U32.AND P0, PT, R217, RZ, PT ;  /* 0x000000ffd900720c */ /* 0x000fe40003f05070 */
[----:B------:R-:W-:Y:S04]  /*11f20*/  LOP3.LUT R2, R2, 0xf, RZ, 0xc0, !PT ;  /* 0x0000000f02027812 */ /* 0x000fe800078ec0ff */
[----:B------:R-:W-:Y:S04]  /*11f30*/  IADD3 R2, P6, P5, R2, R0, R176 ;  /* 0x0000000002027210 */ /* 0x000fe80007dde0b0 */
[----:B------:R-:W-:Y:S05]  /*11f40*/  IADD3.X R3, RZ, R100, R109, P6, P5 ;  /* 0x00000064ff037210 */ /* 0x000fea00037ea46d */
[----:B------:R-:W-:Y:S01]  /*11f50*/  @!PT LDS RZ, [RZ] ;  /* 0x00000000fffff984 */ /* 0x000fe20000000800 */
[----:B------:R-:W-:Y:S01]  /*11f60*/  @!PT LDS RZ, [RZ] ;  /* 0x00000000fffff984 */ /* 0x000fe20000000800 */
[----:B------:R-:W-:Y:S01]  /*11f70*/  @!PT LDS RZ, [RZ] ;  /* 0x00000000fffff984 */ /* 0x000fe20000000800 */
[----:B------:R1:W-:Y:S01]  /*11f80*/  LDGSTS.E.BYPASS.LTC128B.128.ZFILL [R218+0x3100], [R2.64], P0 ;  /* 0x0310000002da7fae */ /* 0x0003e20008141d46 */
[----:B------:R-:W-:Y:S05]  /*11f90*/  IADD3 R102, P0, R0, R177, RZ ;  /* 0x000000b100667210 */ /* 0x000fea0007f1e0ff */
[----:B------:R-:W-:Y:S05]  /*11fa0*/  IMAD.X R103, R100, 0x1, R110, P0 ;  /* 0x0000000164677824 */ /* 0x000fea00000e066e */
[----:B------:R2:W-:Y:S01]  /*11fb0*/  LDGSTS.E.BYPASS.LTC128B.128 [R218+0x4100], [R102.64], !P4 ;  /* 0x0410000066da7fae */ /* 0x0005e2000e101d46 */
[----:B-1----:R-:W-:Y:S01]  /*11fc0*/  IADD3 R2, P0, R0, R178, RZ ;  /* 0x000000b200027210 */ /* 0x002fe20007f1e0ff */
[----:B------:R-:W-:Y:S04]  /*11fd0*/  IMAD.MOV.U32 R0, RZ, RZ, R101 ;  /* 0x000000ffff007224 */ /* 0x000fe800078e0065 */
        /* <DEDUP_REMOVED lines=12> */
.L_x_1292:
[----:B------:R-:W-:Y:S02]  /*120a0*/  MOV R0, 0x2 ;  /* 0x0000000200007802 */ /* 0x000fe40000000f00 */
        /* <DEDUP_REMOVED lines=34> */
.L_x_1294:
[----:B------:R-:W-:Y:S01]  /*122d0*/  IMAD.MOV.U32 R100, RZ, RZ, R236 ;  /* 0x000000ffff647224 */ /* 0x000fe200078e00ec */
[----:B------:R-:W-:-:S02]  /*122e0*/  MOV R0, 0x2 ;  /* 0x0000000200007802 */ /* 0x000fc40000000f00 */
[----:B------:R-:W-:Y:S02]  /*122f0*/  MOV R2, 0x12310 ;  /* 0x0001231000027802 */ /* 0x000fe40000000f00 */
[----:B-1----:R-:W-:Y:S05]  /*12300*/  CALL.REL.NOINC `($__internal_17_$__cuda_sm70_shflsync_bfly_p) ;  /* 0x000002c000007944 */ /* 0x002fea0003c00000 */
[----:B------:R-:W-:Y:S01]  /*12310*/  MOV R7, R0 ;  /* 0x0000000000077202 */ /* 0x000fe20000000f00 */
[----:B------:R-:W-:Y:S05]  /*12320*/  BRA `(.L_x_1332) ;  /* 0xffffaeb000007947 */ /* 0x000fea000383ffff */
.L_x_1295:
[----:B------:R-:W-:Y:S01]  /*12330*/  IMAD.MOV.U32 R100, RZ, RZ, R7 ;  /* 0x000000ffff647224 */ /* 0x000fe200078e0007 */
[----:B------:R-:W-:Y:S02]  /*12340*/  MOV R0, 0x1 ;  /* 0x0000000100007802 */ /* 0x000fe40000000f00 */
[----:B------:R-:W-:Y:S02]  /*12350*/  MOV R2, 0x12370 ;  /* 0x0001237000027802 */ /* 0x000fe40000000f00 */
[----:B-12---:R-:W-:Y:S05]  /*12360*/  CALL.REL.NOINC `($__internal_17_$__cuda_sm70_shflsync_bfly_p) ;  /* 0x0000026000007944 */ /* 0x006fea0003c00000 */
[----:B------:R-:W-:Y:S01]  /*12370*/  FADD.FTZ R7, R7, R0 ;  /* 0x0000000007077221 */ /* 0x000fe20000010000 */
[----:B------:R-:W-:Y:S02]  /*12380*/  MOV R100, R222 ;  /* 0x000000de00647202 */ /* 0x000fe40000000f00 */
[----:B------:R-:W-:Y:S02]  /*12390*/  MOV R0, 0x2 ;  /* 0x0000000200007802 */ /* 0x000fe40000000f00 */
[----:B------:R-:W-:Y:S02]  /*123a0*/  MOV R2, 0x123c0 ;  /* 0x000123c000027802 */ /* 0x000fe40000000f00 */
[----:B------:R-:W-:Y:S05]  /*123b0*/  CALL.REL.NOINC `($__internal_17_$__cuda_sm70_shflsync_bfly_p) ;  /* 0x0000021000007944 */ /* 0x000fea0003c00000 */
[----:B------:R-:W-:Y:S01]  /*123c0*/  FADD.FTZ R6, R222, R0 ;  /* 0x00000000de067221 */ /* 0x000fe20000010000 */
[----:B------:R-:W-:-:S02]  /*123d0*/  MOV R0, 0x1 ;  /* 0x0000000100007802 */ /* 0x000fc40000000f00 */
[----:B------:R-:W-:Y:S02]  /*123e0*/  MOV R2, 0x12410 ;  /* 0x0001241000027802 */ /* 0x000fe40000000f00 */
[----:B------:R-:W-:Y:S02]  /*123f0*/  MOV R100, R6 ;  /* 0x0000000600647202 */ /* 0x000fe40000000f00 */
[----:B------:R-:W-:Y:S05]  /*12400*/  CALL.REL.NOINC `($__internal_17_$__cuda_sm70_shflsync_bfly_p) ;  /* 0x000001c000007944 */ /* 0x000fea0003c00000 */
[----:B------:R-:W-:Y:S01]  /*12410*/  FADD.FTZ R6, R6, R0 ;  /* 0x0000000006067221 */ /* 0x000fe20000010000 */
[----:B------:R-:W-:Y:S02]  /*12420*/  MOV R100, R250 ;  /* 0x000000fa00647202 */ /* 0x000fe40000000f00 */
[----:B------:R-:W-:Y:S02]  /*12430*/  MOV R0, 0x2 ;  /* 0x0000000200007802 */ /* 0x000fe40000000f00 */
[----:B------:R-:W-:Y:S02]  /*12440*/  MOV R2, 0x12460 ;  /* 0x0001246000027802 */ /* 0x000fe40000000f00 */
[----:B------:R-:W-:Y:S05]  /*12450*/  CALL.REL.NOINC `($__internal_17_$__cuda_sm70_shflsync_bfly_p) ;  /* 0x0000017000007944 */ /* 0x000fea0003c00000 */
[----:B------:R-:W-:Y:S01]  /*12460*/  FADD.FTZ R5, R250, R0 ;  /* 0x00000000fa057221 */ /* 0x000fe20000010000 */
[----:B------:R-:W-:Y:S02]  /*12470*/  MOV R0, 0x1 ;  /* 0x0000000100007802 */ /* 0x000fe40000000f00 */
[----:B------:R-:W-:-:S02]  /*12480*/  MOV R2, 0x124b0 ;  /* 0x000124b000027802 */ /* 0x000fc40000000f00 */
        /* <DEDUP_REMOVED lines=9> */
[----:B------:R-:W-:Y:S02]  /*12520*/  MOV R2, 0x12550 ;  /* 0x0001255000027802 */ /* 0x000fe40000000f00 */
[----:B------:R-:W-:-:S02]  /*12530*/  MOV R100, R251 ;  /* 0x000000fb00647202 */ /* 0x000fc40000000f00 */
[----:B------:R-:W-:Y:S05]  /*12540*/  CALL.REL.NOINC `($__internal_17_$__cuda_sm70_shflsync_bfly_p) ;  /* 0x0000008000007944 */ /* 0x000fea0003c00000 */
[----:B------:R-:W-:Y:S01]  /*12550*/  MOV R4, R0 ;  /* 0x0000000000047202 */ /* 0x000fe20000000f00 */
[----:B------:R-:W-:Y:S05]  /*12560*/  BRA `(.L_x_1333) ;  /* 0xffffad6000007947 */ /* 0x000fea000383ffff */
.L_x_1309:
[----:B-1----:R-:W-:Y:S01]  /*12570*/  IMAD.MOV.U32 R0, RZ, RZ, R24 ;  /* 0x000000ffff007224 */ /* 0x002fe200078e0018 */
[----:B------:R-:W-:Y:S01]  /*12580*/  MOV R223, RZ ;  /* 0x000000ff00df7202 */ /* 0x000fe20000000f00 */
[----:B------:R-:W-:Y:S01]  /*12590*/  IMAD.MOV.U32 R3, RZ, RZ, 0x1f ;  /* 0x0000001fff037424 */ /* 0x000fe200078e00ff */
[----:B---3--:R-:W-:-:S02]  /*125a0*/  MOV R2, 0x125c0 ;  /* 0x000125c000027802 */ /* 0x008fc40000000f00 */
[----:B----45:R-:W-:Y:S05]  /*125b0*/  CALL.REL.NOINC `($__internal_18_$__cuda_sm70_shflsync_idx_p) ;  /* 0x0000007000007944 */ /* 0x030fea0003c00000 */
[----:B------:R-:W-:Y:S05]  /*125c0*/  BRA `(.L_x_1334) ;  /* 0xffffd03000007947 */ /* 0x000fea000383ffff */
        .weak           $__internal_17_$__cuda_sm70_shflsync_bfly_p
        .type           $__internal_17_$__cuda_sm70_shflsync_bfly_p,@function
        .size           $__internal_17_$__cuda_sm70_shflsync_bfly_p,($__internal_18_$__cuda_sm70_shflsync_idx_p - $__internal_17_$__cuda_sm70_shflsync_bfly_p)
$__internal_17_$__cuda_sm70_shflsync_bfly_p:
[----:B------:R-:W-:Y:S02]  /*125d0*/  MOV R176, 0xffffffff ;  /* 0xffffffff00b07802 */ /* 0x000fe40000000f00 */
[----:B------:R-:W-:-:S02]  /*125e0*/  MOV R3, 0x1f ;  /* 0x0000001f00037802 */ /* 0x000fc40000000f00 */
[----:B------:R-:W-:Y:S04]  /*125f0*/  WARPSYNC R176 ;  /* 0x000000b000007348 */ /* 0x000fe80003800000 */
[----:B------:R1:W2:Y:S02]  /*12600*/  SHFL.BFLY PT, R0, R100, R0, R3 ;  /* 0x0c00000064007389 */ /* 0x0002a400000e0003 */
[----:B-1----:R-:W-:-:S04]  /*12610*/  MOV R3, 0x0 ;  /* 0x0000000000037802 */ /* 0x002fc80000000f00 */
[----:B--2---:R-:W-:Y:S05]  /*12620*/  RET.REL.NODEC R2 `(_ZN7cutlass13device_kernelIN5flash19enable_sm80_to_sm89INS1_16FlashAttnFwdSm80INS1_25CollectiveMainloopFwdSm80ILi4ELi1ELb0EN4cute5tupleIJNS5_1CILi128EEENS7_ILi64EEENS7_ILi96EEEEEELi96ENS_6half_tEfNS_4arch4Sm80ELb1ELb0ELb0ELb0ELb1ELb0ELb1ELb1EEENS1_21CollectiveEpilogueFwdINS6_IJS8_SA_S9_EEENS6_IJNS7_ILi1EEESI_SI_EEESC_SE_Li128ELb0ELb1ELb1ELb0EEENS1_30DynamicPersistentTileSchedulerILi128ELi128ELb1ELb1ELb0EEEEEEEEEvNT_6ParamsE) ;  /* 0xfffed9d002007950 */ /* 0x004fea0003c3ffff */
        .weak           $__internal_18_$__cuda_sm70_shflsync_idx_p
        .type           $__internal_18_$__cuda_sm70_shflsync_idx_p,@function
        .size           $__internal_18_$__cuda_sm70_shflsync_idx_p,(.L_x_1837 - $__internal_18_$__cuda_sm70_shflsync_idx_p)
$__internal_18_$__cuda_sm70_shflsync_idx_p:
[----:B------:R-:W-:-:S04]  /*12630*/  MOV R225, 0xffffffff ;  /* 0xffffffff00e17802 */ /* 0x000fc80000000f00 */
[----:B------:R-:W-:Y:S04]  /*12640*/  WARPSYNC R225 ;  /* 0x000000e100007348 */ /* 0x000fe80003800000 */
[----:B------:R1:W2:Y:S02]  /*12650*/  SHFL.IDX PT, R0, R0, R223, R3 ;  /* 0x000000df00007389 */ /* 0x0002a400000e0003 */
[----:B-1----:R-:W-:-:S04]  /*12660*/  MOV R3, 0x0 ;  /* 0x0000000000037802 */ /* 0x002fc80000000f00 */
[----:B--2---:R-:W-:Y:S05]  /*12670*/  RET.REL.NODEC R2 `(_ZN7cutlass13device_kernelIN5flash19enable_sm80_to_sm89INS1_16FlashAttnFwdSm80INS1_25CollectiveMainloopFwdSm80ILi4ELi1ELb0EN4cute5tupleIJNS5_1CILi128EEENS7_ILi64EEENS7_ILi96EEEEEELi96ENS_6half_tEfNS_4arch4Sm80ELb1ELb0ELb0ELb0ELb1ELb0ELb1ELb1EEENS1_21CollectiveEpilogueFwdINS6_IJS8_SA_S9_EEENS6_IJNS7_ILi1EEESI_SI_EEESC_SE_Li128ELb0ELb1ELb1ELb0EEENS1_30DynamicPersistentTileSchedulerILi128ELi128ELb1ELb1ELb0EEEEEEEEEvNT_6ParamsE) ;  /* 0xfffed98002007950 */ /* 0x004fea0003c3ffff */
.L_x_1335:
        /* <DEDUP_REMOVED lines=16> */
.L_x_1837:


//--------------------- .text._ZN7cutlass13device_kernelIN5flash19enable_sm80_to_sm89INS1_16FlashAttnFwdSm80INS1_25CollectiveMainloopFwdSm80ILi4ELi1ELb0EN4cute5tupleIJNS5_1CILi128EEENS7_ILi48EEENS7_ILi96EEEEEELi96ENS_6half_tEfNS_4arch4Sm80ELb1ELb0ELb0ELb1ELb1ELb0ELb1ELb1EEENS1_21CollectiveEpilogueFwdINS6_IJS8_SA_S9_EEENS6_IJNS7_ILi1EEESI_SI_EEESC_SE_Li128ELb1ELb1ELb1ELb0EEENS1_36VarlenDynamicPersistentTileSchedulerILi128ELi48ELi128ELi128ELb1ELb1ELb0ELb1ELb1ELb1EEEEEEEEEvNT_6ParamsE --------------------------
	.section	.text._ZN7cutlass13device_kernelIN5flash19enable_sm80_to_sm89INS1_16FlashAttnFwdSm80INS1_25CollectiveMainloopFwdSm80ILi4ELi1ELb0EN4cute5tupleIJNS5_1CILi128EEENS7_ILi48EEENS7_ILi96EEEEEELi96ENS_6half_tEfNS_4arch4Sm80ELb1ELb0ELb0ELb1ELb1ELb0ELb1ELb1EEENS1_21CollectiveEpilogueFwdINS6_IJS8_SA_S9_EEENS6_IJNS7_ILi1EEESI_SI_EEESC_SE_Li128ELb1ELb1ELb1ELb0EEENS1_36VarlenDynamicPersistentTileSchedulerILi128ELi48ELi128ELi128ELb1ELb1ELb0ELb1ELb1ELb1EEEEEEEEEvNT_6ParamsE,"ax",@progbits
	.sectioninfo	@"SHI_REGISTERS=255"
	.align	128
.text._ZN7cutlass13device_kernelIN5flash19enable_sm80_to_sm89INS1_16FlashAttnFwdSm80INS1_25CollectiveMainloopFwdSm80ILi4ELi1ELb0EN4cute5tupleIJNS5_1CILi128EEENS7_ILi48EEENS7_ILi96EEEEEELi96ENS_6half_tEfNS_4arch4Sm80ELb1ELb0ELb0ELb1ELb1ELb0ELb1ELb1EEENS1_21CollectiveEpilogueFwdINS6_IJS8_SA_S9_EEENS6_IJNS7_ILi1EEESI_SI_EEESC_SE_Li128ELb1ELb1ELb1ELb0EEENS1_36VarlenDynamicPersistentTileSchedulerILi128ELi48ELi128ELi128ELb1ELb1ELb0ELb1ELb1ELb1EEEEEEEEEvNT_6ParamsE:
        .type           _ZN7cutlass13device_kernelIN5flash19enable_sm80_to_sm89INS1_16FlashAttnFwdSm80INS1_25CollectiveMainloopFwdSm80ILi4ELi1ELb0EN4cute5tupleIJNS5_1CILi128EEENS7_ILi48EEENS7_ILi96EEEEEELi96ENS_6half_tEfNS_4arch4Sm80ELb1ELb0ELb0ELb1ELb1ELb0ELb1ELb1EEENS1_21CollectiveEpilogueFwdINS6_IJS8_SA_S9_EEENS6_IJNS7_ILi1EEESI_SI_EEESC_SE_Li128ELb1ELb1ELb1ELb0EEENS1_36VarlenDynamicPersistentTileSchedulerILi128ELi48ELi128ELi128ELb1ELb1ELb0ELb1ELb1ELb1EEEEEEEEEvNT_6ParamsE,@function
        .size           _ZN7cutlass13device_kernelIN5flash19enable_sm80_to_sm89INS1_16FlashAttnFwdSm80INS1_25CollectiveMainloopFwdSm80ILi4ELi1ELb0EN4cute5tupleIJNS5_1CILi128EEENS7_ILi48EEENS7_ILi96EEEEEELi96ENS_6half_tEfNS_4arch4Sm80ELb1ELb0ELb0ELb1ELb1ELb0ELb1ELb1EEENS1_21CollectiveEpilogueFwdINS6_IJS8_SA_S9_EEENS6_IJNS7_ILi1EEESI_SI_EEESC_SE_Li128ELb1ELb1ELb1ELb0EEENS1_36VarlenDynamicPersistentTileSchedulerILi128ELi48ELi128ELi128ELb1ELb1ELb0ELb1ELb1ELb1EEEEEEEEEvNT_6ParamsE,(.L_x_1840 - _ZN7cutlass13device_kernelIN5flash19enable_sm80_to_sm89INS1_16FlashAttnFwdSm80INS1_25CollectiveMainloopFwdSm80ILi4ELi1ELb0EN4cute5tupleIJNS5_1CILi128EEENS7_ILi48EEENS7_ILi96EEEEEELi96ENS_6half_tEfNS_4arch4Sm80ELb1ELb0ELb0ELb1ELb1ELb0ELb1ELb1EEENS1_21CollectiveEpilogueFwdINS6_IJS8_SA_S9_EEENS6_IJNS7_ILi1EEESI_SI_EEESC_SE_Li128ELb1ELb1ELb1ELb0EEENS1_36VarlenDynamicPersistentTileSchedulerILi128ELi48ELi128ELi128ELb1ELb1ELb0ELb1ELb1ELb1EEEEEEEEEvNT_6ParamsE)
        .other          _ZN7cutlass13device_kernelIN5flash19enable_sm80_to_sm89INS1_16FlashAttnFwdSm80INS1_25CollectiveMainloopFwdSm80ILi4ELi1ELb0EN4cute5tupleIJNS5_1CILi128EEENS7_ILi48EEENS7_ILi96EEEEEELi96ENS_6half_tEfNS_4arch4Sm80ELb1ELb0ELb0ELb1ELb1ELb0ELb1ELb1EEENS1_21CollectiveEpilogueFwdINS6_IJS8_SA_S9_EEENS6_IJNS7_ILi1EEESI_SI_EEESC_SE_Li128ELb1ELb1ELb1ELb0EEENS1_36VarlenDynamicPersistentTileSchedulerILi128ELi48ELi128ELi128ELb1ELb1ELb0ELb1ELb1ELb1EEEEEEEEEvNT_6ParamsE,@"STO_CUDA_ENTRY STV_DEFAULT"
_ZN7cutlass13device_kernelIN5flash19enable_sm80_to_sm89INS1_16FlashAttnFwdSm80INS1_25CollectiveMainloopFwdSm80ILi4ELi1ELb0EN4cute5tupleIJNS5_1CILi128EEENS7_ILi48EEENS7_ILi96EEEEEELi96ENS_6half_tEfNS_4arch4Sm80ELb1ELb0ELb0ELb1ELb1ELb0ELb1ELb1EEENS1_21CollectiveEpilogueFwdINS6_IJS8_SA_S9_EEENS6_IJNS7_ILi1EEESI_SI_EEESC_SE_Li128ELb1ELb1ELb1ELb0EEENS1_36VarlenDynamicPersistentTileSchedulerILi128ELi48ELi128ELi128ELb1ELb1ELb0ELb1ELb1ELb1EEEEEEEEEvNT_6ParamsE:
        /* <DEDUP_REMOVED lines=13> */
[----:B------:R-:W-:-:S03]  /*00d0*/  CS2R R8, SRZ ;  /* 0x0000000000087805 */ /* 0x000fc6000001ff00 */
        /* <DEDUP_REMOVED lines=10> */
[C---:B------:R-:W-:Y:S01]  /*0180*/  ISETP.GE.U32.AND P4, PT, R12.reuse, 0x2, PT ;  /* 0x000000020c00780c */ /* 0x040fe20003f86070 */
[----:B------:R-:W-:Y:S01]  /*0190*/  IMAD.MOV.U32 R7, RZ, RZ, RZ ;  /* 0x000000ffff077224 */ /* 0x000fe200078e00ff */
        /* <DEDUP_REMOVED lines=26> */
.L_x_1341:
        /* <DEDUP_REMOVED lines=11> */
[----:B------:R-:W3:Y:S04]  /*03f0*/  @!P0 LDG.E R9, [R4.64] ;  /* 0x0000000604098981 */ /* 0x000ee8000c1e1900 */
[----:B------:R-:W3:Y:S02]  /*0400*/  @!P0 LDG.E R8, [R2.64] ;  /* 0x0000000602088981 */ /* 0x000ee4000c1e1900 */
[----:B---3--:R-:W-:Y:S01]  /*0410*/  IMAD R5, R9, R8, RZ ;  /* 0x0000000809057224 */ /* 0x008fe200078e02ff */
[----:B------:R-:W-:Y:S05]  /*0420*/  BRA.DIV ~URZ, `(.L_x_1339) ;  /* 0x00010e527f007947 */ /* 0x000fea000b800000 */
[----:B------:R1:W3:Y:S02]  /*0430*/  SHFL.UP PT, R0, R5, 0x1, RZ ;  /* 0x0420000005007989 */ /* 0x0002e400000e00ff */
.L_x_1478:
        /* <DEDUP_REMOVED lines=16> */
.L_x_1479:
[----:B---3--:R-:W-:-:S05]  /*0540*/  IMAD R0, R0, c[0x0][0x538], RZ ;  /* 0x00014e0000007a24 */ /* 0x008fca00078e02ff */
[----:B------:R-:W-:-:S04]  /*0550*/  IADD3 R6, R0, R6, RZ ;  /* 0x0000000600067210 */ /* 0x000fc80007ffe0ff */
[----:B------:R-:W-:-:S13]  /*0560*/  ISETP.GT.AND P0, PT, R6, UR4, PT ;  /* 0x0000000406007c0c */ /* 0x000fda000bf04270 */
[----:B-12---:R-:W-:Y:S05]  /*0570*/  @!P0 BRA `(.L_x_1341) ;  /* 0xfffffdc000008947 */ /* 0x006fea000383ffff */
.L_x_1337:
[----:B------:R-:W-:-:S05]  /*0580*/  IADD3 R10, -R0, R6, RZ ;  /* 0x00000006000a7210 */ /* 0x000fca0007ffe1ff */
[----:B------:R-:W-:-:S05]  /*0590*/  IMAD R0, R4, c[0x0][0x538], R10 ;  /* 0x00014e0004007a24 */ /* 0x000fca00078e020a */
[----:B------:R-:W-:Y:S01]  /*05a0*/  ISETP.GT.AND P0, PT, R0, UR4, PT ;  /* 0x0000000400007c0c */ /* 0x000fe2000bf04270 */
[----:B------:R-:W-:-:S12]  /*05b0*/  BRA.DIV ~URZ, `(.L_x_1342) ;  /* 0x00010ee27f007947 */ /* 0x000fd8000b800000 */
[----:B------:R-:W-:-:S04]  /*05c0*/  VOTE.ANY R6, PT, !P0 ;  /* 0x0000000000067806 */ /* 0x000fc800040e0100 */
.L_x_1480:
[----:B------:R-:W1:Y:S02]  /*05d0*/  POPC R0, R6 ;  /* 0x0000000600007309 */ /* 0x000e640000000000 */
[----:B-12---:R-:W-:Y:S01]  /*05e0*/  IADD3 R247, R0, R7, RZ ;  /* 0x0000000700f77210 */ /* 0x006fe20007ffe0ff */
[----:B------:R-:W-:Y:S05]  /*05f0*/  BRA.DIV ~URZ, `(.L_x_1343) ;  /* 0x00010ef27f007947 */ /* 0x000fea000b800000 */
[----:B------:R1:W2:Y:S01]  /*0600*/  SHFL.IDX PT, R245, R9, R0, 0x1f ;  /* 0x00001f0009f57589 */ /* 0x0002a200000e0000 */
[----:B------:R-:W-:-:S03]  /*0610*/  MOV R5, RZ ;  /* 0x000000ff00057202 */ /* 0x000fc60000000f00 */
[----:B------:R1:W3:Y:S04]  /*0620*/  SHFL.IDX PT, R9, R8, R0, 0x1f ;  /* 0x00001f0008097589 */ /* 0x0002e800000e0000 */
.L_x_1481:
[----:B------:R-:W-:Y:S01]  /*0630*/  ISETP.NE.AND P0, PT, R6, RZ, PT ;  /* 0x000000ff0600720c */ /* 0x000fe20003f05270 */
[----:B------:R-:W-:-:S12]  /*0640*/  BSSY B0, `(.L_x_1344) ;  /* 0x0000005000007945 */ /* 0x000fd80003800000 */
[----:B------:R-:W-:Y:S05]  /*0650*/  @!P0 BRA `(.L_x_1345) ;  /* 0x0000003000008947 */ /* 0x000fea0003800000 */
[----:B-1----:R-:W-:Y:S01]  /*0660*/  IADD3 R0, R0, -0x1, RZ ;  /* 0xffffffff00007810 */ /* 0x002fe20007ffe0ff */
[----:B------:R-:W-:Y:S05]  /*0670*/  BRA.DIV ~URZ, `(.L_x_1346) ;  /* 0x00010f527f007947 */ /* 0x000fea000b800000 */
[----:B------:R1:W4:Y:S02]  /*0680*/  SHFL.IDX PT, R5, R4, R0, 0x1f ;  /* 0x00001f0004057589 */ /* 0x00032400000e0000 */
.L_x_1345:
[----:B------:R-:W-:Y:S05]  /*0690*/  BSYNC B0 ;  /* 0x0000000000007941 */ /* 0x000fea0003800000 */
.L_x_1344:
[----:B---3--:R-:W-:Y:S01]  /*06a0*/  ISETP.NE.AND P0, PT, R9, 0x1, PT ;  /* 0x000000010900780c */ /* 0x008fe20003f05270 */
[----:B----4-:R-:W-:Y:S01]  /*06b0*/  IMAD R244, R5, c[0x0][0x538], R10 ;  /* 0x00014e0005f47a24 */ /* 0x010fe200078e020a */
[----:B------:R-:W-:Y:S04]  /*06c0*/  BSSY B0, `(.L_x_1347) ;  /* 0x0000085000007945 */ /* 0x000fe80003800000 */
[----:B------:R-:W-:-:S07]  /*06d0*/  IADD3 R11, -R244, UR4, RZ ;  /* 0x00000004f40b7c10 */ /* 0x000fce000fffe1ff */
[----:B------:R-:W-:Y:S05]  /*06e0*/  @!P0 BRA `(.L_x_1348) ;  /* 0x000003e000008947 */ /* 0x000fea0003800000 */
[-C--:B-12---:R-:W-:Y:S02]  /*06f0*/  IABS R0, R245.reuse ;  /* 0x000000f500007213 */ /* 0x086fe40000000000 */
        /* <DEDUP_REMOVED lines=59> */
[----:B------:R-:W-:Y:S01]  /*0ab0*/  IMAD R246, R3, 0x10000, R2 ;  /* 0x0001000003f67824 */ /* 0x000fe200078e0202 */
[----:B------:R-:W-:Y:S05]  /*0ac0*/  BRA `(.L_x_1349) ;  /* 0x0000044000007947 */ /* 0x000fea0003800000 */
.L_x_1348:
[----:B------:R-:W-:-:S04]  /*0ad0*/  IMAD.MOV.U32 R2, RZ, RZ, 0x4 ;  /* 0x00000004ff027424 */ /* 0x000fc800078e00ff */
[----:B------:R-:W-:-:S05]  /*0ae0*/  IMAD.WIDE R2, R247, R2, c[0x0][0x590] ;  /* 0x00016400f7027625 */ /* 0x000fca00078e0202 */
[----:B------:R-:W3:Y:S02]  /*0af0*/  LDG.E R7, [R2.64] ;  /* 0x0000000602077981 */ /* 0x000ee4000c1e1900 */
[----:B-123--:R-:W-:-:S05]  /*0b00*/  IMAD R9, R7, R245, RZ ;  /* 0x000000f507097224 */ /* 0x00efca00078e02ff */
        /* <DEDUP_REMOVED lines=63> */
[----:B------:R-:W-:Y:S02]  /*0f00*/  IMAD R246, R0, R2, R3 ;  /* 0x0000000200f67224 */ /* 0x000fe400078e0203 */
.L_x_1349:
[----:B------:R-:W-:Y:S05]  /*0f10*/  BSYNC B0 ;  /* 0x0000000000007941 */ /* 0x000fea0003800000 */
.L_x_1347:
[----:B------:R-:W-:-:S04]  /*0f20*/  LOP3.LUT R0, RZ, R0, RZ, 0x33, !PT ;  /* 0x00000000ff007212 */ /* 0x000fc800078e33ff */
[----:B------:R-:W-:Y:S01]  /*0f30*/  IADD3 R245, R0, R245, RZ ;  /* 0x000000f500f57210 */ /* 0x000fe20007ffe0ff */
[----:B------:R-:W-:Y:S05]  /*0f40*/  BRA `(.L_x_1350) ;  /* 0x0000004000007947 */ /* 0x000fea0003800000 */
.L_x_1338:
[----:B--2---:R-:W-:Y:S01]  /*0f50*/  IMAD.MOV.U32 R245, RZ, RZ, RZ ;  /* 0x000000fffff57224 */ /* 0x004fe200078e00ff */
[----:B------:R-:W-:Y:S01]  /*0f60*/  MOV R246, RZ ;  /* 0x000000ff00f67202 */ /* 0x000fe20000000f00 */
[----:B------:R-:W-:Y:S01]  /*0f70*/  IMAD.U32 R244, RZ, RZ, UR4 ;  /* 0x00000004fff47e24 */ /* 0x000fe2000f8e00ff */
[----:B------:R-:W-:Y:S02]  /*0f80*/  MOV R247, c[0x0][0x53c] ;  /* 0x00014f0000f77a02 */ /* 0x000fe40000000f00 */
.L_x_1350:
[----:B------:R-:W-:Y:S01]  /*0f90*/  ISETP.NE.AND P0, PT, R12, RZ, PT ;  /* 0x000000ff0c00720c */ /* 0x000fe20003f05270 */
[----:B------:R-:W-:-:S12]  /*0fa0*/  WARPSYNC 0xffffffff ;  /* 0xffffffff00007948 */ /* 0x000fd80003800000 */
[----:B------:R1:W-:Y:S04]  /*0fb0*/  @!P0 STS.128 [0xc080], R244 ;  /* 0x00c080f4ff008388 */ /* 0x0003e80000000c00 */
[----:B------:R-:W-:Y:S06]  /*0fc0*/  BAR.ARV 0x5, 0x80 ;  /* 0x0142000000007b1d */ /* 0x000fec0000002000 */
.L_x_1336:
        /* <DEDUP_REMOVED lines=27> */
[C---:B------:R-:W-:Y:S01]  /*1180*/  IMAD.IADD R0, R17.reuse, 0x1, -R0 ;  /* 0x0000000111007824 */ /* 0x040fe200078e0a00 */
        /* <DEDUP_REMOVED lines=71> */
[----:B------:R-:W-:-:S02]  /*1600*/  IMAD.IADD R3, R3, 0x1, R6 ;  /* 0x0000000103037824 */ /* 0x000fc400078e0206 */
[----:B------:R-:W-:Y:S01]  /*1610*/  IMAD.IADD R248, R17, 0x1, R248 ;  /* 0x0000000111f87824 */ /* 0x000fe200078e02f8 */
[----:B------:R-:W-:Y:S01]  /*1620*/  LOP3.LUT R2, R2, 0xc0, RZ, 0xc0, !PT ;  /* 0x000000c002027812 */ /* 0x000fe200078ec0ff */
[----:B------:R-:W-:Y:S02]  /*1630*/  IMAD.IADD R4, R0, 0x1, R7 ;  /* 0x0000000100047824 */ /* 0x000fe400078e0207 */
[----:B------:R-:W-:Y:S01]  /*1640*/  IMAD.SHL.U32 R250, R3, 0x2, RZ ;  /* 0x0000000203fa7824 */ /* 0x000fe200078e00ff */
[----:B------:R-:W-:Y:S01]  /*1650*/  LOP3.LUT R6, R2, 0x8, R8, 0xf8, !PT ;  /* 0x0000000802067812 */ /* 0x000fe200078ef808 */
[C---:B------:R-:W-:Y:S01]  /*1660*/  IMAD R7, R13.reuse, 0x20, R0 ;  /* 0x000000200d077824 */ /* 0x040fe200078e0200 */
[----:B------:R-:W-:Y:S01]  /*1670*/  SHF.R.U32.HI R5, RZ, 0x3, R2 ;  /* 0x00000003ff057819 */ /* 0x000fe20000011602 */
[----:B------:R-:W-:Y:S01]  /*1680*/  IMAD R2, R13, 0x20, R4 ;  /* 0x000000200d027824 */ /* 0x000fe200078e0204 */
[C---:B------:R-:W-:Y:S01]  /*1690*/  IADD3 R4, R250.reuse, 0x80, RZ ;  /* 0x00000080fa047810 */ /* 0x040fe20007ffe0ff */
[----:B------:R-:W-:Y:S01]  /*16a0*/  IMAD.U32 R0, R9, 0x20, R10 ;  /* 0x0000002009007824 */ /* 0x000fe200078e000a */
[----:B------:R-:W-:-:S02]  /*16b0*/  IADD3 R251, R250, 0x70, RZ ;  /* 0x00000070fafb7810 */ /* 0x000fc40007ffe0ff */
[----:B------:R-:W-:Y:S02]  /*16c0*/  @P1 IADD3 R251, R4, 0x10, RZ ;  /* 0x0000001004fb1810 */ /* 0x000fe40007ffe0ff */
        /* <DEDUP_REMOVED lines=9> */
[----:B------:R-:W-:Y:S01]  /*1760*/  SHF.R.S32.HI R4, RZ, 0x1f, R226 ;  /* 0x0000001fff047819 */ /* 0x000fe200000114e2 */
[----:B------:R-:W-:Y:S01]  /*1770*/  IMAD.IADD R3, R3, 0x1, R7 ;  /* 0x0000000103037824 */ /* 0x000fe200078e0207 */
[----:B------:R-:W-:-:S02]  /*1780*/  SHF.R.S32.HI R7, RZ, 0x1f, R202 ;  /* 0x0000001fff077819 */ /* 0x000fc400000114ca */
[C---:B------:R-:W-:Y:S02]  /*1790*/  IADD3 R9, R243.reuse, 0x40, RZ ;  /* 0x00000040f3097810 */ /* 0x040fe40007ffe0ff */
[C---:B------:R-:W-:Y:S02]  /*17a0*/  IADD3 R7, R243.reuse, 0x50, RZ ;  /* 0x00000050f3077810 */ /* 0x040fe40007ffe0ff */
[----:B------:R-:W-:Y:S02]  /*17b0*/  SHF.R.S32.HI R0, RZ, 0x1f, R9 ;  /* 0x0000001fff007819 */ /* 0x000fe40000011409 */
[----:B------:R-:W-:Y:S01]  /*17c0*/  SHF.R.S32.HI R0, RZ, 0x1f, R7 ;  /* 0x0000001fff007819 */ /* 0x000fe20000011407 */
[----:B------:R-:W-:Y:S01]  /*17d0*/  IMAD.IADD R0, R250, 0x1, R5 ;  /* 0x00000001fa007824 */ /* 0x000fe200078e0205 */
[----:B------:R-:W-:Y:S02]  /*17e0*/  IADD3 R15, R243, 0x10, RZ ;  /* 0x00000010f30f7810 */ /* 0x000fe40007ffe0ff */
[----:B------:R-:W-:-:S02]  /*17f0*/  SHF.R.S32.HI R4, RZ, 0x1f, R243 ;  /* 0x0000001fff047819 */ /* 0x000fc400000114f3 */
[----:B------:R1:W-:Y:S01]  /*1800*/  STL [R1+0x4], R0 ;  /* 0x0000040001007387 */ /* 0x0003e20000100800 */
[C---:B------:R-:W-:Y:S02]  /*1810*/  IADD3 R12, R243.reuse, 0x28, RZ ;  /* 0x00000028f30c7810 */ /* 0x040fe40007ffe0ff */
[----:B------:R-:W-:Y:S02]  /*1820*/  IADD3 R10, R243, 0x38, RZ ;  /* 0x00000038f30a7810 */ /* 0x000fe40007ffe0ff */
[----:B------:R-:W-:Y:S02]  /*1830*/  SEL R4, R6, 0xffffffe0, !P3 ;  /* 0xffffffe006047807 */ /* 0x000fe40005800000 */
[----:B------:R-:W-:Y:S02]  /*1840*/  IADD3 R189, R184, 0x20, RZ ;  /* 0x00000020b8bd7810 */ /* 0x000fe40007ffe0ff */
[----:B------:R-:W-:Y:S02]  /*1850*/  LEA R187, R2, 0x6080, 0x1 ;  /* 0x0000608002bb7811 */ /* 0x000fe400078e08ff */
[----:B------:R-:W-:-:S02]  /*1860*/  LEA R185, R3, 0x1880, 0x1 ;  /* 0x0000188003b97811 */ /* 0x000fc400078e08ff */
[----:B------:R-:W-:Y:S01]  /*1870*/  IADD3 R16, R243, 0x8, RZ ;  /* 0x00000008f3107810 */ /* 0x000fe20007ffe0ff */
[----:B------:R-:W-:Y:S01]  /*1880*/  IMAD.IADD R188, R187, 0x1, R4 ;  /* 0x00000001bbbc7824 */ /* 0x000fe200078e0204 */
[C---:B------:R-:W-:Y:S01]  /*1890*/  IADD3 R14, R243.reuse, 0x18, RZ ;  /* 0x00000018f30e7810 */ /* 0x040fe20007ffe0ff */
[----:B------:R-:W-:Y:S01]  /*18a0*/  IMAD.IADD R186, R4, 0x1, R185 ;  /* 0x0000000104ba7824 */ /* 0x000fe200078e02b9 */
[C---:B------:R-:W-:Y:S02]  /*18b0*/  IADD3 R13, R243.reuse, 0x20, RZ ;  /* 0x00000020f30d7810 */ /* 0x040fe40007ffe0ff */
[C---:B------:R-:W-:Y:S02]  /*18c0*/  IADD3 R11, R243.reuse, 0x30, RZ ;  /* 0x00000030f30b7810 */ /* 0x040fe40007ffe0ff */
[C---:B------:R-:W-:Y:S02]  /*18d0*/  IADD3 R8, R243.reuse, 0x48, RZ ;  /* 0x00000048f3087810 */ /* 0x040fe40007ffe0ff */
[----:B------:R-:W-:Y:S01]  /*18e0*/  IADD3 R252, R243, 0x58, RZ ;  /* 0x00000058f3fc7810 */ /* 0x000fe20007ffe0ff */
[----:B-1----:R-:W-:Y:S01]  /*18f0*/  IMAD.IADD R0, R5, 0x1, R251 ;  /* 0x0000000105007824 */ /* 0x002fe200078e02fb */
[----:B------:R-:W-:-:S02]  /*1900*/  @P2 IADD3 R189, R184, -0x20, RZ ;  /* 0xffffffe0b8bd2810 */ /* 0x000fc40007ffe0ff */
[----:B------:R-:W-:Y:S02]  /*1910*/  SHF.R.S32.HI R6, RZ, 0x1f, R15 ;  /* 0x0000001fff067819 */ /* 0x000fe4000001140f */
[----:B------:R1:W-:Y:S01]  /*1920*/  STL [R1], R0 ;  /* 0x0000000001007387 */ /* 0x0003e20000100800 */
        /* <DEDUP_REMOVED lines=8> */
[C---:B------:R-:W-:Y:S02]  /*19b0*/  IADD3 R197, R189.reuse, 0x400, RZ ;  /* 0x00000400bdc57810 */ /* 0x040fe40007ffe0ff */
[C---:B------:R-:W-:Y:S02]  /*19c0*/  IADD3 R196, R189.reuse, 0x800, RZ ;  /* 0x00000800bdc47810 */ /* 0x040fe40007ffe0ff */
[----:B------:R-:W-:-:S02]  /*19d0*/  IADD3 R195, R189, 0xc00, RZ ;  /* 0x00000c00bdc37810 */ /* 0x000fc40007ffe0ff */
[C---:B------:R-:W-:Y:S02]  /*19e0*/  IADD3 R194, R189.reuse, 0x1000, RZ ;  /* 0x00001000bdc27810 */ /* 0x040fe40007ffe0ff */
[C---:B------:R-:W-:Y:S02]  /*19f0*/  IADD3 R193, R189.reuse, 0x1400, RZ ;  /* 0x00001400bdc17810 */ /* 0x040fe40007ffe0ff */
[C---:B------:R-:W-:Y:S02]  /*1a00*/  IADD3 R192, R189.reuse, 0x1800, RZ ;  /* 0x00001800bdc07810 */ /* 0x040fe40007ffe0ff */
[C---:B------:R-:W-:Y:S02]  /*1a10*/  IADD3 R191, R189.reuse, 0x1c00, RZ ;  /* 0x00001c00bdbf7810 */ /* 0x040fe40007ffe0ff */
[----:B-1----:R-:W-:Y:S02]  /*1a20*/  IADD3 R190, R189, 0x2000, RZ ;  /* 0x00002000bdbe7810 */ /* 0x002fe40007ffe0ff */
.L_x_1477:
        /* <DEDUP_REMOVED lines=30> */
[----:B------:R2:W3:Y:S04]  /*1c10*/  LDG.E R0, [R2.64] ;  /* 0x0000000602007981 */ /* 0x0004e8000c1e1900 */
[----:B-12---:R-:W3:Y:S02]  /*1c20*/  LDG.E R2, [R2.64+0x4] ;  /* 0x0000040602027981 */ /* 0x006ee4000c1e1900 */
[----:B---3--:R-:W-:-:S02]  /*1c30*/  IADD3 R240, -R0, R2, RZ ;  /* 0x0000000200f07210 */ /* 0x008fc40007ffe1ff */
.L_x_1351:
[----:B------:R-:W-:-:S04]  /*1c40*/  ISETP.NE.U32.AND P1, PT, RZ, c[0x0][0x368], PT ;  /* 0x0000da00ff007a0c */ /* 0x000fc80003f25070 */
[----:B------:R-:W-:-:S13]  /*1c50*/  ISETP.NE.AND.EX P1, PT, RZ, c[0x0][0x36c], PT, P1 ;  /* 0x0000db00ff007a0c */ /* 0x000fda0003f25310 */
[----:B------:R-:W-:Y:S05]  /*1c60*/  @!P1 BRA `(.L_x_1352) ;  /* 0x0000004000009947 */ /* 0x000fea0003800000 */
[----:B-1----:R-:W-:-:S04]  /*1c70*/  IADD3 R2, P1, R14, c[0x0][0x368], RZ ;  /* 0x0000da000e027a10 */ /* 0x002fc80007f3e0ff */
[----:B------:R-:W-:-:S05]  /*1c80*/  IADD3.X R3, R13, c[0x0][0x36c], RZ, P1, !PT ;  /* 0x0000db000d037a10 */ /* 0x000fca0000ffe4ff */
[----:B------:R1:W5:Y:S01]  /*1c90*/  LDG.E R0, [R2.64] ;  /* 0x0000000602007981 */ /* 0x000362000c1e1900 */
[----:B------:R-:W-:Y:S05]  /*1ca0*/  BRA `(.L_x_1353) ;  /* 0x0000008000007947 */ /* 0x000fea0003800000 */
.L_x_1352:
        /* <DEDUP_REMOVED lines=8> */
.L_x_1353:
[----:B-1----:R-:W-:Y:S01]  /*1d30*/  IMAD.MOV.U32 R2, RZ, RZ, c[0x0][0x2c4] ;  /* 0x0000b100ff027624 */ /* 0x002fe200078e00ff */
[----:B------:R-:W-:Y:S01]  /*1d40*/  BSSY B0, `(.L_x_1354) ;  /* 0x000003b000007945 */ /* 0x000fe20003800000 */
[----:B------:R-:W-:Y:S02]  /*1d50*/  IMAD.SHL.U32 R242, R245, 0x80, RZ ;  /* 0x00000080f5f27824 */ /* 0x000fe400078e00ff */
[----:B-----5:R-:W-:Y:S01]  /*1d60*/  IMAD.IADD R241, R0, 0x1, -R230 ;  /* 0x0000000100f17824 */ /* 0x020fe200078e0ae6 */
[----:B------:R-:W-:-:S02]  /*1d70*/  ISETP.NE.AND P3, PT, R2, 0x1, PT ;  /* 0x000000010200780c */ /* 0x000fc40003f65270 */
[----:B------:R-:W-:-:S05]  /*1d80*/  IADD3 R2, R242, 0x7f, RZ ;  /* 0x0000007ff2027810 */ /* 0x000fca0007ffe0ff */
[----:B------:R-:W-:-:S06]  /*1d90*/  IMAD.MOV.U32 R0, RZ, RZ, R2 ;  /* 0x000000ffff007224 */ /* 0x000fcc00078e0002 */
[----:B------:R-:W-:Y:S01]  /*1da0*/  @P3 IMAD.HI.U32 R3, R2, c[0x0][0x2c8], RZ ;  /* 0x0000b20002033a27 */ /* 0x000fe200078e00ff */
[----:B------:R-:W-:-:S04]  /*1db0*/  IADD3 R2, R241, 0x30, -R240 ;  /* 0x00000030f1027810 */ /* 0x000fc80007ffe8f0 */
[----:B------:R-:W-:Y:S02]  /*1dc0*/  @P3 SHF.R.U32.HI R0, RZ, c[0x0][0x2cc], R3 ;  /* 0x0000b300ff003a19 */ /* 0x000fe40000011603 */
[----:B------:R-:W-:-:S03]  /*1dd0*/  IADD3 R3, R241, 0x2f, RZ ;  /* 0x0000002ff1037810 */ /* 0x000fc60007ffe0ff */
[----:B------:R-:W-:Y:S02]  /*1de0*/  IMAD.IADD R0, R2, 0x1, R0 ;  /* 0x0000000102007824 */ /* 0x000fe400078e0200 */
[----:B------:R-:W-:-:S04]  /*1df0*/  IMAD.HI R2, R3, 0x2aaaaaab, RZ ;  /* 0x2aaaaaab03027827 */ /* 0x000fc800078e02ff */
[----:B------:R-:W-:Y:S01]  /*1e00*/  IMAD.HI R0, R0, 0x2aaaaaab, RZ ;  /* 0x2aaaaaab00007827 */ /* 0x000fe200078e02ff */
[----:B------:R-:W-:-:S04]  /*1e10*/  SHF.R.U32.HI R4, RZ, 0x1f, R2 ;  /* 0x0000001fff047819 */ /* 0x000fc80000011602 */
[----:B------:R-:W-:Y:S02]  /*1e20*/  SHF.R.U32.HI R3, RZ, 0x1f, R0 ;  /* 0x0000001fff037819 */ /* 0x000fe40000011600 */
[----:B------:R-:W-:Y:S02]  /*1e30*/  LEA.HI.SX32 R4, R2, R4, 0x1d ;  /* 0x0000000402047211 */ /* 0x000fe400078feaff */
[----:B------:R-:W-:Y:S02]  /*1e40*/  LEA.HI.SX32 R0, R0, R3, 0x1d ;  /* 0x0000000300007211 */ /* 0x000fe400078feaff */
[----:B------:R-:W-:Y:S02]  /*1e50*/  LOP3.LUT R2, R246, 0xff000000, RZ, 0xc0, !PT ;  /* 0xff000000f6027812 */ /* 0x000fe400078ec0ff */
[----:B------:R-:W-:Y:S02]  /*1e60*/  IMNMX R6, R4, R0, PT ;  /* 0x0000000004067217 */ /* 0x000fe40003800200 */
[----:B------:R-:W-:-:S02]  /*1e70*/  LOP3.LUT R3, R246, 0xff0000, RZ, 0xc0, !PT ;  /* 0x00ff0000f6037812 */ /* 0x000fc400078ec0ff */
[----:B------:R-:W-:Y:S01]  /*1e80*/  SHF.R.U32.HI R0, RZ, 0x8, R2 ;  /* 0x00000008ff007819 */ /* 0x000fe20000011602 */
[----:B------:R-:W-:Y:S01]  /*1e90*/  IMAD.MOV.U32 R2, RZ, RZ, RZ ;  /* 0x000000ffff027224 */ /* 0x000fe200078e00ff */
[----:B------:R-:W-:Y:S02]  /*1ea0*/  ISETP.GE.AND P1, PT, R6, 0x1, PT ;  /* 0x000000010600780c */ /* 0x000fe40003f26270 */
        /* <DEDUP_REMOVED lines=36> */
.L_x_1355:
[----:B------:R-:W-:Y:S05]  /*20f0*/  BSYNC B0 ;  /* 0x0000000000007941 */ /* 0x000fea0003800000 */
.L_x_1354:
        /* <DEDUP_REMOVED lines=63> */
[----:B-1----:R-:W-:Y:S01]  /*24f0*/  IMAD.IADD R5, R224, 0x1, R242 ;  /* 0x00000001e0057824 */ /* 0x002fe200078e02f2 */
[----:B------:R-:W-:Y:S02]  /*2500*/  LOP3.LUT R13, R246, 0xffff, RZ, 0xc0, !PT ;  /* 0x0000fffff60d7812 */ /* 0x000fe400078ec0ff */
[----:B------:R-:W-:Y:S01]  /*2510*/  SEL R6, R12, RZ, !P0 ;  /* 0x000000ff0c067207 */ /* 0x000fe20004000000 */
[----:B------:R-:W-:Y:S01]  /*2520*/  IMAD R0, R0, c[0x0][0x178], RZ ;  /* 0x00005e0000007a24 */ /* 0x000fe200078e02ff */
[----:B------:R-:W-:Y:S01]  /*2530*/  SEL R4, R249, RZ, !P0 ;  /* 0x000000fff9047207 */ /* 0x000fe20004000000 */
[----:B------:R-:W-:Y:S01]  /*2540*/  @P3 IMAD.HI.U32 R7, R5, c[0x0][0x2c8], RZ ;  /* 0x0000b20005073a27 */ /* 0x000fe200078e00ff */
[----:B------:R-:W-:Y:S02]  /*2550*/  ISETP.GE.AND P6, PT, R202, c[0x0][0x198], PT ;  /* 0x00006600ca007a0c */ /* 0x000fe40003fc6270 */
[----:B------:R-:W-:Y:S01]  /*2560*/  ISETP.GE.AND P5, PT, R225, c[0x0][0x198], PT ;  /* 0x00006600e1007a0c */ /* 0x000fe20003fa6270 */
[----:B------:R-:W-:Y:S01]  /*2570*/  IMAD R0, R11, c[0x0][0x17c], R0 ;  /* 0x00005f000b007a24 */ /* 0x000fe200078e0200 */
[----:B------:R-:W-:Y:S01]  /*2580*/  ISETP.GE.AND P4, PT, R226, c[0x0][0x198], PT ;  /* 0x00006600e2007a0c */ /* 0x000fe20003f86270 */
[----:B------:R-:W-:Y:S01]  /*2590*/  IMAD R6, R6, c[0x0][0x1c0], RZ ;  /* 0x0000700006067a24 */ /* 0x000fe200078e02ff */
[----:B------:R-:W-:-:S03]  /*25a0*/  IADD3 R119, R200, -0x1, RZ ;  /* 0xffffffffc8777810 */ /* 0x000fc60007ffe0ff */
[----:B------:R-:W-:Y:S02]  /*25b0*/  IMAD R6, R4, c[0x0][0x1c4], R6 ;  /* 0x0000710004067a24 */ /* 0x000fe400078e0206 */
[----:B--2---:R-:W-:-:S04]  /*25c0*/  IMAD.WIDE.U32 R2, R11, c[0x0][0x178], RZ ;  /* 0x00005e000b027a25 */ /* 0x004fc800078e00ff */
[----:B------:R-:W-:Y:S01]  /*25d0*/  IMAD.IADD R3, R3, 0x1, R0 ;  /* 0x0000000103037824 */ /* 0x000fe200078e0200 */
[----:B------:R-:W-:Y:S02]  /*25e0*/  MOV R0, R5 ;  /* 0x0000000500007202 */ /* 0x000fe40000000f00 */
[----:B------:R-:W-:Y:S01]  /*25f0*/  @P3 SHF.R.U32.HI R0, RZ, c[0x0][0x2cc], R7 ;  /* 0x0000b300ff003a19 */ /* 0x000fe20000011607 */
[----:B------:R-:W-:-:S03]  /*2600*/  IMAD.WIDE.U32 R2, R13, c[0x0][0x1b8], R2 ;  /* 0x00006e000d027a25 */ /* 0x000fc600078e0002 */
        /* <DEDUP_REMOVED lines=20> */
.L_x_1482:
[----:B------:R-:W-:Y:S05]  /*2750*/  BRA.DIV ~URZ, `(.L_x_1358) ;  /* 0x0000ef527f007947 */ /* 0x000fea000b800000 */
[----:B------:R3:W4:Y:S02]  /*2760*/  SHFL.IDX PT, R0, R12, RZ, 0x1c1f ;  /* 0x001c1fff0c007589 */ /* 0x00072400000e0000 */
.L_x_1483:
        /* <DEDUP_REMOVED lines=22> */
.L_x_1360:
[----:B------:R-:W-:Y:S05]  /*28d0*/  BSYNC B0 ;  /* 0x0000000000007941 */ /* 0x000fea0003800000 */
.L_x_1359:
[----:B------:R-:W-:Y:S05]  /*28e0*/  BRA.DIV ~URZ, `(.L_x_1361) ;  /* 0x0000ee327f007947 */ /* 0x000fea000b800000 */
[----:B--2---:R2:W1:Y:S04]  /*28f0*/  SHFL.IDX PT, R4, R5, 0x1, 0x1c1f ;  /* 0x003c1f0005047f89 */ /* 0x00446800000e0000 */
[----:B----4-:R2:W4:Y:S02]  /*2900*/  SHFL.IDX PT, R0, R12, 0x1, 0x1c1f ;  /* 0x003c1f000c007f89 */ /* 0x01052400000e0000 */
.L_x_1484:
        /* <DEDUP_REMOVED lines=21> */
.L_x_1363:
[----:B------:R-:W-:Y:S05]  /*2a60*/  BSYNC B0 ;  /* 0x0000000000007941 */ /* 0x000fea0003800000 */
.L_x_1362:
[----:B------:R-:W-:Y:S05]  /*2a70*/  BRA.DIV ~URZ, `(.L_x_1364) ;  /* 0x0000ed727f007947 */ /* 0x000fea000b800000 */
[----:B-1----:R1:W2:Y:S02]  /*2a80*/  SHFL.IDX PT, R4, R5, 0x2, 0x1c1f ;  /* 0x005c1f0005047f89 */ /* 0x0022a400000e0000 */
.L_x_1485:
[----:B------:R-:W-:Y:S05]  /*2a90*/  BRA.DIV ~URZ, `(.L_x_1365) ;  /* 0x0000edc27f007947 */ /* 0x000fea000b800000 */
[----:B----4-:R4:W1:Y:S02]  /*2aa0*/  SHFL.IDX PT, R0, R12, 0x2, 0x1c1f ;  /* 0x005c1f000c007f89 */ /* 0x01086400000e0000 */
.L_x_1486:
        /* <DEDUP_REMOVED lines=21> */
.L_x_1367:
[----:B------:R-:W-:Y:S05]  /*2c00*/  BSYNC B0 ;  /* 0x0000000000007941 */ /* 0x000fea0003800000 */
.L_x_1366:
[----:B------:R-:W-:Y:S05]  /*2c10*/  BRA.DIV ~URZ, `(.L_x_1368) ;  /* 0x0000ecb27f007947 */ /* 0x000fea000b800000 */
[----:B--2---:R2:W3:Y:S04]  /*2c20*/  SHFL.IDX PT, R4, R5, 0x3, 0x1c1f ;  /* 0x007c1f0005047f89 */ /* 0x0044e800000e0000 */
[----:B-1----:R2:W1:Y:S02]  /*2c30*/  SHFL.IDX PT, R0, R12, 0x3, 0x1c1f ;  /* 0x007c1f000c007f89 */ /* 0x00246400000e0000 */
.L_x_1487:
[----:B--2---:R-:W2:Y:S01]  /*2c40*/  LDL R16, [R1+0x14] ;  /* 0x0000140001107983 */ /* 0x004ea20000100800 */
[----:B------:R-:W-:Y:S01]  /*2c50*/  IADD3 R2, R10, 0x60, RZ ;  /* 0x000000600a027810 */ /* 0x000fe20007ffe0ff */
[----:B-----5:R-:W-:Y:S01]  /*2c60*/  IMAD.WIDE.U32 R234, R14, c[0x0][0x2b0], RZ ;  /* 0x0000ac000eea7a25 */ /* 0x020fe200078e00ff */
[----:B------:R-:W-:-:S02]  /*2c70*/  SHF.R.S32.HI R15, RZ, 0x1f, R202 ;  /* 0x0000001fff0f7819 */ /* 0x000fc400000114ca */
[----:B------:R-:W-:Y:S02]  /*2c80*/  ISETP.GE.AND P2, PT, R2, R11, PT ;  /* 0x0000000b0200720c */ /* 0x000fe40003f46270 */
[----:B------:R-:W-:Y:S02]  /*2c90*/  SHF.R.S32.HI R23, RZ, 0x1f, R225 ;  /* 0x0000001fff177819 */ /* 0x000fe400000114e1 */
[----:B------:R-:W-:-:S09]  /*2ca0*/  SHF.R.S32.HI R27, RZ, 0x1f, R226 ;  /* 0x0000001fff1b7819 */ /* 0x000fd200000114e2 */
[CC--:B-1----:R-:W-:Y:S02]  /*2cb0*/  @!P2 LEA R8, P0, R202.reuse, R0.reuse, 0x1 ;  /* 0x00000000ca08a211 */ /* 0x0c2fe400078008ff */
[C---:B------:R-:W-:Y:S02]  /*2cc0*/  @!P2 LEA R6, P1, R225.reuse, R0, 0x1 ;  /* 0x00000000e106a211 */ /* 0x040fe400078208ff */
[----:B---3--:R-:W-:Y:S02]  /*2cd0*/  @!P2 LEA.HI.X R9, R202, R4, R15, 0x1, P0 ;  /* 0x00000004ca09a211 */ /* 0x008fe400000f0c0f */
[----:B------:R-:W-:Y:S02]  /*2ce0*/  @!P2 LEA R2, P0, R226, R0, 0x1 ;  /* 0x00000000e202a211 */ /* 0x000fe400078008ff */
[----:B------:R-:W-:Y:S02]  /*2cf0*/  SHF.R.S32.HI R0, RZ, 0x1f, R14 ;  /* 0x0000001fff007819 */ /* 0x000fe4000001140e */
[----:B------:R-:W-:-:S02]  /*2d00*/  @!P2 LEA.HI.X R7, R225, R4, R23, 0x1, P1 ;  /* 0x00000004e107a211 */ /* 0x000fc400008f0c17 */
[----:B------:R-:W-:Y:S01]  /*2d10*/  @!P2 LEA.HI.X R3, R226, R4, R27, 0x1, P0 ;  /* 0x00000004e203a211 */ /* 0x000fe200000f0c1b */
        /* <DEDUP_REMOVED lines=14> */
[----:B------:R-:W-:-:S02]  /*2e00*/  IMAD.MOV.U32 R0, RZ, RZ, c[0x0][0x2b8] ;  /* 0x0000ae00ff007624 */ /* 0x000fc400078e00ff */
[----:B------:R-:W-:Y:S02]  /*2e10*/  IMAD R118, R200, R118, -0x30 ;  /* 0xffffffd0c8767424 */ /* 0x000fe400078e0276 */
[----:B------:R-:W-:Y:S01]  /*2e20*/  IMAD.MOV.U32 R199, RZ, RZ, RZ ;  /* 0x000000ffffc77224 */ /* 0x000fe200078e00ff */
[----:B------:R-:W-:Y:S01]  /*2e30*/  ISETP.NE.AND P2, PT, R0, 0x1, PT ;  /* 0x000000010000780c */ /* 0x000fe20003f45270 */
[----:B-1----:R-:W-:-:S05]  /*2e40*/  IMAD.IADD R2, R224, 0x1, R118 ;  /* 0x00000001e0027824 */ /* 0x002fca00078e0276 */
[C---:B------:R-:W-:Y:S01]  /*2e50*/  ISETP.GE.AND P1, PT, R2.reuse, R241, PT ;  /* 0x000000f10200720c */ /* 0x040fe20003f26270 */
[----:B------:R-:W-:-:S03]  /*2e60*/  IMAD.IADD R2, R2, 0x1, R230 ;  /* 0x0000000102027824 */ /* 0x000fc600078e02e6 */
[----:B------:R-:W-:Y:S01]  /*2e70*/  ISETP.GT.OR P1, PT, R224, 0x2f, P1 ;  /* 0x0000002fe000780c */ /* 0x000fe20000f24670 */
[----:B------:R-:W-:Y:S02]  /*2e80*/  IMAD.MOV.U32 R0, RZ, RZ, R2 ;  /* 0x000000ffff007224 */ /* 0x000fe400078e0002 */
[----:B------:R-:W-:-:S05]  /*2e90*/  @P2 IMAD.HI.U32 R3, R2, c[0x0][0x2bc], RZ ;  /* 0x0000af0002032a27 */ /* 0x000fca00078e00ff */
[----:B------:R-:W-:-:S05]  /*2ea0*/  @P2 SHF.R.U32.HI R0, RZ, c[0x0][0x2c0], R3 ;  /* 0x0000b000ff002a19 */ /* 0x000fca0000011603 */
[----:B------:R-:W-:-:S04]  /*2eb0*/  @!P1 IADD3 R3, P0, R0, R234, RZ ;  /* 0x000000ea00039210 */ /* 0x000fc80007f1e0ff */
[----:B------:R-:W-:Y:S02]  /*2ec0*/  @!P1 LEA.HI.X.SX32 R5, R0, R238, 0x1, P0 ;  /* 0x000000ee00059211 */ /* 0x000fe400000f0eff */
[----:B------:R-:W-:-:S04]  /*2ed0*/  @!P1 LEA R4, P0, R3, c[0x0][0x2a0], 0x2 ;  /* 0x0000a80003049a11 */ /* 0x000fc800078010ff */
[----:B------:R-:W-:-:S05]  /*2ee0*/  @!P1 LEA.HI.X R5, R3, c[0x0][0x2a4], R5, 0x2, P0 ;  /* 0x0000a90003059a11 */ /* 0x000fca00000f1405 */
[----:B------:R-:W2:Y:S01]  /*2ef0*/  @!P1 LDG.E R199, [R4.64] ;  /* 0x0000000604c79981 */ /* 0x000ea2000c1e1900 */
[----:B------:R-:W-:Y:S01]  /*2f00*/  IMAD.MOV R0, RZ, RZ, -R0 ;  /* 0x000000ffff007224 */ /* 0x000fe200078e0a00 */
[----:B------:R-:W-:Y:S01]  /*2f10*/  SHF.L.U64.HI R214, R202, 0x1, R15 ;  /* 0x00000001cad67819 */ /* 0x000fe2000001020f */
[----:B------:R-:W-:Y:S01]  /*2f20*/  IMAD.WIDE.U32 R232, R13, c[0x0][0x1e8], RZ ;  /* 0x00007a000de87a25 */ /* 0x000fe200078e00ff */
[----:B------:R-:W-:Y:S01]  /*2f30*/  SHF.L.U64.HI R212, R225, 0x1, R23 ;  /* 0x00000001e1d47819 */ /* 0x000fe20000010217 */
[----:B------:R-:W-:Y:S01]  /*2f40*/  BSSY B0, `(.L_x_1369) ;  /* 0x0000080000007945 */ /* 0x000fe20003800000 */
[----:B------:R-:W-:Y:S01]  /*2f50*/  SHF.L.U64.HI R213, R226, 0x1, R27 ;  /* 0x00000001e2d57819 */ /* 0x000fe2000001021b */
[----:B------:R-:W-:Y:S02]  /*2f60*/  IMAD R201, R0, c[0x0][0x2b8], R2 ;  /* 0x0000ae0000c97a24 */ /* 0x000fe400078e0202 */
[----:B------:R-:W-:Y:S02]  /*2f70*/  IMAD R231, R13, c[0x0][0x1ec], R233 ;  /* 0x00007b000de77a24 */ /* 0x000fe400078e02e9 */
[----:B------:R-:W-:Y:S01]  /*2f80*/  IMAD.WIDE.U32 R2, R201, c[0x0][0x1e0], RZ ;  /* 0x00007800c9027a25 */ /* 0x000fe200078e00ff */
[----:B------:R-:W-:-:S03]  /*2f90*/  SHF.R.S32.HI R7, RZ, 0x1f, R201 ;  /* 0x0000001fff077819 */ /* 0x000fc600000114c9 */
[----:B------:R-:W-:Y:S02]  /*2fa0*/  IMAD R117, R119, -0x30, R241 ;  /* 0xffffffd077757824 */ /* 0x000fe400078e02f1 */
[C---:B------:R-:W-:Y:S02]  /*2fb0*/  IMAD R0, R7.reuse, c[0x0][0x1e0], RZ ;  /* 0x0000780007007a24 */ /* 0x040fe400078e02ff */
[----:B------:R-:W-:Y:S02]  /*2fc0*/  IMAD R7, R7, c[0x0][0x208], RZ ;  /* 0x0000820007077a24 */ /* 0x000fe400078e02ff */
[C---:B------:R-:W-:Y:S02]  /*2fd0*/  IMAD R0, R201.reuse, c[0x0][0x1e4], R0 ;  /* 0x00007900c9007a24 */ /* 0x040fe400078e0200 */
[----:B------:R-:W-:Y:S02]  /*2fe0*/  IMAD R7, R201, c[0x0][0x20c], R7 ;  /* 0x00008300c9077a24 */ /* 0x000fe400078e0207 */
[----:B------:R-:W-:-:S02]  /*2ff0*/  IMAD.IADD R3, R3, 0x1, R0 ;  /* 0x0000000103037824 */ /* 0x000fc400078e0200 */
[----:B------:R-:W-:-:S04]  /*3000*/  IMAD.WIDE.U32 R236, R13, c[0x0][0x210], RZ ;  /* 0x000084000dec7a25 */ /* 0x000fc800078e00ff */
[----:B------:R-:W-:Y:S02]  /*3010*/  IMAD R239, R13, c[0x0][0x214], R237 ;  /* 0x000085000def7a24 */ /* 0x000fe400078e02ed */
[----:B------:R-:W-:Y:S02]  /*3020*/  IMAD.SHL.U32 R26, R226, 0x2, RZ ;  /* 0x00000002e21a7824 */ /* 0x000fe400078e00ff */
[----:B------:R-:W-:Y:S01]  /*3030*/  IMAD.SHL.U32 R22, R225, 0x2, RZ ;  /* 0x00000002e1167824 */ /* 0x000fe200078e00ff */
[----:B--2---:R-:W-:Y:S01]  /*3040*/  SHF.R.S32.HI R9, RZ, 0x1f, R199 ;  /* 0x0000001fff097819 */ /* 0x004fe200000114c7 */
[----:B------:R-:W-:-:S04]  /*3050*/  IMAD.WIDE.U32 R2, R199, c[0x0][0x1f0], R2 ;  /* 0x00007c00c7027a25 */ /* 0x000fc800078e0002 */
[----:B------:R-:W-:-:S04]  /*3060*/  IMAD R0, R9, c[0x0][0x1f0], RZ ;  /* 0x00007c0009007a24 */ /* 0x000fc800078e02ff */
[----:B------:R-:W-:Y:S01]  /*3070*/  IMAD R4, R199, c[0x0][0x1f4], R0 ;  /* 0x00007d00c7047a24 */ /* 0x000fe200078e0200 */
[----:B------:R-:W-:-:S04]  /*3080*/  IADD3 R0, P0, R2, R232, RZ ;  /* 0x000000e802007210 */ /* 0x000fc80007f1e0ff */
[----:B------:R-:W-:Y:S02]  /*3090*/  IADD3.X R2, R231, R3, R4, P0, !PT ;  /* 0x00000003e7027210 */ /* 0x000fe400007fe404 */
[C---:B------:R-:W-:Y:S02]  /*30a0*/  LEA R6, P0, R0.reuse, c[0x0][0x1c8], 0x1 ;  /* 0x0000720000067a11 */ /* 0x040fe400078008ff */
[----:B------:R-:W-:Y:S02]  /*30b0*/  IMNMX R3, R117, 0x30, PT ;  /* 0x0000003075037817 */ /* 0x000fe40003800200 */
[----:B----4-:R-:W-:Y:S01]  /*30c0*/  LEA.HI.X R12, R0, c[0x0][0x1cc], R2, 0x1, P0 ;  /* 0x00007300000c7a11 */ /* 0x010fe200000f0c02 */
[----:B------:R-:W-:Y:S02]  /*30d0*/  SHFL.IDX PT, R11, R6, 0x1, 0x1c1f ;  /* 0x003c1f00060b7f89 */ /* 0x000fe400000e0000 */
[----:B------:R-:W-:Y:S02]  /*30e0*/  IMAD.IADD R5, R3, 0x1, -R229 ;  /* 0x0000000103057824 */ /* 0x000fe400078e0ae5 */
[----:B------:R-:W1:Y:S01]  /*30f0*/  SHFL.IDX PT, R0, R6, RZ, 0x1c1f ;  /* 0x001c1fff06007589 */ /* 0x000e6200000e0000 */
[----:B------:R-:W-:-:S02]  /*3100*/  IMAD.WIDE.U32 R2, R201, c[0x0][0x208], RZ ;  /* 0x00008200c9027a25 */ /* 0x000fc400078e00ff */
[C---:B------:R-:W-:Y:S01]  /*3110*/  ISETP.GE.AND P6, PT, R5.reuse, 0x1, PT ;  /* 0x000000010500780c */ /* 0x040fe20003fc6270 */
[----:B------:R-:W2:Y:S01]  /*3120*/  SHFL.IDX PT, R8, R12, RZ, 0x1c1f ;  /* 0x001c1fff0c087589 */ /* 0x000ea200000e0000 */
[----:B------:R-:W-:Y:S01]  /*3130*/  ISETP.GE.AND P1, PT, R5, 0x21, PT ;  /* 0x000000210500780c */ /* 0x000fe20003f26270 */
[----:B------:R-:W-:-:S04]  /*3140*/  IMAD.IADD R3, R3, 0x1, R7 ;  /* 0x0000000103037824 */ /* 0x000fc800078e0207 */
[----:B------:R-:W-:-:S06]  /*3150*/  IMAD.WIDE.U32 R2, R199, c[0x0][0x218], R2 ;  /* 0x00008600c7027a25 */ /* 0x000fcc00078e0002 */
[----:B------:R-:W-:Y:S01]  /*3160*/  @P6 ISETP.GE.AND P4, PT, R202, c[0x0][0x1d4], PT ;  /* 0x00007500ca006a0c */ /* 0x000fe20003f86270 */
[----:B------:R-:W-:Y:S01]  /*3170*/  @P6 IMAD.SHL.U32 R10, R16, 0x2, RZ ;  /* 0x00000002100a6824 */ /* 0x000fe200078e00ff */
[----:B------:R-:W-:Y:S02]  /*3180*/  @P6 ISETP.GE.AND P5, PT, R225, c[0x0][0x1d4], PT ;  /* 0x00007500e1006a0c */ /* 0x000fe40003fa6270 */
[----:B-1----:R-:W-:-:S04]  /*3190*/  @P6 LEA R4, P0, R202, R0, 0x1 ;  /* 0x00000000ca046211 */ /* 0x002fc800078008ff */
[----:B--2---:R-:W-:Y:S02]  /*31a0*/  @P6 LEA.HI.X R5, R202, R8, R15, 0x1, P0 ;  /* 0x00000008ca056211 */ /* 0x004fe400000f0c0f */
[----:B------:R-:W-:-:S03]  /*31b0*/  @P6 LEA R6, P0, R225, R0, 0x1 ;  /* 0x00000000e1066211 */ /* 0x000fc600078008ff */
[----:B------:R1:W-:Y:S01]  /*31c0*/  @P6 LDGSTS.E.BYPASS.LTC128B.128 [R10+0x3c80], [R4.64], !P4 ;  /* 0x03c80000040a6fae */ /* 0x0003e2000e101d46 */
[----:B------:R-:W-:-:S05]  /*31d0*/  @P6 LEA.HI.X R7, R225, R8, R23, 0x1, P0 ;  /* 0x00000008e1076211 */ /* 0x000fca00000f0c17 */
[----:B------:R2:W-:Y:S01]  /*31e0*/  @P6 LDGSTS.E.BYPASS.LTC128B.128 [R10+0x4880], [R6.64], !P5 ;  /* 0x04880000060a6fae */ /* 0x0005e2000e901d46 */
[----:B------:R-:W-:Y:S01]  /*31f0*/  @P1 ISETP.GE.AND P5, PT, R202, c[0x0][0x1d4], PT ;  /* 0x00007500ca001a0c */ /* 0x000fe20003fa6270 */
[----:B-1----:R-:W-:Y:S01]  /*3200*/  IMAD R5, R9, c[0x0][0x218], RZ ;  /* 0x0000860009057a24 */ /* 0x002fe200078e02ff */
[----:B------:R-:W-:Y:S01]  /*3210*/  @P6 LEA R4, P4, R226, R0, 0x1 ;  /* 0x00000000e2046211 */ /* 0x000fe200078808ff */
[----:B------:R1:W3:Y:S01]  /*3220*/  SHFL.IDX PT, R9, R12, 0x1, 0x1c1f ;  /* 0x003c1f000c097f89 */ /* 0x0002e200000e0000 */
[----:B------:R-:W-:Y:S01]  /*3230*/  IADD3 R0, P0, R2, R236, RZ ;  /* 0x000000ec02007210 */ /* 0x000fe20007f1e0ff */
[----:B-1----:R-:W-:Y:S01]  /*3240*/  IMAD R12, R199, c[0x0][0x21c], R5 ;  /* 0x00008700c70c7a24 */ /* 0x002fe200078e0205 */
[----:B------:R-:W-:Y:S01]  /*3250*/  @P6 LEA.HI.X R5, R226, R8, R27, 0x1, P4 ;  /* 0x00000008e2056211 */ /* 0x000fe200020f0c1b */
[----:B------:R-:W-:Y:S01]  /*3260*/  IMAD.SHL.U32 R8, R202, 0x2, RZ ;  /* 0x00000002ca087824 */ /* 0x000fe200078e00ff */
[----:B------:R-:W-:Y:S02]  /*3270*/  @P6 ISETP.GE.AND P4, PT, R226, c[0x0][0x1d4], PT ;  /* 0x00007500e2006a0c */ /* 0x000fe40003f86270 */
[----:B------:R-:W-:-:S02]  /*3280*/  IADD3.X R2, R239, R3, R12, P0, !PT ;  /* 0x00000003ef027210 */ /* 0x000fc400007fe40c */
[----:B------:R-:W-:-:S04]  /*3290*/  LEA R25, P0, R0, c[0x0][0x1f8], 0x1 ;  /* 0x00007e0000197a11 */ /* 0x000fc800078008ff */
[----:B------:R-:W-:Y:S01]  /*32a0*/  LEA.HI.X R24, R0, c[0x0][0x1fc], R2, 0x1, P0 ;  /* 0x00007f0000187a11 */ /* 0x000fe200000f0c02 */
[----:B------:R-:W-:Y:S01]  /*32b0*/  @P1 IMAD.SHL.U32 R0, R16, 0x2, RZ ;  /* 0x0000000210001824 */ /* 0x000fe200078e00ff */
[C---:B--2---:R-:W-:Y:S01]  /*32c0*/  @P1 LEA R6, P0, R202.reuse, R11, 0x1 ;  /* 0x0000000bca061211 */ /* 0x044fe200078008ff */
[----:B------:R-:W1:Y:S03]  /*32d0*/  SHFL.IDX PT, R21, R25, RZ, 0x1c1f ;  /* 0x001c1fff19157589 */ /* 0x000e6600000e0000 */
[----:B---3--:R-:W-:Y:S01]  /*32e0*/  @P1 LEA.HI.X R7, R202, R9, R15, 0x1, P0 ;  /* 0x00000009ca071211 */ /* 0x008fe200000f0c0f */
[----:B------:R2:W-:Y:S01]  /*32f0*/  @P6 LDGSTS.E.BYPASS.LTC128B.128 [R10+0x5480], [R4.64], !P4 ;  /* 0x05480000040a6fae */ /* 0x0005e2000e101d46 */
[C---:B------:R-:W-:Y:S02]  /*3300*/  @P1 ISETP.GE.AND P4, PT, R225.reuse, c[0x0][0x1d4], PT ;  /* 0x00007500e1001a0c */ /* 0x040fe40003f86270 */
[----:B------:R-:W-:Y:S01]  /*3310*/  @P1 ISETP.GE.AND P0, PT, R226, c[0x0][0x1d4], PT ;  /* 0x00007500e2001a0c */ /* 0x000fe20003f06270 */
[----:B------:R3:W-:Y:S01]  /*3320*/  @P1 LDGSTS.E.BYPASS.LTC128B.128 [R0+0x4480], [R6.64], !P5 ;  /* 0x0448000006001fae */ /* 0x0007e2000e901d46 */
[----:B------:R-:W-:-:S03]  /*3330*/  ISETP.GE.AND P5, PT, R225, c[0x0][0x1d4], PT ;  /* 0x00007500e1007a0c */ /* 0x000fc60003fa6270 */
[----:B------:R-:W4:Y:S01]  /*3340*/  SHFL.IDX PT, R20, R24, RZ, 0x1c1f ;  /* 0x001c1fff18147589 */ /* 0x000f2200000e0000 */
[----:B--2---:R-:W-:-:S04]  /*3350*/  @P1 LEA R4, P6, R225, R11, 0x1 ;  /* 0x0000000be1041211 */ /* 0x004fc800078c08ff */
[----:B------:R-:W-:Y:S02]  /*3360*/  @P1 LEA.HI.X R5, R225, R9, R23, 0x1, P6 ;  /* 0x00000009e1051211 */ /* 0x000fe400030f0c17 */
[----:B------:R-:W-:-:S03]  /*3370*/  @P1 LEA R2, P6, R226, R11, 0x1 ;  /* 0x0000000be2021211 */ /* 0x000fc600078c08ff */
[----:B------:R3:W-:Y:S01]  /*3380*/  @P1 LDGSTS.E.BYPASS.LTC128B.128 [R0+0x5080], [R4.64], !P4 ;  /* 0x0508000004001fae */ /* 0x0007e2000e101d46 */
[----:B------:R-:W-:Y:S02]  /*3390*/  @P1 LEA.HI.X R3, R226, R9, R27, 0x1, P6 ;  /* 0x00000009e2031211 */ /* 0x000fe400030f0c1b */
[----:B------:R-:W-:Y:S02]  /*33a0*/  ISETP.GE.AND P6, PT, R202, c[0x0][0x1d4], PT ;  /* 0x00007500ca007a0c */ /* 0x000fe40003fc6270 */
[----:B------:R-:W-:Y:S01]  /*33b0*/  ISETP.GE.AND P4, PT, R226, c[0x0][0x1d4], PT ;  /* 0x00007500e2007a0c */ /* 0x000fe20003f86270 */
[----:B------:R2:W-:Y:S01]  /*33c0*/  @P1 LDGSTS.E.BYPASS.LTC128B.128 [R0+0x5c80], [R2.64], !P0 ;  /* 0x05c8000002001fae */ /* 0x0005e2000c101d46 */
[----:B-1----:R-:W-:-:S03]  /*33d0*/  IADD3 R22, P1, R21, R22, RZ ;  /* 0x0000001615167210 */ /* 0x002fc60007f3e0ff */
[----:B------:R-:W0:Y:S02]  /*33e0*/  LDGDEPBAR ;  /* 0x00000000000079af */ /* 0x000e240000000000 */
[----:B----4-:R-:W-:Y:S01]  /*33f0*/  IMAD.X R23, R20, 0x1, R212, P1 ;  /* 0x0000000114177824 */ /* 0x010fe200008e06d4 */
[----:B--2---:R-:W-:Y:S01]  /*3400*/  IADD3 R2, P0, R21, R8, RZ ;  /* 0x0000000815027210 */ /* 0x004fe20007f1e0ff */
[----:B------:R-:W-:-:S04]  /*3410*/  DEPBAR.LE SB0, 0x1 ;  /* 0x000080400000791a */ /* 0x000fc80000000000 */
[----:B------:R-:W-:-:S04]  /*3420*/  DEPBAR.LE SB0, 0x0 ;  /* 0x000080000000791a */ /* 0x000fc80000000000 */
[----:B------:R-:W-:Y:S01]  /*3430*/  BAR.SYNC.DEFER_BLOCKING 0x0 ;  /* 0x0000000000007b1d */ /* 0x000fe20000010000 */
[----:B---3--:R-:W-:Y:S02]  /*3440*/  IMAD.IADD R0, R117, 0x1, -R229 ;  /* 0x0000000175007824 */ /* 0x008fe400078e0ae5 */
[----:B------:R-:W-:-:S03]  /*3450*/  IMAD.X R3, R20, 0x1, R214, P0 ;  /* 0x0000000114037824 */ /* 0x000fc600000e06d6 */
[C---:B------:R-:W-:Y:S02]  /*3460*/  ISETP.LT.OR P0, PT, R0.reuse, 0x1, P6 ;  /* 0x000000010000780c */ /* 0x040fe40003701670 */
[----:B------:R-:W-:Y:S01]  /*3470*/  ISETP.LT.OR P1, PT, R0, 0x1, P5 ;  /* 0x000000010000780c */ /* 0x000fe20002f21670 */
[----:B------:R1:W2:Y:S04]  /*3480*/  LDSM.16.M88.4 R12, [R187] ;  /* 0x00000000bb0c783b */ /* 0x0002a80000000200 */
        /* <DEDUP_REMOVED lines=12> */
[----:B------:R5:W-:Y:S04]  /*3550*/  LDGSTS.E.BYPASS.LTC128B.128 [R198+0x1880], [R2.64], !P0 ;  /* 0x0188000002c67fae */ /* 0x000be8000c101d46 */
[----:B------:R1:W-:Y:S01]  /*3560*/  LDGSTS.E.BYPASS.LTC128B.128 [R198+0x2480], [R22.64], !P1 ;  /* 0x0248000016c67fae */ /* 0x0003e2000c901d46 */
[----:B------:R-:W-:-:S02]  /*3570*/  ISETP.GT.AND P1, PT, R224, 0x2f, PT ;  /* 0x0000002fe000780c */ /* 0x000fc40003f24270 */
[----:B-----5:R-:W-:Y:S02]  /*3580*/  IADD3 R2, P0, R21, R26, RZ ;  /* 0x0000001a15027210 */ /* 0x020fe40007f1e0ff */
[----:B------:R-:W5:Y:S03]  /*3590*/  S2R R26, SR_TID.X ;  /* 0x00000000001a7919 */ /* 0x000f660000002100 */
[----:B------:R-:W-:Y:S01]  /*35a0*/  IMAD.X R3, R20, 0x1, R213, P0 ;  /* 0x0000000114037824 */ /* 0x000fe200000e06d5 */
[----:B------:R-:W-:-:S13]  /*35b0*/  ISETP.LT.OR P0, PT, R0, 0x1, P4 ;  /* 0x000000010000780c */ /* 0x000fda0002701670 */
[----:B------:R1:W-:Y:S01]  /*35c0*/  LDGSTS.E.BYPASS.LTC128B.128 [R198+0x3080], [R2.64], !P0 ;  /* 0x0308000002c67fae */ /* 0x0003e2000c101d46 */
[----:B-----5:R-:W-:-:S13]  /*35d0*/  ISETP.GT.AND P0, PT, R26, 0x3f, PT ;  /* 0x0000003f1a00780c */ /* 0x020fda0003f04270 */
[----:B------:R-:W-:Y:S05]  /*35e0*/  @P0 BRA `(.L_x_1370) ;  /* 0x0000015000000947 */ /* 0x000fea0003800000 */
[----:B--234-:R-:W-:Y:S05]  /*35f0*/  BRA.DIV ~URZ, `(.L_x_1371) ;  /* 0x0000e3a27f007947 */ /* 0x01cfea000b800000 */
[----:B------:R2:W3:Y:S04]  /*3600*/  SHFL.IDX PT, R20, R24, 0x1, 0x1c1f ;  /* 0x003c1f0018147f89 */ /* 0x0004e800000e0000 */
[----:B-1----:R2:W1:Y:S02]  /*3610*/  SHFL.IDX PT, R2, R25, 0x1, 0x1c1f ;  /* 0x003c1f0019027f89 */ /* 0x00246400000e0000 */
.L_x_1488:
[----:B------:R-:W-:Y:S01]  /*3620*/  IMAD.SHL.U32 R21, R202, 0x2, RZ ;  /* 0x00000002ca157824 */ /* 0x000fe200078e00ff */
[C---:B------:R-:W-:Y:S01]  /*3630*/  ISETP.LT.OR P6, PT, R0.reuse, 0x21, P6 ;  /* 0x000000210000780c */ /* 0x040fe200037c1670 */
[----:B------:R-:W-:Y:S01]  /*3640*/  IMAD.SHL.U32 R3, R225, 0x2, RZ ;  /* 0x00000002e1037824 */ /* 0x000fe200078e00ff */
[----:B------:R-:W-:Y:S02]  /*3650*/  ISETP.LT.OR P5, PT, R0, 0x21, P5 ;  /* 0x000000210000780c */ /* 0x000fe40002fa1670 */
[----:B-12---:R-:W-:Y:S02]  /*3660*/  IADD3 R24, P0, R2, R21, RZ ;  /* 0x0000001502187210 */ /* 0x006fe40007f1e0ff */
[----:B------:R-:W-:-:S03]  /*3670*/  ISETP.LT.OR P4, PT, R0, 0x21, P4 ;  /* 0x000000210000780c */ /* 0x000fc60002781670 */
[----:B---3--:R-:W-:Y:S01]  /*3680*/  IMAD.X R25, R20, 0x1, R214, P0 ;  /* 0x0000000114197824 */ /* 0x008fe200000e06d6 */
[----:B------:R-:W-:Y:S01]  /*3690*/  IADD3 R22, P0, R2, R3, RZ ;  /* 0x0000000302167210 */ /* 0x000fe20007f1e0ff */
[----:B------:R-:W-:-:S03]  /*36a0*/  IMAD.SHL.U32 R3, R226, 0x2, RZ ;  /* 0x00000002e2037824 */ /* 0x000fc600078e00ff */
[----:B------:R-:W-:Y:S01]  /*36b0*/  @!PT LDS RZ, [RZ] ;  /* 0x00000000fffff984 */ /* 0x000fe20000000800 */
[----:B------:R-:W-:Y:S01]  /*36c0*/  @!PT LDS RZ, [RZ] ;  /* 0x00000000fffff984 */ /* 0x000fe20000000800 */
[----:B------:R-:W-:Y:S01]  /*36d0*/  @!PT LDS RZ, [RZ] ;  /* 0x00000000fffff984 */ /* 0x000fe20000000800 */
[----:B------:R1:W-:Y:S01]  /*36e0*/  LDGSTS.E.BYPASS.LTC128B.128 [R198+0x2080], [R24.64], !P6 ;  /* 0x0208000018c67fae */ /* 0x0003e2000f101d46 */
[----:B------:R-:W-:Y:S01]  /*36f0*/  IMAD.X R23, R20, 0x1, R212, P0 ;  /* 0x0000000114177824 */ /* 0x000fe200000e06d4 */
[----:B------:R-:W-:-:S04]  /*3700*/  IADD3 R2, P0, R2, R3, RZ ;  /* 0x0000000302027210 */ /* 0x000fc80007f1e0ff */
[----:B------:R1:W-:Y:S01]  /*3710*/  LDGSTS.E.BYPASS.LTC128B.128 [R198+0x2c80], [R22.64], !P5 ;  /* 0x02c8000016c67fae */ /* 0x0003e2000e901d46 */
[----:B------:R-:W-:-:S05]  /*3720*/  IMAD.X R3, R20, 0x1, R213, P0 ;  /* 0x0000000114037824 */ /* 0x000fca00000e06d5 */
[----:B------:R1:W-:Y:S03]  /*3730*/  LDGSTS.E.BYPASS.LTC128B.128 [R198+0x3880], [R2.64], !P4 ;  /* 0x0388000002c67fae */ /* 0x0003e6000e101d46 */
.L_x_1370:
[----:B--234-:R-:W-:Y:S05]  /*3740*/  BSYNC B0 ;  /* 0x0000000000007941 */ /* 0x01cfea0003800000 */
.L_x_1369:
[----:B------:R-:W0:Y:S01]  /*3750*/  LDGDEPBAR ;  /* 0x00000000000079af */ /* 0x000e220000000000 */
[----:B------:R-:W-:Y:S01]  /*3760*/  WARPSYNC 0xffffffff ;  /* 0xffffffff00007948 */ /* 0x000fe20003800000 */
[C---:B------:R-:W-:Y:S01]  /*3770*/  HMMA.16816.F32 R48, R8.reuse, R36, RZ ;  /* 0x000000240830723c */ /* 0x040fe200000018ff */
[----:B------:R-:W-:Y:S01]  /*3780*/  ISETP.GT.AND P0, PT, R119, R227, PT ;  /* 0x000000e37700720c */ /* 0x000fe20003f04270 */
[----:B------:R-:W-:Y:S06]  /*3790*/  BSSY B1, `(.L_x_1372) ;  /* 0x00000ac000017945 */ /* 0x000fec0003800000 */
[C---:B-1----:R-:W-:Y:S08]  /*37a0*/  HMMA.16816.F32 R40, R8.reuse, R32, RZ ;  /* 0x000000200828723c */ /* 0x042ff000000018ff */
        /* <DEDUP_REMOVED lines=94> */
[----:B------:R-:W-:Y:S01]  /*3d90*/  IADD3 R2, R224, R118, R230 ;  /* 0x00000076e0027210 */ /* 0x000fe20007ffe0e6 */
[----:B------:R-:W-:-:S03]  /*3da0*/  IMAD.MOV.U32 R199, RZ, RZ, RZ ;  /* 0x000000ffffc77224 */ /* 0x000fc600078e00ff */
[----:B------:R-:W-:-:S05]  /*3db0*/  IADD3 R2, R2, -0x30, RZ ;  /* 0xffffffd002027810 */ /* 0x000fca0007ffe0ff */
        /* <DEDUP_REMOVED lines=27> */
.L_x_1489:
[----:B------:R-:W-:Y:S05]  /*3f70*/  BRA.DIV ~URZ, `(.L_x_1375) ;  /* 0x0000db627f007947 */ /* 0x000fea000b800000 */
[----:B------:R3:W4:Y:S02]  /*3f80*/  SHFL.IDX PT, R0, R10, RZ, 0x1c1f ;  /* 0x001c1fff0a007589 */ /* 0x00072400000e0000 */
.L_x_1490:
[----:B------:R-:W-:Y:S01]  /*3f90*/  BSSY B0, `(.L_x_1376) ;  /* 0x0000014000007945 */ /* 0x000fe20003800000 */
[----:B------:R-:W-:Y:S05]  /*3fa0*/  @!P5 BRA `(.L_x_1377) ;  /* 0x000001200000d947 */ /* 0x000fea0003800000 */
[C---:B------:R-:W-:Y:S01]  /*3fb0*/  IMAD.SHL.U32 R3, R202.reuse, 0x2, RZ ;  /* 0x00000002ca037824 */ /* 0x040fe200078e00ff */
[----:B------:R-:W-:Y:S01]  /*3fc0*/  ISETP.GE.AND P5, PT, R202, c[0x0][0x1d4], PT ;  /* 0x00007500ca007a0c */ /* 0x000fe20003fa6270 */
[C---:B------:R-:W-:Y:S01]  /*3fd0*/  IMAD.SHL.U32 R2, R225.reuse, 0x2, RZ ;  /* 0x00000002e1027824 */ /* 0x040fe200078e00ff */
[----:B------:R-:W-:Y:S02]  /*3fe0*/  ISETP.GE.AND P4, PT, R225, c[0x0][0x1d4], PT ;  /* 0x00007500e1007a0c */ /* 0x000fe40003f86270 */
[C---:B----4-:R-:W-:Y:S02]  /*3ff0*/  IADD3 R8, P0, R0.reuse, R3, RZ ;  /* 0x0000000300087210 */ /* 0x050fe40007f1e0ff */
[----:B------:R-:W-:Y:S01]  /*4000*/  IADD3 R6, P6, R0, R2, RZ ;  /* 0x0000000200067210 */ /* 0x000fe20007fde0ff */
[----:B------:R-:W-:-:S02]  /*4010*/  IMAD.SHL.U32 R2, R226, 0x2, RZ ;  /* 0x00000002e2027824 */ /* 0x000fc400078e00ff */
[----:B--2---:R-:W-:Y:S01]  /*4020*/  IMAD.X R9, R4, 0x1, R214, P0 ;  /* 0x0000000104097824 */ /* 0x004fe200000e06d6 */
[----:B------:R-:W-:Y:S01]  /*4030*/  ISETP.GE.AND P0, PT, R226, c[0x0][0x1d4], PT ;  /* 0x00007500e2007a0c */ /* 0x000fe20003f06270 */
[----:B------:R-:W-:Y:S01]  /*4040*/  IMAD.X R7, R4, 0x1, R212, P6 ;  /* 0x0000000104077824 */ /* 0x000fe200030e06d4 */
[----:B------:R-:W-:Y:S02]  /*4050*/  IADD3 R2, P6, R0, R2, RZ ;  /* 0x0000000200027210 */ /* 0x000fe40007fde0ff */
[----:B------:R-:W-:Y:S01]  /*4060*/  @!PT LDS RZ, [RZ] ;  /* 0x00000000fffff984 */ /* 0x000fe20000000800 */
[----:B------:R-:W-:Y:S01]  /*4070*/  @!PT LDS RZ, [RZ] ;  /* 0x00000000fffff984 */ /* 0x000fe20000000800 */
[----:B------:R-:W-:Y:S01]  /*4080*/  @!PT LDS RZ, [RZ] ;  /* 0x00000000fffff984 */ /* 0x000fe20000000800 */
[----:B------:R2:W-:Y:S03]  /*4090*/  LDGSTS.E.BYPASS.LTC128B.128 [R198+0x3c80], [R8.64], !P5 ;  /* 0x03c8000008c67fae */ /* 0x0005e6000e901d46 */
[----:B------:R-:W-:Y:S01]  /*40a0*/  IMAD.X R3, R4, 0x1, R213, P6 ;  /* 0x0000000104037824 */ /* 0x000fe200030e06d5 */
[----:B------:R2:W-:Y:S05]  /*40b0*/  LDGSTS.E.BYPASS.LTC128B.128 [R198+0x4880], [R6.64], !P4 ;  /* 0x0488000006c67fae */ /* 0x0005ea000e101d46 */
[----:B------:R2:W-:Y:S02]  /*40c0*/  LDGSTS.E.BYPASS.LTC128B.128 [R198+0x5480], [R2.64], !P0 ;  /* 0x0548000002c67fae */ /* 0x0005e4000c101d46 */
.L_x_1377:
[----:B------:R-:W-:Y:S05]  /*40d0*/  BSYNC B0 ;  /* 0x0000000000007941 */ /* 0x000fea0003800000 */
.L_x_1376:
[----:B------:R-:W-:Y:S01]  /*40e0*/  ISETP.GE.AND P0, PT, R11, 0x21, PT ;  /* 0x000000210b00780c */ /* 0x000fe20003f06270 */
[----:B------:R-:W-:Y:S06]  /*40f0*/  BRA.DIV ~URZ, `(.L_x_1378) ;  /* 0x0000da527f007947 */ /* 0x000fec000b800000 */
[----:B--2---:R2:W1:Y:S04]  /*4100*/  SHFL.IDX PT, R4, R5, 0x1, 0x1c1f ;  /* 0x003c1f0005047f89 */ /* 0x00446800000e0000 */
[----:B----4-:R2:W4:Y:S02]  /*4110*/  SHFL.IDX PT, R0, R10, 0x1, 0x1c1f ;  /* 0x003c1f000a007f89 */ /* 0x01052400000e0000 */
.L_x_1491:
[----:B------:R-:W-:Y:S05]  /*4120*/  @!P0 BRA `(.L_x_1373) ;  /* 0x0000012000008947 */ /* 0x000fea0003800000 */
[C---:B------:R-:W-:Y:S01]  /*4130*/  IMAD.SHL.U32 R3, R202.reuse, 0x2, RZ ;  /* 0x00000002ca037824 */ /* 0x040fe200078e00ff */
[----:B------:R-:W-:Y:S01]  /*4140*/  ISETP.GE.AND P5, PT, R202, c[0x0][0x1d4], PT ;  /* 0x00007500ca007a0c */ /* 0x000fe20003fa6270 */
[C---:B------:R-:W-:Y:S01]  /*4150*/  IMAD.SHL.U32 R2, R225.reuse, 0x2, RZ ;  /* 0x00000002e1027824 */ /* 0x040fe200078e00ff */
[----:B------:R-:W-:-:S02]  /*4160*/  ISETP.GE.AND P4, PT, R225, c[0x0][0x1d4], PT ;  /* 0x00007500e1007a0c */ /* 0x000fc40003f86270 */
[C---:B----4-:R-:W-:Y:S02]  /*4170*/  IADD3 R8, P0, R0.reuse, R3, RZ ;  /* 0x0000000300087210 */ /* 0x050fe40007f1e0ff */
[----:B------:R-:W-:Y:S01]  /*4180*/  IADD3 R6, P6, R0, R2, RZ ;  /* 0x0000000200067210 */ /* 0x000fe20007fde0ff */
[----:B------:R-:W-:Y:S02]  /*4190*/  IMAD.SHL.U32 R2, R226, 0x2, RZ ;  /* 0x00000002e2027824 */ /* 0x000fe400078e00ff */
[----:B-1----:R-:W-:Y:S01]  /*41a0*/  IMAD.X R9, R4, 0x1, R214, P0 ;  /* 0x0000000104097824 */ /* 0x002fe200000e06d6 */
        /* <DEDUP_REMOVED lines=10> */
.L_x_1373:
[----:B------:R-:W-:Y:S05]  /*4250*/  BSYNC B1 ;  /* 0x0000000000017941 */ /* 0x000fea0003800000 */
.L_x_1372:
[----:B----4-:R-:W-:Y:S01]  /*4260*/  IMAD.IADD R0, R248, 0x1, R242 ;  /* 0x00000001f8007824 */ /* 0x010fe200078e02f2 */
[C---:B-1----:R-:W-:Y:S01]  /*4270*/  IADD3 R2, -R243.reuse, 0x1, R117 ;  /* 0x00000001f3027810 */ /* 0x042fe20007ffe175 */
[----:B------:R-:W0:Y:S01]  /*4280*/  LDGDEPBAR ;  /* 0x00000000000079af */ /* 0x000e220000000000 */
[----:B--2---:R-:W-:Y:S01]  /*4290*/  IADD3 R5, -R243, R117, RZ ;  /* 0x00000075f3057210 */ /* 0x004fe20007ffe1ff */
[----:B------:R-:W-:-:S04]  /*42a0*/  @P3 IMAD.HI.U32 R3, R0, c[0x0][0x2c8], RZ ;  /* 0x0000b20000033a27 */ /* 0x000fc800078e00ff */
[----:B------:R-:W-:Y:S01]  /*42b0*/  IMAD.IADD R4, R2, 0x1, -R240 ;  /* 0x0000000102047824 */ /* 0x000fe200078e0af0 */
[----:B------:R-:W-:Y:S01]  /*42c0*/  @P3 SHF.R.U32.HI R0, RZ, c[0x0][0x2cc], R3 ;  /* 0x0000b300ff003a19 */ /* 0x000fe20000011603 */
[----:B------:R-:W-:Y:S05]  /*42d0*/  BRA.DIV ~URZ, `(.L_x_1379) ;  /* 0x0000d9427f007947 */ /* 0x000fea000b800000 */
[----:B------:R1:W2:Y:S02]  /*42e0*/  SHFL.IDX PT, R2, R0, RZ, 0x1c1f ;  /* 0x001c1fff00027589 */ /* 0x0002a400000e0000 */
.L_x_1492:
[----:B--2---:R-:W-:-:S05]  /*42f0*/  IMAD.IADD R2, R4, 0x1, R2 ;  /* 0x0000000104027824 */ /* 0x004fca00078e0202 */
[----:B------:R-:W-:-:S04]  /*4300*/  IMNMX R2, R5, R2, PT ;  /* 0x0000000205027217 */ /* 0x000fc80003800200 */
[C---:B------:R-:W-:Y:S02]  /*4310*/  ISETP.GT.AND P6, PT, R2.reuse, RZ, PT ;  /* 0x000000ff0200720c */ /* 0x040fe40003fc4270 */
[C---:B------:R-:W-:Y:S02]  /*4320*/  ISETP.GT.AND P5, PT, R2.reuse, 0x1, PT ;  /* 0x000000010200780c */ /* 0x040fe40003fa4270 */
[C---:B------:R-:W-:Y:S02]  /*4330*/  ISETP.GT.AND P4, PT, R2.reuse, 0x8, PT ;  /* 0x000000080200780c */ /* 0x040fe40003f84270 */
[----:B------:R-:W-:Y:S02]  /*4340*/  ISETP.GT.AND P0, PT, R2, 0x9, PT ;  /* 0x000000090200780c */ /* 0x000fe40003f04270 */
[----:B---3--:R-:W-:Y:S02]  /*4350*/  FSEL R10, R48, -INF , P6 ;  /* 0xff800000300a7808 */ /* 0x008fe40003000000 */
        /* <DEDUP_REMOVED lines=18> */
[----:B------:R-:W-:Y:S01]  /*4480*/  FSEL R118, R29, -INF , P0 ;  /* 0xff8000001d767808 */ /* 0x000fe20000000000 */
[----:B------:R-:W-:Y:S05]  /*4490*/  BRA.DIV ~URZ, `(.L_x_1380) ;  /* 0x0000d7f27f007947 */ /* 0x000fea000b800000 */
[----:B------:R-:W2:Y:S04]  /*44a0*/  SHFL.IDX PT, R3, R0, 0x1, 0x1c1f ;  /* 0x003c1f0000037f89 */ /* 0x000ea800000e0000 */
[----:B------:R-:W3:Y:S04]  /*44b0*/  SHFL.IDX PT, R2, R0, 0x2, 0x1c1f ;  /* 0x005c1f0000027f89 */ /* 0x000ee800000e0000 */
[----:B-1----:R-:W1:Y:S01]  /*44c0*/  SHFL.IDX PT, R0, R0, 0x3, 0x1c1f ;  /* 0x007c1f0000007f89 */ /* 0x002e6200000e0000 */
[----:B--2---:R-:W-:-:S02]  /*44d0*/  IMAD.IADD R3, R4, 0x1, R3 ;  /* 0x0000000104037824 */ /* 0x004fc400078e0203 */
[----:B---3--:R-:W-:-:S03]  /*44e0*/  IMAD.IADD R2, R4, 0x1, R2 ;  /* 0x0000000104027824 */ /* 0x008fc600078e0202 */
[----:B------:R-:W-:Y:S01]  /*44f0*/  IMNMX R3, R5, R3, PT ;  /* 0x0000000305037217 */ /* 0x000fe20003800200 */
[----:B-1----:R-:W-:-:S03]  /*4500*/  IMAD.IADD R0, R4, 0x1, R0 ;  /* 0x0000000104007824 */ /* 0x002fc600078e0200 */
[C---:B------:R-:W-:Y:S02]  /*4510*/  ISETP.GT.AND P0, PT, R3.reuse, 0x9, PT ;  /* 0x000000090300780c */ /* 0x040fe40003f04270 */
[----:B------:R-:W-:Y:S02]  /*4520*/  ISETP.GT.AND P5, PT, R3, 0x1, PT ;  /* 0x000000010300780c */ /* 0x000fe40003fa4270 */
[----:B------:R-:W-:Y:S02]  /*4530*/  FSEL R19, R47, -INF , P0 ;  /* 0xff8000002f137808 */ /* 0x000fe40000000000 */
[----:B------:R-:W-:Y:S02]  /*4540*/  ISETP.GT.AND P0, PT, R3, 0x19, PT ;  /* 0x000000190300780c */ /* 0x000fe40003f04270 */
[----:B------:R-:W-:Y:S02]  /*4550*/  IMNMX R2, R5, R2, PT ;  /* 0x0000000205027217 */ /* 0x000fe40003800200 */
[----:B------:R-:W-:-:S02]  /*4560*/  FSEL R29, R43, -INF , P0 ;  /* 0xff8000002b1d7808 */ /* 0x000fc40000000000 */
[----:B------:R-:W-:Y:S02]  /*4570*/  ISETP.GT.AND P0, PT, R3, 0x21, PT ;  /* 0x000000210300780c */ /* 0x000fe40003f04270 */
[----:B------:R-:W-:Y:S02]  /*4580*/  FSEL R13, R51, -INF , P5 ;  /* 0xff800000330d7808 */ /* 0x000fe40002800000 */
[----:B------:R-:W-:Y:S02]  /*4590*/  ISETP.GT.AND P5, PT, R3, 0x11, PT ;  /* 0x000000110300780c */ /* 0x000fe40003fa4270 */
[----:B------:R-:W-:Y:S02]  /*45a0*/  FSEL R114, R35, -INF , P0 ;  /* 0xff80000023727808 */ /* 0x000fe40000000000 */
[----:B------:R-:W-:Y:S02]  /*45b0*/  ISETP.GT.AND P4, PT, R3, 0x8, PT ;  /* 0x000000080300780c */ /* 0x000fe40003f84270 */
[----:B------:R-:W-:-:S02]  /*45c0*/  ISETP.GT.AND P0, PT, R2, RZ, PT ;  /* 0x000000ff0200720c */ /* 0x000fc40003f04270 */
[----:B------:R-:W-:Y:S02]  /*45d0*/  IMNMX R0, R5, R0, PT ;  /* 0x0000000005007217 */ /* 0x000fe40003800200 */
[----:B------:R-:W-:Y:S02]  /*45e0*/  FSEL R24, R39, -INF , P5 ;  /* 0xff80000027187808 */ /* 0x000fe40002800000 */
[C---:B------:R-:W-:Y:S02]  /*45f0*/  ISETP.GT.AND P6, PT, R3.reuse, RZ, PT ;  /* 0x000000ff0300720c */ /* 0x040fe40003fc4270 */
[----:B------:R-:W-:Y:S02]  /*4600*/  FSEL R17, R46, -INF , P4 ;  /* 0xff8000002e117808 */ /* 0x000fe40002000000 */
[----:B------:R-:W-:Y:S02]  /*4610*/  ISETP.GT.AND P5, PT, R3, 0x28, PT ;  /* 0x000000280300780c */ /* 0x000fe40003fa4270 */
[----:B------:R-:W-:-:S02]  /*4620*/  FSEL R25, R72, -INF , P0 ;  /* 0xff80000048197808 */ /* 0x000fc40000000000 */
[C---:B------:R-:W-:Y:S02]  /*4630*/  ISETP.GT.AND P4, PT, R3.reuse, 0x18, PT ;  /* 0x000000180300780c */ /* 0x040fe40003f84270 */
[----:B------:R-:W-:Y:S02]  /*4640*/  ISETP.GT.AND P0, PT, R0, 0x1, PT ;  /* 0x000000010000780c */ /* 0x000fe40003f04270 */
[----:B------:R-:W-:Y:S02]  /*4650*/  FSEL R12, R50, -INF , P6 ;  /* 0xff800000320c7808 */ /* 0x000fe40003000000 */
[----:B------:R-:W-:Y:S02]  /*4660*/  FSEL R113, R30, -INF , P5 ;  /* 0xff8000001e717808 */ /* 0x000fe40002800000 */
[----:B------:R-:W-:Y:S02]  /*4670*/  ISETP.GT.AND P6, PT, R3, 0x10, PT ;  /* 0x000000100300780c */ /* 0x000fe40003fc4270 */
[----:B------:R-:W-:-:S02]  /*4680*/  FSEL R28, R42, -INF , P4 ;  /* 0xff8000002a1c7808 */ /* 0x000fc40002000000 */
[----:B------:R-:W-:Y:S02]  /*4690*/  FSEL R30, R75, -INF , P0 ;  /* 0xff8000004b1e7808 */ /* 0x000fe40000000000 */
[C---:B------:R-:W-:Y:S02]  /*46a0*/  ISETP.GT.AND P4, PT, R3.reuse, 0x29, PT ;  /* 0x000000290300780c */ /* 0x040fe40003f84270 */
[----:B------:R-:W-:Y:S02]  /*46b0*/  ISETP.GT.AND P0, PT, R2, 0x9, PT ;  /* 0x000000090200780c */ /* 0x000fe40003f04270 */
[----:B------:R-:W-:Y:S02]  /*46c0*/  FSEL R21, R38, -INF , P6 ;  /* 0xff80000026157808 */ /* 0x000fe40003000000 */
[----:B------:R-:W-:Y:S02]  /*46d0*/  ISETP.GT.AND P6, PT, R3, 0x20, PT ;  /* 0x000000200300780c */ /* 0x000fe40003fc4270 */
[----:B------:R-:W-:-:S02]  /*46e0*/  FSEL R112, R31, -INF , P4 ;  /* 0xff8000001f707808 */ /* 0x000fc40002000000 */
[----:B------:R-:W-:Y:S02]  /*46f0*/  FSEL R32, R69, -INF , P0 ;  /* 0xff80000045207808 */ /* 0x000fe40000000000 */
[----:B------:R-:W-:Y:S02]  /*4700*/  ISETP.GT.AND P5, PT, R2, 0x1, PT ;  /* 0x000000010200780c */ /* 0x000fe40003fa4270 */
[C---:B------:R-:W-:Y:S02]  /*4710*/  ISETP.GT.AND P4, PT, R0.reuse, RZ, PT ;  /* 0x000000ff0000720c */ /* 0x040fe40003f84270 */
[----:B------:R-:W-:Y:S02]  /*4720*/  ISETP.GT.AND P0, PT, R0, 0x8, PT ;  /* 0x000000080000780c */ /* 0x000fe40003f04270 */
[----:B------:R-:W-:Y:S02]  /*4730*/  FSEL R115, R34, -INF , P6 ;  /* 0xff80000022737808 */ /* 0x000fe40003000000 */
        /* <DEDUP_REMOVED lines=73> */
[----:B------:R-:W-:Y:S02]  /*4bd0*/  FSEL R126, R54, -INF , P4 ;  /* 0xff800000367e7808 */ /* 0x000fe40002000000 */
[----:B------:R-:W-:Y:S02]  /*4be0*/  FMNMX.FTZ R0, R122, R0, !PT ;  /* 0x000000007a007209 */ /* 0x000fe40007810000 */
[----:B------:R-:W-:Y:S02]  /*4bf0*/  FMNMX.FTZ R3, R130, R2, !PT ;  /* 0x0000000282037209 */ /* 0x000fe40007810000 */
[----:B------:R-:W-:Y:S02]  /*4c00*/  FMNMX.FTZ R5, R127, R5, !PT ;  /* 0x000000057f057209 */ /* 0x000fe40007810000 */
[----:B------:R-:W-:Y:S02]  /*4c10*/  FMNMX.FTZ R2, R112, R4, !PT ;  /* 0x0000000470027209 */ /* 0x000fe40007810000 */
[----:B------:R-:W-:-:S02]  /*4c20*/  FMNMX.FTZ R0, R118, R0, !PT ;  /* 0x0000000076007209 */ /* 0x000fc40007810000 */
[----:B------:R-:W-:Y:S02]  /*4c30*/  FMNMX.FTZ R3, R129, R3, !PT ;  /* 0x0000000381037209 */ /* 0x000fe40007810000 */
[----:B------:R-:W-:Y:S01]  /*4c40*/  FSEL R125, R55, -INF , P0 ;  /* 0xff800000377d7808 */ /* 0x000fe20000000000 */
[----:B------:R-:W1:Y:S01]  /*4c50*/  SHFL.BFLY PT, R6, R0, 0x2, 0x1f ;  /* 0x0c401f0000067f89 */ /* 0x000e6200000e0000 */
[----:B------:R-:W-:-:S03]  /*4c60*/  FMNMX.FTZ R4, R126, R5, !PT ;  /* 0x000000057e047209 */ /* 0x000fc60007810000 */
[----:B------:R-:W2:Y:S01]  /*4c70*/  SHFL.BFLY PT, R5, R2, 0x2, 0x1f ;  /* 0x0c401f0002057f89 */ /* 0x000ea200000e0000 */
[----:B------:R-:W-:-:S03]  /*4c80*/  FMNMX.FTZ R4, R125, R4, !PT ;  /* 0x000000047d047209 */ /* 0x000fc60007810000 */
[----:B------:R-:W3:Y:S04]  /*4c90*/  SHFL.BFLY PT, R7, R3, 0x2, 0x1f ;  /* 0x0c401f0003077f89 */ /* 0x000ee800000e0000 */
[----:B------:R-:W4:Y:S01]  /*4ca0*/  SHFL.BFLY PT, R8, R4, 0x2, 0x1f ;  /* 0x0c401f0004087f89 */ /* 0x000f2200000e0000 */
[----:B-1----:R-:W-:Y:S02]  /*4cb0*/  FMNMX.FTZ R0, R6, R0, !PT ;  /* 0x0000000006007209 */ /* 0x002fe40007810000 */
        /* <DEDUP_REMOVED lines=9> */
[----:B---3--:R-:W-:Y:S02]  /*4d50*/  FMNMX.FTZ R119, R3, R7, !PT ;  /* 0x0000000703777209 */ /* 0x008fe40007810000 */
.L_x_1493:
[C---:B------:R-:W-:Y:S01]  /*4d60*/  FMUL.FTZ R0, R121.reuse, c[0x0][0x2d0] ;  /* 0x0000b40079007a20 */ /* 0x040fe20000410000 */
[----:B------:R-:W-:Y:S01]  /*4d70*/  FSETP.NEU.FTZ.AND P0, PT, R121, -INF , PT ;  /* 0xff8000007900780b */ /* 0x000fe20003f1d000 */
[----:B------:R-:W-:Y:S01]  /*4d80*/  FMUL.FTZ R3, R120, c[0x0][0x2d0] ;  /* 0x0000b40078037a20 */ /* 0x000fe20000410000 */
[----:B----4-:R-:W-:Y:S01]  /*4d90*/  FMNMX.FTZ R117, R9, R8, !PT ;  /* 0x0000000809757209 */ /* 0x010fe20007810000 */
[----:B------:R-:W-:Y:S01]  /*4da0*/  WARPSYNC 0xffffffff ;  /* 0xffffffff00007948 */ /* 0x000fe20003800000 */
[----:B------:R-:W-:Y:S01]  /*4db0*/  FSEL R20, R0, RZ, P0 ;  /* 0x000000ff00147208 */ /* 0x000fe20000000000 */
[----:B------:R-:W-:Y:S01]  /*4dc0*/  LDSM.16.MT88.4 R68, [R186+0xc00] ;  /* 0x000c0000ba44783b */ /* 0x000fe20000004200 */
        /* <DEDUP_REMOVED lines=9> */
[----:B------:R-:W3:Y:S03]  /*4e60*/  LDSM.16.MT88.4 R72, [R186+0x1800] ;  /* 0x00180000ba48783b */ /* 0x000ee60000004200 */
[----:B------:R4:W-:Y:S01]  /*4e70*/  MUFU.EX2 R158, R2 ;  /* 0x00000002009e7308 */ /* 0x0009e20000000800 */
[----:B------:R-:W-:Y:S04]  /*4e80*/  LDSM.16.MT88.4 R56, [R186+0x1c00] ;  /* 0x001c0000ba38783b */ /* 0x000fe80000004200 */
[----:B------:R-:W5:Y:S01]  /*4e90*/  LDSM.16.MT88.4 R52, [R185+0x1800] ;  /* 0x00180000b934783b */ /* 0x000f620000004200 */
[----:B-1----:R-:W-:Y:S02]  /*4ea0*/  FFMA.FTZ R0, R11, c[0x0][0x2d0], -R20 ;  /* 0x0000b4000b007a23 */ /* 0x002fe40000010814 */
[----:B------:R1:W-:Y:S01]  /*4eb0*/  MUFU.EX2 R159, R4 ;  /* 0x00000004009f7308 */ /* 0x0003e20000000800 */
[----:B------:R-:W2:Y:S01]  /*4ec0*/  LDSM.16.MT88.4 R60, [R185+0x1c00] ;  /* 0x001c0000b93c783b */ /* 0x000ea20000004200 */
[----:B----4-:R-:W-:-:S06]  /*4ed0*/  FMUL.FTZ R2, R119, c[0x0][0x2d0] ;  /* 0x0000b40077027a20 */ /* 0x010fcc0000410000 */
[----:B------:R4:W-:Y:S01]  /*4ee0*/  MUFU.EX2 R215, R0 ;  /* 0x0000000000d77308 */ /* 0x0009e20000000800 */
[----:B------:R-:W-:Y:S02]  /*4ef0*/  FSEL R2, R2, RZ, P0 ;  /* 0x000000ff02027208 */ /* 0x000fe40000000000 */
[----:B------:R-:W-:-:S03]  /*4f00*/  FSETP.NEU.FTZ.AND P0, PT, R117, -INF , PT ;  /* 0xff8000007500780b */ /* 0x000fc60003f1d000 */
[----:B-1----:R-:W-:-:S04]  /*4f10*/  FFMA.FTZ R4, R36, c[0x0][0x2d0], -R2 ;  /* 0x0000b40024047a23 */ /* 0x002fc80000010802 */
[----:B------:R1:W-:Y:S01]  /*4f20*/  MUFU.EX2 R164, R4 ;  /* 0x0000000400a47308 */ /* 0x0003e20000000800 */
[----:B----4-:R-:W-:-:S07]  /*4f30*/  FFMA.FTZ R0, R14, c[0x0][0x2d0], -R20 ;  /* 0x0000b4000e007a23 */ /* 0x010fce0000010814 */
[----:B------:R4:W-:Y:S01]  /*4f40*/  MUFU.EX2 R221, R0 ;  /* 0x0000000000dd7308 */ /* 0x0009e20000000800 */
[----:B-1----:R-:W-:Y:S02]  /*4f50*/  FFMA.FTZ R4, R37, c[0x0][0x2d0], -R2 ;  /* 0x0000b40025047a23 */ /* 0x002fe40000010802 */
[----:B------:R-:W1:Y:S05]  /*4f60*/  LDSM.16.MT88.4 R36, [R185] ;  /* 0x00000000b924783b */ /* 0x000e6a0000004200 */
[----:B------:R-:W2:Y:S01]  /*4f70*/  MUFU.EX2 R64, R4 ;  /* 0x0000000400407308 */ /* 0x000ea20000000800 */
[----:B----4-:R-:W-:-:S07]  /*4f80*/  FFMA.FTZ R0, R15, c[0x0][0x2d0], -R20 ;  /* 0x0000b4000f007a23 */ /* 0x010fce0000010814 */
[----:B------:R4:W1:Y:S01]  /*4f90*/  MUFU.EX2 R222, R0 ;  /* 0x0000000000de7308 */ /* 0x0008620000000800 */
[----:B--2---:R-:W-:Y:S01]  /*4fa0*/  F2FP.PACK_AB R6, R64, R164 ;  /* 0x000000a44006723e */ /* 0x004fe200000000ff */
[----:B----4-:R-:W-:Y:S01]  /*4fb0*/  FFMA.FTZ R0, R16, c[0x0][0x2d0], -R20 ;  /* 0x0000b40010007a23 */ /* 0x010fe20000010814 */
[----:B------:R-:W-:-:S05]  /*4fc0*/  F2FP.PACK_AB R16, R215, R220 ;  /* 0x000000dcd710723e */ /* 0x000fca00000000ff */
[----:B------:R2:W-:Y:S02]  /*4fd0*/  MUFU.EX2 R228, R0 ;  /* 0x0000000000e47308 */ /* 0x0005e40000000800 */
[----:B--2---:R-:W-:Y:S01]  /*4fe0*/  FFMA.FTZ R0, R18, c[0x0][0x2d0], -R20 ;  /* 0x0000b40012007a23 */ /* 0x004fe20000010814 */
[----:B-1----:R-:W-:-:S05]  /*4ff0*/  F2FP.PACK_AB R18, R222, R221 ;  /* 0x000000ddde12723e */ /* 0x002fca00000000ff */
[----:B------:R1:W2:Y:S02]  /*5000*/  MUFU.EX2 R203, R0 ;  /* 0x0000000000cb7308 */ /* 0x0002a40000000800 */
[----:B-1----:R-:W-:Y:S01]  /*5010*/  FFMA.FTZ R0, R26, c[0x0][0x2d0], -R20 ;  /* 0x0000b4001a007a23 */ /* 0x002fe20000010814 */
[----:B--2---:R-:W-:-:S05]  /*5020*/  F2FP.PACK_AB R8, R203, R228 ;  /* 0x000000e4cb08723e */ /* 0x004fca00000000ff */
        /* <DEDUP_REMOVED lines=15> */
[----:B------:R-:W-:Y:S01]  /*5120*/  HMMA.16816.F32 R100, R16, R68, RZ ;  /* 0x000000441064723c */ /* 0x000fe200000018ff */
[----:B-1----:R-:W-:-:S04]  /*5130*/  FFMA.FTZ R0, R24, c[0x0][0x2d0], -R3 ;  /* 0x0000b40018007a23 */ /* 0x002fc80000010803 */
[----:B------:R1:W2:Y:S03]  /*5140*/  MUFU.EX2 R166, R0 ;  /* 0x0000000000a67308 */ /* 0x0002a60000000800 */
[C---:B---3--:R-:W-:Y:S08]  /*5150*/  HMMA.16816.F32 R76, R16.reuse, R72, RZ ;  /* 0x00000048104c723c */ /* 0x048ff000000018ff */
[----:B-----5:R-:W-:Y:S01]  /*5160*/  HMMA.16816.F32 R84, R16, R52, RZ ;  /* 0x000000341054723c */ /* 0x020fe200000018ff */
[----:B-1----:R-:W-:Y:S01]  /*5170*/  FFMA.FTZ R0, R29, c[0x0][0x2d0], -R3 ;  /* 0x0000b4001d007a23 */ /* 0x002fe20000010803 */
[----:B--2---:R-:W-:-:S03]  /*5180*/  F2FP.PACK_AB R9, R166, R223 ;  /* 0x000000dfa609723e */ /* 0x004fc600000000ff */
[----:B------:R1:W2:Y:S02]  /*5190*/  MUFU.EX2 R172, R0 ;  /* 0x0000000000ac7308 */ /* 0x0002a40000000800 */
[----:B-1----:R-:W-:Y:S01]  /*51a0*/  FFMA.FTZ R0, R25, c[0x0][0x2d0], -R2 ;  /* 0x0000b40019007a23 */ /* 0x002fe20000010802 */
[----:B--2---:R-:W-:-:S05]  /*51b0*/  F2FP.PACK_AB R11, R172, R159 ;  /* 0x0000009fac0b723e */ /* 0x004fca00000000ff */
[----:B------:R1:W-:Y:S11]  /*51c0*/  MUFU.EX2 R137, R0 ;  /* 0x0000000000897308 */ /* 0x0003f60000000800 */
[----:B------:R-:W-:Y:S01]  /*51d0*/  HMMA.16816.F32 R176, R8, R60, R84 ;  /* 0x0000003c08b0723c */ /* 0x000fe20000001854 */
[----:B-1----:R-:W-:-:S04]  /*51e0*/  FFMA.FTZ R0, R27, c[0x0][0x2d0], -R2 ;  /* 0x0000b4001b007a23 */ /* 0x002fc80000010802 */
        /* <DEDUP_REMOVED lines=11> */
[----:B-1----:R-:W-:-:S05]  /*52a0*/  FMUL.FTZ R0, R117, c[0x0][0x2d0] ;  /* 0x0000b40075007a20 */ /* 0x002fca0000410000 */
[----:B------:R-:W-:-:S05]  /*52b0*/  FSEL R0, R0, RZ, P0 ;  /* 0x000000ff00007208 */ /* 0x000fca0000000000 */
[----:B------:R-:W-:-:S04]  /*52c0*/  FFMA.FTZ R4, R23, c[0x0][0x2d0], -R0 ;  /* 0x0000b40017047a23 */ /* 0x000fc80000010800 */
[----:B------:R1:W-:Y:S02]  /*52d0*/  MUFU.EX2 R133, R4 ;  /* 0x0000000400857308 */ /* 0x0003e40000000800 */
[--C-:B-1----:R-:W-:Y:S02]  /*52e0*/  FFMA.FTZ R4, R30, c[0x0][0x2d0], -R0.reuse ;  /* 0x0000b4001e047a23 */ /* 0x102fe40000010800 */
[----:B------:R-:W1:Y:S04]  /*52f0*/  LDSM.16.MT88.4 R28, [R185+0x400] ;  /* 0x00040000b91c783b */ /* 0x000e680000004200 */
[----:B------:R2:W3:Y:S02]  /*5300*/  MUFU.EX2 R116, R4 ;  /* 0x0000000400747308 */ /* 0x0004e40000000800 */
[--C-:B--2---:R-:W-:Y:S01]  /*5310*/  FFMA.FTZ R4, R34, c[0x0][0x2d0], -R0.reuse ;  /* 0x0000b40022047a23 */ /* 0x104fe20000010800 */
[----:B---3--:R-:W-:Y:S01]  /*5320*/  F2FP.PACK_AB R13, R116, R133 ;  /* 0x00000085740d723e */ /* 0x008fe200000000ff */
[----:B------:R-:W-:Y:S04]  /*5330*/  HMMA.16816.F32 R32, R16, R36, RZ ;  /* 0x000000241020723c */ /* 0x000fe800000018ff */
[----:B------:R2:W-:Y:S02]  /*5340*/  MUFU.EX2 R134, R4 ;  /* 0x0000000400867308 */ /* 0x0005e40000000800 */
[----:B--2---:R-:W-:-:S06]  /*5350*/  FFMA.FTZ R4, R40, c[0x0][0x2d0], -R0 ;  /* 0x0000b40028047a23 */ /* 0x004fcc0000010800 */
[----:B------:R2:W3:Y:S11]  /*5360*/  MUFU.EX2 R245, R4 ;  /* 0x0000000400f57308 */ /* 0x0004f60000000800 */
[----:B------:R-:W-:Y:S01]  /*5370*/  @!UPT UIADD3 URZ, URZ, URZ, URZ ;  /* 0x0000003f3f3ff290 */ /* 0x000fe2000fffe03f */
[----:B-1----:R-:W-:Y:S01]  /*5380*/  HMMA.16816.F32 R144, R8, R28, R32 ;  /* 0x0000001c0890723c */ /* 0x002fe20000001820 */
[----:B------:R-:W-:Y:S01]  /*5390*/  LDSM.16.MT88.4 R32, [R186+0x400] ;  /* 0x00040000ba20783b */ /* 0x000fe20000004200 */
[----:B--2---:R-:W-:Y:S01]  /*53a0*/  FFMA.FTZ R4, R41, c[0x0][0x2d0], -R0 ;  /* 0x0000b40029047a23 */ /* 0x004fe20000010800 */
[----:B---3--:R-:W-:-:S03]  /*53b0*/  F2FP.PACK_AB R15, R245, R134 ;  /* 0x00000086f50f723e */ /* 0x008fc600000000ff */
[----:B------:R1:W-:Y:S04]  /*53c0*/  MUFU.EX2 R157, R4 ;  /* 0x00000004009d7308 */ /* 0x0003e80000000800 */
[C---:B------:R-:W-:Y:S08]  /*53d0*/  HMMA.16816.F32 R24, R12.reuse, R36, RZ ;  /* 0x000000240c18723c */ /* 0x040ff000000018ff */
[----:B------:R-:W-:Y:S01]  /*53e0*/  HMMA.16816.F32 R88, R12, R68, RZ ;  /* 0x000000440c58723c */ /* 0x000fe200000018ff */
[----:B-1----:R-:W-:-:S06]  /*53f0*/  FFMA.FTZ R4, R42, c[0x0][0x2d0], -R0 ;  /* 0x0000b4002a047a23 */ /* 0x002fcc0000010800 */
[----:B------:R-:W-:Y:S01]  /*5400*/  MOV R69, R166 ;  /* 0x000000a600457202 */ /* 0x000fe20000000f00 */
[----:B------:R1:W2:Y:S01]  /*5410*/  MUFU.EX2 R165, R4 ;  /* 0x0000000400a57308 */ /* 0x0002a20000000800 */
[C---:B------:R-:W-:Y:S07]  /*5420*/  HMMA.16816.F32 R92, R12.reuse, R48, RZ ;  /* 0x000000300c5c723c */ /* 0x040fee00000018ff */
[----:B------:R-:W-:Y:S01]  /*5430*/  MOV R48, R64 ;  /* 0x0000004000307202 */ /* 0x000fe20000000f00 */
[----:B------:R-:W-:Y:S01]  /*5440*/  HMMA.16816.F32 R80, R12, R52, RZ ;  /* 0x000000340c50723c */ /* 0x000fe200000018ff */
[--C-:B-1----:R-:W-:Y:S01]  /*5450*/  FFMA.FTZ R4, R43, c[0x0][0x2d0], -R0.reuse ;  /* 0x0000b4002b047a23 */ /* 0x102fe20000010800 */
[----:B--2---:R-:W-:Y:S01]  /*5460*/  F2FP.PACK_AB R5, R165, R157 ;  /* 0x0000009da505723e */ /* 0x004fe200000000ff */
[----:B------:R-:W1:Y:S02]  /*5470*/  LDSM.16.MT88.4 R40, [R186] ;  /* 0x00000000ba28783b */ /* 0x000e640000004200 */
[----:B------:R2:W3:Y:S02]  /*5480*/  MUFU.EX2 R65, R4 ;  /* 0x0000000400417308 */ /* 0x0004e40000000800 */
[----:B--2---:R-:W-:Y:S01]  /*5490*/  FFMA.FTZ R4, R44, c[0x0][0x2d0], -R0 ;  /* 0x0000b4002c047a23 */ /* 0x004fe20000010800 */
[----:B---3--:R-:W-:Y:S01]  /*54a0*/  MOV R49, R65 ;  /* 0x0000004100317202 */ /* 0x008fe20000000f00 */
[----:B------:R-:W2:Y:S04]  /*54b0*/  LDSM.16.MT88.4 R44, [R186+0x1000] ;  /* 0x00100000ba2c783b */ /* 0x000ea80000004200 */
[----:B------:R3:W4:Y:S02]  /*54c0*/  MUFU.EX2 R66, R4 ;  /* 0x0000000400427308 */ /* 0x0007240000000800 */
[----:B---3--:R-:W-:Y:S01]  /*54d0*/  F2FP.PACK_AB R4, R156, R151 ;  /* 0x000000979c04723e */ /* 0x008fe200000000ff */
[----:B-1----:R-:W-:Y:S01]  /*54e0*/  HMMA.16816.F32 R108, R16, R40, RZ ;  /* 0x00000028106c723c */ /* 0x002fe200000018ff */
[----:B----4-:R-:W-:-:S07]  /*54f0*/  F2FP.PACK_AB R7, R66, R65 ;  /* 0x000000414207723e */ /* 0x010fce00000000ff */
[----:B------:R-:W-:Y:S07]  /*5500*/  HMMA.16816.F32 R96, R12, R40, RZ ;  /* 0x000000280c60723c */ /* 0x000fee00000018ff */
[----:B------:R-:W-:Y:S01]  /*5510*/  FFMA.FTZ R40, R124, c[0x0][0x2d0], -R20 ;  /* 0x0000b4007c287a23 */ /* 0x000fe20000010814 */
[----:B------:R-:W-:Y:S01]  /*5520*/  HMMA.16816.F32 R140, R4, R28, R24 ;  /* 0x0000001c048c723c */ /* 0x000fe20000001818 */
[----:B------:R-:W1:Y:S01]  /*5530*/  LDSM.16.MT88.4 R24, [R185+0x1000] ;  /* 0x00100000b918783b */ /* 0x000e620000004200 */
[----:B------:R-:W-:-:S02]  /*5540*/  MOV R41, R66 ;  /* 0x0000004200297202 */ /* 0x000fc40000000f00 */
[----:B------:R-:W-:Y:S01]  /*5550*/  MOV R124, R165 ;  /* 0x000000a5007c7202 */ /* 0x000fe20000000f00 */
[----:B------:R-:W-:Y:S02]  /*5560*/  MUFU.EX2 R40, R40 ;  /* 0x0000002800287308 */ /* 0x000fe40000000800 */
[--C-:B------:R-:W-:Y:S01]  /*5570*/  FFMA.FTZ R29, R118, c[0x0][0x2d0], -R20.reuse ;  /* 0x0000b400761d7a23 */ /* 0x100fe20000010814 */
[-C--:B------:R-:W-:Y:S01]  /*5580*/  HMMA.16816.F32 R152, R8, R32.reuse, R108 ;  /* 0x000000200898723c */ /* 0x080fe2000000186c */
[----:B------:R-:W-:Y:S01]  /*5590*/  MOV R118, R158 ;  /* 0x0000009e00767202 */ /* 0x000fe20000000f00 */
[----:B------:R-:W-:Y:S01]  /*55a0*/  FFMA.FTZ R28, R115, c[0x0][0x2d0], -R3 ;  /* 0x0000b400731c7a23 */ /* 0x000fe20000010803 */
[----:B------:R-:W3:Y:S05]  /*55b0*/  LDSM.16.MT88.4 R108, [R185+0x1400] ;  /* 0x00140000b96c783b */ /* 0x000eea0000004200 */
[C---:B------:R-:W-:Y:S07]  /*55c0*/  HMMA.16816.F32 R160, R4.reuse, R32, R96 ;  /* 0x0000002004a0723c */ /* 0x040fee0000001860 */
[--C-:B------:R-:W-:Y:S01]  /*55d0*/  FFMA.FTZ R33, R123, c[0x0][0x2d0], -R20.reuse ;  /* 0x0000b4007b217a23 */ /* 0x100fe20000010814 */
[----:B--2---:R-:W-:Y:S01]  /*55e0*/  HMMA.16816.F32 R216, R4, R44, R88 ;  /* 0x0000002c04d8723c */ /* 0x004fe20000001858 */
[----:B------:R-:W-:Y:S01]  /*55f0*/  FFMA.FTZ R32, R122, c[0x0][0x2d0], -R20 ;  /* 0x0000b4007a207a23 */ /* 0x000fe20000010814 */
[----:B------:R-:W-:-:S02]  /*5600*/  MOV R123, R164 ;  /* 0x000000a4007b7202 */ /* 0x000fc40000000f00 */
[----:B------:R-:W-:Y:S01]  /*5610*/  MOV R122, R159 ;  /* 0x0000009f007a7202 */ /* 0x000fe20000000f00 */
[----:B------:R-:W2:Y:S03]  /*5620*/  MUFU.EX2 R33, R33 ;  /* 0x0000002100217308 */ /* 0x000ea60000000800 */
[C---:B------:R-:W-:Y:S08]  /*5630*/  HMMA.16816.F32 R20, R12.reuse, R50, RZ ;  /* 0x000000320c14723c */ /* 0x040ff000000018ff */
[----:B------:R-:W-:Y:S01]  /*5640*/  HMMA.16816.F32 R64, R12, R72, RZ ;  /* 0x000000480c40723c */ /* 0x000fe200000018ff */
[----:B--2---:R-:W-:-:S07]  /*5650*/  F2FP.PACK_AB R96, R33, R40 ;  /* 0x000000282160723e */ /* 0x004fce00000000ff */
[----:B------:R-:W-:Y:S07]  /*5660*/  HMMA.16816.F32 R180, R8, R44, R100 ;  /* 0x0000002c08b4723c */ /* 0x000fee0000001864 */
[----:B------:R-:W-:Y:S01]  /*5670*/  MOV R45, R172 ;  /* 0x000000ac002d7202 */ /* 0x000fe20000000f00 */
[----:B-1----:R-:W-:Y:S01]  /*5680*/  HMMA.16816.F32 R88, R4, R26, R20 ;  /* 0x0000001a0458723c */ /* 0x002fe20000001814 */
[----:B------:R-:W-:-:S07]  /*5690*/  MOV R44, R167 ;  /* 0x000000a7002c7202 */ /* 0x000fce0000000f00 */
[----:B------:R-:W-:Y:S08]  /*56a0*/  HMMA.16816.F32 R20, R12, R70, RZ ;  /* 0x000000460c14723c */ /* 0x000ff000000018ff */
[-C--:B------:R-:W-:Y:S08]  /*56b0*/  HMMA.16816.F32 R172, R8, R56.reuse, R76 ;  /* 0x0000003808ac723c */ /* 0x080ff0000000184c */
[C---:B------:R-:W-:Y:S08]  /*56c0*/  HMMA.16816.F32 R204, R4.reuse, R56, R64 ;  /* 0x0000003804cc723c */ /* 0x040ff00000001840 */
[----:B------:R-:W-:Y:S08]  /*56d0*/  HMMA.16816.F32 R164, R4, R46, R20 ;  /* 0x0000002e04a4723c */ /* 0x000ff00000001814 */
[C---:B------:R-:W-:Y:S08]  /*56e0*/  HMMA.16816.F32 R76, R12.reuse, R38, RZ ;  /* 0x000000260c4c723c */ /* 0x040ff000000018ff */
[C---:B------:R-:W-:Y:S08]  /*56f0*/  HMMA.16816.F32 R64, R12.reuse, R42, RZ ;  /* 0x0000002a0c40723c */ /* 0x040ff000000018ff */
[C---:B------:R-:W-:Y:S08]  /*5700*/  HMMA.16816.F32 R20, R12.reuse, R54, RZ ;  /* 0x000000360c14723c */ /* 0x040ff000000018ff */
[----:B------:R-:W-:Y:S08]  /*5710*/  HMMA.16816.F32 R12, R12, R74, RZ ;  /* 0x0000004a0c0c723c */ /* 0x000ff000000018ff */
[-C--:B------:R-:W-:Y:S08]  /*5720*/  HMMA.16816.F32 R168, R8, R24.reuse, R104 ;  /* 0x0000001808a8723c */ /* 0x080ff00000001868 */
[C---:B------:R-:W-:Y:S07]  /*5730*/  HMMA.16816.F32 R104, R4.reuse, R24, R92 ;  /* 0x000000180468723c */ /* 0x040fee000000185c */
[--C-:B------:R-:W-:Y:S01]  /*5740*/  FFMA.FTZ R25, R114, c[0x0][0x2d0], -R3.reuse ;  /* 0x0000b40072197a23 */ /* 0x100fe20000010803 */
[----:B------:R-:W-:Y:S01]  /*5750*/  HMMA.16816.F32 R208, R4, R60, R80 ;  /* 0x0000003c04d0723c */ /* 0x000fe20000001850 */
[----:B------:R-:W-:-:S02]  /*5760*/  FFMA.FTZ R24, R113, c[0x0][0x2d0], -R3 ;  /* 0x0000b40071187a23 */ /* 0x000fc40000010803 */
[----:B------:R-:W-:-:S05]  /*5770*/  FFMA.FTZ R3, R112, c[0x0][0x2d0], -R3 ;  /* 0x0000b40070037a23 */ /* 0x000fca0000010803 */
[C---:B------:R-:W-:Y:S08]  /*5780*/  HMMA.16816.F32 R76, R4.reuse, R30, R76 ;  /* 0x0000001e044c723c */ /* 0x040ff0000000184c */
[C---:B------:R-:W-:Y:S08]  /*5790*/  HMMA.16816.F32 R84, R4.reuse, R34, R64 ;  /* 0x000000220454723c */ /* 0x040ff00000001840 */
[C---:B------:R-:W-:Y:S08]  /*57a0*/  HMMA.16816.F32 R20, R4.reuse, R62, R20 ;  /* 0x0000003e0414723c */ /* 0x040ff00000001814 */
[----:B------:R-:W-:Y:S08]  /*57b0*/  HMMA.16816.F32 R12, R4, R58, R12 ;  /* 0x0000003a040c723c */ /* 0x000ff0000000180c */
[C---:B------:R-:W-:Y:S07]  /*57c0*/  HMMA.16816.F32 R4, R16.reuse, R42, RZ ;  /* 0x0000002a1004723c */ /* 0x040fee00000018ff */
[----:B------:R-:W-:Y:S01]  /*57d0*/  MOV R43, R157 ;  /* 0x0000009d002b7202 */ /* 0x000fe20000000f00 */
[----:B------:R-:W-:Y:S01]  /*57e0*/  HMMA.16816.F32 R36, R16, R38, RZ ;  /* 0x000000261024723c */ /* 0x000fe200000018ff */
[----:B------:R-:W-:Y:S11]  /*57f0*/  MOV R42, R156 ;  /* 0x0000009c002a7202 */ /* 0x000ff60000000f00 */
[----:B------:R-:W-:Y:S04]  /*5800*/  @!UPT UIADD3 URZ, URZ, URZ, URZ ;  /* 0x0000003f3f3ff290 */ /* 0x000fe8000fffe03f */
[----:B------:R-:W-:Y:S01]  /*5810*/  HMMA.16816.F32 R156, R8, R34, R4 ;  /* 0x00000022089c723c */ /* 0x000fe20000001804 */
[----:B------:R-:W-:Y:S07]  /*5820*/  MUFU.EX2 R35, R29 ;  /* 0x0000001d00237308 */ /* 0x000fee0000000800 */
[----:B------:R-:W-:Y:S01]  /*5830*/  HMMA.16816.F32 R4, R16, R50, RZ ;  /* 0x000000321004723c */ /* 0x000fe200000018ff */
[----:B------:R-:W-:Y:S06]  /*5840*/  MUFU.EX2 R29, R28 ;  /* 0x0000001c001d7308 */ /* 0x000fec0000000800 */
[----:B------:R-:W-:Y:S01]  /*5850*/  MOV R50, R203 ;  /* 0x000000cb00327202 */ /* 0x000fe20000000f00 */
[----:B------:R-:W-:Y:S01]  /*5860*/  HMMA.16816.F32 R36, R8, R30, R36 ;  /* 0x0000001e0824723c */ /* 0x000fe20000001824 */
[----:B------:R1:W-:Y:S01]  /*5870*/  MUFU.EX2 R203, R3 ;  /* 0x0000000300cb7308 */ /* 0x0003e20000000800 */
[----:B------:R-:W-:-:S07]  /*5880*/  MOV R51, R69 ;  /* 0x0000004500337202 */ /* 0x000fce0000000f00 */
[----:B------:R-:W2:Y:S07]  /*5890*/  MUFU.EX2 R31, R25 ;  /* 0x00000019001f7308 */ /* 0x000eae0000000800 */
[----:B------:R-:W-:Y:S01]  /*58a0*/  HMMA.16816.F32 R112, R8, R26, R4 ;  /* 0x0000001a0870723c */ /* 0x000fe20000001804 */
[--C-:B-1----:R-:W-:Y:S01]  /*58b0*/  FFMA.FTZ R3, R132, c[0x0][0x2d0], -R2.reuse ;  /* 0x0000b40084037a23 */ /* 0x102fe20000010802 */
[----:B------:R-:W1:Y:S06]  /*58c0*/  MUFU.EX2 R34, R32 ;  /* 0x0000002000227308 */ /* 0x000e6c0000000800 */
[----:B------:R-:W-:Y:S01]  /*58d0*/  HMMA.16816.F32 R4, R16, R70, RZ ;  /* 0x000000461004723c */ /* 0x000fe200000018ff */
[----:B--2---:R-:W-:Y:S01]  /*58e0*/  F2FP.PACK_AB R97, R31, R29 ;  /* 0x0000001d1f61723e */ /* 0x004fe200000000ff */
[----:B------:R2:W-:Y:S08]  /*58f0*/  MUFU.EX2 R27, R3 ;  /* 0x00000003001b7308 */ /* 0x0005f00000000800 */
[----:B------:R-:W4:Y:S01]  /*5900*/  MUFU.EX2 R32, R24 ;  /* 0x0000001800207308 */ /* 0x000f220000000800 */
[----:B-1----:R-:W-:Y:S01]  /*5910*/  F2FP.PACK_AB R98, R35, R34 ;  /* 0x000000222362723e */ /* 0x002fe200000000ff */
[----:B--2---:R-:W-:-:S06]  /*5920*/  FFMA.FTZ R3, R131, c[0x0][0x2d0], -R2 ;  /* 0x0000b40083037a23 */ /* 0x004fcc0000010802 */
[----:B------:R1:W2:Y:S06]  /*5930*/  MUFU.EX2 R28, R3 ;  /* 0x00000003001c7308 */ /* 0x0002ac0000000800 */
[----:B------:R-:W-:Y:S01]  /*5940*/  HMMA.16816.F32 R64, R8, R46, R4 ;  /* 0x0000002e0840723c */ /* 0x000fe20000001804 */
[----:B----4-:R-:W-:-:S07]  /*5950*/  F2FP.PACK_AB R99, R203, R32 ;  /* 0x00000020cb63723e */ /* 0x010fce00000000ff */
[----:B------:R-:W-:Y:S01]  /*5960*/  HMMA.16816.F32 R4, R16, R54, RZ ;  /* 0x000000361004723c */ /* 0x000fe200000018ff */
[----:B-1----:R-:W-:Y:S01]  /*5970*/  FFMA.FTZ R3, R130, c[0x0][0x2d0], -R2 ;  /* 0x0000b40082037a23 */ /* 0x002fe20000010802 */
[----:B--2---:R-:W-:-:S06]  /*5980*/  F2FP.PACK_AB R92, R28, R27 ;  /* 0x0000001b1c5c723e */ /* 0x004fcc00000000ff */
[----:B------:R-:W-:Y:S01]  /*5990*/  HMMA.16816.F32 R16, R16, R74, RZ ;  /* 0x0000004a1010723c */ /* 0x000fe200000018ff */
[----:B------:R-:W-:Y:S01]  /*59a0*/  FFMA.FTZ R2, R129, c[0x0][0x2d0], -R2 ;  /* 0x0000b40081027a23 */ /* 0x000fe20000010802 */
[----:B------:R1:W-:Y:S06]  /*59b0*/  MUFU.EX2 R30, R3 ;  /* 0x00000003001e7308 */ /* 0x0003ec0000000800 */
[----:B---3--:R-:W-:Y:S08]  /*59c0*/  HMMA.16816.F32 R100, R96, R108, R168 ;  /* 0x0000006c6064723c */ /* 0x008ff000000018a8 */
[----:B------:R-:W-:Y:S01]  /*59d0*/  HMMA.16816.F32 R80, R8, R62, R4 ;  /* 0x0000003e0850723c */ /* 0x000fe20000001804 */
[----:B------:R-:W2:Y:S01]  /*59e0*/  LDSM.16.MT88.4 R60, [R186+0x1400] ;  /* 0x00140000ba3c783b */ /* 0x000ea20000004200 */
[----:B-1----:R-:W-:-:S03]  /*59f0*/  FFMA.FTZ R3, R128, c[0x0][0x2d0], -R0 ;  /* 0x0000b40080037a23 */ /* 0x002fc60000010800 */
[----:B------:R-:W1:Y:S01]  /*5a00*/  LDSM.16.MT88.4 R128, [R186+0x800] ;  /* 0x00080000ba80783b */ /* 0x000e620000004200 */
[----:B------:R3:W-:Y:S01]  /*5a10*/  MUFU.EX2 R25, R3 ;  /* 0x0000000300197308 */ /* 0x0007e20000000800 */
[----:B------:R-:W-:Y:S01]  /*5a20*/  FADD.FTZ R6, R149, R138 ;  /* 0x0000008a95067221 */ /* 0x000fe20000010000 */
[----:B------:R-:W-:Y:S01]  /*5a30*/  HMMA.16816.F32 R16, R8, R58, R16 ;  /* 0x0000003a0810723c */ /* 0x000fe20000001810 */
[----:B------:R-:W-:Y:S02]  /*5a40*/  FADD.FTZ R7, R137, R135 ;  /* 0x0000008789077221 */ /* 0x000fe40000010000 */
[----:B------:R-:W-:Y:S02]  /*5a50*/  FADD.FTZ R5, R220, R215 ;  /* 0x000000d7dc057221 */ /* 0x000fe40000010000 */
[----:B------:R-:W-:Y:S01]  /*5a60*/  FFMA.FTZ R4, R126, c[0x0][0x2d0], -R0 ;  /* 0x0000b4007e047a23 */ /* 0x000fe20000010800 */
[----:B------:R-:W4:Y:S01]  /*5a70*/  MUFU.EX2 R215, R2 ;  /* 0x0000000200d77308 */ /* 0x000f220000000800 */
[----:B------:R-:W-:Y:S01]  /*5a80*/  FADD.FTZ R5, R221, R5 ;  /* 0x00000005dd057221 */ /* 0x000fe20000010000 */
[----:B------:R-:W-:Y:S03]  /*5a90*/  HMMA.16816.F32 R112, R96, R110, R112 ;  /* 0x0000006e6070723c */ /* 0x000fe60000001870 */
[----:B------:R-:W-:-:S02]  /*5aa0*/  FADD.FTZ R5, R222, R5 ;  /* 0x00000005de057221 */ /* 0x000fc40000010000 */
[----:B---3--:R-:W-:Y:S01]  /*5ab0*/  FADD.FTZ R3, R139, R6 ;  /* 0x000000068b037221 */ /* 0x008fe20000010000 */
[----:B------:R-:W-:Y:S01]  /*5ac0*/  MUFU.EX2 R11, R4 ;  /* 0x00000004000b7308 */ /* 0x000fe20000000800 */
[----:B------:R-:W-:Y:S02]  /*5ad0*/  FADD.FTZ R6, R136, R7 ;  /* 0x0000000788067221 */ /* 0x000fe40000010000 */
[----:B------:R-:W3:Y:S01]  /*5ae0*/  LDSM.16.MT88.4 R136, [R185+0x800] ;  /* 0x00080000b988783b */ /* 0x000ee20000004200 */
[----:B------:R-:W-:Y:S02]  /*5af0*/  FADD.FTZ R7, R133, R116 ;  /* 0x0000007485077221 */ /* 0x000fe40000010000 */
[----:B------:R-:W-:Y:S01]  /*5b00*/  FADD.FTZ R3, R150, R3 ;  /* 0x0000000396037221 */ /* 0x000fe20000010000 */
[----:B----4-:R-:W-:Y:S01]  /*5b10*/  F2FP.PACK_AB R94, R215, R30 ;  /* 0x0000001ed75e723e */ /* 0x010fe200000000ff */
[--C-:B------:R-:W-:Y:S02]  /*5b20*/  FFMA.FTZ R2, R127, c[0x0][0x2d0], -R0.reuse ;  /* 0x0000b4007f027a23 */ /* 0x100fe40000010800 */
[----:B------:R-:W-:-:S02]  /*5b30*/  FFMA.FTZ R0, R125, c[0x0][0x2d0], -R0 ;  /* 0x0000b4007d007a23 */ /* 0x000fc40000010800 */
[----:B------:R-:W4:Y:S01]  /*5b40*/  MUFU.EX2 R24, R2 ;  /* 0x0000000200187308 */ /* 0x000f220000000800 */
[----:B------:R-:W-:Y:S02]  /*5b50*/  FADD.FTZ R10, R134, R7 ;  /* 0x00000007860a7221 */ /* 0x000fe40000010000 */
[----:B------:R-:W-:Y:S02]  /*5b60*/  FADD.FTZ R9, R228, R5 ;  /* 0x00000005e4097221 */ /* 0x000fe40000010000 */
[----:B------:R-:W-:Y:S01]  /*5b70*/  FADD.FTZ R3, R223, R3 ;  /* 0x00000003df037221 */ /* 0x000fe20000010000 */
[----:B--2---:R-:W-:Y:S02]  /*5b80*/  HMMA.16816.F32 R52, R96, R60, R180 ;  /* 0x0000003c6034723c */ /* 0x004fe400000018b4 */
[----:B------:R-:W2:Y:S01]  /*5b90*/  MUFU.EX2 R26, R0 ;  /* 0x00000000001a7308 */ /* 0x000ea20000000800 */
[----:B------:R-:W-:-:S05]  /*5ba0*/  FADD.FTZ R3, R51, R3 ;  /* 0x0000000333037221 */ /* 0x000fca0000010000 */
[C---:B-1----:R-:W-:Y:S01]  /*5bb0*/  HMMA.16816.F32 R152, R96.reuse, R128, R152 ;  /* 0x000000806098723c */ /* 0x042fe20000001898 */
[----:B----4-:R-:W-:Y:S01]  /*5bc0*/  F2FP.PACK_AB R93, R24, R25 ;  /* 0x00000019185d723e */ /* 0x010fe200000000ff */
[----:B------:R-:W-:Y:S02]  /*5bd0*/  FADD.FTZ R2, R148, R6 ;  /* 0x0000000694027221 */ /* 0x000fe40000010000 */
[----:B------:R-:W-:Y:S02]  /*5be0*/  LDSM.16.MT88.4 R4, [R186+0x2000] ;  /* 0x00200000ba04783b */ /* 0x000fe40000004200 */
[----:B------:R-:W-:Y:S02]  /*5bf0*/  FADD.FTZ R8, R151, R2 ;  /* 0x0000000297087221 */ /* 0x000fe40000010000 */
[----:B------:R-:W-:Y:S01]  /*5c00*/  HMMA.16816.F32 R156, R96, R130, R156 ;  /* 0x00000082609c723c */ /* 0x000fe2000000189c */
[----:B------:R-:W-:Y:S01]  /*5c10*/  @P3 IMAD.HI.U32 R2, R242, c[0x0][0x2c8], RZ ;  /* 0x0000b200f2023a27 */ /* 0x000fe200078e00ff */
[----:B--2---:R-:W-:-:S02]  /*5c20*/  F2FP.PACK_AB R95, R26, R11 ;  /* 0x0000000b1a5f723e */ /* 0x004fc400000000ff */
[----:B------:R-:W-:Y:S02]  /*5c30*/  MOV R0, R242 ;  /* 0x000000f200007202 */ /* 0x000fe40000000f00 */
[----:B------:R-:W-:Y:S02]  /*5c40*/  @P3 SHF.R.U32.HI R0, RZ, c[0x0][0x2cc], R2 ;  /* 0x0000b300ff003a19 */ /* 0x000fe40000011602 */
[----:B------:R-:W-:Y:S02]  /*5c50*/  HMMA.16816.F32 R64, R96, R62, R64 ;  /* 0x0000003e6040723c */ /* 0x000fe40000001840 */
[----:B------:R-:W-:-:S05]  /*5c60*/  IADD3 R0, R0, R241, -R240 ;  /* 0x000000f100007210 */ /* 0x000fca0007ffe8f0 */
[----:B------:R-:W-:Y:S01]  /*5c70*/  IMAD.HI R0, R0, 0x2aaaaaab, RZ ;  /* 0x2aaaaaab00007827 */ /* 0x000fe200078e02ff */
[----:B---3--:R-:W-:Y:S04]  /*5c80*/  HMMA.16816.F32 R144, R96, R136, R144 ;  /* 0x000000886090723c */ /* 0x008fe80000001890 */
[----:B------:R-:W-:-:S04]  /*5c90*/  SHF.R.U32.HI R2, RZ, 0x1f, R0 ;  /* 0x0000001fff027819 */ /* 0x000fc80000011600 */
[----:B------:R-:W-:Y:S08]  /*5ca0*/  HMMA.16816.F32 R140, R92, R136, R140 ;  /* 0x000000885c8c723c */ /* 0x000ff0000000188c */
[-C--:B------:R-:W-:Y:S08]  /*5cb0*/  HMMA.16816.F32 R148, R96, R138.reuse, R36 ;  /* 0x0000008a6094723c */ /* 0x080ff00000001824 */
[C---:B------:R-:W-:Y:S01]  /*5cc0*/  HMMA.16816.F32 R136, R92.reuse, R138, R76 ;  /* 0x0000008a5c88723c */ /* 0x040fe2000000184c */
[----:B------:R-:W1:Y:S07]  /*5cd0*/  LDSM.16.MT88.4 R76, [R185+0x2000] ;  /* 0x00200000b94c783b */ /* 0x000e6e0000004200 */
[C---:B------:R-:W-:Y:S08]  /*5ce0*/  HMMA.16816.F32 R132, R92.reuse, R128, R160 ;  /* 0x000000805c84723c */ /* 0x040ff000000018a0 */
[C---:B------:R-:W-:Y:S08]  /*5cf0*/  HMMA.16816.F32 R104, R92.reuse, R108, R104 ;  /* 0x0000006c5c68723c */ /* 0x040ff00000001868 */
[C---:B------:R-:W-:Y:S08]  /*5d00*/  HMMA.16816.F32 R128, R92.reuse, R130, R84 ;  /* 0x000000825c80723c */ /* 0x040ff00000001854 */
[C---:B------:R-:W-:Y:S08]  /*5d10*/  HMMA.16816.F32 R108, R92.reuse, R110, R88 ;  /* 0x0000006e5c6c723c */ /* 0x040ff00000001858 */
[----:B------:R-:W-:Y:S08]  /*5d20*/  HMMA.16816.F32 R56, R92, R60, R216 ;  /* 0x0000003c5c38723c */ /* 0x000ff000000018d8 */
[C---:B-1----:R-:W-:Y:S08]  /*5d30*/  HMMA.16816.F32 R68, R96.reuse, R76, R176 ;  /* 0x0000004c6044723c */ /* 0x042ff000000018b0 */
[----:B------:R-:W-:Y:S08]  /*5d40*/  HMMA.16816.F32 R80, R96, R78, R80 ;  /* 0x0000004e6050723c */ /* 0x000ff00000001850 */
[----:B------:R-:W-:Y:S08]  /*5d50*/  HMMA.16816.F32 R72, R92, R76, R208 ;  /* 0x0000004c5c48723c */ /* 0x000ff000000018d0 */
[----:B------:R-:W-:Y:S08]  /*5d60*/  HMMA.16816.F32 R84, R96, R4, R172 ;  /* 0x000000046054723c */ /* 0x000ff000000018ac */
[C---:B------:R-:W-:Y:S08]  /*5d70*/  HMMA.16816.F32 R60, R92.reuse, R62, R164 ;  /* 0x0000003e5c3c723c */ /* 0x040ff000000018a4 */
[C---:B------:R-:W-:Y:S08]  /*5d80*/  HMMA.16816.F32 R76, R92.reuse, R78, R20 ;  /* 0x0000004e5c4c723c */ /* 0x040ff00000001814 */
[----:B------:R-:W-:Y:S07]  /*5d90*/  HMMA.16816.F32 R88, R92, R4, R204 ;  /* 0x000000045c58723c */ /* 0x000fee00000018cc */
[----:B------:R-:W-:Y:S01]  /*5da0*/  FADD.FTZ R4, R42, R8 ;  /* 0x000000082a047221 */ /* 0x000fe20000010000 */
[----:B------:R-:W-:Y:S03]  /*5db0*/  HMMA.16816.F32 R96, R96, R6, R16 ;  /* 0x000000066060723c */ /* 0x000fe60000001810 */
[----:B------:R-:W-:-:S05]  /*5dc0*/  FADD.FTZ R4, R123, R4 ;  /* 0x000000047b047221 */ /* 0x000fca0000010000 */
[----:B------:R-:W-:Y:S07]  /*5dd0*/  HMMA.16816.F32 R92, R92, R6, R12 ;  /* 0x000000065c5c723c */ /* 0x000fee000000180c */
[----:B------:R-:W-:Y:S01]  /*5de0*/  LEA.HI.SX32 R7, R0, R2, 0x1d ;  /* 0x0000000200077211 */ /* 0x000fe200078feaff */
[----:B------:R-:W-:Y:S02]  /*5df0*/  FADD.FTZ R2, R245, R10 ;  /* 0x0000000af5027221 */ /* 0x000fe40000010000 */
[----:B------:R-:W-:Y:S01]  /*5e00*/  FADD.FTZ R0, R50, R9 ;  /* 0x0000000932007221 */ /* 0x000fe20000010000 */
[----:B------:R-:W-:Y:S01]  /*5e10*/  IMNMX R228, R227, R7, !PT ;  /* 0x00000007e3e47217 */ /* 0x000fe20007800200 */
[----:B------:R-:W-:-:S02]  /*5e20*/  FADD.FTZ R5, R43, R2 ;  /* 0x000000022b057221 */ /* 0x000fc40000010000 */
[----:B------:R-:W-:Y:S01]  /*5e30*/  FADD.FTZ R2, R118, R0 ;  /* 0x0000000076027221 */ /* 0x000fe20000010000 */
[----:B------:R-:W-:Y:S01]  /*5e40*/  ISETP.GE.AND P0, PT, R200, R228, PT ;  /* 0x000000e4c800720c */ /* 0x000fe20003f06270 */
        /* <DEDUP_REMOVED lines=24> */
[----:B------:R-:W-:Y:S01]  /*5fd0*/  IMAD.MOV.U32 R122, RZ, RZ, R120 ;  /* 0x000000ffff7a7224 */ /* 0x000fe200078e0078 */
[----:B------:R-:W-:Y:S01]  /*5fe0*/  MOV R124, R117 ;  /* 0x00000075007c7202 */ /* 0x000fe20000000f00 */
[----:B------:R-:W-:Y:S01]  /*5ff0*/  IMAD.MOV.U32 R118, RZ, RZ, R121 ;  /* 0x000000ffff767224 */ /* 0x000fe200078e0079 */
[----:B------:R-:W-:-:S02]  /*6000*/  MOV R123, R119 ;  /* 0x00000077007b7202 */ /* 0x000fc40000000f00 */
.L_x_1394:
        /* <DEDUP_REMOVED lines=16> */
[C---:B------:R-:W-:Y:S01]  /*6110*/  IMAD.WIDE.U32 R2, R201.reuse, c[0x0][0x208], RZ ;  /* 0x00008200c9027a25 */ /* 0x040fe200078e00ff */
[----:B------:R-:W-:Y:S05]  /*6120*/  SHF.R.S32.HI R0, RZ, 0x1f, R201 ;  /* 0x0000001fff007819 */ /* 0x000fea00000114c9 */
[----:B------:R-:W-:Y:S04]  /*6130*/  IMAD R0, R0, c[0x0][0x208], RZ ;  /* 0x0000820000007a24 */ /* 0x000fe800078e02ff */
[----:B------:R-:W-:Y:S05]  /*6140*/  IMAD R0, R201, c[0x0][0x20c], R0 ;  /* 0x00008300c9007a24 */ /* 0x000fea00078e0200 */
[----:B------:R-:W-:Y:S02]  /*6150*/  IADD3 R3, R3, R0, RZ ;  /* 0x0000000003037210 */ /* 0x000fe40007ffe0ff */
[----:B------:R-:W-:Y:S03]  /*6160*/  SHF.R.S32.HI R0, RZ, 0x1f, R199 ;  /* 0x0000001fff007819 */ /* 0x000fe600000114c7 */
[C---:B------:R-:W-:Y:S04]  /*6170*/  IMAD.WIDE.U32 R2, R199.reuse, c[0x0][0x218], R2 ;  /* 0x00008600c7027a25 */ /* 0x040fe800078e0002 */
        /* <DEDUP_REMOVED lines=8> */
.L_x_1494:
[----:B------:R-:W-:-:S05]  /*6200*/  BRA.DIV ~URZ, `(.L_x_1385) ;  /* 0x0000c6127f007947 */ /* 0x000fca000b800000 */
[----:B------:R4:W3:Y:S02]  /*6210*/  SHFL.IDX PT, R0, R10, RZ, 0x1c1f ;  /* 0x001c1fff0a007589 */ /* 0x0008e400000e0000 */
.L_x_1495:
[----:B------:R-:W5:Y:S01]  /*6220*/  S2R R11, SR_TID.X ;  /* 0x00000000000b7919 */ /* 0x000f620000002100 */
[C---:B------:R-:W-:Y:S01]  /*6230*/  ISETP.GE.AND P6, PT, R202.reuse, c[0x0][0x1d4], PT ;  /* 0x00007500ca007a0c */ /* 0x040fe20003fc6270 */
[----:B------:R-:W-:Y:S01]  /*6240*/  IMAD.SHL.U32 R3, R202, 0x2, RZ ;  /* 0x00000002ca037824 */ /* 0x000fe200078e00ff */
[C---:B------:R-:W-:Y:S01]  /*6250*/  ISETP.GE.AND P5, PT, R225.reuse, c[0x0][0x1d4], PT ;  /* 0x00007500e1007a0c */ /* 0x040fe20003fa6270 */
[----:B------:R-:W-:Y:S03]  /*6260*/  IMAD.SHL.U32 R2, R225, 0x2, RZ ;  /* 0x00000002e1027824 */ /* 0x000fe600078e00ff */
[C---:B---3--:R-:W-:Y:S02]  /*6270*/  IADD3 R8, P4, R0.reuse, R3, RZ ;  /* 0x0000000300087210 */ /* 0x048fe40007f9e0ff */
[----:B------:R-:W-:Y:S01]  /*6280*/  IADD3 R6, P0, R0, R2, RZ ;  /* 0x0000000200067210 */ /* 0x000fe20007f1e0ff */
[----:B------:R-:W-:Y:S02]  /*6290*/  IMAD.SHL.U32 R2, R226, 0x2, RZ ;  /* 0x00000002e2027824 */ /* 0x000fe400078e00ff */
[----:B------:R-:W-:Y:S01]  /*62a0*/  IMAD.X R9, R4, 0x1, R214, P4 ;  /* 0x0000000104097824 */ /* 0x000fe200020e06d6 */
        /* <DEDUP_REMOVED lines=8> */
[----:B------:R3:W-:Y:S01]  /*6330*/  LDGSTS.E.BYPASS.LTC128B.128 [R198+0x2480], [R6.64], !P5 ;  /* 0x0248000006c67fae */ /* 0x0007e2000e901d46 */
[----:B-----5:R-:W-:Y:S04]  /*6340*/  ISETP.GT.AND P0, PT, R11, 0x3f, PT ;  /* 0x0000003f0b00780c */ /* 0x020fe80003f04270 */
[----:B------:R3:W-:Y:S09]  /*6350*/  LDGSTS.E.BYPASS.LTC128B.128 [R198+0x3080], [R2.64], !P4 ;  /* 0x0308000002c67fae */ /* 0x0007f2000e101d46 */
[----:B------:R-:W-:-:S05]  /*6360*/  @P0 BRA `(.L_x_1383) ;  /* 0x0000012000000947 */ /* 0x000fca0003800000 */
[----:B------:R-:W-:-:S05]  /*6370*/  BRA.DIV ~URZ, `(.L_x_1386) ;  /* 0x0000c5127f007947 */ /* 0x000fca000b800000 */
[----:B------:R3:W4:Y:S04]  /*6380*/  SHFL.IDX PT, R4, R5, 0x1, 0x1c1f ;  /* 0x003c1f0005047f89 */ /* 0x00072800000e0000 */
[----:B------:R3:W2:Y:S02]  /*6390*/  SHFL.IDX PT, R0, R10, 0x1, 0x1c1f ;  /* 0x003c1f000a007f89 */ /* 0x0006a400000e0000 */
.L_x_1496:
        /* <DEDUP_REMOVED lines=15> */
.L_x_1383:
[----:B------:R-:W-:Y:S05]  /*6490*/  BSYNC B0 ;  /* 0x0000000000007941 */ /* 0x000fea0003800000 */
.L_x_1382:
        /* <DEDUP_REMOVED lines=100> */
[----:B------:R-:W-:Y:S01]  /*6ae0*/  IMAD R2, R200, 0x30, R230 ;  /* 0x00000030c8027824 */ /* 0x000fe200078e02e6 */
[----:B------:R-:W-:Y:S01]  /*6af0*/  IADD3 R119, -R229, 0x30, RZ ;  /* 0x00000030e5777810 */ /* 0x000fe20007ffe1ff */
[----:B------:R-:W-:Y:S03]  /*6b00*/  IMAD.MOV.U32 R199, RZ, RZ, RZ ;  /* 0x000000ffffc77224 */ /* 0x000fe600078e00ff */
[----:B------:R-:W-:Y:S02]  /*6b10*/  IADD3 R2, R2, -0x30, R224 ;  /* 0xffffffd002027810 */ /* 0x000fe40007ffe0e0 */
[----:B------:R-:W-:Y:S03]  /*6b20*/  ISETP.GE.AND P5, PT, R119, 0x1, PT ;  /* 0x000000017700780c */ /* 0x000fe60003fa6270 */
[----:B------:R-:W-:Y:S04]  /*6b30*/  @P2 IMAD.HI.U32 R3, R2, c[0x0][0x2bc], RZ ;  /* 0x0000af0002032a27 */ /* 0x000fe800078e00ff */
[----:B------:R-:W-:Y:S01]  /*6b40*/  IMAD.MOV.U32 R0, RZ, RZ, R2 ;  /* 0x000000ffff007224 */ /* 0x000fe200078e0002 */
        /* <DEDUP_REMOVED lines=23> */
.L_x_1497:
[----:B------:R-:W-:-:S05]  /*6cc0*/  BRA.DIV ~URZ, `(.L_x_1390) ;  /* 0x0000bd027f007947 */ /* 0x000fca000b800000 */
[----:B------:R3:W4:Y:S02]  /*6cd0*/  SHFL.IDX PT, R0, R126, RZ, 0x1c1f ;  /* 0x001c1fff7e007589 */ /* 0x00072400000e0000 */
.L_x_1498:
[C---:B------:R-:W-:Y:S01]  /*6ce0*/  @P5 ISETP.GE.AND P0, PT, R202.reuse, c[0x0][0x1d4], PT ;  /* 0x00007500ca005a0c */ /* 0x040fe20003f06270 */
[----:B------:R-:W-:Y:S02]  /*6cf0*/  IMAD.SHL.U32 R2, R202, 0x2, RZ ;  /* 0x00000002ca027824 */ /* 0x000fe400078e00ff */
[----:B------:R-:W-:Y:S02]  /*6d00*/  IMAD.SHL.U32 R120, R225, 0x2, RZ ;  /* 0x00000002e1787824 */ /* 0x000fe400078e00ff */
[----:B------:R-:W-:Y:S01]  /*6d10*/  IMAD.SHL.U32 R116, R226, 0x2, RZ ;  /* 0x00000002e2747824 */ /* 0x000fe200078e00ff */
[C---:B----4-:R-:W-:Y:S02]  /*6d20*/  @P5 IADD3 R2, P4, R0.reuse, R2, RZ ;  /* 0x0000000200025210 */ /* 0x050fe40007f9e0ff */
[----:B------:R-:W-:Y:S03]  /*6d30*/  @P5 IADD3 R120, P6, R0, R120, RZ ;  /* 0x0000007800785210 */ /* 0x000fe60007fde0ff */
[----:B--2---:R-:W-:Y:S01]  /*6d40*/  @P5 IMAD.X R3, R117, 0x1, R214, P4 ;  /* 0x0000000175035824 */ /* 0x004fe200020e06d6 */
[----:B------:R-:W-:Y:S01]  /*6d50*/  @P5 ISETP.GE.AND P4, PT, R225, c[0x0][0x1d4], PT ;  /* 0x00007500e1005a0c */ /* 0x000fe20003f86270 */
[C---:B------:R-:W-:Y:S03]  /*6d60*/  @P5 IMAD.X R121, R117.reuse, 0x1, R212, P6 ;  /* 0x0000000175795824 */ /* 0x040fe600030e06d4 */
[----:B------:R-:W-:Y:S01]  /*6d70*/  @!PT LDS RZ, [RZ] ;  /* 0x00000000fffff984 */ /* 0x000fe20000000800 */
[----:B------:R-:W-:Y:S01]  /*6d80*/  @!PT LDS RZ, [RZ] ;  /* 0x00000000fffff984 */ /* 0x000fe20000000800 */
[----:B------:R-:W-:Y:S01]  /*6d90*/  @!PT LDS RZ, [RZ] ;  /* 0x00000000fffff984 */ /* 0x000fe20000000800 */
[----:B------:R2:W-:Y:S01]  /*6da0*/  @P5 LDGSTS.E.BYPASS.LTC128B.128 [R198+0x3c80], [R2.64], !P0 ;  /* 0x03c8000002c65fae */ /* 0x0005e2000c101d46 */
[----:B------:R-:W-:Y:S08]  /*6db0*/  @P5 ISETP.GE.AND P0, PT, R226, c[0x0][0x1d4], PT ;  /* 0x00007500e2005a0c */ /* 0x000ff00003f06270 */
[----:B------:R4:W-:Y:S01]  /*6dc0*/  @P5 LDGSTS.E.BYPASS.LTC128B.128 [R198+0x4880], [R120.64], !P4 ;  /* 0x0488000078c65fae */ /* 0x0009e2000e101d46 */
[----:B--2---:R-:W-:Y:S05]  /*6dd0*/  @P5 IADD3 R2, P6, R0, R116, RZ ;  /* 0x0000007400025210 */ /* 0x004fea0007fde0ff */
[----:B------:R-:W-:Y:S05]  /*6de0*/  @P5 IMAD.X R3, R117, 0x1, R213, P6 ;  /* 0x0000000175035824 */ /* 0x000fea00030e06d5 */
[----:B------:R4:W-:Y:S01]  /*6df0*/  @P5 LDGSTS.E.BYPASS.LTC128B.128 [R198+0x5480], [R2.64], !P0 ;  /* 0x0548000002c65fae */ /* 0x0009e2000c101d46 */
[----:B------:R-:W-:Y:S01]  /*6e00*/  ISETP.GE.AND P5, PT, R119, 0x21, PT ;  /* 0x000000217700780c */ /* 0x000fe20003fa6270 */
[----:B------:R-:W-:-:S06]  /*6e10*/  BRA.DIV ~URZ, `(.L_x_1391) ;  /* 0x0000bc227f007947 */ /* 0x000fcc000b800000 */
[----:B------:R2:W1:Y:S04]  /*6e20*/  SHFL.IDX PT, R117, R125, 0x1, 0x1c1f ;  /* 0x003c1f007d757f89 */ /* 0x00046800000e0000 */
[----:B------:R2:W3:Y:S02]  /*6e30*/  SHFL.IDX PT, R0, R126, 0x1, 0x1c1f ;  /* 0x003c1f007e007f89 */ /* 0x0004e400000e0000 */
.L_x_1499:
[C---:B----4-:R-:W-:Y:S01]  /*6e40*/  IMAD.SHL.U32 R2, R202.reuse, 0x2, RZ ;  /* 0x00000002ca027824 */ /* 0x050fe200078e00ff */
[----:B------:R-:W-:Y:S01]  /*6e50*/  @P5 ISETP.GE.AND P0, PT, R202, c[0x0][0x1d4], PT ;  /* 0x00007500ca005a0c */ /* 0x000fe20003f06270 */
[----:B------:R-:W-:Y:S02]  /*6e60*/  IMAD.SHL.U32 R119, R225, 0x2, RZ ;  /* 0x00000002e1777824 */ /* 0x000fe400078e00ff */
[----:B------:R-:W-:Y:S01]  /*6e70*/  IMAD.SHL.U32 R116, R226, 0x2, RZ ;  /* 0x00000002e2747824 */ /* 0x000fe200078e00ff */
[C---:B---3--:R-:W-:Y:S02]  /*6e80*/  @P5 IADD3 R2, P4, R0.reuse, R2, RZ ;  /* 0x0000000200025210 */ /* 0x048fe40007f9e0ff */
[----:B------:R-:W-:Y:S03]  /*6e90*/  @P5 IADD3 R120, P6, R0, R119, RZ ;  /* 0x0000007700785210 */ /* 0x000fe60007fde0ff */
[----:B-1----:R-:W-:Y:S01]  /*6ea0*/  @P5 IMAD.X R3, R117, 0x1, R214, P4 ;  /* 0x0000000175035824 */ /* 0x002fe200020e06d6 */
        /* <DEDUP_REMOVED lines=8> */
[----:B-1----:R-:W-:Y:S05]  /*6f30*/  @P5 IADD3 R2, P6, R0, R116, RZ ;  /* 0x0000007400025210 */ /* 0x002fea0007fde0ff */
[----:B------:R-:W-:Y:S05]  /*6f40*/  @P5 IMAD.X R3, R117, 0x1, R213, P6 ;  /* 0x0000000175035824 */ /* 0x000fea00030e06d5 */
[----:B------:R3:W-:Y:S03]  /*6f50*/  @P5 LDGSTS.E.BYPASS.LTC128B.128 [R198+0x5c80], [R2.64], !P0 ;  /* 0x05c8000002c65fae */ /* 0x0007e6000c101d46 */
.L_x_1388:
[----:B------:R-:W-:Y:S05]  /*6f60*/  BSYNC B0 ;  /* 0x0000000000007941 */ /* 0x000fea0003800000 */
.L_x_1387:
[----:B------:R-:W-:Y:S01]  /*6f70*/  IADD3 R116, R248, R242, RZ ;  /* 0x000000f2f8747210 */ /* 0x000fe20007ffe0ff */
[----:B------:R-:W0:Y:S04]  /*6f80*/  LDGDEPBAR ;  /* 0x00000000000079af */ /* 0x000e280000000000 */
[----:B------:R-:W-:Y:S05]  /*6f90*/  @P3 IMAD.HI.U32 R0, R116, c[0x0][0x2c8], RZ ;  /* 0x0000b20074003a27 */ /* 0x000fea00078e00ff */
[----:B------:R-:W-:Y:S01]  /*6fa0*/  @P3 SHF.R.U32.HI R116, RZ, c[0x0][0x2cc], R0 ;  /* 0x0000b300ff743a19 */ /* 0x000fe20000011600 */
[----:B------:R-:W-:Y:S05]  /*6fb0*/  IMAD R0, R200, -0x30, RZ ;  /* 0xffffffd0c8007824 */ /* 0x000fea00078e02ff */
[----:B------:R-:W-:Y:S04]  /*6fc0*/  IADD3 R0, -R243, 0x1, R0 ;  /* 0x00000001f3007810 */ /* 0x000fe80007ffe100 */
[----:B------:R-:W-:Y:S01]  /*6fd0*/  IADD3 R117, -R240, R0, R241 ;  /* 0x00000000f0757210 */ /* 0x000fe20007ffe1f1 */
[----:B------:R-:W-:-:S05]  /*6fe0*/  BRA.DIV ~URZ, `(.L_x_1392) ;  /* 0x0000bb227f007947 */ /* 0x000fca000b800000 */
[----:B------:R1:W4:Y:S02]  /*6ff0*/  SHFL.IDX PT, R0, R116, RZ, 0x1c1f ;  /* 0x001c1fff74007589 */ /* 0x00032400000e0000 */
.L_x_1500:
[----:B----4-:R-:W-:Y:S05]  /*7000*/  IMAD.IADD R0, R117, 0x1, R0 ;  /* 0x0000000175007824 */ /* 0x010fea00078e0200 */
        /* <DEDUP_REMOVED lines=22> */
[----:B--2---:R-:W-:Y:S02]  /*7170*/  FSEL R125, R48, -INF , P4 ;  /* 0xff800000307d7808 */ /* 0x004fe40002000000 */
[----:B------:R-:W-:Y:S01]  /*7180*/  FSEL R49, R49, -INF , P0 ;  /* 0xff80000031317808 */ /* 0x000fe20000000000 */
[----:B------:R-:W-:-:S05]  /*7190*/  BRA.DIV ~URZ, `(.L_x_1393) ;  /* 0x0000b9d27f007947 */ /* 0x000fca000b800000 */
[----:B---3--:R-:W-:Y:S08]  /*71a0*/  SHFL.IDX PT, R3, R116, 0x1, 0x1c1f ;  /* 0x003c1f0074037f89 */ /* 0x008ff000000e0000 */
[----:B------:R-:W-:Y:S08]  /*71b0*/  SHFL.IDX PT, R0, R116, 0x2, 0x1c1f ;  /* 0x005c1f0074007f89 */ /* 0x000ff000000e0000 */
[----:B------:R-:W2:Y:S02]  /*71c0*/  SHFL.IDX PT, R2, R116, 0x3, 0x1c1f ;  /* 0x007c1f0074027f89 */ /* 0x000ea400000e0000 */
[C---:B--2---:R-:W-:Y:S02]  /*71d0*/  IMAD.IADD R2, R117.reuse, 0x1, R2 ;  /* 0x0000000175027824 */ /* 0x044fe400078e0202 */
[C---:B------:R-:W-:Y:S02]  /*71e0*/  IMAD.IADD R3, R117.reuse, 0x1, R3 ;  /* 0x0000000175037824 */ /* 0x040fe400078e0203 */
[----:B------:R-:W-:Y:S03]  /*71f0*/  IMAD.IADD R0, R117, 0x1, R0 ;  /* 0x0000000175007824 */ /* 0x000fe600078e0200 */
        /* <DEDUP_REMOVED lines=60> */
[----:B------:R-:W-:Y:S02]  /*75c0*/  FMNMX.FTZ R0, R4, R118, !PT ;  /* 0x0000007604007209 */ /* 0x000fe40007810000 */
[----:B------:R-:W-:Y:S02]  /*75d0*/  FSEL R17, R40, -INF , P6 ;  /* 0xff80000028117808 */ /* 0x000fe40003000000 */
[----:B------:R-:W-:Y:S02]  /*75e0*/  FMNMX.FTZ R0, R174, R0, !PT ;  /* 0x00000000ae007209 */ /* 0x000fe40007810000 */
        /* <DEDUP_REMOVED lines=16> */
[----:B------:R-:W-:Y:S02]  /*76f0*/  FSEL R7, R43, -INF , P5 ;  /* 0xff8000002b077808 */ /* 0x000fe40002800000 */
[----:B------:R-:W-:Y:S02]  /*7700*/  FMNMX.FTZ R0, R125, R0, !PT ;  /* 0x000000007d007209 */ /* 0x000fe40007810000 */
[----:B------:R-:W-:Y:S02]  /*7710*/  FSEL R6, R46, -INF , P4 ;  /* 0xff8000002e067808 */ /* 0x000fe40002000000 */
[----:B------:R-:W-:Y:S02]  /*7720*/  FMNMX.FTZ R0, R49, R0, !PT ;  /* 0x0000000031007209 */ /* 0x000fe40007810000 */
[----:B------:R-:W-:Y:S03]  /*7730*/  FSEL R5, R47, -INF , P0 ;  /* 0xff8000002f057808 */ /* 0x000fe60000000000 */
        /* <DEDUP_REMOVED lines=15> */
[----:B------:R-:W-:Y:S05]  /*7830*/  FMNMX.FTZ R0, R20, R0, !PT ;  /* 0x0000000014007209 */ /* 0x000fea0007810000 */
        /* <DEDUP_REMOVED lines=33> */
[----:B-12---:R-:W-:Y:S06]  /*7a50*/  FMNMX.FTZ R116, R0, R2, !PT ;  /* 0x0000000200747209 */ /* 0x006fec0007810000 */
[----:B------:R1:W2:Y:S02]  /*7a60*/  SHFL.BFLY PT, R0, R116, 0x1, 0x1f ;  /* 0x0c201f0074007f89 */ /* 0x0002a400000e0000 */
.L_x_1501:
        /* <DEDUP_REMOVED lines=22> */
[----:B------:R-:W-:Y:S02]  /*7bd0*/  FFMA.FTZ R174, R169, c[0x0][0x2d0], -R2 ;  /* 0x0000b400a9ae7a23 */ /* 0x000fe40000010802 */
[----:B------:R-:W1:Y:S02]  /*7be0*/  MUFU.EX2 R2, R4 ;  /* 0x0000000400027308 */ /* 0x000e640000000800 */
[----:B-1----:R-:W-:Y:S01]  /*7bf0*/  F2FP.PACK_AB R160, R2, R3 ;  /* 0x0000000302a0723e */ /* 0x002fe200000000ff */
        /* <DEDUP_REMOVED lines=10> */
[----:B------:R-:W-:Y:S02]  /*7ca0*/  FMUL.FTZ R0, R0, c[0x0][0x2d0] ;  /* 0x0000b40000007a20 */ /* 0x000fe40000410000 */
        /* <DEDUP_REMOVED lines=13> */
[----:B------:R-:W-:Y:S01]  /*7d80*/  FFMA.FTZ R206, R32, c[0x0][0x2d0], -R2 ;  /* 0x0000b40020ce7a23 */ /* 0x000fe20000010802 */
        /* <DEDUP_REMOVED lines=8> */
[----:B------:R-:W-:Y:S02]  /*7e10*/  FMUL.FTZ R85, R116, R85 ;  /* 0x0000005574557220 */ /* 0x000fe40000410000 */
[C---:B-1----:R-:W-:Y:S02]  /*7e20*/  FFMA.FTZ R0, R3.reuse, R203, R20 ;  /* 0x000000cb03007223 */ /* 0x042fe40000010014 */
        /* <DEDUP_REMOVED lines=10> */
[----:B------:R-:W-:Y:S01]  /*7ed0*/  FMUL.FTZ R86, R3, R86 ;  /* 0x0000005603567220 */ /* 0x000fe20000410000 */
[C---:B--2---:R-:W-:Y:S01]  /*7ee0*/  F2FP.PACK_AB R161, R2.reuse, R20 ;  /* 0x0000001402a1723e */ /* 0x044fe200000000ff */
[----:B------:R-:W-:Y:S01]  /*7ef0*/  FADD.FTZ R48, R2, R0 ;  /* 0x0000000002307221 */ /* 0x000fe20000010000 */
[C---:B------:R-:W-:Y:S01]  /*7f00*/  FSEL R0, R119.reuse, RZ, P0 ;  /* 0x000000ff77007208 */ /* 0x040fe20000000000 */
[----:B------:R-:W-:Y:S02]  /*7f10*/  FMUL.FTZ R2, R119, c[0x0][0x2d0] ;  /* 0x0000b40077027a20 */ /* 0x000fe40000410000 */
[----:B------:R-:W-:Y:S01]  /*7f20*/  FMUL.FTZ R87, R3, R87 ;  /* 0x0000005703577220 */ /* 0x000fe20000410000 */
[----:B------:R-:W1:Y:S01]  /*7f30*/  MUFU.EX2 R20, R14 ;  /* 0x0000000e00147308 */ /* 0x000e620000000800 */
[----:B------:R-:W-:Y:S01]  /*7f40*/  FADD.FTZ R0, -R0, R123 ;  /* 0x0000007b00007221 */ /* 0x000fe20000010100 */
[----:B------:R-:W-:Y:S01]  /*7f50*/  FSEL R2, R2, RZ, P0 ;  /* 0x000000ff02027208 */ /* 0x000fe20000000000 */
[----:B------:R-:W-:Y:S01]  /*7f60*/  FMUL.FTZ R96, R116, R96 ;  /* 0x0000006074607220 */ /* 0x000fe20000410000 */
[----:B------:R-:W-:Y:S01]  /*7f70*/  FSETP.NEU.FTZ.AND P0, PT, R117, -INF , PT ;  /* 0xff8000007500780b */ /* 0x000fe20003f1d000 */
[----:B------:R-:W-:Y:S02]  /*7f80*/  FMUL.FTZ R0, R0, c[0x0][0x2d0] ;  /* 0x0000b40000007a20 */ /* 0x000fe40000410000 */
        /* <DEDUP_REMOVED lines=8> */
[----:B------:R2:W-:Y:S01]  /*8010*/  MUFU.EX2 R37, R4 ;  /* 0x0000000400257308 */ /* 0x0005e20000000800 */
[--C-:B------:R-:W-:Y:S02]  /*8020*/  FFMA.FTZ R34, R50, c[0x0][0x2d0], -R2.reuse ;  /* 0x0000b40032227a23 */ /* 0x100fe40000010802 */
[--C-:B------:R-:W-:Y:S01]  /*8030*/  FFMA.FTZ R180, R17, c[0x0][0x2d0], -R2.reuse ;  /* 0x0000b40011b47a23 */ /* 0x100fe20000010802 */
[----:B-1----:R-:W-:Y:S01]  /*8040*/  F2FP.PACK_AB R162, R20, R22 ;  /* 0x0000001614a2723e */ /* 0x002fe200000000ff */
[--C-:B------:R-:W-:Y:S02]  /*8050*/  FFMA.FTZ R179, R16, c[0x0][0x2d0], -R2.reuse ;  /* 0x0000b40010b37a23 */ /* 0x100fe40000010802 */
[--C-:B------:R-:W-:Y:S02]  /*8060*/  FFMA.FTZ R177, R13, c[0x0][0x2d0], -R2.reuse ;  /* 0x0000b4000db17a23 */ /* 0x100fe40000010802 */
[----:B------:R-:W-:Y:S01]  /*8070*/  FFMA.FTZ R182, R12, c[0x0][0x2d0], -R2 ;  /* 0x0000b4000cb67a23 */ /* 0x000fe20000010802 */
[----:B------:R-:W1:Y:S01]  /*8080*/  MUFU.EX2 R0, R0 ;  /* 0x0000000000007308 */ /* 0x000e620000000800 */
[----:B------:R-:W-:Y:S01]  /*8090*/  FSEL R2, R117, RZ, P0 ;  /* 0x000000ff75027208 */ /* 0x000fe20000000000 */
[C---:B------:R-:W-:Y:S02]  /*80a0*/  FMUL.FTZ R50, R3.reuse, R114 ;  /* 0x0000007203327220 */ /* 0x040fe40000410000 */
[C---:B------:R-:W-:Y:S02]  /*80b0*/  FMUL.FTZ R51, R3.reuse, R115 ;  /* 0x0000007303337220 */ /* 0x040fe40000410000 */
[----:B------:R-:W-:Y:S02]  /*80c0*/  FADD.FTZ R2, -R2, R124 ;  /* 0x0000007c02027221 */ /* 0x000fe40000010100 */
[----:B------:R-:W-:Y:S02]  /*80d0*/  FMUL.FTZ R97, R116, R97 ;  /* 0x0000006174617220 */ /* 0x000fe40000410000 */
[----:B------:R-:W3:Y:S01]  /*80e0*/  MUFU.EX2 R23, R9 ;  /* 0x0000000900177308 */ /* 0x000ee20000000800 */
[----:B------:R-:W-:Y:S02]  /*80f0*/  FMUL.FTZ R2, R2, c[0x0][0x2d0] ;  /* 0x0000b40002027a20 */ /* 0x000fe40000410000 */
[----:B------:R-:W-:Y:S02]  /*8100*/  FMUL.FTZ R98, R3, R98 ;  /* 0x0000006203627220 */ /* 0x000fe40000410000 */
[----:B--2---:R-:W-:Y:S02]  /*8110*/  FMUL.FTZ R4, R117, c[0x0][0x2d0] ;  /* 0x0000b40075047a20 */ /* 0x004fe40000410000 */
[----:B------:R-:W-:Y:S03]  /*8120*/  FMUL.FTZ R99, R3, R99 ;  /* 0x0000006303637220 */ /* 0x000fe60000410000 */
[----:B------:R-:W-:Y:S01]  /*8130*/  FSEL R4, R4, RZ, P0 ;  /* 0x000000ff04047208 */ /* 0x000fe20000000000 */
[----:B------:R-:W-:Y:S01]  /*8140*/  MUFU.EX2 R2, R2 ;  /* 0x0000000200027308 */ /* 0x000fe20000000800 */
[----:B------:R-:W-:Y:S01]  /*8150*/  ISETP.GT.AND P0, PT, R200, R228, PT ;  /* 0x000000e4c800720c */ /* 0x000fe20003f04270 */
[----:B-1----:R-:W-:Y:S01]  /*8160*/  FMUL.FTZ R40, R0, R104 ;  /* 0x0000006800287220 */ /* 0x002fe20000410000 */
[----:B------:R-:W-:Y:S01]  /*8170*/  IADD3 R200, R200, -0x1, RZ ;  /* 0xffffffffc8c87810 */ /* 0x000fe20007ffe0ff */
[--C-:B------:R-:W-:Y:S02]  /*8180*/  FFMA.FTZ R17, R38, c[0x0][0x2d0], -R4.reuse ;  /* 0x0000b40026117a23 */ /* 0x100fe40000010804 */
[--C-:B------:R-:W-:Y:S02]  /*8190*/  FFMA.FTZ R124, R21, c[0x0][0x2d0], -R4.reuse ;  /* 0x0000b400157c7a23 */ /* 0x100fe40000010804 */
[--C-:B------:R-:W-:Y:S02]  /*81a0*/  FFMA.FTZ R126, R19, c[0x0][0x2d0], -R4.reuse ;  /* 0x0000b400137e7a23 */ /* 0x100fe40000010804 */
[----:B------:R-:W-:Y:S01]  /*81b0*/  MUFU.EX2 R220, R127 ;  /* 0x0000007f00dc7308 */ /* 0x000fe20000000800 */
[--C-:B------:R-:W-:Y:S02]  /*81c0*/  FFMA.FTZ R14, R33, c[0x0][0x2d0], -R4.reuse ;  /* 0x0000b400210e7a23 */ /* 0x100fe40000010804 */
[--C-:B------:R-:W-:Y:S01]  /*81d0*/  FFMA.FTZ R32, R163, c[0x0][0x2d0], -R4.reuse ;  /* 0x0000b400a3207a23 */ /* 0x100fe20000010804 */
[----:B---3--:R-:W-:Y:S01]  /*81e0*/  F2FP.PACK_AB R104, R23, R37 ;  /* 0x000000251768723e */ /* 0x008fe200000000ff */
[--C-:B------:R-:W-:Y:S02]  /*81f0*/  FFMA.FTZ R16, R35, c[0x0][0x2d0], -R4.reuse ;  /* 0x0000b40023107a23 */ /* 0x100fe40000010804 */
[--C-:B------:R-:W-:Y:S02]  /*8200*/  FFMA.FTZ R167, R18, c[0x0][0x2d0], -R4.reuse ;  /* 0x0000b40012a77a23 */ /* 0x100fe40000010804 */
[--C-:B------:R-:W-:Y:S01]  /*8210*/  FFMA.FTZ R168, R15, c[0x0][0x2d0], -R4.reuse ;  /* 0x0000b4000fa87a23 */ /* 0x100fe20000010804 */
[----:B------:R-:W-:Y:S01]  /*8220*/  MUFU.EX2 R33, R10 ;  /* 0x0000000a00217308 */ /* 0x000fe20000000800 */
[--C-:B------:R-:W-:Y:S02]  /*8230*/  FFMA.FTZ R178, R8, c[0x0][0x2d0], -R4.reuse ;  /* 0x0000b40008b27a23 */ /* 0x100fe40000010804 */
[--C-:B------:R-:W-:Y:S02]  /*8240*/  FFMA.FTZ R181, R7, c[0x0][0x2d0], -R4.reuse ;  /* 0x0000b40007b57a23 */ /* 0x100fe40000010804 */
[----:B------:R-:W-:Y:S02]  /*8250*/  FADD.FTZ R7, R22, R11 ;  /* 0x0000000b16077221 */ /* 0x000fe40000010000 */
[--C-:B------:R-:W-:Y:S02]  /*8260*/  FFMA.FTZ R183, R6, c[0x0][0x2d0], -R4.reuse ;  /* 0x0000b40006b77a23 */ /* 0x100fe40000010804 */
[----:B------:R-:W-:Y:S01]  /*8270*/  FFMA.FTZ R203, R5, c[0x0][0x2d0], -R4 ;  /* 0x0000b40005cb7a23 */ /* 0x000fe20000010804 */
[----:B------:R-:W-:Y:S01]  /*8280*/  MUFU.EX2 R223, R125 ;  /* 0x0000007d00df7308 */ /* 0x000fe20000000800 */
[----:B------:R-:W-:Y:S02]  /*8290*/  FFMA.FTZ R4, R0, R215, R37 ;  /* 0x000000d700047223 */ /* 0x000fe40000010025 */
[----:B------:R-:W-:Y:S02]  /*82a0*/  FADD.FTZ R165, R20, R7 ;  /* 0x0000000714a57221 */ /* 0x000fe40000010000 */
[----:B------:R-:W-:Y:S02]  /*82b0*/  FADD.FTZ R123, R23, R4 ;  /* 0x00000004177b7221 */ /* 0x000fe40000010000 */
[----:B------:R-:W1:Y:S01]  /*82c0*/  LDSM.16.MT88.4 R20, [R185] ;  /* 0x00000000b914783b */ /* 0x000e620000004200 */
[C---:B------:R-:W-:Y:S02]  /*82d0*/  FMUL.FTZ R25, R0.reuse, R133 ;  /* 0x0000008500197220 */ /* 0x040fe40000410000 */
[----:B------:R-:W2:Y:S01]  /*82e0*/  MUFU.EX2 R133, R49 ;  /* 0x0000003100857308 */ /* 0x000ea20000000800 */
[C---:B------:R-:W-:Y:S02]  /*82f0*/  FMUL.FTZ R24, R0.reuse, R132 ;  /* 0x0000008400187220 */ /* 0x040fe40000410000 */
[C---:B------:R-:W-:Y:S02]  /*8300*/  FMUL.FTZ R44, R0.reuse, R108 ;  /* 0x0000006c002c7220 */ /* 0x040fe40000410000 */
[C---:B------:R-:W-:Y:S02]  /*8310*/  FMUL.FTZ R45, R0.reuse, R109 ;  /* 0x0000006d002d7220 */ /* 0x040fe40000410000 */
[C---:B------:R-:W-:Y:S02]  /*8320*/  FMUL.FTZ R8, R0.reuse, R140 ;  /* 0x0000008c00087220 */ /* 0x040fe40000410000 */
[C---:B------:R-:W-:Y:S01]  /*8330*/  FMUL.FTZ R9, R0.reuse, R141 ;  /* 0x0000008d00097220 */ /* 0x040fe20000410000 */
[----:B------:R3:W-:Y:S01]  /*8340*/  MUFU.EX2 R132, R36 ;  /* 0x0000002400847308 */ /* 0x0007e20000000800 */
[C---:B------:R-:W-:Y:S02]  /*8350*/  FMUL.FTZ R12, R0.reuse, R136 ;  /* 0x00000088000c7220 */ /* 0x040fe40000410000 */
[C---:B------:R-:W-:Y:S02]  /*8360*/  FMUL.FTZ R13, R0.reuse, R137 ;  /* 0x00000089000d7220 */ /* 0x040fe40000410000 */
[C---:B------:R-:W-:Y:S02]  /*8370*/  FMUL.FTZ R28, R0.reuse, R128 ;  /* 0x00000080001c7220 */ /* 0x040fe40000410000 */
[C---:B------:R-:W-:Y:S02]  /*8380*/  FMUL.FTZ R29, R0.reuse, R129 ;  /* 0x00000081001d7220 */ /* 0x040fe40000410000 */
[C---:B------:R-:W-:Y:S01]  /*8390*/  FMUL.FTZ R41, R0.reuse, R105 ;  /* 0x0000006900297220 */ /* 0x040fe20000410000 */
[----:B------:R-:W-:Y:S01]  /*83a0*/  MUFU.EX2 R128, R32 ;  /* 0x0000002000807308 */ /* 0x000fe20000000800 */
[C---:B------:R-:W-:Y:S02]  /*83b0*/  FMUL.FTZ R56, R0.reuse, R56 ;  /* 0x0000003800387220 */ /* 0x040fe40000410000 */
[C---:B------:R-:W-:Y:S01]  /*83c0*/  FMUL.FTZ R57, R0.reuse, R57 ;  /* 0x0000003900397220 */ /* 0x040fe20000410000 */
[----:B--2---:R-:W-:Y:S01]  /*83d0*/  F2FP.PACK_AB R163, R133, R33 ;  /* 0x0000002185a3723e */ /* 0x004fe200000000ff */
[C---:B------:R-:W-:Y:S02]  /*83e0*/  FMUL.FTZ R60, R0.reuse, R60 ;  /* 0x0000003c003c7220 */ /* 0x040fe40000410000 */
[C---:B------:R-:W-:Y:S02]  /*83f0*/  FMUL.FTZ R61, R0.reuse, R61 ;  /* 0x0000003d003d7220 */ /* 0x040fe40000410000 */
[C---:B------:R-:W-:Y:S01]  /*8400*/  FMUL.FTZ R72, R0.reuse, R72 ;  /* 0x0000004800487220 */ /* 0x040fe20000410000 */
[----:B------:R2:W-:Y:S01]  /*8410*/  MUFU.EX2 R129, R17 ;  /* 0x0000001100817308 */ /* 0x0005e20000000800 */
        /* <DEDUP_REMOVED lines=8> */
[----:B------:R-:W-:Y:S02]  /*84a0*/  FMUL.FTZ R93, R0, R93 ;  /* 0x0000005d005d7220 */ /* 0x000fe40000410000 */
[C---:B------:R-:W-:Y:S02]  /*84b0*/  FMUL.FTZ R26, R2.reuse, R134 ;  /* 0x00000086021a7220 */ /* 0x040fe40000410000 */
[----:B------:R-:W-:Y:S02]  /*84c0*/  FMUL.FTZ R27, R2, R135 ;  /* 0x00000087021b7220 */ /* 0x000fe40000410000 */
[C---:B------:R-:W-:Y:S01]  /*84d0*/  FMUL.FTZ R4, R116.reuse, R144 ;  /* 0x0000009074047220 */ /* 0x040fe20000410000 */
[----:B------:R-:W4:Y:S01]  /*84e0*/  MUFU.EX2 R0, R14 ;  /* 0x0000000e00007308 */ /* 0x000f220000000800 */
[C---:B------:R-:W-:Y:S02]  /*84f0*/  FMUL.FTZ R5, R116.reuse, R145 ;  /* 0x0000009174057220 */ /* 0x040fe40000410000 */
[C---:B------:R-:W-:Y:S02]  /*8500*/  FMUL.FTZ R6, R3.reuse, R146 ;  /* 0x0000009203067220 */ /* 0x040fe40000410000 */
[C---:B------:R-:W-:Y:S02]  /*8510*/  FMUL.FTZ R7, R3.reuse, R147 ;  /* 0x0000009303077220 */ /* 0x040fe40000410000 */
[----:B--2---:R-:W-:Y:S02]  /*8520*/  FMUL.FTZ R17, R116, R149 ;  /* 0x0000009574117220 */ /* 0x004fe40000410000 */
[C---:B------:R-:W-:Y:S01]  /*8530*/  FMUL.FTZ R18, R3.reuse, R150 ;  /* 0x0000009603127220 */ /* 0x040fe20000410000 */
[----:B------:R-:W2:Y:S01]  /*8540*/  MUFU.EX2 R134, R34 ;  /* 0x0000002200867308 */ /* 0x000ea20000000800 */
[C---:B------:R-:W-:Y:S01]  /*8550*/  FMUL.FTZ R19, R3.reuse, R151 ;  /* 0x0000009703137220 */ /* 0x040fe20000410000 */
[-C--:B-1----:R-:W-:Y:S05]  /*8560*/  HMMA.16816.F32 R4, R160, R20.reuse, R4 ;  /* 0x00000014a004723c */ /* 0x082fea0000001804 */
[C---:B------:R-:W-:Y:S02]  /*8570*/  FMUL.FTZ R10, R2.reuse, R142 ;  /* 0x0000008e020a7220 */ /* 0x040fe40000410000 */
[C---:B------:R-:W-:Y:S01]  /*8580*/  FMUL.FTZ R11, R2.reuse, R143 ;  /* 0x0000008f020b7220 */ /* 0x040fe20000410000 */
[----:B------:R-:W1:Y:S01]  /*8590*/  MUFU.EX2 R135, R16 ;  /* 0x0000001000877308 */ /* 0x000e620000000800 */
[----:B------:R-:W-:Y:S03]  /*85a0*/  FMUL.FTZ R42, R2, R106 ;  /* 0x0000006a022a7220 */ /* 0x000fe60000410000 */
[----:B----4-:R-:W-:Y:S01]  /*85b0*/  F2FP.PACK_AB R105, R128, R0 ;  /* 0x000000008069723e */ /* 0x010fe200000000ff */
[C---:B------:R-:W-:Y:S02]  /*85c0*/  FMUL.FTZ R43, R2.reuse, R107 ;  /* 0x0000006b022b7220 */ /* 0x040fe40000410000 */
[C---:B------:R-:W-:Y:S02]  /*85d0*/  FMUL.FTZ R14, R2.reuse, R138 ;  /* 0x0000008a020e7220 */ /* 0x040fe40000410000 */
[C---:B------:R-:W-:Y:S01]  /*85e0*/  FMUL.FTZ R15, R2.reuse, R139 ;  /* 0x0000008b020f7220 */ /* 0x040fe20000410000 */
[----:B------:R-:W-:Y:S01]  /*85f0*/  MUFU.EX2 R219, R164 ;  /* 0x000000a400db7308 */ /* 0x000fe20000000800 */
[C---:B------:R-:W-:Y:S02]  /*8600*/  FMUL.FTZ R46, R2.reuse, R110 ;  /* 0x0000006e022e7220 */ /* 0x040fe40000410000 */
[----:B------:R-:W-:Y:S01]  /*8610*/  FMUL.FTZ R47, R2, R111 ;  /* 0x0000006f022f7220 */ /* 0x000fe20000410000 */
[----:B--2---:R-:W-:Y:S01]  /*8620*/  F2FP.PACK_AB R106, R134, R132 ;  /* 0x00000084866a723e */ /* 0x004fe200000000ff */
[----:B------:R-:W2:Y:S01]  /*8630*/  LDSM.16.MT88.4 R108, [R185+0xc00] ;  /* 0x000c0000b96c783b */ /* 0x000ea20000004200 */
[C---:B------:R-:W-:Y:S02]  /*8640*/  FMUL.FTZ R30, R2.reuse, R130 ;  /* 0x00000082021e7220 */ /* 0x040fe40000410000 */
[----:B------:R-:W-:Y:S02]  /*8650*/  FMUL.FTZ R31, R2, R131 ;  /* 0x00000083021f7220 */ /* 0x000fe40000410000 */
[C---:B------:R-:W-:Y:S01]  /*8660*/  FMUL.FTZ R32, R116.reuse, R156 ;  /* 0x0000009c74207220 */ /* 0x040fe20000410000 */
[----:B------:R-:W-:Y:S01]  /*8670*/  MUFU.EX2 R131, R172 ;  /* 0x000000ac00837308 */ /* 0x000fe20000000800 */
[----:B------:R-:W-:Y:S01]  /*8680*/  FMUL.FTZ R34, R3, R158 ;  /* 0x0000009e03227220 */ /* 0x000fe20000410000 */
[----:B-1----:R-:W-:Y:S01]  /*8690*/  F2FP.PACK_AB R107, R135, R129 ;  /* 0x00000081876b723e */ /* 0x002fe200000000ff */
[C---:B------:R-:W-:Y:S02]  /*86a0*/  FMUL.FTZ R16, R116.reuse, R148 ;  /* 0x0000009474107220 */ /* 0x040fe40000410000 */
[----:B------:R-:W-:Y:S01]  /*86b0*/  LDSM.16.MT88.4 R148, [R185+0x800] ;  /* 0x00080000b994783b */ /* 0x000fe20000004200 */
[----:B------:R-:W-:Y:S02]  /*86c0*/  FMUL.FTZ R35, R3, R159 ;  /* 0x0000009f03237220 */ /* 0x000fe40000410000 */
[C---:B------:R-:W-:Y:S01]  /*86d0*/  FMUL.FTZ R49, R116.reuse, R113 ;  /* 0x0000007174317220 */ /* 0x040fe20000410000 */
[C---:B------:R-:W-:Y:S01]  /*86e0*/  HMMA.16816.F32 R8, R104.reuse, R20, R8 ;  /* 0x000000146808723c */ /* 0x040fe20000001808 */
[----:B------:R-:W-:Y:S03]  /*86f0*/  MUFU.EX2 R130, R166 ;  /* 0x000000a600827308 */ /* 0x000fe60000000800 */
[----:B------:R-:W-:Y:S02]  /*8700*/  FADD.FTZ R122, R33, R48 ;  /* 0x00000030217a7221 */ /* 0x000fe40000010000 */
[C---:B------:R-:W-:Y:S02]  /*8710*/  FMUL.FTZ R33, R116.reuse, R157 ;  /* 0x0000009d74217220 */ /* 0x040fe40000410000 */
[-C--:B------:R-:W-:Y:S01]  /*8720*/  HMMA.16816.F32 R12, R104, R22.reuse, R12 ;  /* 0x00000016680c723c */ /* 0x080fe2000000180c */
[----:B------:R-:W-:Y:S02]  /*8730*/  LDSM.16.MT88.4 R156, [R186+0x800] ;  /* 0x00080000ba9c783b */ /* 0x000fe40000004200 */
[----:B------:R-:W-:Y:S01]  /*8740*/  MUFU.EX2 R215, R167 ;  /* 0x000000a700d77308 */ /* 0x000fe20000000800 */
[----:B------:R-:W-:Y:S02]  /*8750*/  FMUL.FTZ R48, R116, R112 ;  /* 0x0000007074307220 */ /* 0x000fe40000410000 */
[----:B------:R-:W-:Y:S02]  /*8760*/  FMUL.FTZ R58, R2, R58 ;  /* 0x0000003a023a7220 */ /* 0x000fe40000410000 */
[C---:B------:R-:W-:Y:S01]  /*8770*/  HMMA.16816.F32 R16, R160.reuse, R22, R16 ;  /* 0x00000016a010723c */ /* 0x040fe20000001810 */
[----:B------:R-:W-:Y:S03]  /*8780*/  LDSM.16.MT88.4 R112, [R186+0x400] ;  /* 0x00040000ba70783b */ /* 0x000fe60000004200 */
[C---:B------:R-:W-:Y:S01]  /*8790*/  FMUL.FTZ R20, R116.reuse, R152 ;  /* 0x0000009874147220 */ /* 0x040fe20000410000 */
[----:B------:R-:W-:Y:S01]  /*87a0*/  MUFU.EX2 R170, R207 ;  /* 0x000000cf00aa7308 */ /* 0x000fe20000000800 */
[----:B------:R-:W-:Y:S02]  /*87b0*/  FMUL.FTZ R21, R116, R153 ;  /* 0x0000009974157220 */ /* 0x000fe40000410000 */
[C---:B------:R-:W-:Y:S04]  /*87c0*/  FMUL.FTZ R22, R3.reuse, R154 ;  /* 0x0000009a03167220 */ /* 0x040fe80000410000 */
[C---:B------:R-:W-:Y:S02]  /*87d0*/  FMUL.FTZ R23, R3.reuse, R155 ;  /* 0x0000009b03177220 */ /* 0x040fe40000410000 */
[C---:B------:R-:W-:Y:S01]  /*87e0*/  FMUL.FTZ R59, R2.reuse, R59 ;  /* 0x0000003b023b7220 */ /* 0x040fe20000410000 */
[----:B------:R-:W-:Y:S01]  /*87f0*/  MUFU.EX2 R171, R206 ;  /* 0x000000ce00ab7308 */ /* 0x000fe20000000800 */
[C---:B------:R-:W-:Y:S02]  /*8800*/  FMUL.FTZ R62, R2.reuse, R62 ;  /* 0x0000003e023e7220 */ /* 0x040fe40000410000 */
[C---:B------:R-:W-:Y:S01]  /*8810*/  FMUL.FTZ R63, R2.reuse, R63 ;  /* 0x0000003f023f7220 */ /* 0x040fe20000410000 */
[-C--:B---3--:R-:W-:Y:S03]  /*8820*/  HMMA.16816.F32 R20, R160, R36.reuse, R20 ;  /* 0x00000024a014723c */ /* 0x088fe60000001814 */
[C---:B------:R-:W-:Y:S02]  /*8830*/  FMUL.FTZ R74, R2.reuse, R74 ;  /* 0x0000004a024a7220 */ /* 0x040fe40000410000 */
[C---:B------:R-:W-:Y:S01]  /*8840*/  FMUL.FTZ R75, R2.reuse, R75 ;  /* 0x0000004b024b7220 */ /* 0x040fe20000410000 */
[----:B------:R-:W-:Y:S01]  /*8850*/  MUFU.EX2 R169, R180 ;  /* 0x000000b400a97308 */ /* 0x000fe20000000800 */
[C---:B------:R-:W-:Y:S01]  /*8860*/  FMUL.FTZ R78, R2.reuse, R78 ;  /* 0x0000004e024e7220 */ /* 0x040fe20000410000 */
[C---:B------:R-:W-:Y:S04]  /*8870*/  HMMA.16816.F32 R24, R104.reuse, R36, R24 ;  /* 0x000000246818723c */ /* 0x040fe80000001818 */
[C---:B------:R-:W-:Y:S02]  /*8880*/  FMUL.FTZ R79, R2.reuse, R79 ;  /* 0x0000004f024f7220 */ /* 0x040fe40000410000 */
[----:B------:R-:W-:Y:S02]  /*8890*/  FMUL.FTZ R90, R2, R90 ;  /* 0x0000005a025a7220 */ /* 0x000fe40000410000 */
        /* <DEDUP_REMOVED lines=11> */
[----:B------:R-:W1:Y:S01]  /*8950*/  LDSM.16.MT88.4 R100, [R186+0xc00] ;  /* 0x000c0000ba64783b */ /* 0x000e620000004200 */
[C---:B------:R-:W-:Y:S02]  /*8960*/  FMUL.FTZ R95, R2.reuse, R95 ;  /* 0x0000005f025f7220 */ /* 0x040fe40000410000 */
[----:B------:R-:W-:Y:S02]  /*8970*/  FFMA.FTZ R118, R2, R216, R0 ;  /* 0x000000d802767223 */ /* 0x000fe40000010000 */
[-C--:B--2---:R-:W-:Y:S03]  /*8980*/  HMMA.16816.F32 R36, R160, R108.reuse, R36 ;  /* 0x0000006ca024723c */ /* 0x084fe60000001824 */
[----:B------:R-:W-:Y:S01]  /*8990*/  FADD.FTZ R3, R132, R123 ;  /* 0x0000007b84037221 */ /* 0x000fe20000010000 */
[----:B------:R2:W-:Y:S01]  /*89a0*/  MUFU.EX2 R216, R126 ;  /* 0x0000007e00d87308 */ /* 0x0005e20000000800 */
[----:B------:R-:W-:Y:S03]  /*89b0*/  FADD.FTZ R116, R133, R122 ;  /* 0x0000007a85747221 */ /* 0x000fe60000010000 */
[C---:B------:R-:W-:Y:S06]  /*89c0*/  HMMA.16816.F32 R40, R104.reuse, R108, R40 ;  /* 0x0000006c6828723c */ /* 0x040fec0000001828 */
[----:B------:R-:W3:Y:S02]  /*89d0*/  MUFU.EX2 R108, R176 ;  /* 0x000000b0006c7308 */ /* 0x000ee40000000800 */
[-C--:B------:R-:W-:Y:S08]  /*89e0*/  HMMA.16816.F32 R44, R104, R110.reuse, R44 ;  /* 0x0000006e682c723c */ /* 0x080ff0000000182c */
[C---:B------:R-:W-:Y:S01]  /*89f0*/  HMMA.16816.F32 R48, R160.reuse, R110, R48 ;  /* 0x0000006ea030723c */ /* 0x040fe20000001830 */
[----:B------:R-:W4:Y:S01]  /*8a00*/  MUFU.EX2 R2, R175 ;  /* 0x000000af00027308 */ /* 0x000f220000000800 */
[----:B--2---:R-:W-:Y:S06]  /*8a10*/  LDSM.16.MT88.4 R124, [R185+0x1000] ;  /* 0x00100000b97c783b */ /* 0x004fec0000004200 */
[-C--:B-1----:R-:W-:Y:S03]  /*8a20*/  HMMA.16816.F32 R52, R160, R100.reuse, R52 ;  /* 0x00000064a034723c */ /* 0x082fe60000001834 */
[----:B------:R-:W1:Y:S01]  /*8a30*/  MUFU.EX2 R110, R174 ;  /* 0x000000ae006e7308 */ /* 0x000e620000000800 */
[----:B---3--:R-:W-:Y:S04]  /*8a40*/  FADD.FTZ R0, R108, R165 ;  /* 0x000000a56c007221 */ /* 0x008fe80000010000 */
[C---:B------:R-:W-:Y:S05]  /*8a50*/  HMMA.16816.F32 R56, R104.reuse, R100, R56 ;  /* 0x000000646838723c */ /* 0x040fea0000001838 */
[----:B------:R-:W-:Y:S01]  /*8a60*/  MUFU.EX2 R109, R173 ;  /* 0x000000ad006d7308 */ /* 0x000fe20000000800 */
[----:B----4-:R-:W-:Y:S02]  /*8a70*/  FADD.FTZ R0, R2, R0 ;  /* 0x0000000002007221 */ /* 0x010fe40000010000 */
[-C--:B------:R-:W-:Y:S07]  /*8a80*/  HMMA.16816.F32 R60, R104, R102.reuse, R60 ;  /* 0x00000066683c723c */ /* 0x080fee000000183c */
[----:B------:R-:W2:Y:S01]  /*8a90*/  MUFU.EX2 R176, R168 ;  /* 0x000000a800b07308 */ /* 0x000ea20000000800 */
[C---:B------:R-:W-:Y:S01]  /*8aa0*/  HMMA.16816.F32 R64, R160.reuse, R102, R64 ;  /* 0x00000066a040723c */ /* 0x040fe20000001840 */
[----:B------:R-:W3:Y:S03]  /*8ab0*/  LDSM.16.MT88.4 R100, [R185+0x1800] ;  /* 0x00180000b964783b */ /* 0x000ee60000004200 */
[----:B-1----:R-:W-:Y:S05]  /*8ac0*/  FADD.FTZ R0, R110, R0 ;  /* 0x000000006e007221 */ /* 0x002fea0000010000 */
[----:B------:R-:W1:Y:S10]  /*8ad0*/  MUFU.EX2 R123, R211 ;  /* 0x000000d3007b7308 */ /* 0x000e740000000800 */
[----:B------:R-:W4:Y:S01]  /*8ae0*/  MUFU.EX2 R122, R210 ;  /* 0x000000d2007a7308 */ /* 0x000f220000000800 */
[----:B--2---:R-:W-:Y:S09]  /*8af0*/  F2FP.PACK_AB R111, R176, R215 ;  /* 0x000000d7b06f723e */ /* 0x004ff200000000ff */
[----:B------:R-:W-:Y:S10]  /*8b00*/  MUFU.EX2 R174, R205 ;  /* 0x000000cd00ae7308 */ /* 0x000ff40000000800 */
[----:B------:R-:W2:Y:S01]  /*8b10*/  MUFU.EX2 R175, R204 ;  /* 0x000000cc00af7308 */ /* 0x000ea20000000800 */
[-C--:B---3--:R-:W-:Y:S09]  /*8b20*/  HMMA.16816.F32 R68, R160, R100.reuse, R68 ;  /* 0x00000064a044723c */ /* 0x088ff20000001844 */
[----:B------:R-:W-:Y:S01]  /*8b30*/  MUFU.EX2 R173, R177 ;  /* 0x000000b100ad7308 */ /* 0x000fe20000000800 */
[C---:B------:R-:W-:Y:S08]  /*8b40*/  HMMA.16816.F32 R72, R104.reuse, R100, R72 ;  /* 0x000000646848723c */ /* 0x040ff00000001848 */
[-C--:B------:R-:W-:Y:S01]  /*8b50*/  HMMA.16816.F32 R76, R104, R102.reuse, R76 ;  /* 0x00000066684c723c */ /* 0x080fe2000000184c */
[----:B------:R-:W-:Y:S07]  /*8b60*/  MUFU.EX2 R168, R182 ;  /* 0x000000b600a87308 */ /* 0x000fee0000000800 */
[C---:B------:R-:W-:Y:S01]  /*8b70*/  HMMA.16816.F32 R80, R160.reuse, R102, R80 ;  /* 0x00000066a050723c */ /* 0x040fe20000001850 */
[----:B------:R-:W3:Y:S02]  /*8b80*/  LDSM.16.MT88.4 R100, [R186+0x1800] ;  /* 0x00180000ba64783b */ /* 0x000ee40000004200 */
[----:B------:R-:W-:Y:S10]  /*8b90*/  MUFU.EX2 R165, R183 ;  /* 0x000000b700a57308 */ /* 0x000ff40000000800 */
[----:B------:R-:W-:Y:S01]  /*8ba0*/  MUFU.EX2 R164, R203 ;  /* 0x000000cb00a47308 */ /* 0x000fe20000000800 */
[-C--:B---3--:R-:W-:Y:S08]  /*8bb0*/  HMMA.16816.F32 R84, R160, R100.reuse, R84 ;  /* 0x00000064a054723c */ /* 0x088ff00000001854 */
[C---:B------:R-:W-:Y:S07]  /*8bc0*/  HMMA.16816.F32 R88, R104.reuse, R100, R88 ;  /* 0x000000646858723c */ /* 0x040fee0000001858 */
[----:B------:R-:W-:Y:S01]  /*8bd0*/  F2FP.PACK_AB R100, R2, R108 ;  /* 0x0000006c0264723e */ /* 0x000fe200000000ff */
[-C--:B------:R-:W-:Y:S01]  /*8be0*/  HMMA.16816.F32 R92, R104, R102.reuse, R92 ;  /* 0x00000066685c723c */ /* 0x080fe2000000185c */
[----:B------:R-:W3:Y:S03]  /*8bf0*/  LDSM.16.MT88.4 R104, [R185+0x400] ;  /* 0x00040000b968783b */ /* 0x000ee60000004200 */
[----:B------:R-:W-:Y:S01]  /*8c00*/  F2FP.PACK_AB R101, R218, R131 ;  /* 0x00000083da65723e */ /* 0x000fe200000000ff */
[----:B------:R-:W-:Y:S01]  /*8c10*/  FADD.FTZ R2, R109, R0 ;  /* 0x000000006d027221 */ /* 0x000fe20000010000 */
[----:B------:R-:W-:Y:S01]  /*8c20*/  F2FP.PACK_AB R108, R219, R130 ;  /* 0x00000082db6c723e */ /* 0x000fe200000000ff */
[----:B------:R-:W-:Y:S01]  /*8c30*/  FADD.FTZ R0, R128, R118 ;  /* 0x0000007680007221 */ /* 0x000fe20000010000 */
[----:B------:R-:W-:Y:S01]  /*8c40*/  HMMA.16816.F32 R96, R160, R102, R96 ;  /* 0x00000066a060723c */ /* 0x000fe20000001860 */
[----:B------:R-:W-:Y:S03]  /*8c50*/  MUFU.EX2 R128, R208 ;  /* 0x000000d000807308 */ /* 0x000fe60000000800 */
[----:B------:R-:W-:Y:S02]  /*8c60*/  FADD.FTZ R118, R129, R0 ;  /* 0x0000000081767221 */ /* 0x000fe40000010000 */
[----:B-1----:R-:W-:Y:S01]  /*8c70*/  FADD.FTZ R0, R123, R2 ;  /* 0x000000027b007221 */ /* 0x002fe20000010000 */
[----:B------:R-:W-:Y:S01]  /*8c80*/  F2FP.PACK_AB R102, R109, R110 ;  /* 0x0000006e6d66723e */ /* 0x000fe200000000ff */
[----:B------:R-:W-:Y:S01]  /*8c90*/  FADD.FTZ R2, R135, R118 ;  /* 0x0000007687027221 */ /* 0x000fe20000010000 */
[----:B------:R-:W-:Y:S02]  /*8ca0*/  F2FP.PACK_AB R103, R222, R221 ;  /* 0x000000ddde67723e */ /* 0x000fe400000000ff */
[----:B------:R-:W1:Y:S01]  /*8cb0*/  MUFU.EX2 R129, R209 ;  /* 0x000000d100817308 */ /* 0x000e620000000800 */
[----:B------:R-:W-:Y:S01]  /*8cc0*/  F2FP.PACK_AB R110, R223, R220 ;  /* 0x000000dcdf6e723e */ /* 0x000fe200000000ff */
[----:B----4-:R-:W-:Y:S01]  /*8cd0*/  FADD.FTZ R0, R122, R0 ;  /* 0x000000007a007221 */ /* 0x010fe20000010000 */
[----:B------:R-:W-:Y:S01]  /*8ce0*/  F2FP.PACK_AB R109, R216, R217 ;  /* 0x000000d9d86d723e */ /* 0x000fe200000000ff */
[----:B------:R-:W-:Y:S01]  /*8cf0*/  FADD.FTZ R2, R217, R2 ;  /* 0x00000002d9027221 */ /* 0x000fe20000010000 */
[----:B------:R-:W-:Y:S02]  /*8d00*/  F2FP.PACK_AB R160, R122, R123 ;  /* 0x0000007b7aa0723e */ /* 0x000fe400000000ff */
[----:B------:R-:W-:Y:S01]  /*8d10*/  F2FP.PACK_AB R161, R171, R170 ;  /* 0x000000aaaba1723e */ /* 0x000fe200000000ff */
[----:B------:R-:W-:Y:S01]  /*8d20*/  FADD.FTZ R2, R216, R2 ;  /* 0x00000002d8027221 */ /* 0x000fe20000010000 */
[----:B--2---:R-:W-:Y:S02]  /*8d30*/  F2FP.PACK_AB R163, R175, R174 ;  /* 0x000000aeafa3723e */ /* 0x004fe400000000ff */
[----:B------:R-:W-:Y:S01]  /*8d40*/  MOV R122, R120 ;  /* 0x00000078007a7202 */ /* 0x000fe20000000f00 */
[----:B------:R-:W-:Y:S01]  /*8d50*/  FADD.FTZ R2, R215, R2 ;  /* 0x00000002d7027221 */ /* 0x000fe20000010000 */
[----:B------:R-:W-:Y:S02]  /*8d60*/  MOV R118, R121 ;  /* 0x0000007900767202 */ /* 0x000fe40000000f00 */
[----:B------:R-:W-:Y:S01]  /*8d70*/  MOV R123, R119 ;  /* 0x00000077007b7202 */ /* 0x000fe20000000f00 */
[----:B------:R-:W-:Y:S01]  /*8d80*/  FADD.FTZ R2, R176, R2 ;  /* 0x00000002b0027221 */ /* 0x000fe20000010000 */
[-C--:B---3--:R-:W-:Y:S05]  /*8d90*/  HMMA.16816.F32 R4, R100, R104.reuse, R4 ;  /* 0x000000686404723c */ /* 0x088fea0000001804 */
[C---:B-1----:R-:W-:Y:S01]  /*8da0*/  F2FP.PACK_AB R162, R128.reuse, R129 ;  /* 0x0000008180a2723e */ /* 0x042fe200000000ff */
        /* <DEDUP_REMOVED lines=8> */
[----:B------:R-:W1:Y:S03]  /*8e30*/  LDSM.16.MT88.4 R104, [R186+0x1000] ;  /* 0x00100000ba68783b */ /* 0x000e660000004200 */
        /* <DEDUP_REMOVED lines=9> */
[----:B------:R-:W-:Y:S04]  /*8ed0*/  FADD.FTZ R0, R170, R0 ;  /* 0x00000000aa007221 */ /* 0x000fe80000010000 */
        /* <DEDUP_REMOVED lines=14> */
[C---:B------:R-:W-:Y:S01]  /*8fc0*/  HMMA.16816.F32 R80, R100.reuse, R114, R80 ;  /* 0x000000726450723c */ /* 0x040fe20000001850 */
[----:B------:R-:W1:Y:S07]  /*8fd0*/  LDSM.16.MT88.4 R112, [R185+0x1400] ;  /* 0x00140000b970783b */ /* 0x000e6e0000004200 */
[-C--:B---3--:R-:W-:Y:S08]  /*8fe0*/  HMMA.16816.F32 R84, R100, R124.reuse, R84 ;  /* 0x0000007c6454723c */ /* 0x088ff00000001854 */
[C---:B------:R-:W-:Y:S07]  /*8ff0*/  HMMA.16816.F32 R88, R108.reuse, R124, R88 ;  /* 0x0000007c6c58723c */ /* 0x040fee0000001858 */
[----:B------:R-:W-:Y:S01]  /*9000*/  F2FP.PACK_AB R124, R172, R169 ;  /* 0x000000a9ac7c723e */ /* 0x000fe200000000ff */
[-C--:B------:R-:W-:Y:S04]  /*9010*/  HMMA.16816.F32 R92, R108, R126.reuse, R92 ;  /* 0x0000007e6c5c723c */ /* 0x080fe8000000185c */
[----:B------:R-:W-:Y:S04]  /*9020*/  F2FP.PACK_AB R125, R166, R167 ;  /* 0x000000a7a67d723e */ /* 0x000fe800000000ff */
[----:B------:R-:W-:Y:S07]  /*9030*/  HMMA.16816.F32 R96, R100, R126, R96 ;  /* 0x0000007e6460723c */ /* 0x000fee0000001860 */
[----:B------:R-:W-:Y:S01]  /*9040*/  F2FP.PACK_AB R126, R168, R173 ;  /* 0x000000ada87e723e */ /* 0x000fe200000000ff */
[-C--:B------:R-:W-:Y:S01]  /*9050*/  HMMA.16816.F32 R144, R160, R148.reuse, R4 ;  /* 0x00000094a090723c */ /* 0x080fe20000001804 */
[----:B------:R-:W2:Y:S04]  /*9060*/  LDSM.16.MT88.4 R4, [R186+0x1400] ;  /* 0x00140000ba04783b */ /* 0x000ea80000004200 */
[----:B------:R-:W-:Y:S07]  /*9070*/  F2FP.PACK_AB R127, R164, R165 ;  /* 0x000000a5a47f723e */ /* 0x000fee00000000ff */
        /* <DEDUP_REMOVED lines=32> */
[-C--:B----4-:R-:W-:Y:S08]  /*9280*/  HMMA.16816.F32 R84, R160, R12.reuse, R84 ;  /* 0x0000000ca054723c */ /* 0x090ff00000001854 */
[C---:B------:R-:W-:Y:S08]  /*9290*/  HMMA.16816.F32 R88, R124.reuse, R12, R88 ;  /* 0x0000000c7c58723c */ /* 0x040ff00000001858 */
[-C--:B------:R-:W-:Y:S07]  /*92a0*/  HMMA.16816.F32 R92, R124, R14.reuse, R92 ;  /* 0x0000000e7c5c723c */ /* 0x080fee000000185c */
[----:B------:R-:W-:Y:S01]  /*92b0*/  MOV R124, R117 ;  /* 0x00000075007c7202 */ /* 0x000fe20000000f00 */
[----:B------:R-:W-:Y:S01]  /*92c0*/  HMMA.16816.F32 R96, R160, R14, R96 ;  /* 0x0000000ea060723c */ /* 0x000fe20000001860 */
[----:B------:R-:W-:-:S07]  /*92d0*/  @P0 BRA `(.L_x_1394) ;  /* 0xffffcd3000000947 */ /* 0x000fce000383ffff */
.L_x_1381:
[----:B------:R-:W-:-:S13]  /*92e0*/  ISETP.GE.AND P0, PT, R200, R227, PT ;  /* 0x000000e3c800720c */ /* 0x000fda0003f06270 */
[----:B------:R-:W-:Y:S05]  /*92f0*/  @!P0 BRA `(.L_x_1395) ;  /* 0x00002ab000008947 */ /* 0x000fea0003800000 */
.L_x_1407:
[----:B------:R-:W-:Y:S04]  /*9300*/  DEPBAR.LE SB0, 0x0 ;  /* 0x000080000000791a */ /* 0x000fe80000000000 */
[----:B------:R-:W-:Y:S01]  /*9310*/  WARPSYNC 0xffffffff ;  /* 0xffffffff00007948 */ /* 0x000fe20003800000 */
[----:B------:R-:W-:Y:S01]  /*9320*/  BAR.SYNC.DEFER_BLOCKING 0x0 ;  /* 0x0000000000007b1d */ /* 0x000fe20000010000 */
[----:B------:R-:W-:Y:S01]  /*9330*/  SHF.R.S32.HI R0, RZ, 0x1f, R201 ;  /* 0x0000001fff007819 */ /* 0x000fe200000114c9 */
[C---:B------:R-:W-:Y:S01]  /*9340*/  IMAD.WIDE.U32 R2, R201.reuse, c[0x0][0x208], RZ ;  /* 0x00008200c9027a25 */ /* 0x040fe200078e00ff */
[----:B------:R-:W-:Y:S02]  /*9350*/  MOV R124, R120 ;  /* 0x00000078007c7202 */ /* 0x000fe40000000f00 */
[----:B------:R-:W-:Y:S01]  /*9360*/  MOV R123, R119 ;  /* 0x00000077007b7202 */ /* 0x000fe20000000f00 */
[----:B------:R-:W-:Y:S02]  /*9370*/  IMAD R0, R0, c[0x0][0x208], RZ ;  /* 0x0000820000007a24 */ /* 0x000fe400078e02ff */
[----:B------:R-:W-:Y:S02]  /*9380*/  IMAD.MOV.U32 R122, RZ, RZ, R121 ;  /* 0x000000ffff7a7224 */ /* 0x000fe400078e0079 */
[----:B------:R-:W-:Y:S04]  /*9390*/  IMAD R0, R201, c[0x0][0x20c], R0 ;  /* 0x00008300c9007a24 */ /* 0x000fe800078e0200 */
[----:B------:R-:W-:Y:S01]  /*93a0*/  IMAD.IADD R3, R3, 0x1, R0 ;  /* 0x0000000103037824 */ /* 0x000fe200078e0200 */
[----:B------:R-:W-:Y:S03]  /*93b0*/  SHF.R.S32.HI R0, RZ, 0x1f, R199 ;  /* 0x0000001fff007819 */ /* 0x000fe600000114c7 */
[C---:B------:R-:W-:Y:S04]  /*93c0*/  IMAD.WIDE.U32 R2, R199.reuse, c[0x0][0x218], R2 ;  /* 0x00008600c7027a25 */ /* 0x040fe800078e0002 */
        /* <DEDUP_REMOVED lines=9> */
[----:B------:R-:W-:Y:S03]  /*9460*/  LEA.HI.X R116, R0, c[0x0][0x1fc], R2, 0x1, P0 ;  /* 0x00007f0000747a11 */ /* 0x000fe600000f0c02 */
        /* <DEDUP_REMOVED lines=8> */
.L_x_1502:
[----:B------:R-:W5:Y:S01]  /*94f0*/  SHFL.IDX PT, R2, R8, RZ, 0x1c1f ;  /* 0x001c1fff08027589 */ /* 0x000f6200000e0000 */
[C---:B------:R-:W-:Y:S01]  /*9500*/  IMAD.SHL.U32 R3, R202.reuse, 0x2, RZ ;  /* 0x00000002ca037824 */ /* 0x040fe200078e00ff */
[----:B------:R-:W-:Y:S01]  /*9510*/  ISETP.GE.AND P5, PT, R202, c[0x0][0x1d4], PT ;  /* 0x00007500ca007a0c */ /* 0x000fe20003fa6270 */
[C---:B------:R-:W-:Y:S01]  /*9520*/  IMAD.SHL.U32 R4, R225.reuse, 0x2, RZ ;  /* 0x00000002e1047824 */ /* 0x040fe200078e00ff */
[----:B------:R-:W4:Y:S01]  /*9530*/  S2R R9, SR_TID.X ;  /* 0x0000000000097919 */ /* 0x000f220000002100 */
[----:B------:R-:W-:Y:S01]  /*9540*/  ISETP.GE.AND P4, PT, R225, c[0x0][0x1d4], PT ;  /* 0x00007500e1007a0c */ /* 0x000fe20003f86270 */
[----:B------:R-:W-:Y:S01]  /*9550*/  BSSY B0, `(.L_x_1397) ;  /* 0x0000022000007945 */ /* 0x000fe20003800000 */
[----:B------:R-:W-:Y:S02]  /*9560*/  ISETP.GE.AND P3, PT, R226, c[0x0][0x1d4], PT ;  /* 0x00007500e2007a0c */ /* 0x000fe40003f66270 */
[----:B-----5:R-:W-:Y:S01]  /*9570*/  IADD3 R6, P0, R2, R3, RZ ;  /* 0x0000000302067210 */ /* 0x020fe20007f1e0ff */
[----:B------:R-:W-:Y:S01]  /*9580*/  IMAD.SHL.U32 R3, R226, 0x2, RZ ;  /* 0x00000002e2037824 */ /* 0x000fe200078e00ff */
[----:B------:R-:W-:Y:S03]  /*9590*/  IADD3 R4, P6, R2, R4, RZ ;  /* 0x0000000402047210 */ /* 0x000fe60007fde0ff */
[----:B---3--:R-:W-:Y:S01]  /*95a0*/  IMAD.X R7, R0, 0x1, R214, P0 ;  /* 0x0000000100077824 */ /* 0x008fe200000e06d6 */
[----:B------:R-:W-:Y:S01]  /*95b0*/  IADD3 R2, P0, R2, R3, RZ ;  /* 0x0000000302027210 */ /* 0x000fe20007f1e0ff */
[C---:B------:R-:W-:Y:S03]  /*95c0*/  IMAD.X R5, R0.reuse, 0x1, R212, P6 ;  /* 0x0000000100057824 */ /* 0x040fe600030e06d4 */
[----:B------:R-:W-:Y:S01]  /*95d0*/  @!PT LDS RZ, [RZ] ;  /* 0x00000000fffff984 */ /* 0x000fe20000000800 */
[----:B------:R-:W-:Y:S01]  /*95e0*/  @!PT LDS RZ, [RZ] ;  /* 0x00000000fffff984 */ /* 0x000fe20000000800 */
[----:B------:R3:W-:Y:S01]  /*95f0*/  LDGSTS.E.BYPASS.LTC128B.128 [R198+0x1880], [R6.64], !P5 ;  /* 0x0188000006c67fae */ /* 0x0007e2000e901d46 */
[----:B------:R-:W-:Y:S01]  /*9600*/  IMAD.X R3, R0, 0x1, R213, P0 ;  /* 0x0000000100037824 */ /* 0x000fe200000e06d5 */
[----:B----4-:R-:W-:Y:S02]  /*9610*/  ISETP.GT.AND P0, PT, R9, 0x3f, PT ;  /* 0x0000003f0900780c */ /* 0x010fe40003f04270 */
[----:B------:R3:W-:Y:S04]  /*9620*/  LDGSTS.E.BYPASS.LTC128B.128 [R198+0x2480], [R4.64], !P4 ;  /* 0x0248000004c67fae */ /* 0x0007e8000e101d46 */
[----:B------:R3:W-:Y:S07]  /*9630*/  LDGSTS.E.BYPASS.LTC128B.128 [R198+0x3080], [R2.64], !P3 ;  /* 0x0308000002c67fae */ /* 0x0007ee000d901d46 */
[----:B------:R-:W-:-:S05]  /*9640*/  @P0 BRA `(.L_x_1398) ;  /* 0x0000012000000947 */ /* 0x000fca0003800000 */
[----:B------:R-:W-:-:S05]  /*9650*/  BRA.DIV ~URZ, `(.L_x_1399) ;  /* 0x0000a0127f007947 */ /* 0x000fca000b800000 */
[----:B---3--:R3:W4:Y:S04]  /*9660*/  SHFL.IDX PT, R4, R116, 0x1, 0x1c1f ;  /* 0x003c1f0074047f89 */ /* 0x00872800000e0000 */
[----:B------:R3:W2:Y:S02]  /*9670*/  SHFL.IDX PT, R0, R8, 0x1, 0x1c1f ;  /* 0x003c1f0008007f89 */ /* 0x0006a400000e0000 */
.L_x_1503:
[----:B------:R-:W-:Y:S01]  /*9680*/  IMAD.SHL.U32 R5, R202, 0x2, RZ ;  /* 0x00000002ca057824 */ /* 0x000fe200078e00ff */
[----:B------:R-:W-:Y:S01]  /*9690*/  SHF.L.U32 R2, R226, 0x1, RZ ;  /* 0x00000001e2027819 */ /* 0x000fe200000006ff */
[----:B------:R-:W-:Y:S03]  /*96a0*/  IMAD.SHL.U32 R3, R225, 0x2, RZ ;  /* 0x00000002e1037824 */ /* 0x000fe600078e00ff */
[C---:B--23--:R-:W-:Y:S02]  /*96b0*/  IADD3 R8, P0, R0.reuse, R5, RZ ;  /* 0x0000000500087210 */ /* 0x04cfe40007f1e0ff */
[----:B------:R-:W-:Y:S03]  /*96c0*/  IADD3 R6, P6, R0, R3, RZ ;  /* 0x0000000300067210 */ /* 0x000fe60007fde0ff */
[----:B----4-:R-:W-:Y:S01]  /*96d0*/  IMAD.X R9, R4, 0x1, R214, P0 ;  /* 0x0000000104097824 */ /* 0x010fe200000e06d6 */
[----:B------:R-:W-:Y:S02]  /*96e0*/  IADD3 R2, P0, R0, R2, RZ ;  /* 0x0000000200027210 */ /* 0x000fe40007f1e0ff */
[C---:B------:R-:W-:Y:S02]  /*96f0*/  IADD3.X R7, R4.reuse, R212, RZ, P6, !PT ;  /* 0x000000d404077210 */ /* 0x040fe400037fe4ff */
[----:B------:R-:W-:Y:S01]  /*9700*/  @!PT LDS RZ, [RZ] ;  /* 0x00000000fffff984 */ /* 0x000fe20000000800 */
[----:B------:R-:W-:Y:S01]  /*9710*/  @!PT LDS RZ, [RZ] ;  /* 0x00000000fffff984 */ /* 0x000fe20000000800 */
[----:B------:R-:W-:Y:S01]  /*9720*/  @!PT LDS RZ, [RZ] ;  /* 0x00000000fffff984 */ /* 0x000fe20000000800 */
[----:B------:R2:W-:Y:S01]  /*9730*/  LDGSTS.E.BYPASS.LTC128B.128 [R198+0x2080], [R8.64], !P5 ;  /* 0x0208000008c67fae */ /* 0x0005e2000e901d46 */
[----:B------:R-:W-:Y:S03]  /*9740*/  IMAD.X R3, R4, 0x1, R213, P0 ;  /* 0x0000000104037824 */ /* 0x000fe600000e06d5 */
[----:B------:R2:W-:Y:S04]  /*9750*/  LDGSTS.E.BYPASS.LTC128B.128 [R198+0x2c80], [R6.64], !P4 ;  /* 0x02c8000006c67fae */ /* 0x0005e8000e101d46 */
[----:B------:R2:W-:Y:S02]  /*9760*/  LDGSTS.E.BYPASS.LTC128B.128 [R198+0x3880], [R2.64], !P3 ;  /* 0x0388000002c67fae */ /* 0x0005e4000d901d46 */
.L_x_1398:
[----:B------:R-:W-:Y:S05]  /*9770*/  BSYNC B0 ;  /* 0x0000000000007941 */ /* 0x000fea0003800000 */
.L_x_1397:
        /* <DEDUP_REMOVED lines=103> */
[----:B------:R-:W-:Y:S05]  /*9df0*/  IADD3 R2, R2, -0x30, R224 ;  /* 0xffffffd002027810 */ /* 0x000fea0007ffe0e0 */
        /* <DEDUP_REMOVED lines=26> */
.L_x_1504:
[----:B------:R-:W-:-:S05]  /*9fa0*/  BRA.DIV ~URZ, `(.L_x_1403) ;  /* 0x000097f27f007947 */ /* 0x000fca000b800000 */
[----:B------:R3:W4:Y:S02]  /*9fb0*/  SHFL.IDX PT, R0, R161, RZ, 0x1c1f ;  /* 0x001c1fffa1007589 */ /* 0x00072400000e0000 */
.L_x_1505:
[----:B------:R-:W-:Y:S01]  /*9fc0*/  IMAD.SHL.U32 R2, R202, 0x2, RZ ;  /* 0x00000002ca027824 */ /* 0x000fe200078e00ff */
[----:B------:R-:W-:Y:S01]  /*9fd0*/  SHF.L.U32 R116, R226, 0x1, RZ ;  /* 0x00000001e2747819 */ /* 0x000fe200000006ff */
[----:B------:R-:W-:Y:S03]  /*9fe0*/  IMAD.SHL.U32 R126, R225, 0x2, RZ ;  /* 0x00000002e17e7824 */ /* 0x000fe600078e00ff */
[----:B----4-:R-:W-:Y:S05]  /*9ff0*/  @P0 IADD3 R2, P6, R0, R2, RZ ;  /* 0x0000000200020210 */ /* 0x010fea0007fde0ff */
[----:B--2---:R-:W-:Y:S01]  /*a000*/  @P0 IMAD.X R3, R118, 0x1, R214, P6 ;  /* 0x0000000176030824 */ /* 0x004fe200030e06d6 */
[----:B------:R-:W-:Y:S04]  /*a010*/  @P0 IADD3 R126, P6, R0, R126, RZ ;  /* 0x0000007e007e0210 */ /* 0x000fe80007fde0ff */
[----:B------:R-:W-:Y:S01]  /*a020*/  @!PT LDS RZ, [RZ] ;  /* 0x00000000fffff984 */ /* 0x000fe20000000800 */
[----:B------:R-:W-:Y:S01]  /*a030*/  @!PT LDS RZ, [RZ] ;  /* 0x00000000fffff984 */ /* 0x000fe20000000800 */
[----:B------:R-:W-:Y:S01]  /*a040*/  @!PT LDS RZ, [RZ] ;  /* 0x00000000fffff984 */ /* 0x000fe20000000800 */
[----:B------:R2:W-:Y:S01]  /*a050*/  @P0 LDGSTS.E.BYPASS.LTC128B.128 [R198+0x3c80], [R2.64], !P5 ;  /* 0x03c8000002c60fae */ /* 0x0005e2000e901d46 */
[----:B------:R-:W-:Y:S05]  /*a060*/  @P0 IMAD.X R127, R118, 0x1, R212, P6 ;  /* 0x00000001767f0824 */ /* 0x000fea00030e06d4 */
[----:B------:R4:W-:Y:S01]  /*a070*/  @P0 LDGSTS.E.BYPASS.LTC128B.128 [R198+0x4880], [R126.64], !P4 ;  /* 0x048800007ec60fae */ /* 0x0009e2000e101d46 */
[----:B--2---:R-:W-:Y:S04]  /*a080*/  @P0 IADD3 R2, P6, R0, R116, RZ ;  /* 0x0000007400020210 */ /* 0x004fe80007fde0ff */
[----:B------:R-:W-:Y:S05]  /*a090*/  @P0 IADD3.X R3, R118, R213, RZ, P6, !PT ;  /* 0x000000d576030210 */ /* 0x000fea00037fe4ff */
[----:B------:R4:W-:Y:S01]  /*a0a0*/  @P0 LDGSTS.E.BYPASS.LTC128B.128 [R198+0x5480], [R2.64], !P3 ;  /* 0x0548000002c60fae */ /* 0x0009e2000d901d46 */
[----:B------:R-:W-:Y:S01]  /*a0b0*/  ISETP.GE.AND P0, PT, R125, 0x21, PT ;  /* 0x000000217d00780c */ /* 0x000fe20003f06270 */
[----:B------:R-:W-:-:S06]  /*a0c0*/  BRA.DIV ~URZ, `(.L_x_1404) ;  /* 0x000097427f007947 */ /* 0x000fcc000b800000 */
[----:B------:R2:W1:Y:S04]  /*a0d0*/  SHFL.IDX PT, R118, R160, 0x1, 0x1c1f ;  /* 0x003c1f00a0767f89 */ /* 0x00046800000e0000 */
[----:B------:R2:W3:Y:S02]  /*a0e0*/  SHFL.IDX PT, R0, R161, 0x1, 0x1c1f ;  /* 0x003c1f00a1007f89 */ /* 0x0004e400000e0000 */
.L_x_1506:
[----:B----4-:R-:W-:Y:S02]  /*a0f0*/  IMAD.SHL.U32 R2, R202, 0x2, RZ ;  /* 0x00000002ca027824 */ /* 0x010fe400078e00ff */
[----:B------:R-:W-:Y:S02]  /*a100*/  IMAD.SHL.U32 R125, R225, 0x2, RZ ;  /* 0x00000002e17d7824 */ /* 0x000fe400078e00ff */
[----:B------:R-:W-:Y:S01]  /*a110*/  IMAD.SHL.U32 R116, R226, 0x2, RZ ;  /* 0x00000002e2747824 */ /* 0x000fe200078e00ff */
[----:B---3--:R-:W-:Y:S04]  /*a120*/  @P0 IADD3 R2, P6, R0, R2, RZ ;  /* 0x0000000200020210 */ /* 0x008fe80007fde0ff */
[----:B-1----:R-:W-:Y:S05]  /*a130*/  @P0 IADD3.X R3, R118, R214, RZ, P6, !PT ;  /* 0x000000d676030210 */ /* 0x002fea00037fe4ff */
[----:B------:R-:W-:Y:S01]  /*a140*/  @!PT LDS RZ, [RZ] ;  /* 0x00000000fffff984 */ /* 0x000fe20000000800 */
[----:B------:R-:W-:Y:S01]  /*a150*/  @!PT LDS RZ, [RZ] ;  /* 0x00000000fffff984 */ /* 0x000fe20000000800 */
[----:B------:R-:W-:Y:S01]  /*a160*/  @!PT LDS RZ, [RZ] ;  /* 0x00000000fffff984 */ /* 0x000fe20000000800 */
[----:B------:R1:W-:Y:S01]  /*a170*/  @P0 LDGSTS.E.BYPASS.LTC128B.128 [R198+0x4480], [R2.64], !P5 ;  /* 0x0448000002c60fae */ /* 0x0003e2000e901d46 */
[----:B------:R-:W-:Y:S04]  /*a180*/  @P0 IADD3 R126, P5, R0, R125, RZ ;  /* 0x0000007d007e0210 */ /* 0x000fe80007fbe0ff */
[----:B------:R-:W-:Y:S05]  /*a190*/  @P0 IADD3.X R127, R118, R212, RZ, P5, !PT ;  /* 0x000000d4767f0210 */ /* 0x000fea0002ffe4ff */
[----:B------:R3:W-:Y:S01]  /*a1a0*/  @P0 LDGSTS.E.BYPASS.LTC128B.128 [R198+0x5080], [R126.64], !P4 ;  /* 0x050800007ec60fae */ /* 0x0007e2000e101d46 */
[----:B-1----:R-:W-:Y:S05]  /*a1b0*/  @P0 IADD3 R2, P5, R0, R116, RZ ;  /* 0x0000007400020210 */ /* 0x002fea0007fbe0ff */
[----:B------:R-:W-:Y:S05]  /*a1c0*/  @P0 IMAD.X R3, R118, 0x1, R213, P5 ;  /* 0x0000000176030824 */ /* 0x000fea00028e06d5 */
[----:B------:R3:W-:Y:S03]  /*a1d0*/  @P0 LDGSTS.E.BYPASS.LTC128B.128 [R198+0x5c80], [R2.64], !P3 ;  /* 0x05c8000002c60fae */ /* 0x0007e6000d901d46 */
.L_x_1401:
[----:B------:R-:W-:Y:S05]  /*a1e0*/  BSYNC B0 ;  /* 0x0000000000007941 */ /* 0x000fea0003800000 */
.L_x_1400:
        /* <DEDUP_REMOVED lines=51> */
.L_x_1507:
        /* <DEDUP_REMOVED lines=15> */
.L_x_1508:
[----:B---3--:R-:W-:Y:S01]  /*a610*/  FMNMX.FTZ R118, R0, R116, !PT ;  /* 0x0000007400767209 */ /* 0x008fe20007810000 */
[C---:B------:R-:W-:Y:S01]  /*a620*/  FADD.FTZ R0, -R121.reuse, R122 ;  /* 0x0000007a79007221 */ /* 0x040fe20000010100 */
[----:B------:R-:W-:Y:S01]  /*a630*/  WARPSYNC 0xffffffff ;  /* 0xffffffff00007948 */ /* 0x000fe20003800000 */
[----:B------:R-:W-:Y:S01]  /*a640*/  FMUL.FTZ R2, R121, c[0x0][0x2d0] ;  /* 0x0000b40079027a20 */ /* 0x000fe20000410000 */
[----:B------:R-:W-:Y:S01]  /*a650*/  ISETP.GT.AND P0, PT, R200, R227, PT ;  /* 0x000000e3c800720c */ /* 0x000fe20003f04270 */
[----:B------:R-:W-:Y:S02]  /*a660*/  FMUL.FTZ R0, R0, c[0x0][0x2d0] ;  /* 0x0000b40000007a20 */ /* 0x000fe40000410000 */
[--C-:B------:R-:W-:Y:S02]  /*a670*/  FFMA.FTZ R125, R16, c[0x0][0x2d0], -R2.reuse ;  /* 0x0000b400107d7a23 */ /* 0x100fe40000010802 */
[----:B-1----:R1:W-:Y:S01]  /*a680*/  MUFU.EX2 R116, R0 ;  /* 0x0000000000747308 */ /* 0x0023e20000000800 */
        /* <DEDUP_REMOVED lines=8> */
[--C-:B------:R-:W-:Y:S02]  /*a710*/  FFMA.FTZ R179, R49, c[0x0][0x2d0], -R2.reuse ;  /* 0x0000b40031b37a23 */ /* 0x100fe40000010802 */
[--C-:B------:R-:W-:Y:S02]  /*a720*/  FFMA.FTZ R5, R5, c[0x0][0x2d0], -R2.reuse ;  /* 0x0000b40005057a23 */ /* 0x100fe40000010802 */
[--C-:B------:R-:W-:Y:S01]  /*a730*/  FFMA.FTZ R182, R36, c[0x0][0x2d0], -R2.reuse ;  /* 0x0000b40024b67a23 */ /* 0x100fe20000010802 */
[----:B------:R-:W-:Y:S01]  /*a740*/  MUFU.EX2 R205, R122 ;  /* 0x0000007a00cd7308 */ /* 0x000fe20000000800 */
[----:B------:R-:W-:Y:S02]  /*a750*/  FFMA.FTZ R181, R37, c[0x0][0x2d0], -R2 ;  /* 0x0000b40025b57a23 */ /* 0x000fe40000010802 */
[----:B-1----:R-:W-:Y:S04]  /*a760*/  FMUL.FTZ R0, R120, c[0x0][0x2d0] ;  /* 0x0000b40078007a20 */ /* 0x002fe80000410000 */
        /* <DEDUP_REMOVED lines=14> */
[----:B------:R1:W5:Y:S01]  /*a850*/  MUFU.EX2 R18, R5 ;  /* 0x0000000500127308 */ /* 0x0003620000000800 */
[C---:B------:R-:W-:Y:S02]  /*a860*/  FADD.FTZ R0, -R119.reuse, R123 ;  /* 0x0000007b77007221 */ /* 0x040fe40000010100 */
[----:B---3--:R-:W-:Y:S02]  /*a870*/  FMUL.FTZ R3, R119, c[0x0][0x2d0] ;  /* 0x0000b40077037a20 */ /* 0x008fe40000410000 */
[----:B------:R-:W-:Y:S02]  /*a880*/  FMUL.FTZ R0, R0, c[0x0][0x2d0] ;  /* 0x0000b40000007a20 */ /* 0x000fe40000410000 */
        /* <DEDUP_REMOVED lines=10> */
[--C-:B--2---:R-:W-:Y:S02]  /*a930*/  FFMA.FTZ R161, R25, c[0x0][0x2d0], -R3.reuse ;  /* 0x0000b40019a17a23 */ /* 0x104fe40000010803 */
[--C-:B-1----:R-:W-:Y:S02]  /*a940*/  FFMA.FTZ R5, R9, c[0x0][0x2d0], -R3.reuse ;  /* 0x0000b40009057a23 */ /* 0x102fe40000010803 */
[--C-:B------:R-:W-:Y:S02]  /*a950*/  FFMA.FTZ R160, R28, c[0x0][0x2d0], -R3.reuse ;  /* 0x0000b4001ca07a23 */ /* 0x100fe40000010803 */
[----:B------:R-:W-:Y:S01]  /*a960*/  FFMA.FTZ R29, R29, c[0x0][0x2d0], -R3 ;  /* 0x0000b4001d1d7a23 */ /* 0x000fe20000010803 */
[----:B------:R-:W-:Y:S01]  /*a970*/  MUFU.EX2 R25, R4 ;  /* 0x0000000400197308 */ /* 0x000fe20000000800 */
[----:B------:R-:W-:Y:S02]  /*a980*/  FMUL.FTZ R123, R118, c[0x0][0x2d0] ;  /* 0x0000b400767b7a20 */ /* 0x000fe40000410000 */
[----:B---3--:R-:W-:Y:S02]  /*a990*/  FADD.FTZ R0, -R120, R124 ;  /* 0x0000007c78007221 */ /* 0x008fe40000010100 */
[--C-:B------:R-:W-:Y:S02]  /*a9a0*/  FFMA.FTZ R122, R46, c[0x0][0x2d0], -R123.reuse ;  /* 0x0000b4002e7a7a23 */ /* 0x100fe4000001087b */
[----:B------:R-:W-:Y:S03]  /*a9b0*/  FMUL.FTZ R0, R0, c[0x0][0x2d0] ;  /* 0x0000b40000007a20 */ /* 0x000fe60000410000 */
[----:B------:R1:W-:Y:S10]  /*a9c0*/  MUFU.EX2 R207, R6 ;  /* 0x0000000600cf7308 */ /* 0x0003f40000000800 */
[----:B------:R2:W-:Y:S10]  /*a9d0*/  MUFU.EX2 R3, R0 ;  /* 0x0000000000037308 */ /* 0x0005f40000000800 */
[----:B------:R-:W-:Y:S01]  /*a9e0*/  MUFU.EX2 R21, R16 ;  /* 0x0000001000157308 */ /* 0x000fe20000000800 */
[----:B-1----:R-:W-:Y:S09]  /*a9f0*/  FFMA.FTZ R6, R11, c[0x0][0x2d0], -R123 ;  /* 0x0000b4000b067a23 */ /* 0x002ff2000001087b */
[----:B------:R-:W-:Y:S01]  /*aa00*/  MUFU.EX2 R23, R5 ;  /* 0x0000000500177308 */ /* 0x000fe20000000800 */
[----:B--2---:R-:W-:Y:S02]  /*aa10*/  FADD.FTZ R0, -R118, R117 ;  /* 0x0000007576007221 */ /* 0x004fe40000010100 */
[--C-:B------:R-:W-:Y:S02]  /*aa20*/  FFMA.FTZ R117, R43, c[0x0][0x2d0], -R123.reuse ;  /* 0x0000b4002b757a23 */ /* 0x100fe4000001087b */
[----:B------:R-:W-:Y:S05]  /*aa30*/  FMUL.FTZ R0, R0, c[0x0][0x2d0] ;  /* 0x0000b40000007a20 */ /* 0x000fea0000410000 */
[----:B------:R-:W-:Y:S10]  /*aa40*/  MUFU.EX2 R28, R125 ;  /* 0x0000007d001c7308 */ /* 0x000ff40000000800 */
[----:B------:R-:W1:Y:S10]  /*aa50*/  MUFU.EX2 R0, R0 ;  /* 0x0000000000007308 */ /* 0x000e740000000800 */
        /* <DEDUP_REMOVED lines=8> */
[----:B----4-:R-:W-:Y:S01]  /*aae0*/  FFMA.FTZ R4, R116, R206, R20 ;  /* 0x000000ce74047223 */ /* 0x010fe20000010014 */
[----:B-----5:R-:W-:Y:S01]  /*aaf0*/  F2FP.PACK_AB R124, R18, R20 ;  /* 0x00000014127c723e */ /* 0x020fe200000000ff */
[----:B-1----:R-:W-:Y:S01]  /*ab00*/  FMUL.FTZ R34, R0, R134 ;  /* 0x0000008600227220 */ /* 0x002fe20000410000 */
[----:B------:R-:W-:Y:S01]  /*ab10*/  F2FP.PACK_AB R125, R21, R22 ;  /* 0x00000016157d723e */ /* 0x000fe200000000ff */
[----:B------:R-:W-:Y:S01]  /*ab20*/  FADD.FTZ R24, R18, R4 ;  /* 0x0000000412187221 */ /* 0x000fe20000010000 */
[----:B------:R-:W-:Y:S01]  /*ab30*/  F2FP.PACK_AB R126, R205, R28 ;  /* 0x0000001ccd7e723e */ /* 0x000fe200000000ff */
[----:B------:R-:W-:Y:S01]  /*ab40*/  FFMA.FTZ R4, R10, c[0x0][0x2d0], -R123 ;  /* 0x0000b4000a047a23 */ /* 0x000fe2000001087b */
[----:B------:R-:W-:Y:S01]  /*ab50*/  F2FP.PACK_AB R127, R207, R204 ;  /* 0x000000cccf7f723e */ /* 0x000fe200000000ff */
[C---:B------:R-:W-:Y:S02]  /*ab60*/  FMUL.FTZ R35, R0.reuse, R135 ;  /* 0x0000008700237220 */ /* 0x040fe40000410000 */
[----:B------:R-:W1:Y:S01]  /*ab70*/  MUFU.EX2 R7, R4 ;  /* 0x0000000400077308 */ /* 0x000e620000000800 */
        /* <DEDUP_REMOVED lines=26> */
[----:B-1----:R-:W-:Y:S02]  /*ad20*/  FFMA.FTZ R4, R0, R216, R7 ;  /* 0x000000d800047223 */ /* 0x002fe40000010007 */
[----:B------:R-:W-:Y:S02]  /*ad30*/  FFMA.FTZ R0, R14, c[0x0][0x2d0], -R123 ;  /* 0x0000b4000e007a23 */ /* 0x000fe4000001087b */
[C---:B------:R-:W-:Y:S01]  /*ad40*/  FMUL.FTZ R32, R2.reuse, R132 ;  /* 0x0000008402207220 */ /* 0x040fe20000410000 */
[----:B------:R-:W-:Y:S01]  /*ad50*/  MUFU.EX2 R216, R167 ;  /* 0x000000a700d87308 */ /* 0x000fe20000000800 */
[C---:B------:R-:W-:Y:S02]  /*ad60*/  FMUL.FTZ R33, R2.reuse, R133 ;  /* 0x0000008502217220 */ /* 0x040fe40000410000 */
[C---:B------:R-:W-:Y:S01]  /*ad70*/  FFMA.FTZ R5, R2.reuse, R215, R25 ;  /* 0x000000d702057223 */ /* 0x040fe20000010019 */
[----:B------:R-:W-:Y:S01]  /*ad80*/  LDSM.16.MT88.4 R132, [R186] ;  /* 0x00000000ba84783b */ /* 0x000fe20000004200 */
[C---:B------:R-:W-:Y:S02]  /*ad90*/  FMUL.FTZ R8, R2.reuse, R140 ;  /* 0x0000008c02087220 */ /* 0x040fe40000410000 */
[C---:B------:R-:W-:Y:S02]  /*ada0*/  FMUL.FTZ R9, R2.reuse, R141 ;  /* 0x0000008d02097220 */ /* 0x040fe40000410000 */
[C---:B------:R-:W-:Y:S01]  /*adb0*/  FMUL.FTZ R16, R2.reuse, R136 ;  /* 0x0000008802107220 */ /* 0x040fe20000410000 */
[----:B------:R-:W-:Y:S01]  /*adc0*/  MUFU.EX2 R44, R0 ;  /* 0x00000000002c7308 */ /* 0x000fe20000000800 */
[C---:B------:R-:W-:Y:S02]  /*add0*/  FMUL.FTZ R17, R2.reuse, R137 ;  /* 0x0000008902117220 */ /* 0x040fe40000410000 */
[C---:B------:R-:W-:Y:S01]  /*ade0*/  FMUL.FTZ R36, R2.reuse, R128 ;  /* 0x0000008002247220 */ /* 0x040fe20000410000 */
[----:B------:R-:W-:Y:S01]  /*adf0*/  F2FP.PACK_AB R128, R23, R25 ;  /* 0x000000191780723e */ /* 0x000fe200000000ff */
[C---:B------:R-:W-:Y:S02]  /*ae00*/  FMUL.FTZ R37, R2.reuse, R129 ;  /* 0x0000008102257220 */ /* 0x040fe40000410000 */
        /* <DEDUP_REMOVED lines=17> */
[----:B-1----:R-:W-:Y:S01]  /*af20*/  F2FP.PACK_AB R130, R183, R136 ;  /* 0x00000088b782723e */ /* 0x002fe200000000ff */
[C---:B------:R-:W-:Y:S02]  /*af30*/  FMUL.FTZ R92, R2.reuse, R92 ;  /* 0x0000005c025c7220 */ /* 0x040fe40000410000 */
[----:B------:R-:W-:Y:S02]  /*af40*/  FMUL.FTZ R93, R2, R93 ;  /* 0x0000005d025d7220 */ /* 0x000fe40000410000 */
[----:B------:R-:W-:Y:S01]  /*af50*/  FFMA.FTZ R2, R3, R203, R22 ;  /* 0x000000cb03027223 */ /* 0x000fe20000010016 */
[----:B------:R-:W-:Y:S01]  /*af60*/  MUFU.EX2 R215, R163 ;  /* 0x000000a300d77308 */ /* 0x000fe20000000800 */
[----:B------:R-:W-:Y:S02]  /*af70*/  FADD.FTZ R40, R23, R5 ;  /* 0x0000000517287221 */ /* 0x000fe40000010000 */
[----:B------:R-:W-:Y:S02]  /*af80*/  FADD.FTZ R41, R21, R2 ;  /* 0x0000000215297221 */ /* 0x000fe40000010000 */
[----:B------:R-:W1:Y:S01]  /*af90*/  LDSM.16.MT88.4 R20, [R185] ;  /* 0x00000000b914783b */ /* 0x000e620000004200 */
[--C-:B------:R-:W-:Y:S02]  /*afa0*/  FFMA.FTZ R0, R15, c[0x0][0x2d0], -R123.reuse ;  /* 0x0000b4000f007a23 */ /* 0x100fe4000001087b */
[C---:B------:R-:W-:Y:S02]  /*afb0*/  FMUL.FTZ R5, R116.reuse, R145 ;  /* 0x0000009174057220 */ /* 0x040fe40000410000 */
[----:B------:R-:W2:Y:S01]  /*afc0*/  MUFU.EX2 R2, R6 ;  /* 0x0000000600027308 */ /* 0x000ea20000000800 */
[C---:B------:R-:W-:Y:S02]  /*afd0*/  FMUL.FTZ R12, R116.reuse, R148 ;  /* 0x00000094740c7220 */ /* 0x040fe40000410000 */
[C---:B------:R-:W-:Y:S02]  /*afe0*/  FMUL.FTZ R13, R116.reuse, R149 ;  /* 0x00000095740d7220 */ /* 0x040fe40000410000 */
[C---:B------:R-:W-:Y:S02]  /*aff0*/  FMUL.FTZ R14, R3.reuse, R150 ;  /* 0x00000096030e7220 */ /* 0x040fe40000410000 */
[C---:B------:R-:W-:Y:S02]  /*b000*/  FMUL.FTZ R15, R3.reuse, R151 ;  /* 0x00000097030f7220 */ /* 0x040fe40000410000 */
[C---:B------:R-:W-:Y:S01]  /*b010*/  FMUL.FTZ R48, R116.reuse, R156 ;  /* 0x0000009c74307220 */ /* 0x040fe20000410000 */
[----:B------:R-:W3:Y:S01]  /*b020*/  MUFU.EX2 R45, R0 ;  /* 0x00000000002d7308 */ /* 0x000ee20000000800 */
[C---:B------:R-:W-:Y:S01]  /*b030*/  FMUL.FTZ R49, R116.reuse, R157 ;  /* 0x0000009d74317220 */ /* 0x040fe20000410000 */
[----:B------:R-:W-:Y:S01]  /*b040*/  LDSM.16.MT88.4 R148, [R185+0x800] ;  /* 0x00080000b994783b */ /* 0x000fe20000004200 */
[C---:B------:R-:W-:Y:S02]  /*b050*/  FMUL.FTZ R50, R3.reuse, R158 ;  /* 0x0000009e03327220 */ /* 0x040fe40000410000 */
[C---:B------:R-:W-:Y:S02]  /*b060*/  FMUL.FTZ R51, R3.reuse, R159 ;  /* 0x0000009f03337220 */ /* 0x040fe40000410000 */
[C---:B------:R-:W-:Y:S02]  /*b070*/  FMUL.FTZ R100, R116.reuse, R100 ;  /* 0x0000006474647220 */ /* 0x040fe40000410000 */
[----:B------:R-:W-:Y:S01]  /*b080*/  FMUL.FTZ R101, R116, R101 ;  /* 0x0000006574657220 */ /* 0x000fe20000410000 */
[----:B------:R-:W-:Y:S01]  /*b090*/  LDSM.16.MT88.4 R156, [R186+0x800] ;  /* 0x00080000ba9c783b */ /* 0x000fe20000004200 */
[C---:B------:R-:W-:Y:S01]  /*b0a0*/  FMUL.FTZ R102, R3.reuse, R102 ;  /* 0x0000006603667220 */ /* 0x040fe20000410000 */
[----:B------:R-:W-:Y:S01]  /*b0b0*/  MUFU.EX2 R145, R165 ;  /* 0x000000a500917308 */ /* 0x000fe20000000800 */
[C---:B------:R-:W-:Y:S01]  /*b0c0*/  FMUL.FTZ R103, R3.reuse, R103 ;  /* 0x0000006703677220 */ /* 0x040fe20000410000 */
[C---:B--2---:R-:W-:Y:S01]  /*b0d0*/  F2FP.PACK_AB R129, R2.reuse, R7 ;  /* 0x000000070281723e */ /* 0x044fe200000000ff */
[----:B------:R-:W-:Y:S02]  /*b0e0*/  FADD.FTZ R25, R2, R4 ;  /* 0x0000000402197221 */ /* 0x000fe40000010000 */
[----:B------:R-:W-:Y:S02]  /*b0f0*/  FMUL.FTZ R4, R116, R144 ;  /* 0x0000009074047220 */ /* 0x000fe40000410000 */
[C---:B------:R-:W-:Y:S02]  /*b100*/  FMUL.FTZ R6, R3.reuse, R146 ;  /* 0x0000009203067220 */ /* 0x040fe40000410000 */
[----:B------:R-:W-:Y:S01]  /*b110*/  FMUL.FTZ R7, R3, R147 ;  /* 0x0000009303077220 */ /* 0x000fe20000410000 */
[----:B------:R-:W2:Y:S01]  /*b120*/  MUFU.EX2 R144, R161 ;  /* 0x000000a100907308 */ /* 0x000ea20000000800 */
[----:B------:R-:W-:Y:S01]  /*b130*/  FADD.FTZ R2, R136, R40 ;  /* 0x0000002888027221 */ /* 0x000fe20000010000 */
[----:B---3--:R-:W-:Y:S01]  /*b140*/  F2FP.PACK_AB R131, R45, R44 ;  /* 0x0000002c2d83723e */ /* 0x008fe200000000ff */
[C---:B------:R-:W-:Y:S02]  /*b150*/  FMUL.FTZ R112, R116.reuse, R112 ;  /* 0x0000007074707220 */ /* 0x040fe40000410000 */
[C---:B------:R-:W-:Y:S01]  /*b160*/  FMUL.FTZ R113, R116.reuse, R113 ;  /* 0x0000007174717220 */ /* 0x040fe20000410000 */
[-C--:B-1----:R-:W-:Y:S04]  /*b170*/  HMMA.16816.F32 R4, R124, R20.reuse, R4 ;  /* 0x000000147c04723c */ /* 0x082fe80000001804 */
[----:B------:R-:W-:Y:S01]  /*b180*/  MUFU.EX2 R163, R182 ;  /* 0x000000b600a37308 */ /* 0x000fe20000000800 */
[C---:B------:R-:W-:Y:S02]  /*b190*/  FMUL.FTZ R114, R3.reuse, R114 ;  /* 0x0000007203727220 */ /* 0x040fe40000410000 */
[C---:B------:R-:W-:Y:S01]  /*b1a0*/  FMUL.FTZ R115, R3.reuse, R115 ;  /* 0x0000007303737220 */ /* 0x040fe20000410000 */
[C---:B------:R-:W-:Y:S04]  /*b1b0*/  HMMA.16816.F32 R8, R128.reuse, R20, R8 ;  /* 0x000000148008723c */ /* 0x040fe80000001808 */
[C---:B------:R-:W-:Y:S02]  /*b1c0*/  FMUL.FTZ R52, R116.reuse, R52 ;  /* 0x0000003474347220 */ /* 0x040fe40000410000 */
[C---:B------:R-:W-:Y:S01]  /*b1d0*/  FMUL.FTZ R53, R116.reuse, R53 ;  /* 0x0000003574357220 */ /* 0x040fe20000410000 */
[----:B------:R-:W-:Y:S01]  /*b1e0*/  MUFU.EX2 R162, R178 ;  /* 0x000000b200a27308 */ /* 0x000fe20000000800 */
[-C--:B------:R-:W-:Y:S04]  /*b1f0*/  HMMA.16816.F32 R16, R128, R22.reuse, R16 ;  /* 0x000000168010723c */ /* 0x080fe80000001810 */
[C---:B------:R-:W-:Y:S02]  /*b200*/  FMUL.FTZ R20, R116.reuse, R152 ;  /* 0x0000009874147220 */ /* 0x040fe40000410000 */
[C---:B------:R-:W-:Y:S02]  /*b210*/  FMUL.FTZ R21, R116.reuse, R153 ;  /* 0x0000009974157220 */ /* 0x040fe40000410000 */
[C---:B------:R-:W-:Y:S01]  /*b220*/  HMMA.16816.F32 R12, R124.reuse, R22, R12 ;  /* 0x000000167c0c723c */ /* 0x040fe2000000180c */
[----:B------:R-:W-:Y:S03]  /*b230*/  MUFU.EX2 R166, R177 ;  /* 0x000000b100a67308 */ /* 0x000fe60000000800 */
[C---:B------:R-:W-:Y:S02]  /*b240*/  FMUL.FTZ R54, R3.reuse, R54 ;  /* 0x0000003603367220 */ /* 0x040fe40000410000 */
[C---:B------:R-:W-:Y:S02]  /*b250*/  FMUL.FTZ R55, R3.reuse, R55 ;  /* 0x0000003703377220 */ /* 0x040fe40000410000 */
[C---:B------:R-:W-:Y:S03]  /*b260*/  FMUL.FTZ R22, R3.reuse, R154 ;  /* 0x0000009a03167220 */ /* 0x040fe60000410000 */
[----:B------:R-:W-:Y:S01]  /*b270*/  MUFU.EX2 R167, R176 ;  /* 0x000000b000a77308 */ /* 0x000fe20000000800 */
[C---:B------:R-:W-:Y:S02]  /*b280*/  FMUL.FTZ R23, R3.reuse, R155 ;  /* 0x0000009b03177220 */ /* 0x040fe40000410000 */
[C---:B------:R-:W-:Y:S02]  /*b290*/  FMUL.FTZ R64, R116.reuse, R64 ;  /* 0x0000004074407220 */ /* 0x040fe40000410000 */
[C---:B------:R-:W-:Y:S02]  /*b2a0*/  FMUL.FTZ R65, R116.reuse, R65 ;  /* 0x0000004174417220 */ /* 0x040fe40000410000 */
        /* <DEDUP_REMOVED lines=9> */
[C---:B------:R-:W-:Y:S02]  /*b340*/  FMUL.FTZ R71, R3.reuse, R71 ;  /* 0x0000004703477220 */ /* 0x040fe40000410000 */
[-C--:B------:R-:W-:Y:S04]  /*b350*/  HMMA.16816.F32 R36, R128, R134.reuse, R36 ;  /* 0x000000868024723c */ /* 0x080fe80000001824 */
[--C-:B------:R-:W-:Y:S01]  /*b360*/  FFMA.FTZ R0, R26, c[0x0][0x2d0], -R123.reuse ;  /* 0x0000b4001a007a23 */ /* 0x100fe2000001087b */
[----:B------:R-:W-:Y:S01]  /*b370*/  F2FP.PACK_AB R26, R216, R210 ;  /* 0x000000d2d81a723e */ /* 0x000fe200000000ff */
[C---:B------:R-:W-:Y:S02]  /*b380*/  FMUL.FTZ R80, R116.reuse, R80 ;  /* 0x0000005074507220 */ /* 0x040fe40000410000 */
[C---:B------:R-:W-:Y:S01]  /*b390*/  HMMA.16816.F32 R48, R124.reuse, R134, R48 ;  /* 0x000000867c30723c */ /* 0x040fe20000001830 */
[----:B------:R-:W1:Y:S01]  /*b3a0*/  LDSM.16.MT88.4 R132, [R185+0xc00] ;  /* 0x000c0000b984783b */ /* 0x000e620000004200 */
[----:B------:R3:W-:Y:S02]  /*b3b0*/  MUFU.EX2 R138, R0 ;  /* 0x00000000008a7308 */ /* 0x0007e40000000800 */
[C---:B------:R-:W-:Y:S02]  /*b3c0*/  FMUL.FTZ R81, R116.reuse, R81 ;  /* 0x0000005174517220 */ /* 0x040fe40000410000 */
[C---:B------:R-:W-:Y:S02]  /*b3d0*/  FMUL.FTZ R82, R3.reuse, R82 ;  /* 0x0000005203527220 */ /* 0x040fe40000410000 */
[C---:B------:R-:W-:Y:S04]  /*b3e0*/  FMUL.FTZ R83, R3.reuse, R83 ;  /* 0x0000005303537220 */ /* 0x040fe80000410000 */
[C---:B------:R-:W-:Y:S02]  /*b3f0*/  FMUL.FTZ R84, R116.reuse, R84 ;  /* 0x0000005474547220 */ /* 0x040fe40000410000 */
[C---:B------:R-:W-:Y:S02]  /*b400*/  FMUL.FTZ R85, R116.reuse, R85 ;  /* 0x0000005574557220 */ /* 0x040fe40000410000 */
[C---:B------:R-:W-:Y:S02]  /*b410*/  FMUL.FTZ R86, R3.reuse, R86 ;  /* 0x0000005603567220 */ /* 0x040fe40000410000 */
[----:B------:R-:W-:Y:S02]  /*b420*/  FMUL.FTZ R87, R3, R87 ;  /* 0x0000005703577220 */ /* 0x000fe40000410000 */
[C---:B------:R-:W-:Y:S02]  /*b430*/  FMUL.FTZ R96, R116.reuse, R96 ;  /* 0x0000006074607220 */ /* 0x040fe40000410000 */
[----:B------:R-:W-:Y:S02]  /*b440*/  FMUL.FTZ R97, R116, R97 ;  /* 0x0000006174617220 */ /* 0x000fe40000410000 */
[--C-:B------:R-:W-:Y:S02]  /*b450*/  FFMA.FTZ R116, R42, c[0x0][0x2d0], -R123.reuse ;  /* 0x0000b4002a747a23 */ /* 0x100fe4000001087b */
[----:B---3--:R-:W-:Y:S01]  /*b460*/  FFMA.FTZ R0, R27, c[0x0][0x2d0], -R123 ;  /* 0x0000b4001b007a23 */ /* 0x008fe2000001087b */
[----:B------:R-:W-:Y:S01]  /*b470*/  F2FP.PACK_AB R27, R215, R209 ;  /* 0x000000d1d71b723e */ /* 0x000fe200000000ff */
[C---:B------:R-:W-:Y:S02]  /*b480*/  FMUL.FTZ R98, R3.reuse, R98 ;  /* 0x0000006203627220 */ /* 0x040fe40000410000 */
[----:B------:R-:W3:Y:S01]  /*b490*/  MUFU.EX2 R139, R0 ;  /* 0x00000000008b7308 */ /* 0x000ee20000000800 */
[----:B------:R-:W-:Y:S02]  /*b4a0*/  FMUL.FTZ R99, R3, R99 ;  /* 0x0000006303637220 */ /* 0x000fe40000410000 */
[----:B------:R-:W-:Y:S02]  /*b4b0*/  FADD.FTZ R3, R204, R41 ;  /* 0x00000029cc037221 */ /* 0x000fe40000010000 */
[----:B------:R-:W-:Y:S01]  /*b4c0*/  LDSM.16.MT88.4 R40, [R186+0x1000] ;  /* 0x00100000ba28783b */ /* 0x000fe20000004200 */
[----:B------:R-:W-:Y:S01]  /*b4d0*/  FADD.FTZ R24, R28, R24 ;  /* 0x000000181c187221 */ /* 0x000fe20000010000 */
[----:B--2---:R-:W-:Y:S01]  /*b4e0*/  F2FP.PACK_AB R28, R144, R140 ;  /* 0x0000008c901c723e */ /* 0x004fe200000000ff */
[----:B------:R-:W-:Y:S02]  /*b4f0*/  FADD.FTZ R136, R207, R3 ;  /* 0x00000003cf887221 */ /* 0x000fe40000010000 */
[----:B------:R-:W-:Y:S01]  /*b500*/  FADD.FTZ R137, R205, R24 ;  /* 0x00000018cd897221 */ /* 0x000fe20000010000 */
[-C--:B-1----:R-:W-:Y:S01]  /*b510*/  HMMA.16816.F32 R100, R124, R132.reuse, R100 ;  /* 0x000000847c64723c */ /* 0x082fe20000001864 */
[----:B------:R-:W-:Y:S02]  /*b520*/  MUFU.EX2 R116, R116 ;  /* 0x0000007400747308 */ /* 0x000fe40000000800 */
[----:B------:R-:W-:Y:S01]  /*b530*/  F2FP.PACK_AB R24, R143, R142 ;  /* 0x0000008e8f18723e */ /* 0x000fe200000000ff */
[----:B------:R-:W-:Y:S04]  /*b540*/  FADD.FTZ R3, R183, R2 ;  /* 0x00000002b7037221 */ /* 0x000fe80000010000 */
[C---:B------:R-:W-:Y:S04]  /*b550*/  HMMA.16816.F32 R104, R128.reuse, R132, R104 ;  /* 0x000000848068723c */ /* 0x040fe80000001868 */
[----:B------:R-:W-:Y:S01]  /*b560*/  FADD.FTZ R3, R140, R3 ;  /* 0x000000038c037221 */ /* 0x000fe20000010000 */
[----:B---3--:R-:W-:Y:S01]  /*b570*/  F2FP.PACK_AB R29, R139, R138 ;  /* 0x0000008a8b1d723e */ /* 0x008fe200000000ff */
[--C-:B------:R-:W-:Y:S01]  /*b580*/  FFMA.FTZ R0, R30, c[0x0][0x2d0], -R123.reuse ;  /* 0x0000b4001e007a23 */ /* 0x100fe2000001087b */
[----:B------:R-:W-:Y:S01]  /*b590*/  F2FP.PACK_AB R30, R211, R208 ;  /* 0x000000d0d31e723e */ /* 0x000fe200000000ff */
[-C--:B------:R-:W-:Y:S02]  /*b5a0*/  HMMA.16816.F32 R108, R128, R134.reuse, R108 ;  /* 0x00000086806c723c */ /* 0x080fe4000000186c */
[----:B------:R1:W-:Y:S06]  /*b5b0*/  MUFU.EX2 R206, R0 ;  /* 0x0000000000ce7308 */ /* 0x0003ec0000000800 */
[C---:B------:R-:W-:Y:S01]  /*b5c0*/  HMMA.16816.F32 R112, R124.reuse, R134, R112 ;  /* 0x000000867c70723c */ /* 0x040fe20000001870 */
[----:B------:R-:W2:Y:S03]  /*b5d0*/  LDSM.16.MT88.4 R132, [R186+0xc00] ;  /* 0x000c0000ba84783b */ /* 0x000ea60000004200 */
[--C-:B-1----:R-:W-:Y:S02]  /*b5e0*/  FFMA.FTZ R0, R31, c[0x0][0x2d0], -R123.reuse ;  /* 0x0000b4001f007a23 */ /* 0x102fe4000001087b */
[----:B------:R-:W-:Y:S02]  /*b5f0*/  FFMA.FTZ R123, R47, c[0x0][0x2d0], -R123 ;  /* 0x0000b4002f7b7a23 */ /* 0x000fe4000001087b */
[----:B------:R1:W3:Y:S01]  /*b600*/  MUFU.EX2 R203, R0 ;  /* 0x0000000000cb7308 */ /* 0x0002e20000000800 */
[-C--:B--2---:R-:W-:Y:S03]  /*b610*/  HMMA.16816.F32 R52, R124, R132.reuse, R52 ;  /* 0x000000847c34723c */ /* 0x084fe60000001834 */
[----:B-1----:R-:W-:Y:S01]  /*b620*/  FADD.FTZ R0, R44, R25 ;  /* 0x000000192c007221 */ /* 0x002fe20000010000 */
[----:B------:R-:W-:Y:S04]  /*b630*/  F2FP.PACK_AB R25, R145, R141 ;  /* 0x0000008d9119723e */ /* 0x000fe800000000ff */
[C---:B------:R-:W-:Y:S04]  /*b640*/  HMMA.16816.F32 R56, R128.reuse, R132, R56 ;  /* 0x000000848038723c */ /* 0x040fe80000001838 */
[----:B------:R-:W-:Y:S01]  /*b650*/  FADD.FTZ R2, R45, R0 ;  /* 0x000000002d027221 */ /* 0x000fe20000010000 */
[----:B---3--:R-:W-:Y:S01]  /*b660*/  F2FP.PACK_AB R31, R203, R206 ;  /* 0x000000cecb1f723e */ /* 0x008fe200000000ff */
[----:B------:R-:W-:Y:S01]  /*b670*/  LDSM.16.MT88.4 R44, [R185+0x1c00] ;  /* 0x001c0000b92c783b */ /* 0x000fe20000004200 */
[----:B------:R-:W-:Y:S01]  /*b680*/  FADD.FTZ R0, R142, R137 ;  /* 0x000000898e007221 */ /* 0x000fe20000010000 */
        /* <DEDUP_REMOVED lines=10> */
[C---:B------:R-:W-:Y:S08]  /*b730*/  HMMA.16816.F32 R88, R128.reuse, R132, R88 ;  /* 0x000000848058723c */ /* 0x040ff00000001858 */
[-C--:B------:R-:W-:Y:S01]  /*b740*/  HMMA.16816.F32 R92, R128, R134.reuse, R92 ;  /* 0x00000086805c723c */ /* 0x080fe2000000185c */
[----:B------:R-:W1:Y:S07]  /*b750*/  LDSM.16.MT88.4 R128, [R185+0x400] ;  /* 0x00040000b980783b */ /* 0x000e6e0000004200 */
[----:B------:R-:W-:Y:S01]  /*b760*/  HMMA.16816.F32 R96, R124, R134, R96 ;  /* 0x000000867c60723c */ /* 0x000fe20000001860 */
[----:B------:R-:W2:Y:S08]  /*b770*/  LDSM.16.MT88.4 R124, [R186+0x400] ;  /* 0x00040000ba7c783b */ /* 0x000eb00000004200 */
[----:B------:R-:W3:Y:S01]  /*b780*/  LDSM.16.MT88.4 R132, [R185+0x1000] ;  /* 0x00100000b984783b */ /* 0x000ee20000004200 */
        /* <DEDUP_REMOVED lines=21> */
[----:B------:R-:W-:Y:S02]  /*b8e0*/  FADD.FTZ R0, R144, R3 ;  /* 0x0000000390007221 */ /* 0x000fe40000010000 */
[----:B------:R-:W-:Y:S02]  /*b8f0*/  FADD.FTZ R3, R210, R42 ;  /* 0x0000002ad2037221 */ /* 0x000fe40000010000 */
[C---:B------:R-:W-:Y:S01]  /*b900*/  HMMA.16816.F32 R72, R28.reuse, R44, R72 ;  /* 0x0000002c1c48723c */ /* 0x040fe20000001848 */
[----:B------:R2:W3:Y:S03]  /*b910*/  MUFU.EX2 R45, R117 ;  /* 0x00000075002d7308 */ /* 0x0004e60000000800 */
[----:B------:R-:W-:Y:S02]  /*b920*/  FADD.FTZ R0, R208, R0 ;  /* 0x00000000d0007221 */ /* 0x000fe40000010000 */
[----:B------:R-:W-:Y:S02]  /*b930*/  FADD.FTZ R3, R216, R3 ;  /* 0x00000003d8037221 */ /* 0x000fe40000010000 */
[-C--:B------:R-:W-:Y:S03]  /*b940*/  HMMA.16816.F32 R76, R28, R46.reuse, R76 ;  /* 0x0000002e1c4c723c */ /* 0x080fe6000000184c */
[----:B------:R-:W4:Y:S01]  /*b950*/  MUFU.EX2 R44, R122 ;  /* 0x0000007a002c7308 */ /* 0x000f220000000800 */
[----:B------:R-:W-:Y:S04]  /*b960*/  FADD.FTZ R0, R211, R0 ;  /* 0x00000000d3007221 */ /* 0x000fe80000010000 */
[C---:B------:R-:W-:Y:S08]  /*b970*/  HMMA.16816.F32 R80, R24.reuse, R46, R80 ;  /* 0x0000002e1850723c */ /* 0x040ff00000001850 */
[-C--:B-1----:R-:W-:Y:S04]  /*b980*/  HMMA.16816.F32 R84, R24, R124.reuse, R84 ;  /* 0x0000007c1854723c */ /* 0x082fe80000001854 */
[----:B--2---:R-:W-:Y:S04]  /*b990*/  MOV R117, R118 ;  /* 0x0000007600757202 */ /* 0x004fe80000000f00 */
[C---:B------:R-:W-:Y:S08]  /*b9a0*/  HMMA.16816.F32 R88, R28.reuse, R124, R88 ;  /* 0x0000007c1c58723c */ /* 0x040ff00000001858 */
[-C--:B------:R-:W-:Y:S07]  /*b9b0*/  HMMA.16816.F32 R92, R28, R126.reuse, R92 ;  /* 0x0000007e1c5c723c */ /* 0x080fee000000185c */
[----:B------:R-:W-:Y:S01]  /*b9c0*/  FADD.FTZ R28, R141, R136 ;  /* 0x000000888d1c7221 */ /* 0x000fe20000010000 */
[----:B------:R-:W-:Y:S04]  /*b9d0*/  HMMA.16816.F32 R96, R24, R126, R96 ;  /* 0x0000007e1860723c */ /* 0x000fe80000001860 */
[----:B------:R-:W-:Y:S01]  /*b9e0*/  FADD.FTZ R41, R145, R28 ;  /* 0x0000001c91297221 */ /* 0x000fe20000010000 */
[----:B------:R-:W-:Y:S02]  /*b9f0*/  F2FP.PACK_AB R28, R164, R161 ;  /* 0x000000a1a41c723e */ /* 0x000fe400000000ff */
[----:B------:R-:W-:Y:S01]  /*ba00*/  F2FP.PACK_AB R24, R168, R163 ;  /* 0x000000a3a818723e */ /* 0x000fe200000000ff */
[----:B------:R-:W-:Y:S01]  /*ba10*/  FADD.FTZ R2, R209, R41 ;  /* 0x00000029d1027221 */ /* 0x000fe20000010000 */
[----:B------:R-:W-:Y:S03]  /*ba20*/  F2FP.PACK_AB R25, R166, R162 ;  /* 0x000000a2a619723e */ /* 0x000fe600000000ff */
[----:B------:R-:W-:Y:S01]  /*ba30*/  F2FP.PACK_AB R26, R179, R169 ;  /* 0x000000a9b31a723e */ /* 0x000fe200000000ff */
[----:B------:R-:W-:Y:S01]  /*ba40*/  FADD.FTZ R2, R215, R2 ;  /* 0x00000002d7027221 */ /* 0x000fe20000010000 */
[----:B------:R-:W-:Y:S02]  /*ba50*/  F2FP.PACK_AB R27, R170, R167 ;  /* 0x000000a7aa1b723e */ /* 0x000fe400000000ff */
[----:B------:R-:W-:Y:S02]  /*ba60*/  F2FP.PACK_AB R30, R160, R165 ;  /* 0x000000a5a01e723e */ /* 0x000fe400000000ff */
[----:B---3--:R-:W-:Y:S02]  /*ba70*/  F2FP.PACK_AB R29, R45, R116 ;  /* 0x000000742d1d723e */ /* 0x008fe400000000ff */
[----:B----4-:R-:W-:Y:S01]  /*ba80*/  F2FP.PACK_AB R31, R43, R44 ;  /* 0x0000002c2b1f723e */ /* 0x010fe200000000ff */
[-C--:B------:R-:W-:Y:S01]  /*ba90*/  HMMA.16816.F32 R144, R24, R148.reuse, R4 ;  /* 0x000000941890723c */ /* 0x080fe20000001804 */
[----:B------:R-:W1:Y:S07]  /*baa0*/  LDSM.16.MT88.4 R4, [R185+0x1400] ;  /* 0x00140000b904783b */ /* 0x000e6e0000004200 */
        /* <DEDUP_REMOVED lines=33> */
[----:B------:R-:W-:Y:S01]  /*bcc0*/  FADD.FTZ R2, R44, R6 ;  /* 0x000000062c027221 */ /* 0x000fe20000010000 */
[----:B------:R-:W-:Y:S01]  /*bcd0*/  MOV R200, R0 ;  /* 0x0000000000c87202 */ /* 0x000fe20000000f00 */
[----:B------:R-:W-:Y:S02]  /*bce0*/  FADD.FTZ R206, R179, R5 ;  /* 0x00000005b3ce7221 */ /* 0x000fe40000010000 */
[C---:B------:R-:W-:Y:S04]  /*bcf0*/  HMMA.16816.F32 R72, R28.reuse, R16, R72 ;  /* 0x000000101c48723c */ /* 0x040fe80000001848 */
[----:B------:R-:W-:Y:S02]  /*bd00*/  FADD.FTZ R203, R170, R4 ;  /* 0x00000004aacb7221 */ /* 0x000fe40000010000 */
[----:B------:R-:W-:Y:S02]  /*bd10*/  FADD.FTZ R215, R160, R3 ;  /* 0x00000003a0d77221 */ /* 0x000fe40000010000 */
[-C--:B------:R-:W-:Y:S04]  /*bd20*/  HMMA.16816.F32 R76, R28, R18.reuse, R76 ;  /* 0x000000121c4c723c */ /* 0x080fe8000000184c */
[----:B------:R-:W-:Y:S04]  /*bd30*/  FADD.FTZ R216, R43, R2 ;  /* 0x000000022bd87221 */ /* 0x000fe80000010000 */
[C---:B------:R-:W-:Y:S08]  /*bd40*/  HMMA.16816.F32 R80, R24.reuse, R18, R80 ;  /* 0x000000121850723c */ /* 0x040ff00000001850 */
[-C--:B----4-:R-:W-:Y:S08]  /*bd50*/  HMMA.16816.F32 R84, R24, R12.reuse, R84 ;  /* 0x0000000c1854723c */ /* 0x090ff00000001854 */
[C---:B------:R-:W-:Y:S08]  /*bd60*/  HMMA.16816.F32 R88, R28.reuse, R12, R88 ;  /* 0x0000000c1c58723c */ /* 0x040ff00000001858 */
[-C--:B------:R-:W-:Y:S08]  /*bd70*/  HMMA.16816.F32 R92, R28, R14.reuse, R92 ;  /* 0x0000000e1c5c723c */ /* 0x080ff0000000185c */
[----:B------:R-:W-:Y:S01]  /*bd80*/  HMMA.16816.F32 R96, R24, R14, R96 ;  /* 0x0000000e1860723c */ /* 0x000fe20000001860 */
[----:B------:R-:W-:Y:S07]  /*bd90*/  @!UPT UIADD3 URZ, URZ, URZ, URZ ;  /* 0x0000003f3f3ff290 */ /* 0x000fee000fffe03f */
[----:B------:R-:W-:-:S11]  /*bda0*/  @P0 BRA `(.L_x_1407) ;  /* 0xffffd55000000947 */ /* 0x000fd6000383ffff */
.L_x_1395:
[----:B------:R-:W-:Y:S05]  /*bdb0*/  BRA.DIV ~URZ, `(.L_x_1408) ;  /* 0x00007d527f007947 */ /* 0x000fea000b800000 */
[----:B------:R1:W2:Y:S02]  /*bdc0*/  SHFL.BFLY PT, R0, R206, 0x2, 0x1f ;  /* 0x0c401f00ce007f89 */ /* 0x0002a400000e0000 */
.L_x_1509:
        /* <DEDUP_REMOVED lines=15> */
.L_x_1510:
        /* <DEDUP_REMOVED lines=61> */
[----:B------:R-:W-:Y:S02]  /*c290*/  FMUL.FTZ R49, R2, R57 ;  /* 0x0000003902317220 */ /* 0x000fe40000410000 */
        /* <DEDUP_REMOVED lines=72> */
.L_x_1356:
        /* <DEDUP_REMOVED lines=17> */
.L_x_1411:
[----:B------:R-:W-:Y:S05]  /*c830*/  BSYNC B0 ;  /* 0x0000000000007941 */ /* 0x000fea0003800000 */
.L_x_1410:
[----:B------:R-:W-:Y:S01]  /*c840*/  PRMT R0, R0, 0x9910, RZ ;  /* 0x0000991000007816 */ /* 0x000fe200000000ff */
[----:B------:R-:W-:Y:S01]  /*c850*/  BSSY B1, `(.L_x_1412) ;  /* 0x00003a1000017945 */ /* 0x000fe20003800000 */
[----:B------:R-:W-:Y:S02]  /*c860*/  IMAD.MOV.U32 R74, RZ, RZ, R244 ;  /* 0x000000ffff4a7224 */ /* 0x000fe400078e00f4 */
[----:B------:R-:W-:-:S13]  /*c870*/  ISETP.NE.AND P0, PT, R0, RZ, PT ;  /* 0x000000ff0000720c */ /* 0x000fda0003f05270 */
[----:B------:R-:W-:Y:S05]  /*c880*/  @!P0 BRA `(.L_x_1413) ;  /* 0x00002d0000008947 */ /* 0x000fea0003800000 */
[----:B------:R-:W2:Y:S04]  /*c890*/  LDL R10, [R1+0x4] ;  /* 0x00000400010a7983 */ /* 0x000ea80000100800 */
[----:B------:R-:W3:Y:S04]  /*c8a0*/  LDL.LU R9, [R1+0x8] ;  /* 0x0000080001097983 */ /* 0x000ee80000300800 */
[----:B------:R-:W4:Y:S04]  /*c8b0*/  LDL R8, [R1] ;  /* 0x0000000001087983 */ /* 0x000f280000100800 */
        /* <DEDUP_REMOVED lines=120> */
.L_x_1414:
[----:B--2---:R-:W2:Y:S04]  /*d040*/  LDL.LU R3, [R1+0x1c] ;  /* 0x00001c0001037983 */ /* 0x004ea80000300800 */
[----:B------:R-:W3:Y:S01]  /*d050*/  LDL R18, [R1+0x18] ;  /* 0x0000180001127983 */ /* 0x000ee20000100800 */
[----:B------:R-:W-:Y:S01]  /*d060*/  IMAD.MOV.U32 R2, RZ, RZ, 0x368 ;  /* 0x00000368ff027424 */ /* 0x000fe200078e00ff */
[----:B------:R-:W-:Y:S01]  /*d070*/  ISETP.GT.AND P3, PT, R5, 0x1, PT ;  /* 0x000000010500780c */ /* 0x000fe20003f64270 */
[----:B------:R-:W-:Y:S01]  /*d080*/  IMAD.IADD R10, R248, 0x1, R242 ;  /* 0x00000001f80a7824 */ /* 0x000fe200078e02f2 */
[----:B------:R-:W4:Y:S01]  /*d090*/  LDL R75, [R1+0x24] ;  /* 0x00002400014b7983 */ /* 0x000f220000100800 */
[----:B------:R-:W-:-:S02]  /*d0a0*/  ISETP.NE.U32.AND P0, PT, RZ, c[0x0][0x500], PT ;  /* 0x00014000ff007a0c */ /* 0x000fc40003f05070 */
[----:B------:R-:W-:Y:S02]  /*d0b0*/  SEL R2, R2, 0x328, P3 ;  /* 0x0000032802027807 */ /* 0x000fe40001800000 */
[----:B------:R-:W-:Y:S02]  /*d0c0*/  ISETP.NE.AND.EX P0, PT, RZ, c[0x0][0x504], PT, P0 ;  /* 0x00014100ff007a0c */ /* 0x000fe40003f05300 */
[----:B------:R1:W1:Y:S08]  /*d0d0*/  LDC.64 R6, c[0x0][R2+0x170] ;  /* 0x00005c0002067b82 */ /* 0x0002700000000a00 */
[----:B------:R1:W2:Y:S08]  /*d0e0*/  LDC.64 R14, c[0x0][R2+0x168] ;  /* 0x00005a00020e7b82 */ /* 0x0002b00000000a00 */
[----:B------:R1:W2:Y:S08]  /*d0f0*/  LDC.64 R16, c[0x0][R2+0x178] ;  /* 0x00005e0002107b82 */ /* 0x0002b00000000a00 */
[----:B------:R1:W2:Y:S02]  /*d100*/  LDC.64 R20, c[0x0][R2+0x160] ;  /* 0x0000580002147b82 */ /* 0x0002a40000000a00 */
[----:B-1----:R-:W-:-:S05]  /*d110*/  IMAD.MOV.U32 R2, RZ, RZ, c[0x0][0x4e8] ;  /* 0x00013a00ff027624 */ /* 0x002fca00078e00ff */
[----:B------:R-:W-:Y:S02]  /*d120*/  ISETP.NE.AND P2, PT, R2, 0x1, PT ;  /* 0x000000010200780c */ /* 0x000fe40003f45270 */
[----:B------:R-:W-:-:S05]  /*d130*/  SEL R2, R249, RZ, !P0 ;  /* 0x000000fff9027207 */ /* 0x000fca0004000000 */
[----:B------:R-:W-:Y:S01]  /*d140*/  IMAD R4, R7, R2, RZ ;  /* 0x0000000207047224 */ /* 0x000fe200078e02ff */
[----:B------:R-:W1:Y:S02]  /*d150*/  S2R R76, SR_TID.X ;  /* 0x00000000004c7919 */ /* 0x000e640000002100 */
[----:B-1----:R-:W-:-:S04]  /*d160*/  SHF.R.S32.HI R25, RZ, 0x1f, R76 ;  /* 0x0000001fff197819 */ /* 0x002fc8000001144c */
[----:B------:R-:W-:-:S04]  /*d170*/  LEA.HI R25, R25, R76, RZ, 0x5 ;  /* 0x0000004c19197211 */ /* 0x000fc800078f28ff */
[----:B------:R-:W-:-:S05]  /*d180*/  LOP3.LUT R25, R25, 0xffffffe0, RZ, 0xc0, !PT ;  /* 0xffffffe019197812 */ /* 0x000fca00078ec0ff */
[----:B------:R-:W-:Y:S01]  /*d190*/  IMAD.IADD R25, R76, 0x1, -R25 ;  /* 0x000000014c197824 */ /* 0x000fe200078e0a19 */
        /* <DEDUP_REMOVED lines=9> */
[----:B---3--:R-:W-:Y:S02]  /*d230*/  SEL R5, R18, RZ, P3 ;  /* 0x000000ff12057207 */ /* 0x008fe40001800000 */
        /* <DEDUP_REMOVED lines=34> */
[----:B----4-:R-:W-:-:S05]  /*d460*/  IMAD.IADD R5, R75, 0x1, R242 ;  /* 0x000000014b057824 */ /* 0x010fca00078e02f2 */
        /* <DEDUP_REMOVED lines=18> */
[----:B-1----:R-:W-:Y:S01]  /*d590*/  IADD3 R8, R224, R242, RZ ;  /* 0x000000f2e0087210 */ /* 0x002fe20007ffe0ff */
[----:B------:R-:W-:-:S04]  /*d5a0*/  IMAD.WIDE.U32 R6, R0, c[0x0][0x3a0], RZ ;  /* 0x0000e80000067a25 */ /* 0x000fc800078e00ff */
[----:B------:R-:W-:Y:S01]  /*d5b0*/  IMAD R0, R0, c[0x0][0x3a4], R5 ;  /* 0x0000e90000007a24 */ /* 0x000fe200078e0205 */
[----:B------:R-:W-:Y:S01]  /*d5c0*/  MOV R5, R8 ;  /* 0x0000000800057202 */ /* 0x000fe20000000f00 */
        /* <DEDUP_REMOVED lines=39> */
.L_x_1511:
[----:B------:R-:W-:Y:S05]  /*d840*/  BRA.DIV ~URZ, `(.L_x_1417) ;  /* 0x000065c27f007947 */ /* 0x000fea000b800000 */
[----:B------:R3:W4:Y:S02]  /*d850*/  SHFL.IDX PT, R0, R12, RZ, 0x1c1f ;  /* 0x001c1fff0c007589 */ /* 0x00072400000e0000 */
.L_x_1512:
        /* <DEDUP_REMOVED lines=11> */
[CC--:B------:R-:W-:Y:S02]  /*d910*/  @!P4 LEA R6, P1, R225.reuse, R0.reuse, 0x1 ;  /* 0x00000000e106c211 */ /* 0x0c0fe400078208ff */
[----:B------:R-:W-:Y:S02]  /*d920*/  @!P3 LEA R2, P0, R226, R0, 0x1 ;  /* 0x00000000e202b211 */ /* 0x000fe400078008ff */
[-C--:B--2---:R-:W-:Y:S02]  /*d930*/  @!P5 LEA.HI.X R9, R202, R5.reuse, R15, 0x1, P2 ;  /* 0x00000005ca09d211 */ /* 0x084fe400010f0c0f */
[-C--:B------:R-:W-:Y:S02]  /*d940*/  @!P4 LEA.HI.X R7, R225, R5.reuse, R14, 0x1, P1 ;  /* 0x00000005e107c211 */ /* 0x080fe400008f0c0e */
[----:B------:R-:W-:Y:S01]  /*d950*/  @!P3 LEA.HI.X R3, R226, R5, R13, 0x1, P0 ;  /* 0x00000005e203b211 */ /* 0x000fe200000f0c0d */
[----:B------:R2:W-:Y:S04]  /*d960*/  @!P5 ST.E.128 [R8.64], R24 ;  /* 0x000000180800d985 */ /* 0x0005e8000c101d06 */
[----:B------:R2:W-:Y:S04]  /*d970*/  @!P4 ST.E.128 [R6.64], R20 ;  /* 0x000000140600c985 */ /* 0x0005e8000c101d06 */
[----:B------:R2:W-:Y:S02]  /*d980*/  @!P3 ST.E.128 [R2.64], R16 ;  /* 0x000000100200b985 */ /* 0x0005e4000c101d06 */
.L_x_1419:
[----:B------:R-:W-:Y:S05]  /*d990*/  BSYNC B0 ;  /* 0x0000000000007941 */ /* 0x000fea0003800000 */
.L_x_1418:
[----:B------:R-:W-:Y:S05]  /*d9a0*/  BRA.DIV ~URZ, `(.L_x_1420) ;  /* 0x000064d27f007947 */ /* 0x000fea000b800000 */
[----:B--2---:R2:W1:Y:S04]  /*d9b0*/  SHFL.IDX PT, R5, R10, 0x1, 0x1c1f ;  /* 0x003c1f000a057f89 */ /* 0x00446800000e0000 */
[----:B----4-:R2:W4:Y:S02]  /*d9c0*/  SHFL.IDX PT, R0, R12, 0x1, 0x1c1f ;  /* 0x003c1f000c007f89 */ /* 0x01052400000e0000 */
.L_x_1513:
        /* <DEDUP_REMOVED lines=13> */
[-C--:B-1----:R-:W-:Y:S02]  /*daa0*/  @!P2 LEA.HI.X R9, R202, R5.reuse, R15, 0x1, P5 ;  /* 0x00000005ca09a211 */ /* 0x082fe400028f0c0f */
[-C--:B------:R-:W-:Y:S02]  /*dab0*/  @!P1 LEA.HI.X R7, R225, R5.reuse, R14, 0x1, P4 ;  /* 0x00000005e1079211 */ /* 0x080fe400020f0c0e */
[----:B------:R-:W-:Y:S01]  /*dac0*/  @!P0 LEA.HI.X R3, R226, R5, R13, 0x1, P3 ;  /* 0x00000005e2038211 */ /* 0x000fe200018f0c0d */
[----:B------:R1:W-:Y:S04]  /*dad0*/  @!P2 ST.E.128 [R8.64], R36 ;  /* 0x000000240800a985 */ /* 0x0003e8000c101d06 */
[----:B------:R1:W-:Y:S04]  /*dae0*/  @!P1 ST.E.128 [R6.64], R32 ;  /* 0x0000002006009985 */ /* 0x0003e8000c101d06 */
[----:B------:R1:W-:Y:S02]  /*daf0*/  @!P0 ST.E.128 [R2.64], R28 ;  /* 0x0000001c02008985 */ /* 0x0003e4000c101d06 */
.L_x_1422:
[----:B------:R-:W-:Y:S05]  /*db00*/  BSYNC B0 ;  /* 0x0000000000007941 */ /* 0x000fea0003800000 */
.L_x_1421:
[----:B------:R-:W-:Y:S05]  /*db10*/  BRA.DIV ~URZ, `(.L_x_1423) ;  /* 0x000064327f007947 */ /* 0x000fea000b800000 */
[----:B-1----:R1:W2:Y:S02]  /*db20*/  SHFL.IDX PT, R5, R10, 0x2, 0x1c1f ;  /* 0x005c1f000a057f89 */ /* 0x0022a400000e0000 */
.L_x_1514:
[----:B------:R-:W-:Y:S05]  /*db30*/  BRA.DIV ~URZ, `(.L_x_1424) ;  /* 0x000064827f007947 */ /* 0x000fea000b800000 */
[----:B----4-:R4:W1:Y:S02]  /*db40*/  SHFL.IDX PT, R0, R12, 0x2, 0x1c1f ;  /* 0x005c1f000c007f89 */ /* 0x01086400000e0000 */
.L_x_1515:
        /* <DEDUP_REMOVED lines=19> */
.L_x_1426:
[----:B------:R-:W-:Y:S05]  /*dc80*/  BSYNC B0 ;  /* 0x0000000000007941 */ /* 0x000fea0003800000 */
.L_x_1425:
[----:B------:R-:W-:Y:S05]  /*dc90*/  BRA.DIV ~URZ, `(.L_x_1427) ;  /* 0x000063927f007947 */ /* 0x000fea000b800000 */
[----:B-1----:R1:W3:Y:S04]  /*dca0*/  SHFL.IDX PT, R6, R10, 0x3, 0x1c1f ;  /* 0x007c1f000a067f89 */ /* 0x0022e800000e0000 */
[----:B------:R1:W4:Y:S02]  /*dcb0*/  SHFL.IDX PT, R0, R12, 0x3, 0x1c1f ;  /* 0x007c1f000c007f89 */ /* 0x00032400000e0000 */
.L_x_1516:
[----:B------:R-:W-:-:S04]  /*dcc0*/  IADD3 R2, R11, 0x60, RZ ;  /* 0x000000600b027810 */ /* 0x000fc80007ffe0ff */
[----:B------:R-:W-:-:S13]  /*dcd0*/  ISETP.GE.AND P0, PT, R2, R4, PT ;  /* 0x000000040200720c */ /* 0x000fda0003f06270 */
[----:B------:R-:W-:Y:S05]  /*dce0*/  @P0 BRA `(.L_x_1428) ;  /* 0x0000257000000947 */ /* 0x000fea0003800000 */
[----:B------:R-:W-:Y:S02]  /*dcf0*/  ISETP.GE.AND P1, PT, R202, c[0x0][0x3c8], PT ;  /* 0x0000f200ca007a0c */ /* 0x000fe40003f26270 */
[----:B------:R-:W-:Y:S02]  /*dd00*/  ISETP.GE.AND P0, PT, R225, c[0x0][0x3c8], PT ;  /* 0x0000f200e1007a0c */ /* 0x000fe40003f06270 */
[----:B------:R-:W-:Y:S02]  /*dd10*/  SHF.R.S32.HI R8, RZ, 0x1f, R202 ;  /* 0x0000001fff087819 */ /* 0x000fe400000114ca */
[----:B------:R-:W-:-:S07]  /*dd20*/  SHF.R.S32.HI R7, RZ, 0x1f, R225 ;  /* 0x0000001fff077819 */ /* 0x000fce00000114e1 */
[CC--:B----4-:R-:W-:Y:S02]  /*dd30*/  @!P1 LEA R4, P3, R202.reuse, R0.reuse, 0x1 ;  /* 0x00000000ca049211 */ /* 0x0d0fe400078608ff */
[C---:B------:R-:W-:Y:S02]  /*dd40*/  @!P0 LEA R2, P2, R225.reuse, R0, 0x1 ;  /* 0x00000000e1028211 */ /* 0x040fe400078408ff */
        /* <DEDUP_REMOVED lines=11> */
.L_x_1415:
        /* <DEDUP_REMOVED lines=33> */
.L_x_1517:
[----:B------:R-:W-:Y:S05]  /*e010*/  BRA.DIV ~URZ, `(.L_x_1430) ;  /* 0x000061527f007947 */ /* 0x000fea000b800000 */
[----:B------:R3:W4:Y:S02]  /*e020*/  SHFL.IDX PT, R0, R12, RZ, 0x1c1f ;  /* 0x001c1fff0c007589 */ /* 0x00072400000e0000 */
.L_x_1518:
        /* <DEDUP_REMOVED lines=28> */
[----:B----4-:R-:W-:Y:S01]  /*e1f0*/  @!P6 LEA R6, P2, R9, R0, 0x2 ;  /* 0x000000000906e211 */ /* 0x010fe200078410ff */
        /* <DEDUP_REMOVED lines=32> */
[----:B------:R-:W-:-:S02]  /*e400*/  SHF.R.S32.HI R13, RZ, 0x1f, R13 ;  /* 0x0000001fff0d7819 */ /* 0x000fc4000001140d */
        /* <DEDUP_REMOVED lines=8> */
[----:B------:R-:W-:-:S03]  /*e490*/  ISETP.GE.AND P2, PT, R252, c[0x0][0x3c8], PT ;  /* 0x0000f200fc007a0c */ /* 0x000fc60003f46270 */
[----:B------:R2:W-:Y:S01]  /*e4a0*/  @!P1 ST.E.64 [R2.64], R100 ;  /* 0x0000006402009985 */ /* 0x0005e2000c101b06 */
[----:B------:R-:W-:-:S04]  /*e4b0*/  @!P6 LEA R8, P1, R10, R0, 0x2 ;  /* 0x000000000a08e211 */ /* 0x000fc800078210ff */
[----:B------:R-:W-:Y:S02]  /*e4c0*/  @!P6 LEA.HI.X R9, R10, R4, R14, 0x2, P1 ;  /* 0x000000040a09e211 */ /* 0x000fe400008f140e */
[C---:B----4-:R-:W-:Y:S02]  /*e4d0*/  @!P3 LEA R6, P1, R11.reuse, R0, 0x2 ;  /* 0x000000000b06b211 */ /* 0x050fe400078210ff */
[----:B------:R-:W-:Y:S01]  /*e4e0*/  SHF.R.S32.HI R10, RZ, 0x1f, R252 ;  /* 0x0000001fff0a7819 */ /* 0x000fe200000114fc */
[----:B------:R4:W-:Y:S01]  /*e4f0*/  @!P6 ST.E.64 [R8.64], R168 ;  /* 0x000000a80800e985 */ /* 0x0009e2000c101b06 */
[----:B------:R-:W-:-:S05]  /*e500*/  @!P3 LEA.HI.X R7, R11, R4, R13, 0x2, P1 ;  /* 0x000000040b07b211 */ /* 0x000fca00008f140d */
[----:B------:R4:W-:Y:S01]  /*e510*/  @!P3 ST.E.64 [R6.64], R166 ;  /* 0x000000a60600b985 */ /* 0x0009e2000c101b06 */
[----:B--2---:R-:W-:-:S04]  /*e520*/  @!P2 LEA R2, P1, R252, R0, 0x2 ;  /* 0x00000000fc02a211 */ /* 0x004fc800078210ff */
[----:B------:R-:W-:-:S05]  /*e530*/  @!P2 LEA.HI.X R3, R252, R4, R10, 0x2, P1 ;  /* 0x00000004fc03a211 */ /* 0x000fca00008f140a */
[----:B------:R4:W-:Y:S04]  /*e540*/  @!P2 ST.E.64 [R2.64], R84 ;  /* 0x000000540200a985 */ /* 0x0009e8000c101b06 */
.L_x_1432:
[----:B------:R-:W-:Y:S05]  /*e550*/  BSYNC B0 ;  /* 0x0000000000007941 */ /* 0x000fea0003800000 */
.L_x_1431:
[----:B------:R-:W-:Y:S05]  /*e560*/  BRA.DIV ~URZ, `(.L_x_1433) ;  /* 0x00005c727f007947 */ /* 0x000fea000b800000 */
[----:B--2---:R2:W1:Y:S04]  /*e570*/  SHFL.IDX PT, R4, R5, 0x1, 0x1c1f ;  /* 0x003c1f0005047f89 */ /* 0x00446800000e0000 */
[----:B----4-:R2:W4:Y:S02]  /*e580*/  SHFL.IDX PT, R0, R12, 0x1, 0x1c1f ;  /* 0x003c1f000c007f89 */ /* 0x01052400000e0000 */
.L_x_1519:
[----:B------:R-:W-:Y:S01]  /*e590*/  BSSY B0, `(.L_x_1434) ;  /* 0x0000052000007945 */ /* 0x000fe20003800000 */
[----:B------:R-:W-:Y:S05]  /*e5a0*/  @P0 BRA `(.L_x_1435) ;  /* 0x0000050000000947 */ /* 0x000fea0003800000 */
[C---:B------:R-:W-:Y:S02]  /*e5b0*/  ISETP.GE.AND P2, PT, R243.reuse, c[0x0][0x3c8], PT ;  /* 0x0000f200f3007a0c */ /* 0x040fe40003f46270 */
[C---:B------:R-:W-:Y:S02]  /*e5c0*/  IADD3 R10, R243.reuse, 0x8, RZ ;  /* 0x00000008f30a7810 */ /* 0x040fe40007ffe0ff */
[----:B------:R-:W-:Y:S02]  /*e5d0*/  IADD3 R13, R243, 0x10, RZ ;  /* 0x00000010f30d7810 */ /* 0x000fe40007ffe0ff */
[----:B------:R-:W-:-:S02]  /*e5e0*/  ISETP.GE.AND P6, PT, R10, c[0x0][0x3c8], PT ;  /* 0x0000f2000a007a0c */ /* 0x000fc40003fc6270 */
[----:B------:R-:W-:Y:S02]  /*e5f0*/  ISETP.GE.AND P1, PT, R13, c[0x0][0x3c8], PT ;  /* 0x0000f2000d007a0c */ /* 0x000fe40003f26270 */
[C---:B------:R-:W-:Y:S02]  /*e600*/  IADD3 R9, R243.reuse, 0x18, RZ ;  /* 0x00000018f3097810 */ /* 0x040fe40007ffe0ff */
[----:B------:R-:W-:Y:S02]  /*e610*/  SHF.R.S32.HI R6, RZ, 0x1f, R243 ;  /* 0x0000001fff067819 */ /* 0x000fe400000114f3 */
[C---:B----4-:R-:W-:Y:S02]  /*e620*/  @!P2 LEA R2, P3, R243.reuse, R0, 0x2 ;  /* 0x00000000f302a211 */ /* 0x050fe400078610ff */
[----:B------:R-:W-:Y:S02]  /*e630*/  IADD3 R11, R243, 0x8, RZ ;  /* 0x00000008f30b7810 */ /* 0x000fe40007ffe0ff */
[----:B------:R-:W-:-:S02]  /*e640*/  ISETP.GE.AND P0, PT, R9, c[0x0][0x3c8], PT ;  /* 0x0000f20009007a0c */ /* 0x000fc40003f06270 */
[C---:B-1----:R-:W-:Y:S02]  /*e650*/  @!P2 LEA.HI.X R3, R243.reuse, R4, R6, 0x2, P3 ;  /* 0x00000004f303a211 */ /* 0x042fe400018f1406 */
[----:B------:R-:W-:Y:S02]  /*e660*/  SHF.R.S32.HI R11, RZ, 0x1f, R11 ;  /* 0x0000001fff0b7819 */ /* 0x000fe4000001140b */
[C---:B------:R-:W-:Y:S01]  /*e670*/  @!P6 LEA R6, P3, R10.reuse, R0, 0x2 ;  /* 0x000000000a06e211 */ /* 0x040fe200078610ff */
[----:B------:R1:W-:Y:S01]  /*e680*/  @!P2 ST.E.64 [R2.64], R126 ;  /* 0x0000007e0200a985 */ /* 0x0003e2000c101b06 */
[C---:B------:R-:W-:Y:S02]  /*e690*/  IADD3 R14, R243.reuse, 0x10, RZ ;  /* 0x00000010f30e7810 */ /* 0x040fe40007ffe0ff */
[----:B------:R-:W-:Y:S02]  /*e6a0*/  IADD3 R8, R243, 0x20, RZ ;  /* 0x00000020f3087810 */ /* 0x000fe40007ffe0ff */
[----:B------:R-:W-:-:S02]  /*e6b0*/  @!P6 LEA.HI.X R7, R10, R4, R11, 0x2, P3 ;  /* 0x000000040a07e211 */ /* 0x000fc400018f140b */
[----:B------:R-:W-:Y:S02]  /*e6c0*/  SHF.R.S32.HI R14, RZ, 0x1f, R14 ;  /* 0x0000001fff0e7819 */ /* 0x000fe4000001140e */
[----:B------:R-:W-:Y:S01]  /*e6d0*/  ISETP.GE.AND P2, PT, R8, c[0x0][0x3c8], PT ;  /* 0x0000f20008007a0c */ /* 0x000fe20003f46270 */
[----:B------:R4:W-:Y:S01]  /*e6e0*/  @!P6 ST.E.64 [R6.64], R146 ;  /* 0x000000920600e985 */ /* 0x0009e2000c101b06 */
[C---:B------:R-:W-:Y:S02]  /*e6f0*/  IADD3 R10, R243.reuse, 0x18, RZ ;  /* 0x00000018f30a7810 */ /* 0x040fe40007ffe0ff */
[----:B------:R-:W-:Y:S02]  /*e700*/  IADD3 R11, R243, 0x28, RZ ;  /* 0x00000028f30b7810 */ /* 0x000fe40007ffe0ff */
[----:B------:R-:W-:Y:S02]  /*e710*/  SHF.R.S32.HI R10, RZ, 0x1f, R10 ;  /* 0x0000001fff0a7819 */ /* 0x000fe4000001140a */
[----:B------:R-:W-:-:S02]  /*e720*/  ISETP.GE.AND P6, PT, R11, c[0x0][0x3c8], PT ;  /* 0x0000f2000b007a0c */ /* 0x000fc40003fc6270 */
[C---:B------:R-:W-:Y:S02]  /*e730*/  IADD3 R15, R243.reuse, 0x40, RZ ;  /* 0x00000040f30f7810 */ /* 0x040fe40007ffe0ff */
[----:B------:R-:W-:-:S04]  /*e740*/  IADD3 R16, R243, 0x30, RZ ;  /* 0x00000030f3107810 */ /* 0x000fc80007ffe0ff */
[----:B------:R-:W-:Y:S02]  /*e750*/  SHF.R.S32.HI R16, RZ, 0x1f, R16 ;  /* 0x0000001fff107819 */ /* 0x000fe40000011410 */
[----:B-1----:R-:W-:-:S04]  /*e760*/  @!P1 LEA R2, P3, R13, R0, 0x2 ;  /* 0x000000000d029211 */ /* 0x002fc800078610ff */
[----:B------:R-:W-:Y:S02]  /*e770*/  @!P1 LEA.HI.X R3, R13, R4, R14, 0x2, P3 ;  /* 0x000000040d039211 */ /* 0x000fe400018f140e */
[C---:B------:R-:W-:Y:S02]  /*e780*/  IADD3 R14, R243.reuse, 0x30, RZ ;  /* 0x00000030f30e7810 */ /* 0x040fe40007ffe0ff */
[----:B------:R-:W-:Y:S01]  /*e790*/  IADD3 R13, R243, 0x28, RZ ;  /* 0x00000028f30d7810 */ /* 0x000fe20007ffe0ff */
[----:B------:R1:W-:Y:S01]  /*e7a0*/  @!P1 ST.E.64 [R2.64], R150 ;  /* 0x0000009602009985 */ /* 0x0003e2000c101b06 */
[C---:B----4-:R-:W-:Y:S02]  /*e7b0*/  @!P0 LEA R6, P3, R9.reuse, R0, 0x2 ;  /* 0x0000000009068211 */ /* 0x050fe400078610ff */
[----:B------:R-:W-:Y:S02]  /*e7c0*/  ISETP.GE.AND P1, PT, R14, c[0x0][0x3c8], PT ;  /* 0x0000f2000e007a0c */ /* 0x000fe40003f26270 */
[----:B------:R-:W-:-:S02]  /*e7d0*/  @!P0 LEA.HI.X R7, R9, R4, R10, 0x2, P3 ;  /* 0x0000000409078211 */ /* 0x000fc400018f140a */
[C---:B------:R-:W-:Y:S02]  /*e7e0*/  IADD3 R9, R243.reuse, 0x20, RZ ;  /* 0x00000020f3097810 */ /* 0x040fe40007ffe0ff */
[----:B------:R-:W-:Y:S01]  /*e7f0*/  IADD3 R10, R243, 0x38, RZ ;  /* 0x00000038f30a7810 */ /* 0x000fe20007ffe0ff */
[----:B------:R4:W-:Y:S01]  /*e800*/  @!P0 ST.E.64 [R6.64], R96 ;  /* 0x0000006006008985 */ /* 0x0009e2000c101b06 */
[----:B------:R-:W-:Y:S02]  /*e810*/  SHF.R.S32.HI R9, RZ, 0x1f, R9 ;  /* 0x0000001fff097819 */ /* 0x000fe40000011409 */
[----:B------:R-:W-:Y:S02]  /*e820*/  ISETP.GE.AND P0, PT, R10, c[0x0][0x3c8], PT ;  /* 0x0000f2000a007a0c */ /* 0x000fe40003f06270 */
[----:B------:R-:W-:Y:S02]  /*e830*/  SHF.R.S32.HI R13, RZ, 0x1f, R13 ;  /* 0x0000001fff0d7819 */ /* 0x000fe4000001140d */
[----:B-1----:R-:W-:-:S04]  /*e840*/  @!P2 LEA R2, P3, R8, R0, 0x2 ;  /* 0x000000000802a211 */ /* 0x002fc800078610ff */
[----:B------:R-:W-:Y:S02]  /*e850*/  @!P2 LEA.HI.X R3, R8, R4, R9, 0x2, P3 ;  /* 0x000000040803a211 */ /* 0x000fe400018f1409 */
[----:B------:R-:W-:-:S03]  /*e860*/  @!P6 LEA R8, P3, R11, R0, 0x2 ;  /* 0x000000000b08e211 */ /* 0x000fc600078610ff */
[----:B------:R1:W-:Y:S01]  /*e870*/  @!P2 ST.E.64 [R2.64], R102 ;  /* 0x000000660200a985 */ /* 0x0003e2000c101b06 */
[----:B------:R-:W-:Y:S02]  /*e880*/  @!P6 LEA.HI.X R9, R11, R4, R13, 0x2, P3 ;  /* 0x000000040b09e211 */ /* 0x000fe400018f140d */
[----:B------:R-:W-:Y:S02]  /*e890*/  ISETP.GE.AND P3, PT, R15, c[0x0][0x3c8], PT ;  /* 0x0000f2000f007a0c */ /* 0x000fe40003f66270 */
[----:B----4-:R-:W-:Y:S01]  /*e8a0*/  @!P1 LEA R6, P2, R14, R0, 0x2 ;  /* 0x000000000e069211 */ /* 0x010fe200078410ff */
[----:B------:R4:W-:Y:S01]  /*e8b0*/  @!P6 ST.E.64 [R8.64], R114 ;  /* 0x000000720800e985 */ /* 0x0009e2000c101b06 */
[C---:B------:R-:W-:Y:S02]  /*e8c0*/  IADD3 R11, R243.reuse, 0x38, RZ ;  /* 0x00000038f30b7810 */ /* 0x040fe40007ffe0ff */
[----:B------:R-:W-:Y:S02]  /*e8d0*/  IADD3 R13, R243, 0x48, RZ ;  /* 0x00000048f30d7810 */ /* 0x000fe40007ffe0ff */
[----:B------:R-:W-:-:S02]  /*e8e0*/  SHF.R.S32.HI R11, RZ, 0x1f, R11 ;  /* 0x0000001fff0b7819 */ /* 0x000fc4000001140b */
[----:B------:R-:W-:Y:S02]  /*e8f0*/  @!P1 LEA.HI.X R7, R14, R4, R16, 0x2, P2 ;  /* 0x000000040e079211 */ /* 0x000fe400010f1410 */
[----:B------:R-:W-:Y:S02]  /*e900*/  ISETP.GE.AND P2, PT, R13, c[0x0][0x3c8], PT ;  /* 0x0000f2000d007a0c */ /* 0x000fe40003f46270 */
[C---:B------:R-:W-:Y:S01]  /*e910*/  IADD3 R16, R243.reuse, 0x40, RZ ;  /* 0x00000040f3107810 */ /* 0x040fe20007ffe0ff */
[----:B------:R5:W-:Y:S01]  /*e920*/  @!P1 ST.E.64 [R6.64], R112 ;  /* 0x0000007006009985 */ /* 0x000be2000c101b06 */
[----:B------:R-:W-:Y:S02]  /*e930*/  IADD3 R14, R243, 0x50, RZ ;  /* 0x00000050f30e7810 */ /* 0x000fe40007ffe0ff */
[----:B------:R-:W-:Y:S02]  /*e940*/  SHF.R.S32.HI R16, RZ, 0x1f, R16 ;  /* 0x0000001fff107819 */ /* 0x000fe40000011410 */
[----:B------:R-:W-:-:S02]  /*e950*/  ISETP.GE.AND P1, PT, R14, c[0x0][0x3c8], PT ;  /* 0x0000f2000e007a0c */ /* 0x000fc40003f26270 */
[----:B-1----:R-:W-:-:S04]  /*e960*/  @!P0 LEA R2, P6, R10, R0, 0x2 ;  /* 0x000000000a028211 */ /* 0x002fc800078c10ff */
[----:B------:R-:W-:Y:S02]  /*e970*/  @!P0 LEA.HI.X R3, R10, R4, R11, 0x2, P6 ;  /* 0x000000040a038211 */ /* 0x000fe400030f140b */
[----:B------:R-:W-:-:S03]  /*e980*/  @!P3 LEA R10, P6, R15, R0, 0x2 ;  /* 0x000000000f0ab211 */ /* 0x000fc600078c10ff */
[----:B------:R1:W-:Y:S01]  /*e990*/  @!P0 ST.E.64 [R2.64], R122 ;  /* 0x0000007a02008985 */ /* 0x0003e2000c101b06 */
[----:B------:R-:W-:Y:S02]  /*e9a0*/  @!P3 LEA.HI.X R11, R15, R4, R16, 0x2, P6 ;  /* 0x000000040f0bb211 */ /* 0x000fe400030f1410 */
[----:B------:R-:W-:Y:S02]  /*e9b0*/  IADD3 R16, R243, 0x48, RZ ;  /* 0x00000048f3107810 */ /* 0x000fe40007ffe0ff */
[----:B------:R-:W-:Y:S01]  /*e9c0*/  ISETP.GE.AND P0, PT, R252, c[0x0][0x3c8], PT ;  /* 0x0000f200fc007a0c */ /* 0x000fe20003f06270 */
[----:B------:R2:W-:Y:S01]  /*e9d0*/  @!P3 ST.E.64 [R10.64], R158 ;  /* 0x0000009e0a00b985 */ /* 0x0005e2000c101b06 */
[----:B------:R-:W-:Y:S02]  /*e9e0*/  SHF.R.S32.HI R16, RZ, 0x1f, R16 ;  /* 0x0000001fff107819 */ /* 0x000fe40000011410 */
[----:B----4-:R-:W-:Y:S02]  /*e9f0*/  @!P2 LEA R8, P6, R13, R0, 0x2 ;  /* 0x000000000d08a211 */ /* 0x010fe400078c10ff */
[----:B------:R-:W-:-:S02]  /*ea00*/  IADD3 R15, R243, 0x50, RZ ;  /* 0x00000050f30f7810 */ /* 0x000fc40007ffe0ff */
[----:B------:R-:W-:Y:S02]  /*ea10*/  @!P2 LEA.HI.X R9, R13, R4, R16, 0x2, P6 ;  /* 0x000000040d09a211 */ /* 0x000fe400030f1410 */
[----:B------:R-:W-:Y:S02]  /*ea20*/  SHF.R.S32.HI R15, RZ, 0x1f, R15 ;  /* 0x0000001fff0f7819 */ /* 0x000fe4000001140f */
[C---:B-----5:R-:W-:Y:S01]  /*ea30*/  @!P1 LEA R6, P6, R14.reuse, R0, 0x2 ;  /* 0x000000000e069211 */ /* 0x060fe200078c10ff */
[----:B------:R2:W-:Y:S01]  /*ea40*/  @!P2 ST.E.64 [R8.64], R154 ;  /* 0x0000009a0800a985 */ /* 0x0005e2000c101b06 */
[----:B------:R-:W-:Y:S02]  /*ea50*/  SHF.R.S32.HI R13, RZ, 0x1f, R252 ;  /* 0x0000001fff0d7819 */ /* 0x000fe400000114fc */
[----:B------:R-:W-:-:S05]  /*ea60*/  @!P1 LEA.HI.X R7, R14, R4, R15, 0x2, P6 ;  /* 0x000000040e079211 */ /* 0x000fca00030f140f */
[----:B------:R2:W-:Y:S01]  /*ea70*/  @!P1 ST.E.64 [R6.64], R82 ;  /* 0x0000005206009985 */ /* 0x0005e2000c101b06 */
[----:B-1----:R-:W-:-:S04]  /*ea80*/  @!P0 LEA R2, P6, R252, R0, 0x2 ;  /* 0x00000000fc028211 */ /* 0x002fc800078c10ff */
[----:B------:R-:W-:-:S05]  /*ea90*/  @!P0 LEA.HI.X R3, R252, R4, R13, 0x2, P6 ;  /* 0x00000004fc038211 */ /* 0x000fca00030f140d */
[----:B------:R2:W-:Y:S04]  /*eaa0*/  @!P0 ST.E.64 [R2.64], R80 ;  /* 0x0000005002008985 */ /* 0x0005e8000c101b06 */
.L_x_1435:
[----:B------:R-:W-:Y:S05]  /*eab0*/  BSYNC B0 ;  /* 0x0000000000007941 */ /* 0x000fea0003800000 */
.L_x_1434:
[----:B------:R-:W-:Y:S05]  /*eac0*/  BRA.DIV ~URZ, `(.L_x_1436) ;  /* 0x000057e27f007947 */ /* 0x000fea000b800000 */
[----:B-1----:R1:W2:Y:S02]  /*ead0*/  SHFL.IDX PT, R4, R5, 0x2, 0x1c1f ;  /* 0x005c1f0005047f89 */ /* 0x0022a400000e0000 */
.L_x_1520:
[----:B------:R-:W-:Y:S05]  /*eae0*/  BRA.DIV ~URZ, `(.L_x_1437) ;  /* 0x000058327f007947 */ /* 0x000fea000b800000 */
[----:B----4-:R4:W1:Y:S02]  /*eaf0*/  SHFL.IDX PT, R0, R12, 0x2, 0x1c1f ;  /* 0x005c1f000c007f89 */ /* 0x01086400000e0000 */
.L_x_1521:
[----:B------:R-:W-:Y:S01]  /*eb00*/  BSSY B0, `(.L_x_1438) ;  /* 0x0000052000007945 */ /* 0x000fe20003800000 */
[----:B------:R-:W-:Y:S05]  /*eb10*/  @P4 BRA `(.L_x_1439) ;  /* 0x0000050000004947 */ /* 0x000fea0003800000 */
[C---:B--2---:R-:W-:Y:S02]  /*eb20*/  IADD3 R6, R243.reuse, 0x8, RZ ;  /* 0x00000008f3067810 */ /* 0x044fe40007ffe0ff */
[C---:B------:R-:W-:Y:S02]  /*eb30*/  ISETP.GE.AND P0, PT, R243.reuse, c[0x0][0x3c8], PT ;  /* 0x0000f200f3007a0c */ /* 0x040fe40003f06270 */
[----:B------:R-:W-:Y:S02]  /*eb40*/  ISETP.GE.AND P1, PT, R6, c[0x0][0x3c8], PT ;  /* 0x0000f20006007a0c */ /* 0x000fe40003f26270 */
[C---:B------:R-:W-:Y:S02]  /*eb50*/  IADD3 R16, R243.reuse, 0x10, RZ ;  /* 0x00000010f3107810 */ /* 0x040fe40007ffe0ff */
[C---:B------:R-:W-:Y:S02]  /*eb60*/  IADD3 R10, R243.reuse, 0x18, RZ ;  /* 0x00000018f30a7810 */ /* 0x040fe40007ffe0ff */
[----:B------:R-:W-:-:S02]  /*eb70*/  IADD3 R7, R243, 0x8, RZ ;  /* 0x00000008f3077810 */ /* 0x000fc40007ffe0ff */
[----:B------:R-:W-:Y:S02]  /*eb80*/  ISETP.GE.AND P2, PT, R16, c[0x0][0x3c8], PT ;  /* 0x0000f20010007a0c */ /* 0x000fe40003f46270 */
[----:B------:R-:W-:Y:S02]  /*eb90*/  SHF.R.S32.HI R11, RZ, 0x1f, R243 ;  /* 0x0000001fff0b7819 */ /* 0x000fe400000114f3 */
[-C--:B-1----:R-:W-:Y:S02]  /*eba0*/  @!P0 LEA R2, P6, R243, R0.reuse, 0x2 ;  /* 0x00000000f3028211 */ /* 0x082fe400078c10ff */
[----:B------:R-:W-:Y:S02]  /*ebb0*/  ISETP.GE.AND P4, PT, R10, c[0x0][0x3c8], PT ;  /* 0x0000f2000a007a0c */ /* 0x000fe40003f86270 */
[----:B------:R-:W-:Y:S02]  /*ebc0*/  SHF.R.S32.HI R7, RZ, 0x1f, R7 ;  /* 0x0000001fff077819 */ /* 0x000fe40000011407 */
[----:B------:R-:W-:-:S02]  /*ebd0*/  @!P1 LEA R8, P3, R6, R0, 0x2 ;  /* 0x0000000006089211 */ /* 0x000fc400078610ff */
[CC--:B------:R-:W-:Y:S02]  /*ebe0*/  @!P0 LEA.HI.X R3, R243.reuse, R4.reuse, R11, 0x2, P6 ;  /* 0x00000004f3038211 */ /* 0x0c0fe400030f140b */
[----:B------:R-:W-:Y:S02]  /*ebf0*/  @!P1 LEA.HI.X R9, R6, R4, R7, 0x2, P3 ;  /* 0x0000000406099211 */ /* 0x000fe400018f1407 */
[C---:B------:R-:W-:Y:S01]  /*ec00*/  IADD3 R13, R243.reuse, 0x20, RZ ;  /* 0x00000020f30d7810 */ /* 0x040fe20007ffe0ff */
[----:B------:R1:W-:Y:S01]  /*ec10*/  @!P0 ST.E.64 [R2.64], R36 ;  /* 0x0000002402008985 */ /* 0x0003e2000c101b06 */
[C---:B------:R-:W-:Y:S02]  /*ec20*/  IADD3 R14, R243.reuse, 0x28, RZ ;  /* 0x00000028f30e7810 */ /* 0x040fe40007ffe0ff */
[C---:B------:R-:W-:Y:S01]  /*ec30*/  IADD3 R17, R243.reuse, 0x10, RZ ;  /* 0x00000010f3117810 */ /* 0x040fe20007ffe0ff */
[----:B------:R2:W-:Y:S01]  /*ec40*/  @!P1 ST.E.64 [R8.64], R38 ;  /* 0x0000002608009985 */ /* 0x0005e2000c101b06 */
[----:B------:R-:W-:-:S02]  /*ec50*/  IADD3 R15, R243, 0x18, RZ ;  /* 0x00000018f30f7810 */ /* 0x000fc40007ffe0ff */
[----:B------:R-:W-:Y:S02]  /*ec60*/  ISETP.GE.AND P3, PT, R13, c[0x0][0x3c8], PT ;  /* 0x0000f2000d007a0c */ /* 0x000fe40003f66270 */
[----:B------:R-:W-:Y:S02]  /*ec70*/  ISETP.GE.AND P1, PT, R14, c[0x0][0x3c8], PT ;  /* 0x0000f2000e007a0c */ /* 0x000fe40003f26270 */
[----:B------:R-:W-:Y:S02]  /*ec80*/  @!P2 LEA R6, P0, R16, R0, 0x2 ;  /* 0x000000001006a211 */ /* 0x000fe400078010ff */
[----:B------:R-:W-:Y:S02]  /*ec90*/  SHF.R.S32.HI R17, RZ, 0x1f, R17 ;  /* 0x0000001fff117819 */ /* 0x000fe40000011411 */
[----:B------:R-:W-:Y:S02]  /*eca0*/  SHF.R.S32.HI R15, RZ, 0x1f, R15 ;  /* 0x0000001fff0f7819 */ /* 0x000fe4000001140f */
[----:B------:R-:W-:-:S02]  /*ecb0*/  IADD3 R11, R243, 0x30, RZ ;  /* 0x00000030f30b7810 */ /* 0x000fc40007ffe0ff */
[----:B------:R-:W-:Y:S02]  /*ecc0*/  @!P2 LEA.HI.X R7, R16, R4, R17, 0x2, P0 ;  /* 0x000000041007a211 */ /* 0x000fe400000f1411 */
[----:B------:R-:W-:Y:S02]  /*ecd0*/  ISETP.GE.AND P0, PT, R11, c[0x0][0x3c8], PT ;  /* 0x0000f2000b007a0c */ /* 0x000fe40003f06270 */
[C---:B------:R-:W-:Y:S01]  /*ece0*/  IADD3 R16, R243.reuse, 0x20, RZ ;  /* 0x00000020f3107810 */ /* 0x040fe20007ffe0ff */
[----:B------:R5:W-:Y:S01]  /*ecf0*/  @!P2 ST.E.64 [R6.64], R40 ;  /* 0x000000280600a985 */ /* 0x000be2000c101b06 */
[----:B------:R-:W-:Y:S02]  /*ed00*/  IADD3 R17, R243, 0x48, RZ ;  /* 0x00000048f3117810 */ /* 0x000fe40007ffe0ff */
[----:B------:R-:W-:Y:S02]  /*ed10*/  SHF.R.S32.HI R16, RZ, 0x1f, R16 ;  /* 0x0000001fff107819 */ /* 0x000fe40000011410 */
[----:B-1----:R-:W-:-:S02]  /*ed20*/  @!P4 LEA R2, P6, R10, R0, 0x2 ;  /* 0x000000000a02c211 */ /* 0x002fc400078c10ff */
[----:B------:R-:W-:Y:S02]  /*ed30*/  SHF.R.S32.HI R17, RZ, 0x1f, R17 ;  /* 0x0000001fff117819 */ /* 0x000fe40000011411 */
[----:B------:R-:W-:Y:S02]  /*ed40*/  @!P4 LEA.HI.X R3, R10, R4, R15, 0x2, P6 ;  /* 0x000000040a03c211 */ /* 0x000fe400030f140f */
[----:B------:R-:W-:Y:S02]  /*ed50*/  IADD3 R15, R243, 0x28, RZ ;  /* 0x00000028f30f7810 */ /* 0x000fe40007ffe0ff */
[----:B--2---:R-:W-:Y:S01]  /*ed60*/  @!P3 LEA R8, P2, R13, R0, 0x2 ;  /* 0x000000000d08b211 */ /* 0x004fe200078410ff */
[----:B------:R1:W-:Y:S01]  /*ed70*/  @!P4 ST.E.64 [R2.64], R42 ;  /* 0x0000002a0200c985 */ /* 0x0003e2000c101b06 */
[----:B------:R-:W-:Y:S02]  /*ed80*/  SHF.R.S32.HI R15, RZ, 0x1f, R15 ;  /* 0x0000001fff0f7819 */ /* 0x000fe4000001140f */
[----:B------:R-:W-:-:S02]  /*ed90*/  IADD3 R10, R243, 0x38, RZ ;  /* 0x00000038f30a7810 */ /* 0x000fc40007ffe0ff */
[----:B------:R-:W-:Y:S02]  /*eda0*/  @!P3 LEA.HI.X R9, R13, R4, R16, 0x2, P2 ;  /* 0x000000040d09b211 */ /* 0x000fe400010f1410 */
[----:B------:R-:W-:Y:S02]  /*edb0*/  ISETP.GE.AND P4, PT, R10, c[0x0][0x3c8], PT ;  /* 0x0000f2000a007a0c */ /* 0x000fe40003f86270 */
[C---:B------:R-:W-:Y:S01]  /*edc0*/  IADD3 R13, R243.reuse, 0x40, RZ ;  /* 0x00000040f30d7810 */ /* 0x040fe20007ffe0ff */
[----:B------:R-:W-:Y:S01]  /*edd0*/  @!P3 ST.E.64 [R8.64], R66 ;  /* 0x000000420800b985 */ /* 0x000fe2000c101b06 */
[----:B------:R-:W-:Y:S02]  /*ede0*/  IADD3 R16, R243, 0x48, RZ ;  /* 0x00000048f3107810 */ /* 0x000fe40007ffe0ff */
[----:B------:R-:W-:Y:S02]  /*edf0*/  ISETP.GE.AND P3, PT, R13, c[0x0][0x3c8], PT ;  /* 0x0000f2000d007a0c */ /* 0x000fe40003f66270 */
[----:B-----5:R-:W-:-:S02]  /*ee00*/  @!P0 LEA R6, P2, R11, R0, 0x2 ;  /* 0x000000000b068211 */ /* 0x020fc400078410ff */
        /* <DEDUP_REMOVED lines=9> */
[----:B------:R-:W-:Y:S01]  /*eea0*/  ISETP.GE.AND P2, PT, R16, c[0x0][0x3c8], PT ;  /* 0x0000f20010007a0c */ /* 0x000fe20003f46270 */
[----:B------:R2:W-:Y:S01]  /*eeb0*/  @!P0 ST.E.64 [R6.64], R48 ;  /* 0x0000003006008985 */ /* 0x0005e2000c101b06 */
[----:B------:R-:W-:Y:S02]  /*eec0*/  SHF.R.S32.HI R11, RZ, 0x1f, R11 ;  /* 0x0000001fff0b7819 */ /* 0x000fe4000001140b */
[----:B------:R-:W-:Y:S02]  /*eed0*/  IADD3 R15, R243, 0x40, RZ ;  /* 0x00000040f30f7810 */ /* 0x000fe40007ffe0ff */
[----:B------:R-:W-:Y:S02]  /*eee0*/  ISETP.GE.AND P0, PT, R252, c[0x0][0x3c8], PT ;  /* 0x0000f200fc007a0c */ /* 0x000fe40003f06270 */
[----:B------:R-:W-:-:S02]  /*eef0*/  SHF.R.S32.HI R15, RZ, 0x1f, R15 ;  /* 0x0000001fff0f7819 */ /* 0x000fc4000001140f */
[----:B-1----:R-:W-:-:S04]  /*ef00*/  @!P4 LEA R2, P6, R10, R0, 0x2 ;  /* 0x000000000a02c211 */ /* 0x002fc800078c10ff */
[----:B------:R-:W-:Y:S02]  /*ef10*/  @!P4 LEA.HI.X R3, R10, R4, R11, 0x2, P6 ;  /* 0x000000040a03c211 */ /* 0x000fe400030f140b */
[----:B------:R-:W-:-:S03]  /*ef20*/  @!P3 LEA R10, P6, R13, R0, 0x2 ;  /* 0x000000000d0ab211 */ /* 0x000fc600078c10ff */
[----:B------:R1:W-:Y:S01]  /*ef30*/  @!P4 ST.E.64 [R2.64], R52 ;  /* 0x000000340200c985 */ /* 0x0003e2000c101b06 */
[----:B------:R-:W-:Y:S02]  /*ef40*/  @!P3 LEA.HI.X R11, R13, R4, R15, 0x2, P6 ;  /* 0x000000040d0bb211 */ /* 0x000fe400030f140f */
[-C--:B------:R-:W-:Y:S02]  /*ef50*/  @!P2 LEA R8, P4, R16, R0.reuse, 0x2 ;  /* 0x000000001008a211 */ /* 0x080fe400078810ff */
[----:B------:R-:W-:Y:S01]  /*ef60*/  IADD3 R15, R243, 0x50, RZ ;  /* 0x00000050f30f7810 */ /* 0x000fe20007ffe0ff */
[----:B------:R3:W-:Y:S01]  /*ef70*/  @!P3 ST.E.64 [R10.64], R72 ;  /* 0x000000480a00b985 */ /* 0x0007e2000c101b06 */
[----:B--2---:R-:W-:Y:S02]  /*ef80*/  @!P1 LEA R6, P6, R14, R0, 0x2 ;  /* 0x000000000e069211 */ /* 0x004fe400078c10ff */
[----:B------:R-:W-:Y:S02]  /*ef90*/  SHF.R.S32.HI R15, RZ, 0x1f, R15 ;  /* 0x0000001fff0f7819 */ /* 0x000fe4000001140f */
[----:B------:R-:W-:-:S02]  /*efa0*/  @!P2 LEA.HI.X R9, R16, R4, R17, 0x2, P4 ;  /* 0x000000041009a211 */ /* 0x000fc400020f1411 */
[----:B------:R-:W-:Y:S02]  /*efb0*/  SHF.R.S32.HI R13, RZ, 0x1f, R252 ;  /* 0x0000001fff0d7819 */ /* 0x000fe400000114fc */
[----:B------:R-:W-:Y:S01]  /*efc0*/  @!P1 LEA.HI.X R7, R14, R4, R15, 0x2, P6 ;  /* 0x000000040e079211 */ /* 0x000fe200030f140f */
[----:B------:R3:W-:Y:S04]  /*efd0*/  @!P2 ST.E.64 [R8.64], R68 ;  /* 0x000000440800a985 */ /* 0x0007e8000c101b06 */
[----:B------:R3:W-:Y:S01]  /*efe0*/  @!P1 ST.E.64 [R6.64], R56 ;  /* 0x0000003806009985 */ /* 0x0007e2000c101b06 */
[----:B-1----:R-:W-:-:S04]  /*eff0*/  @!P0 LEA R2, P4, R252, R0, 0x2 ;  /* 0x00000000fc028211 */ /* 0x002fc800078810ff */
[----:B------:R-:W-:-:S05]  /*f000*/  @!P0 LEA.HI.X R3, R252, R4, R13, 0x2, P4 ;  /* 0x00000004fc038211 */ /* 0x000fca00020f140d */
[----:B------:R3:W-:Y:S04]  /*f010*/  @!P0 ST.E.64 [R2.64], R28 ;  /* 0x0000001c02008985 */ /* 0x0007e8000c101b06 */
.L_x_1439:
[----:B------:R-:W-:Y:S05]  /*f020*/  BSYNC B0 ;  /* 0x0000000000007941 */ /* 0x000fea0003800000 */
.L_x_1438:
[----:B------:R-:W-:Y:S05]  /*f030*/  BRA.DIV ~URZ, `(.L_x_1440) ;  /* 0x000053527f007947 */ /* 0x000fea000b800000 */
[----:B--2---:R2:W3:Y:S04]  /*f040*/  SHFL.IDX PT, R4, R5, 0x3, 0x1c1f ;  /* 0x007c1f0005047f89 */ /* 0x0044e800000e0000 */
[----:B-1----:R2:W1:Y:S02]  /*f050*/  SHFL.IDX PT, R0, R12, 0x3, 0x1c1f ;  /* 0x007c1f000c007f89 */ /* 0x00246400000e0000 */
.L_x_1522:
[----:B------:R-:W-:Y:S05]  /*f060*/  @P5 BRA `(.L_x_1428) ;  /* 0x000011f000005947 */ /* 0x000fea0003800000 */
[C---:B---3--:R-:W-:Y:S02]  /*f070*/  IADD3 R8, R243.reuse, 0x8, RZ ;  /* 0x00000008f3087810 */ /* 0x048fe40007ffe0ff */
[C---:B------:R-:W-:Y:S02]  /*f080*/  ISETP.GE.AND P4, PT, R243.reuse, c[0x0][0x3c8], PT ;  /* 0x0000f200f3007a0c */ /* 0x040fe40003f86270 */
[----:B------:R-:W-:Y:S02]  /*f090*/  ISETP.GE.AND P3, PT, R8, c[0x0][0x3c8], PT ;  /* 0x0000f20008007a0c */ /* 0x000fe40003f66270 */
[----:B------:R-:W-:-:S02]  /*f0a0*/  IADD3 R15, R243, 0x10, RZ ;  /* 0x00000010f30f7810 */ /* 0x000fc40007ffe0ff */
[C---:B--2-4-:R-:W-:Y:S02]  /*f0b0*/  IADD3 R12, R243.reuse, 0x18, RZ ;  /* 0x00000018f30c7810 */ /* 0x054fe40007ffe0ff */
[----:B------:R-:W-:Y:S02]  /*f0c0*/  IADD3 R5, R243, 0x20, RZ ;  /* 0x00000020f3057810 */ /* 0x000fe40007ffe0ff */
[----:B------:R-:W-:Y:S02]  /*f0d0*/  ISETP.GE.AND P2, PT, R15, c[0x0][0x3c8], PT ;  /* 0x0000f2000f007a0c */ /* 0x000fe40003f46270 */
[----:B------:R-:W-:Y:S02]  /*f0e0*/  ISETP.GE.AND P1, PT, R12, c[0x0][0x3c8], PT ;  /* 0x0000f2000c007a0c */ /* 0x000fe40003f26270 */
[C---:B------:R-:W-:Y:S02]  /*f0f0*/  IADD3 R9, R243.reuse, 0x8, RZ ;  /* 0x00000008f3097810 */ /* 0x040fe40007ffe0ff */
[----:B-1----:R-:W-:-:S02]  /*f100*/  @!P4 LEA R6, P6, R243, R0, 0x2 ;  /* 0x00000000f306c211 */ /* 0x002fc400078c10ff */
[----:B------:R-:W-:Y:S02]  /*f110*/  SHF.R.S32.HI R10, RZ, 0x1f, R243 ;  /* 0x0000001fff0a7819 */ /* 0x000fe400000114f3 */
[----:B------:R-:W-:Y:S02]  /*f120*/  ISETP.GE.AND P0, PT, R5, c[0x0][0x3c8], PT ;  /* 0x0000f20005007a0c */ /* 0x000fe40003f06270 */
[----:B------:R-:W-:Y:S02]  /*f130*/  SHF.R.S32.HI R9, RZ, 0x1f, R9 ;  /* 0x0000001fff097819 */ /* 0x000fe40000011409 */
[----:B------:R-:W-:Y:S02]  /*f140*/  @!P3 LEA R2, P5, R8, R0, 0x2 ;  /* 0x000000000802b211 */ /* 0x000fe400078a10ff */
[C---:B------:R-:W-:Y:S02]  /*f150*/  @!P4 LEA.HI.X R7, R243.reuse, R4, R10, 0x2, P6 ;  /* 0x00000004f307c211 */ /* 0x040fe400030f140a */
[----:B------:R-:W-:-:S02]  /*f160*/  IADD3 R14, R243, 0x28, RZ ;  /* 0x00000028f30e7810 */ /* 0x000fc40007ffe0ff */
[C---:B------:R-:W-:Y:S01]  /*f170*/  IADD3 R16, R243.reuse, 0x10, RZ ;  /* 0x00000010f3107810 */ /* 0x040fe20007ffe0ff */
[----:B------:R1:W-:Y:S01]  /*f180*/  @!P4 ST.E.64 [R6.64], R60 ;  /* 0x0000003c0600c985 */ /* 0x0003e2000c101b06 */
[----:B------:R-:W-:Y:S02]  /*f190*/  @!P3 LEA.HI.X R3, R8, R4, R9, 0x2, P5 ;  /* 0x000000040803b211 */ /* 0x000fe400028f1409 */
[C---:B------:R-:W-:Y:S02]  /*f1a0*/  IADD3 R13, R243.reuse, 0x18, RZ ;  /* 0x00000018f30d7810 */ /* 0x040fe40007ffe0ff */
[----:B------:R-:W-:Y:S01]  /*f1b0*/  IADD3 R11, R243, 0x20, RZ ;  /* 0x00000020f30b7810 */ /* 0x000fe20007ffe0ff */
[----:B------:R2:W-:Y:S01]  /*f1c0*/  @!P3 ST.E.64 [R2.64], R34 ;  /* 0x000000220200b985 */ /* 0x0005e2000c101b06 */
[----:B------:R-:W-:Y:S02]  /*f1d0*/  @!P2 LEA R8, P5, R15, R0, 0x2 ;  /* 0x000000000f08a211 */ /* 0x000fe400078a10ff */
[----:B------:R-:W-:-:S02]  /*f1e0*/  ISETP.GE.AND P4, PT, R14, c[0x0][0x3c8], PT ;  /* 0x0000f2000e007a0c */ /* 0x000fc40003f86270 */
[----:B------:R-:W-:Y:S02]  /*f1f0*/  SHF.R.S32.HI R16, RZ, 0x1f, R16 ;  /* 0x0000001fff107819 */ /* 0x000fe40000011410 */
[----:B------:R-:W-:Y:S02]  /*f200*/  IADD3 R10, R243, 0x30, RZ ;  /* 0x00000030f30a7810 */ /* 0x000fe40007ffe0ff */
[----:B------:R-:W-:Y:S02]  /*f210*/  SHF.R.S32.HI R13, RZ, 0x1f, R13 ;  /* 0x0000001fff0d7819 */ /* 0x000fe4000001140d */
[----:B------:R-:W-:Y:S02]  /*f220*/  SHF.R.S32.HI R11, RZ, 0x1f, R11 ;  /* 0x0000001fff0b7819 */ /* 0x000fe4000001140b */
[----:B------:R-:W-:Y:S02]  /*f230*/  @!P2 LEA.HI.X R9, R15, R4, R16, 0x2, P5 ;  /* 0x000000040f09a211 */ /* 0x000fe400028f1410 */
[----:B------:R-:W-:-:S02]  /*f240*/  ISETP.GE.AND P5, PT, R10, c[0x0][0x3c8], PT ;  /* 0x0000f2000a007a0c */ /* 0x000fc40003fa6270 */
[C---:B------:R-:W-:Y:S01]  /*f250*/  IADD3 R16, R243.reuse, 0x28, RZ ;  /* 0x00000028f3107810 */ /* 0x040fe20007ffe0ff */
[----:B------:R-:W-:Y:S01]  /*f260*/  @!P2 ST.E.64 [R8.64], R70 ;  /* 0x000000460800a985 */ /* 0x000fe2000c101b06 */
[----:B------:R-:W-:Y:S02]  /*f270*/  IADD3 R15, R243, 0x40, RZ ;  /* 0x00000040f30f7810 */ /* 0x000fe40007ffe0ff */
[----:B------:R-:W-:Y:S02]  /*f280*/  SHF.R.S32.HI R16, RZ, 0x1f, R16 ;  /* 0x0000001fff107819 */ /* 0x000fe40000011410 */
[C---:B-1----:R-:W-:Y:S02]  /*f290*/  @!P1 LEA R6, P6, R12.reuse, R0, 0x2 ;  /* 0x000000000c069211 */ /* 0x042fe400078c10ff */
[----:B------:R-:W-:Y:S02]  /*f2a0*/  ISETP.GE.AND P2, PT, R15, c[0x0][0x3c8], PT ;  /* 0x0000f2000f007a0c */ /* 0x000fe40003f46270 */
[----:B------:R-:W-:-:S02]  /*f2b0*/  @!P1 LEA.HI.X R7, R12, R4, R13, 0x2, P6 ;  /* 0x000000040c079211 */ /* 0x000fc400030f140d */
[----:B--2---:R-:W-:Y:S02]  /*f2c0*/  @!P0 LEA R2, P3, R5, R0, 0x2 ;  /* 0x0000000005028211 */ /* 0x004fe400078610ff */
[----:B------:R-:W-:Y:S01]  /*f2d0*/  IADD3 R12, R243, 0x38, RZ ;  /* 0x00000038f30c7810 */ /* 0x000fe20007ffe0ff */
[----:B------:R1:W-:Y:S01]  /*f2e0*/  @!P1 ST.E.64 [R6.64], R64 ;  /* 0x0000004006009985 */ /* 0x0003e2000c101b06 */
[----:B------:R-:W-:Y:S02]  /*f2f0*/  @!P0 LEA.HI.X R3, R5, R4, R11, 0x2, P3 ;  /* 0x0000000405038211 */ /* 0x000fe400018f140b */
[----:B------:R-:W-:Y:S02]  /*f300*/  ISETP.GE.AND P3, PT, R12, c[0x0][0x3c8], PT ;  /* 0x0000f2000c007a0c */ /* 0x000fe40003f66270 */
[C---:B------:R-:W-:Y:S01]  /*f310*/  IADD3 R11, R243.reuse, 0x30, RZ ;  /* 0x00000030f30b7810 */ /* 0x040fe20007ffe0ff */
[----:B------:R2:W-:Y:S01]  /*f320*/  @!P0 ST.E.64 [R2.64], R30 ;  /* 0x0000001e02008985 */ /* 0x0005e2000c101b06 */
[----:B------:R-:W-:-:S02]  /*f330*/  IADD3 R13, R243, 0x48, RZ ;  /* 0x00000048f30d7810 */ /* 0x000fc40007ffe0ff */
[----:B------:R-:W-:Y:S02]  /*f340*/  IADD3 R5, R243, 0x50, RZ ;  /* 0x00000050f3057810 */ /* 0x000fe40007ffe0ff */
[----:B------:R-:W-:Y:S02]  /*f350*/  SHF.R.S32.HI R11, RZ, 0x1f, R11 ;  /* 0x0000001fff0b7819 */ /* 0x000fe4000001140b */
[----:B------:R-:W-:Y:S02]  /*f360*/  ISETP.GE.AND P1, PT, R13, c[0x0][0x3c8], PT ;  /* 0x0000f2000d007a0c */ /* 0x000fe40003f26270 */
[----:B-1----:R-:W-:-:S04]  /*f370*/  @!P4 LEA R6, P0, R14, R0, 0x2 ;  /* 0x000000000e06c211 */ /* 0x002fc800078010ff */
[----:B------:R-:W-:Y:S02]  /*f380*/  @!P4 LEA.HI.X R7, R14, R4, R16, 0x2, P0 ;  /* 0x000000040e07c211 */ /* 0x000fe400000f1410 */
[C---:B--2---:R-:W-:Y:S02]  /*f390*/  @!P5 LEA R2, P6, R10.reuse, R0, 0x2 ;  /* 0x000000000a02d211 */ /* 0x044fe400078c10ff */
[----:B------:R-:W-:Y:S01]  /*f3a0*/  IADD3 R14, R243, 0x38, RZ ;  /* 0x00000038f30e7810 */ /* 0x000fe20007ffe0ff */
[----:B------:R1:W-:Y:S01]  /*f3b0*/  @!P4 ST.E.64 [R6.64], R46 ;  /* 0x0000002e0600c985 */ /* 0x0003e2000c101b06 */
[----:B------:R-:W-:Y:S02]  /*f3c0*/  ISETP.GE.AND P0, PT, R5, c[0x0][0x3c8], PT ;  /* 0x0000f20005007a0c */ /* 0x000fe40003f06270 */
[----:B------:R-:W-:Y:S02]  /*f3d0*/  @!P5 LEA.HI.X R3, R10, R4, R11, 0x2, P6 ;  /* 0x000000040a03d211 */ /* 0x000fe400030f140b */
[----:B------:R-:W-:-:S02]  /*f3e0*/  @!P3 LEA R10, P4, R12, R0, 0x2 ;  /* 0x000000000c0ab211 */ /* 0x000fc400078810ff */
[----:B------:R-:W-:Y:S01]  /*f3f0*/  SHF.R.S32.HI R14, RZ, 0x1f, R14 ;  /* 0x0000001fff0e7819 */ /* 0x000fe2000001140e */
[----:B------:R2:W-:Y:S01]  /*f400*/  @!P5 ST.E.64 [R2.64], R50 ;  /* 0x000000320200d985 */ /* 0x0005e2000c101b06 */
[C---:B------:R-:W-:Y:S02]  /*f410*/  IADD3 R16, R243.reuse, 0x40, RZ ;  /* 0x00000040f3107810 */ /* 0x040fe40007ffe0ff */
[----:B------:R-:W-:Y:S02]  /*f420*/  @!P3 LEA.HI.X R11, R12, R4, R14, 0x2, P4 ;  /* 0x000000040c0bb211 */ /* 0x000fe400020f140e */
[C---:B------:R-:W-:Y:S02]  /*f430*/  IADD3 R14, R243.reuse, 0x48, RZ ;  /* 0x00000048f30e7810 */ /* 0x040fe40007ffe0ff */
[----:B------:R-:W-:Y:S01]  /*f440*/  IADD3 R12, R243, 0x50, RZ ;  /* 0x00000050f30c7810 */ /* 0x000fe20007ffe0ff */
[----:B------:R3:W-:Y:S01]  /*f450*/  @!P3 ST.E.64 [R10.64], R62 ;  /* 0x0000003e0a00b985 */ /* 0x0007e2000c101b06 */
[----:B------:R-:W-:-:S02]  /*f460*/  @!P2 LEA R8, P6, R15, R0, 0x2 ;  /* 0x000000000f08a211 */ /* 0x000fc400078c10ff */
[----:B------:R-:W-:Y:S02]  /*f470*/  SHF.R.S32.HI R16, RZ, 0x1f, R16 ;  /* 0x0000001fff107819 */ /* 0x000fe40000011410 */
[----:B------:R-:W-:Y:S02]  /*f480*/  SHF.R.S32.HI R14, RZ, 0x1f, R14 ;  /* 0x0000001fff0e7819 */ /* 0x000fe4000001140e */
[----:B------:R-:W-:Y:S02]  /*f490*/  SHF.R.S32.HI R12, RZ, 0x1f, R12 ;  /* 0x0000001fff0c7819 */ /* 0x000fe4000001140c */
[----:B------:R-:W-:Y:S02]  /*f4a0*/  @!P2 LEA.HI.X R9, R15, R4, R16, 0x2, P6 ;  /* 0x000000040f09a211 */ /* 0x000fe400030f1410 */
[----:B-1----:R-:W-:-:S03]  /*f4b0*/  @!P1 LEA R6, P5, R13, R0, 0x2 ;  /* 0x000000000d069211 */ /* 0x002fc600078a10ff */
[----:B------:R3:W-:Y:S01]  /*f4c0*/  @!P2 ST.E.64 [R8.64], R58 ;  /* 0x0000003a0800a985 */ /* 0x0007e2000c101b06 */
[----:B------:R-:W-:Y:S02]  /*f4d0*/  @!P1 LEA.HI.X R7, R13, R4, R14, 0x2, P5 ;  /* 0x000000040d079211 */ /* 0x000fe400028f140e */
[----:B--2---:R-:W-:-:S03]  /*f4e0*/  @!P0 LEA R2, P4, R5, R0, 0x2 ;  /* 0x0000000005028211 */ /* 0x004fc600078810ff */
[----:B------:R3:W-:Y:S01]  /*f4f0*/  @!P1 ST.E.64 [R6.64], R54 ;  /* 0x0000003606009985 */ /* 0x0007e2000c101b06 */
[----:B------:R-:W-:-:S05]  /*f500*/  @!P0 LEA.HI.X R3, R5, R4, R12, 0x2, P4 ;  /* 0x0000000405038211 */ /* 0x000fca00020f140c */
        /* <DEDUP_REMOVED lines=8> */
.L_x_1413:
        /* <DEDUP_REMOVED lines=22> */
.L_x_1441:
        /* <DEDUP_REMOVED lines=57> */
.L_x_1443:
[----:B------:R-:W-:Y:S05]  /*fa80*/  BSYNC B0 ;  /* 0x0000000000007941 */ /* 0x000fea0003800000 */
.L_x_1442:
[----:B------:R-:W-:-:S13]  /*fa90*/  ISETP.GT.AND P0, PT, R19, 0x1, PT ;  /* 0x000000011300780c */ /* 0x000fda0003f04270 */
[----:B------:R-:W-:Y:S05]  /*faa0*/  @P0 BRA `(.L_x_1428) ;  /* 0x000007b000000947 */ /* 0x000fea0003800000 */
[----:B------:R-:W-:Y:S01]  /*fab0*/  MOV R2, c[0x0][0x4e8] ;  /* 0x00013a0000027a02 */ /* 0x000fe20000000f00 */
[----:B-1----:R-:W-:Y:S01]  /*fac0*/  IMAD R0, R18, c[0x0][0x3a0], RZ ;  /* 0x0000e80012007a24 */ /* 0x002fe200078e02ff */
[----:B------:R-:W-:Y:S01]  /*fad0*/  IADD3 R4, R224, R242, RZ ;  /* 0x000000f2e0047210 */ /* 0x000fe20007ffe0ff */
[----:B------:R-:W-:Y:S01]  /*fae0*/  IMAD R5, R21, c[0x0][0x3f0], RZ ;  /* 0x0000fc0015057a24 */ /* 0x000fe200078e02ff */
[----:B------:R-:W-:Y:S01]  /*faf0*/  ISETP.NE.AND P0, PT, R2, 0x1, PT ;  /* 0x000000010200780c */ /* 0x000fe20003f05270 */
[----:B------:R-:W-:-:S04]  /*fb00*/  IMAD.WIDE.U32 R2, R6, c[0x0][0x3a0], RZ ;  /* 0x0000e80006027a25 */ /* 0x000fc800078e00ff */
        /* <DEDUP_REMOVED lines=26> */
.L_x_1523:
[----:B------:R-:W-:Y:S05]  /*fcb0*/  BRA.DIV ~URZ, `(.L_x_1445) ;  /* 0x000048127f007947 */ /* 0x000fea000b800000 */
[----:B------:R3:W4:Y:S02]  /*fcc0*/  SHFL.IDX PT, R0, R12, RZ, 0x1c1f ;  /* 0x001c1fff0c007589 */ /* 0x00072400000e0000 */
.L_x_1524:
        /* <DEDUP_REMOVED lines=17> */
[----:B------:R2:W-:Y:S04]  /*fde0*/  @!P2 ST.E.128 [R8.64], RZ ;  /* 0x000000ff0800a985 */ /* 0x0005e8000c101d06 */
[----:B------:R2:W-:Y:S04]  /*fdf0*/  @!P1 ST.E.128 [R6.64], RZ ;  /* 0x000000ff06009985 */ /* 0x0005e8000c101d06 */
[----:B------:R2:W-:Y:S02]  /*fe00*/  @!P0 ST.E.128 [R2.64], RZ ;  /* 0x000000ff02008985 */ /* 0x0005e4000c101d06 */
.L_x_1447:
[----:B------:R-:W-:Y:S05]  /*fe10*/  BSYNC B0 ;  /* 0x0000000000007941 */ /* 0x000fea0003800000 */
.L_x_1446:
[----:B------:R-:W-:Y:S05]  /*fe20*/  BRA.DIV ~URZ, `(.L_x_1448) ;  /* 0x000047127f007947 */ /* 0x000fea000b800000 */
[----:B--2---:R2:W1:Y:S04]  /*fe30*/  SHFL.IDX PT, R4, R5, 0x1, 0x1c1f ;  /* 0x003c1f0005047f89 */ /* 0x00446800000e0000 */
[----:B----4-:R2:W4:Y:S02]  /*fe40*/  SHFL.IDX PT, R0, R12, 0x1, 0x1c1f ;  /* 0x003c1f000c007f89 */ /* 0x01052400000e0000 */
.L_x_1525:
        /* <DEDUP_REMOVED lines=16> */
[----:B------:R1:W-:Y:S04]  /*ff50*/  @!P2 ST.E.128 [R8.64], RZ ;  /* 0x000000ff0800a985 */ /* 0x0003e8000c101d06 */
[----:B------:R1:W-:Y:S04]  /*ff60*/  @!P1 ST.E.128 [R6.64], RZ ;  /* 0x000000ff06009985 */ /* 0x0003e8000c101d06 */
[----:B------:R1:W-:Y:S02]  /*ff70*/  @!P0 ST.E.128 [R2.64], RZ ;  /* 0x000000ff02008985 */ /* 0x0003e4000c101d06 */
.L_x_1450:
[----:B------:R-:W-:Y:S05]  /*ff80*/  BSYNC B0 ;  /* 0x0000000000007941 */ /* 0x000fea0003800000 */
.L_x_1449:
[----:B------:R-:W-:Y:S05]  /*ff90*/  BRA.DIV ~URZ, `(.L_x_1451) ;  /* 0x000046727f007947 */ /* 0x000fea000b800000 */
[----:B-1----:R1:W2:Y:S02]  /*ffa0*/  SHFL.IDX PT, R4, R5, 0x2, 0x1c1f ;  /* 0x005c1f0005047f89 */ /* 0x0022a400000e0000 */
.L_x_1526:
[----:B------:R-:W-:Y:S05]  /*ffb0*/  BRA.DIV ~URZ, `(.L_x_1452) ;  /* 0x000046c27f007947 */ /* 0x000fea000b800000 */
[----:B----4-:R4:W1:Y:S02]  /*ffc0*/  SHFL.IDX PT, R0, R12, 0x2, 0x1c1f ;  /* 0x005c1f000c007f89 */ /* 0x01086400000e0000 */
.L_x_1527:
        /* <DEDUP_REMOVED lines=19> */
.L_x_1454:
[----:B------:R-:W-:Y:S05]  /*10100*/  BSYNC B0 ;  /* 0x0000000000007941 */ /* 0x000fea0003800000 */
.L_x_1453:
[----:B------:R-:W-:Y:S05]  /*10110*/  BRA.DIV ~URZ, `(.L_x_1455) ;  /* 0x000045d27f007947 */ /* 0x000fea000b800000 */
[----:B--2---:R2:W3:Y:S04]  /*10120*/  SHFL.IDX PT, R4, R5, 0x3, 0x1c1f ;  /* 0x007c1f0005047f89 */ /* 0x0044e800000e0000 */
[----:B-1----:R2:W1:Y:S02]  /*10130*/  SHFL.IDX PT, R0, R12, 0x3, 0x1c1f ;  /* 0x007c1f000c007f89 */ /* 0x00246400000e0000 */
.L_x_1528:
        /* <DEDUP_REMOVED lines=10> */
[CC--:B------:R-:W-:Y:S02]  /*101e0*/  @!P1 LEA R6, P4, R225.reuse, R0.reuse, 0x1 ;  /* 0x00000000e1069211 */ /* 0x0c0fe400078808ff */
[----:B------:R-:W-:Y:S02]  /*101f0*/  @!P0 LEA R2, P3, R226, R0, 0x1 ;  /* 0x00000000e2028211 */ /* 0x000fe400078608ff */
[-C--:B------:R-:W-:Y:S02]  /*10200*/  @!P2 LEA.HI.X R9, R202, R4.reuse, R13, 0x1, P5 ;  /* 0x00000004ca09a211 */ /* 0x080fe400028f0c0d */
[-C--:B------:R-:W-:Y:S02]  /*10210*/  @!P1 LEA.HI.X R7, R225, R4.reuse, R12, 0x1, P4 ;  /* 0x00000004e1079211 */ /* 0x080fe400020f0c0c */
[----:B------:R-:W-:Y:S01]  /*10220*/  @!P0 LEA.HI.X R3, R226, R4, R5, 0x1, P3 ;  /* 0x00000004e2038211 */ /* 0x000fe200018f0c05 */
[----:B------:R1:W-:Y:S04]  /*10230*/  @!P2 ST.E.128 [R8.64], RZ ;  /* 0x000000ff0800a985 */ /* 0x0003e8000c101d06 */
[----:B------:R1:W-:Y:S04]  /*10240*/  @!P1 ST.E.128 [R6.64], RZ ;  /* 0x000000ff06009985 */ /* 0x0003e8000c101d06 */
[----:B------:R1:W-:Y:S02]  /*10250*/  @!P0 ST.E.128 [R2.64], RZ ;  /* 0x000000ff02008985 */ /* 0x0003e4000c101d06 */
.L_x_1428:
[----:B------:R-:W-:Y:S05]  /*10260*/  BSYNC B1 ;  /* 0x0000000000017941 */ /* 0x000fea0003800000 */
.L_x_1412:
        /* <DEDUP_REMOVED lines=9> */
[----:B--2-4-:R-:W-:-:S04]  /*10300*/  LOP3.LUT R12, R0, 0x1f, RZ, 0xc0, !PT ;  /* 0x0000001f000c7812 */ /* 0x014fc800078ec0ff */
[----:B------:R-:W-:Y:S01]  /*10310*/  ISETP.NE.AND P5, PT, R12, 0x1f, PT ;  /* 0x0000001f0c00780c */ /* 0x000fe20003fa5270 */
[----:B------:R-:W-:Y:S10]  /*10320*/  BRA.DIV ~URZ, `(.L_x_1457) ;  /* 0x000044927f007947 */ /* 0x000ff4000b800000 */
[----:B------:R2:W3:Y:S02]  /*10330*/  SHFL.IDX PT, R9, R74, RZ, 0x1f ;  /* 0x00001fff4a097589 */ /* 0x0004e400000e0000 */
.L_x_1529:
[----:B------:R-:W-:Y:S05]  /*10340*/  BRA.DIV ~URZ, `(.L_x_1458) ;  /* 0x000044e27f007947 */ /* 0x000fea000b800000 */
[----:B------:R4:W2:Y:S02]  /*10350*/  SHFL.IDX PT, R8, R74, 0x1, 0x1f ;  /* 0x00201f004a087f89 */ /* 0x0008a400000e0000 */
.L_x_1530:
[----:B-1----:R-:W-:Y:S02]  /*10360*/  IMAD.IADD R0, R247, 0x1, R12 ;  /* 0x00000001f7007824 */ /* 0x002fe400078e020c */
[----:B------:R-:W-:-:S03]  /*10370*/  IMAD.MOV.U32 R6, RZ, RZ, RZ ;  /* 0x000000ffff067224 */ /* 0x000fc600078e00ff */
        /* <DEDUP_REMOVED lines=15> */
[----:B------:R1:W4:Y:S02]  /*10470*/  SHFL.UP PT, R4, R0, 0x1, RZ ;  /* 0x0420000000047989 */ /* 0x00032400000e00ff */
.L_x_1531:
[----:B----4-:R-:W-:-:S04]  /*10480*/  SEL R4, R4, RZ, P0 ;  /* 0x000000ff04047207 */ /* 0x010fc80000000000 */
        /* <DEDUP_REMOVED lines=14> */
[----:B------:R1:W4:Y:S02]  /*10570*/  SHFL.IDX PT, R0, R4, 0x1f, 0x1f ;  /* 0x03e01f0004007f89 */ /* 0x00032400000e0000 */
.L_x_1532:
[----:B----4-:R-:W-:Y:S01]  /*10580*/  IMAD R0, R0, c[0x0][0x538], RZ ;  /* 0x00014e0000007a24 */ /* 0x010fe200078e02ff */
[----:B------:R-:W-:Y:S04]  /*10590*/  BSSY B1, `(.L_x_1461) ;  /* 0x00000c5000017945 */ /* 0x000fe80003800000 */
[----:B--2---:R-:W-:-:S04]  /*105a0*/  IADD3 R8, R0, R8, RZ ;  /* 0x0000000800087210 */ /* 0x004fc80007ffe0ff */
[----:B---3--:R-:W-:-:S13]  /*105b0*/  ISETP.GT.AND P6, PT, R8, R9, PT ;  /* 0x000000090800720c */ /* 0x008fda0003fc4270 */
[----:B------:R-:W-:Y:S05]  /*105c0*/  @P6 BRA `(.L_x_1462) ;  /* 0x0000024000006947 */ /* 0x000fea0003800000 */
.L_x_1466:
        /* <DEDUP_REMOVED lines=16> */
.L_x_1533:
        /* <DEDUP_REMOVED lines=16> */
.L_x_1534:
[----:B--2---:R-:W-:-:S05]  /*107d0*/  IMAD R0, R0, c[0x0][0x538], RZ ;  /* 0x00014e0000007a24 */ /* 0x004fca00078e02ff */
[----:B------:R-:W-:-:S04]  /*107e0*/  IADD3 R8, R0, R8, RZ ;  /* 0x0000000800087210 */ /* 0x000fc80007ffe0ff */
[----:B------:R-:W-:-:S13]  /*107f0*/  ISETP.GT.AND P6, PT, R8, R9, PT ;  /* 0x000000090800720c */ /* 0x000fda0003fc4270 */
[----:B-1----:R-:W-:Y:S05]  /*10800*/  @!P6 BRA `(.L_x_1466) ;  /* 0xfffffdc00000e947 */ /* 0x002fea000383ffff */
.L_x_1462:
[----:B------:R-:W-:-:S05]  /*10810*/  IADD3 R5, -R0, R8, RZ ;  /* 0x0000000800057210 */ /* 0x000fca0007ffe1ff */
[----:B------:R-:W-:-:S05]  /*10820*/  IMAD R0, R4, c[0x0][0x538], R5 ;  /* 0x00014e0004007a24 */ /* 0x000fca00078e0205 */
[----:B------:R-:W-:Y:S01]  /*10830*/  ISETP.GT.AND P0, PT, R0, R9, PT ;  /* 0x000000090000720c */ /* 0x000fe20003f04270 */
[----:B------:R-:W-:-:S12]  /*10840*/  BRA.DIV ~URZ, `(.L_x_1467) ;  /* 0x000044427f007947 */ /* 0x000fd8000b800000 */
[----:B------:R-:W-:-:S04]  /*10850*/  VOTE.ANY R10, PT, !P0 ;  /* 0x00000000000a7806 */ /* 0x000fc800040e0100 */
.L_x_1535:
[----:B------:R-:W2:Y:S02]  /*10860*/  POPC R0, R10 ;  /* 0x0000000a00007309 */ /* 0x000ea40000000000 */
[----:B--2---:R-:W-:Y:S01]  /*10870*/  IADD3 R247, R0, R247, RZ ;  /* 0x000000f700f77210 */ /* 0x004fe20007ffe0ff */
[----:B------:R-:W-:Y:S05]  /*10880*/  BRA.DIV ~URZ, `(.L_x_1468) ;  /* 0x000044527f007947 */ /* 0x000fea000b800000 */
[----:B------:R2:W3:Y:S04]  /*10890*/  SHFL.IDX PT, R8, R6, R0, 0x1f ;  /* 0x00001f0006087589 */ /* 0x0004e800000e0000 */
[----:B------:R2:W4:Y:S02]  /*108a0*/  SHFL.IDX PT, R7, R7, R0, 0x1f ;  /* 0x00001f0007077589 */ /* 0x00052400000e0000 */
.L_x_1536:
[----:B------:R-:W-:Y:S01]  /*108b0*/  ISETP.NE.AND P0, PT, R10, RZ, PT ;  /* 0x000000ff0a00720c */ /* 0x000fe20003f05270 */
[----:B------:R-:W-:-:S12]  /*108c0*/  BSSY B0, `(.L_x_1469) ;  /* 0x0000005000007945 */ /* 0x000fd80003800000 */
[----:B------:R-:W-:Y:S05]  /*108d0*/  @!P0 BRA `(.L_x_1470) ;  /* 0x0000003000008947 */ /* 0x000fea0003800000 */
[----:B--2---:R-:W-:Y:S01]  /*108e0*/  IADD3 R0, R0, -0x1, RZ ;  /* 0xffffffff00007810 */ /* 0x004fe20007ffe0ff */
[----:B------:R-:W-:Y:S05]  /*108f0*/  BRA.DIV ~URZ, `(.L_x_1471) ;  /* 0x000044b27f007947 */ /* 0x000fea000b800000 */
[----:B------:R2:W1:Y:S02]  /*10900*/  SHFL.IDX PT, R11, R4, R0, 0x1f ;  /* 0x00001f00040b7589 */ /* 0x00046400000e0000 */
.L_x_1470:
[----:B------:R-:W-:Y:S05]  /*10910*/  BSYNC B0 ;  /* 0x0000000000007941 */ /* 0x000fea0003800000 */
.L_x_1469:
[----:B----4-:R-:W-:Y:S01]  /*10920*/  ISETP.NE.AND P0, PT, R7, 0x1, PT ;  /* 0x000000010700780c */ /* 0x010fe20003f05270 */
[----:B-1----:R-:W-:Y:S01]  /*10930*/  IMAD R244, R11, c[0x0][0x538], R5 ;  /* 0x00014e000bf47a24 */ /* 0x002fe200078e0205 */
[----:B------:R-:W-:Y:S04]  /*10940*/  BSSY B0, `(.L_x_1472) ;  /* 0x0000082000007945 */ /* 0x000fe80003800000 */
[----:B------:R-:W-:-:S07]  /*10950*/  IADD3 R9, -R244, R9, RZ ;  /* 0x00000009f4097210 */ /* 0x000fce0007ffe1ff */
[----:B------:R-:W-:Y:S05]  /*10960*/  @!P0 BRA `(.L_x_1473) ;  /* 0x000003d000008947 */ /* 0x000fea0003800000 */
[-C--:B---3--:R-:W-:Y:S02]  /*10970*/  IABS R2, R8.reuse ;  /* 0x0000000800027213 */ /* 0x088fe40000000000 */
[----:B------:R-:W-:Y:S02]  /*10980*/  IABS R10, R8 ;  /* 0x00000008000a7213 */ /* 0x000fe40000000000 */
[----:B--2---:R-:W1:Y:S08]  /*10990*/  I2F.RP R0, R2 ;  /* 0x0000000200007306 */ /* 0x004e700000209400 */
        /* <DEDUP_REMOVED lines=56> */
[----:B------:R-:W-:Y:S01]  /*10d20*/  IMAD R246, R3, 0x10000, R0 ;  /* 0x0001000003f67824 */ /* 0x000fe200078e0200 */
[----:B------:R-:W-:Y:S05]  /*10d30*/  BRA `(.L_x_1474) ;  /* 0x0000042000007947 */ /* 0x000fea0003800000 */
.L_x_1473:
[----:B------:R-:W-:-:S04]  /*10d40*/  IMAD.MOV.U32 R2, RZ, RZ, 0x4 ;  /* 0x00000004ff027424 */ /* 0x000fc800078e00ff */
[----:B------:R-:W-:-:S05]  /*10d50*/  IMAD.WIDE R2, R247, R2, c[0x0][0x590] ;  /* 0x00016400f7027625 */ /* 0x000fca00078e0202 */
[----:B--2---:R-:W2:Y:S02]  /*10d60*/  LDG.E R4, [R2.64] ;  /* 0x0000000602047981 */ /* 0x004ea4000c1e1900 */
[----:B--23--:R-:W-:-:S05]  /*10d70*/  IMAD R10, R4, R8, RZ ;  /* 0x00000008040a7224 */ /* 0x00cfca00078e02ff */
        /* <DEDUP_REMOVED lines=61> */
[----:B------:R-:W-:Y:S02]  /*11150*/  IMAD R246, R2, R3, R6 ;  /* 0x0000000302f67224 */ /* 0x000fe400078e0206 */
.L_x_1474:
[----:B------:R-:W-:Y:S05]  /*11160*/  BSYNC B0 ;  /* 0x0000000000007941 */ /* 0x000fea0003800000 */
.L_x_1472:
[----:B------:R-:W-:-:S04]  /*11170*/  LOP3.LUT R2, RZ, R2, RZ, 0x33, !PT ;  /* 0x00000002ff027212 */ /* 0x000fc800078e33ff */
[----:B------:R-:W-:Y:S01]  /*11180*/  IADD3 R245, R2, R8, RZ ;  /* 0x0000000802f57210 */ /* 0x000fe20007ffe0ff */
[----:B------:R-:W-:Y:S05]  /*11190*/  BRA `(.L_x_1475) ;  /* 0x0000004000007947 */ /* 0x000fea0003800000 */
.L_x_1463:
[----:B------:R-:W-:Y:S01]  /*111a0*/  IMAD.MOV.U32 R244, RZ, RZ, R9 ;  /* 0x000000fffff47224 */ /* 0x000fe200078e0009 */
[----:B------:R-:W-:Y:S01]  /*111b0*/  MOV R246, RZ ;  /* 0x000000ff00f67202 */ /* 0x000fe20000000f00 */
[----:B------:R-:W-:Y:S01]  /*111c0*/  IMAD.MOV.U32 R245, RZ, RZ, RZ ;  /* 0x000000fffff57224 */ /* 0x000fe200078e00ff */
[----:B------:R-:W-:Y:S02]  /*111d0*/  MOV R247, c[0x0][0x53c] ;  /* 0x00014f0000f77a02 */ /* 0x000fe40000000f00 */
.L_x_1475:
[----:B------:R-:W-:Y:S05]  /*111e0*/  BSYNC B1 ;  /* 0x0000000000017941 */ /* 0x000fea0003800000 */
.L_x_1461:
[----:B------:R-:W-:Y:S01]  /*111f0*/  WARPSYNC 0xffffffff ;  /* 0xffffffff00007948 */ /* 0x000fe20003800000 */
[----:B------:R-:W-:Y:S01]  /*11200*/  BAR.SYNC.DEFER_BLOCKING 0x4, 0x80 ;  /* 0x0102000000007b1d */ /* 0x000fe20000010000 */
[----:B------:R-:W-:-:S13]  /*11210*/  ISETP.NE.AND P0, PT, R12, RZ, PT ;  /* 0x000000ff0c00720c */ /* 0x000fda0003f05270 */
[----:B------:R2:W-:Y:S04]  /*11220*/  @!P0 STS.128 [0xc080], R244 ;  /* 0x00c080f4ff008388 */ /* 0x0005e80000000c00 */
[----:B------:R-:W-:Y:S06]  /*11230*/  BAR.ARV 0x5, 0x80 ;  /* 0x0142000000007b1d */ /* 0x000fec0000002000 */
.L_x_1456:
[----:B-1----:R-:W-:-:S13]  /*11240*/  ISETP.GE.AND P0, PT, R247, c[0x0][0x53c], PT ;  /* 0x00014f00f7007a0c */ /* 0x002fda0003f06270 */
[----:B--23--:R-:W-:Y:S01]  /*11250*/  @P0 CALL.REL.NOINC `(.L_x_1476) ;  /* 0x0000001000000944 */ /* 0x00cfe20003c00000 */
[----:B------:R-:W-:Y:S05]  /*11260*/  BRA `(.L_x_1477) ;  /* 0xffff07c000007947 */ /* 0x000fea000383ffff */
.L_x_1476:
[----:B------:R-:W-:Y:S05]  /*11270*/  EXIT ;  /* 0x000000000000794d */ /* 0x000fea0003800000 */
.L_x_1339:
[----:B------:R-:W-:Y:S01]  /*11280*/  IMAD.MOV.U32 R0, RZ, RZ, R5 ;  /* 0x000000ffff007224 */ /* 0x000fe200078e0005 */
[----:B------:R-:W-:Y:S02]  /*11290*/  MOV R2, 0x1 ;  /* 0x0000000100027802 */ /* 0x000fe40000000f00 */
[----:B------:R-:W-:Y:S02]  /*112a0*/  MOV R3, 0x112c0 ;  /* 0x000112c000037802 */ /* 0x000fe40000000f00 */
[----:B--2---:R-:W-:Y:S05]  /*112b0*/  CALL.REL.NOINC `($__internal_21_$__cuda_sm70_shflsync_up_p) ;  /* 0x00003c2000007944 */ /* 0x004fea0003c00000 */
[----:B------:R-:W-:Y:S01]  /*112c0*/  MOV R0, R4 ;  /* 0x0000000400007202 */ /* 0x000fe20000000f00 */
[----:B------:R-:W-:Y:S05]  /*112d0*/  BRA `(.L_x_1478) ;  /* 0xfffef16000007947 */ /* 0x000fea000383ffff */
.L_x_1340:
[----:B------:R-:W-:Y:S01]  /*112e0*/  IMAD.MOV.U32 R0, RZ, RZ, R5 ;  /* 0x000000ffff007224 */ /* 0x000fe200078e0005 */
[----:B------:R-:W-:Y:S02]  /*112f0*/  MOV R2, 0x2 ;  /* 0x0000000200027802 */ /* 0x000fe40000000f00 */
[----:B------:R-:W-:Y:S02]  /*11300*/  MOV R3, 0x11320 ;  /* 0x0001132000037802 */ /* 0x000fe40000000f00 */
[----:B--2---:R-:W-:Y:S05]  /*11310*/  CALL.REL.NOINC `($__internal_21_$__cuda_sm70_shflsync_up_p) ;  /* 0x00003bc000007944 */ /* 0x004fea0003c00000 */
[----:B------:R-:W-:Y:S01]  /*11320*/  SEL R0, R4, RZ, P4 ;  /* 0x000000ff04007207 */ /* 0x000fe20002000000 */
[----:B------:R-:W-:Y:S01]  /*11330*/  IMAD.MOV.U32 R2, RZ, RZ, 0x4 ;  /* 0x00000004ff027424 */ /* 0x000fe200078e00ff */
[----:B------:R-:W-:-:S03]  /*11340*/  MOV R3, 0x11370 ;  /* 0x0001137000037802 */ /* 0x000fc60000000f00 */
[----:B------:R-:W-:Y:S02]  /*11350*/  IMAD.IADD R0, R5, 0x1, R0 ;  /* 0x0000000105007824 */ /* 0x000fe400078e0200 */
[----:B------:R-:W-:Y:S05]  /*11360*/  CALL.REL.NOINC `($__internal_21_$__cuda_sm70_shflsync_up_p) ;  /* 0x00003b7000007944 */ /* 0x000fea0003c00000 */
        /* <DEDUP_REMOVED lines=12> */
[----:B------:R-:W-:Y:S02]  /*11430*/  MOV R204, 0x1f ;  /* 0x0000001f00cc7802 */ /* 0x000fe40000000f00 */
[----:B------:R-:W-:Y:S01]  /*11440*/  MOV R3, 0x11480 ;  /* 0x0001148000037802 */ /* 0x000fe20000000f00 */
[----:B------:R-:W-:-:S04]  /*11450*/  IMAD.IADD R4, R0, 0x1, R4 ;  /* 0x0000000100047824 */ /* 0x000fc800078e0204 */
[----:B------:R-:W-:Y:S02]  /*11460*/  IMAD.MOV.U32 R116, RZ, RZ, R4 ;  /* 0x000000ffff747224 */ /* 0x000fe400078e0004 */
[----:B------:R-:W-:Y:S05]  /*11470*/  CALL.REL.NOINC `($__internal_20_$__cuda_sm70_shflsync_idx_p) ;  /* 0x00003a0000007944 */ /* 0x000fea0003c00000 */
[----:B------:R-:W-:Y:S01]  /*11480*/  MOV R0, R204 ;  /* 0x000000cc00007202 */ /* 0x000fe20000000f00 */
[----:B------:R-:W-:Y:S05]  /*11490*/  BRA `(.L_x_1479) ;  /* 0xfffef0a000007947 */ /* 0x000fea000383ffff */
.L_x_1342:
[----:B------:R-:W-:Y:S02]  /*114a0*/  SEL R0, RZ, 0x1, P0 ;  /* 0x00000001ff007807 */ /* 0x000fe40000000000 */
[----:B------:R-:W-:Y:S02]  /*114b0*/  MOV R2, 0x114d0 ;  /* 0x000114d000027802 */ /* 0x000fe40000000f00 */
[----:B--2---:R-:W-:Y:S05]  /*114c0*/  CALL.REL.NOINC `($__internal_22_$__cuda_sm70_votesync_ballot) ;  /* 0x00003a8000007944 */ /* 0x004fea0003c00000 */
[----:B------:R-:W-:Y:S01]  /*114d0*/  MOV R6, R0 ;  /* 0x0000000000067202 */ /* 0x000fe20000000f00 */
[----:B------:R-:W-:Y:S05]  /*114e0*/  BRA `(.L_x_1480) ;  /* 0xfffef0e000007947 */ /* 0x000fea000383ffff */
.L_x_1343:
[----:B------:R-:W-:Y:S01]  /*114f0*/  IMAD.MOV.U32 R116, RZ, RZ, R9 ;  /* 0x000000ffff747224 */ /* 0x000fe200078e0009 */
[----:B------:R-:W-:Y:S01]  /*11500*/  MOV R2, R0 ;  /* 0x0000000000027202 */ /* 0x000fe20000000f00 */
[----:B------:R-:W-:Y:S01]  /*11510*/  IMAD.MOV.U32 R204, RZ, RZ, 0x1f ;  /* 0x0000001fffcc7424 */ /* 0x000fe200078e00ff */
[----:B------:R-:W-:Y:S02]  /*11520*/  MOV R3, 0x11540 ;  /* 0x0001154000037802 */ /* 0x000fe40000000f00 */
[----:B------:R-:W-:Y:S05]  /*11530*/  CALL.REL.NOINC `($__internal_20_$__cuda_sm70_shflsync_idx_p) ;  /* 0x0000394000007944 */ /* 0x000fea0003c00000 */
[----:B------:R-:W-:Y:S01]  /*11540*/  IMAD.MOV.U32 R245, RZ, RZ, R204 ;  /* 0x000000fffff57224 */ /* 0x000fe200078e00cc */
[----:B------:R-:W-:Y:S01]  /*11550*/  MOV R116, R8 ;  /* 0x0000000800747202 */ /* 0x000fe20000000f00 */
[----:B------:R-:W-:Y:S01]  /*11560*/  IMAD.MOV.U32 R5, RZ, RZ, RZ ;  /* 0x000000ffff057224 */ /* 0x000fe200078e00ff */
[----:B------:R-:W-:Y:S01]  /*11570*/  MOV R2, R0 ;  /* 0x0000000000027202 */ /* 0x000fe20000000f00 */
[----:B------:R-:W-:Y:S01]  /*11580*/  IMAD.MOV.U32 R204, RZ, RZ, 0x1f ;  /* 0x0000001fffcc7424 */ /* 0x000fe200078e00ff */
[----:B------:R-:W-:-:S02]  /*11590*/  MOV R3, 0x115b0 ;  /* 0x000115b000037802 */ /* 0x000fc40000000f00 */
[----:B------:R-:W-:Y:S05]  /*115a0*/  CALL.REL.NOINC `($__internal_20_$__cuda_sm70_shflsync_idx_p) ;  /* 0x000038d000007944 */ /* 0x000fea0003c00000 */
[----:B------:R-:W-:Y:S01]  /*115b0*/  MOV R9, R204 ;  /* 0x000000cc00097202 */ /* 0x000fe20000000f00 */
[----:B------:R-:W-:Y:S05]  /*115c0*/  BRA `(.L_x_1481) ;  /* 0xfffef06000007947 */ /* 0x000fea000383ffff */
.L_x_1346:
[----:B------:R-:W-:Y:S01]  /*115d0*/  IMAD.MOV.U32 R116, RZ, RZ, R4 ;  /* 0x000000ffff747224 */ /* 0x000fe200078e0004 */
[----:B------:R-:W-:Y:S01]  /*115e0*/  MOV R2, R0 ;  /* 0x0000000000027202 */ /* 0x000fe20000000f00 */
[----:B------:R-:W-:Y:S01]  /*115f0*/  IMAD.MOV.U32 R204, RZ, RZ, 0x1f ;  /* 0x0000001fffcc7424 */ /* 0x000fe200078e00ff */
[----:B------:R-:W-:-:S02]  /*11600*/  MOV R3, 0x11620 ;  /* 0x0001162000037802 */ /* 0x000fc40000000f00 */
[----:B--23--:R-:W-:Y:S05]  /*11610*/  CALL.REL.NOINC `($__internal_20_$__cuda_sm70_shflsync_idx_p) ;  /* 0x0000386000007944 */ /* 0x00cfea0003c00000 */
[----:B------:R-:W-:Y:S01]  /*11620*/  MOV R5, R204 ;  /* 0x000000cc00057202 */ /* 0x000fe20000000f00 */
[----:B------:R-:W-:Y:S05]  /*11630*/  BRA `(.L_x_1345) ;  /* 0xfffef05000007947 */ /* 0x000fea000383ffff */
.L_x_1357:
[----:B------:R-:W-:Y:S01]  /*11640*/  IMAD.MOV.U32 R116, RZ, RZ, R5 ;  /* 0x000000ffff747224 */ /* 0x000fe200078e0005 */
[----:B------:R-:W-:Y:S01]  /*11650*/  MOV R2, RZ ;  /* 0x000000ff00027202 */ /* 0x000fe20000000f00 */
[----:B------:R-:W-:Y:S01]  /*11660*/  IMAD.MOV.U32 R204, RZ, RZ, 0x1c1f ;  /* 0x00001c1fffcc7424 */ /* 0x000fe200078e00ff */
[----:B------:R-:W-:-:S02]  /*11670*/  MOV R3, 0x11690 ;  /* 0x0001169000037802 */ /* 0x000fc40000000f00 */
[----:B-----5:R-:W-:Y:S05]  /*11680*/  CALL.REL.NOINC `($__internal_20_$__cuda_sm70_shflsync_idx_p) ;  /* 0x000037f000007944 */ /* 0x020fea0003c00000 */
[----:B------:R-:W-:Y:S01]  /*11690*/  MOV R4, R204 ;  /* 0x000000cc00047202 */ /* 0x000fe20000000f00 */
[----:B------:R-:W-:Y:S05]  /*116a0*/  BRA `(.L_x_1482) ;  /* 0xffff10a000007947 */ /* 0x000fea000383ffff */
.L_x_1358:
[----:B------:R-:W-:Y:S01]  /*116b0*/  IMAD.MOV.U32 R116, RZ, RZ, R12 ;  /* 0x000000ffff747224 */ /* 0x000fe200078e000c */
[----:B------:R-:W-:Y:S01]  /*116c0*/  MOV R2, RZ ;  /* 0x000000ff00027202 */ /* 0x000fe20000000f00 */
[----:B------:R-:W-:Y:S01]  /*116d0*/  IMAD.MOV.U32 R204, RZ, RZ, 0x1c1f ;  /* 0x00001c1fffcc7424 */ /* 0x000fe200078e00ff */
[----:B------:R-:W-:-:S02]  /*116e0*/  MOV R3, 0x11700 ;  /* 0x0001170000037802 */ /* 0x000fc40000000f00 */
[----:B-12--5:R-:W-:Y:S05]  /*116f0*/  CALL.REL.NOINC `($__internal_20_$__cuda_sm70_shflsync_idx_p) ;  /* 0x0000378000007944 */ /* 0x026fea0003c00000 */
[----:B------:R-:W-:Y:S01]  /*11700*/  MOV R0, R204 ;  /* 0x000000cc00007202 */ /* 0x000fe20000000f00 */
[----:B------:R-:W-:Y:S05]  /*11710*/  BRA `(.L_x_1483) ;  /* 0xffff105000007947 */ /* 0x000fea000383ffff */
.L_x_1361:
[----:B------:R-:W-:Y:S01]  /*11720*/  IMAD.MOV.U32 R116, RZ, RZ, R5 ;  /* 0x000000ffff747224 */ /* 0x000fe200078e0005 */
[----:B--2---:R-:W-:Y:S01]  /*11730*/  MOV R2, 0x1 ;  /* 0x0000000100027802 */ /* 0x004fe20000000f00 */
[----:B------:R-:W-:Y:S01]  /*11740*/  IMAD.MOV.U32 R204, RZ, RZ, 0x1c1f ;  /* 0x00001c1fffcc7424 */ /* 0x000fe200078e00ff */
[----:B------:R-:W-:-:S02]  /*11750*/  MOV R3, 0x11770 ;  /* 0x0001177000037802 */ /* 0x000fc40000000f00 */
[----:B-1-345:R-:W-:Y:S05]  /*11760*/  CALL.REL.NOINC `($__internal_20_$__cuda_sm70_shflsync_idx_p) ;  /* 0x0000371000007944 */ /* 0x03afea0003c00000 */
[----:B------:R-:W-:Y:S01]  /*11770*/  IMAD.MOV.U32 R4, RZ, RZ, R204 ;  /* 0x000000ffff047224 */ /* 0x000fe200078e00cc */
[----:B------:R-:W-:Y:S01]  /*11780*/  MOV R2, 0x1 ;  /* 0x0000000100027802 */ /* 0x000fe20000000f00 */
[----:B------:R-:W-:Y:S01]  /*11790*/  IMAD.MOV.U32 R116, RZ, RZ, R12 ;  /* 0x000000ffff747224 */ /* 0x000fe200078e000c */
[----:B------:R-:W-:-:S02]  /*117a0*/  MOV R204, 0x1c1f ;  /* 0x00001c1f00cc7802 */ /* 0x000fc40000000f00 */
[----:B------:R-:W-:Y:S02]  /*117b0*/  MOV R3, 0x117d0 ;  /* 0x000117d000037802 */ /* 0x000fe40000000f00 */
[----:B------:R-:W-:Y:S05]  /*117c0*/  CALL.REL.NOINC `($__internal_20_$__cuda_sm70_shflsync_idx_p) ;  /* 0x000036b000007944 */ /* 0x000fea0003c00000 */
[----:B------:R-:W-:Y:S01]  /*117d0*/  MOV R0, R204 ;  /* 0x000000cc00007202 */ /* 0x000fe20000000f00 */
[----:B------:R-:W-:Y:S05]  /*117e0*/  BRA `(.L_x_1484) ;  /* 0xffff112000007947 */ /* 0x000fea000383ffff */
.L_x_1364:
[----:B------:R-:W-:Y:S01]  /*117f0*/  IMAD.MOV.U32 R116, RZ, RZ, R5 ;  /* 0x000000ffff747224 */ /* 0x000fe200078e0005 */
[----:B-1----:R-:W-:Y:S01]  /*11800*/  MOV R2, 0x2 ;  /* 0x0000000200027802 */ /* 0x002fe20000000f00 */
[----:B------:R-:W-:Y:S01]  /*11810*/  IMAD.MOV.U32 R204, RZ, RZ, 0x1c1f ;  /* 0x00001c1fffcc7424 */ /* 0x000fe200078e00ff */
[----:B------:R-:W-:Y:S02]  /*11820*/  MOV R3, 0x11840 ;  /* 0x0001184000037802 */ /* 0x000fe40000000f00 */
[----:B--2345:R-:W-:Y:S05]  /*11830*/  CALL.REL.NOINC `($__internal_20_$__cuda_sm70_shflsync_idx_p) ;  /* 0x0000364000007944 */ /* 0x03cfea0003c00000 */
[----:B------:R-:W-:Y:S01]  /*11840*/  MOV R4, R204 ;  /* 0x000000cc00047202 */ /* 0x000fe20000000f00 */
[----:B------:R-:W-:Y:S05]  /*11850*/  BRA `(.L_x_1485) ;  /* 0xffff123000007947 */ /* 0x000fea000383ffff */
.L_x_1365:
[----:B------:R-:W-:Y:S01]  /*11860*/  IMAD.MOV.U32 R116, RZ, RZ, R12 ;  /* 0x000000ffff747224 */ /* 0x000fe200078e000c */
[----:B------:R-:W-:Y:S01]  /*11870*/  MOV R2, 0x2 ;  /* 0x0000000200027802 */ /* 0x000fe20000000f00 */
[----:B------:R-:W-:Y:S01]  /*11880*/  IMAD.MOV.U32 R204, RZ, RZ, 0x1c1f ;  /* 0x00001c1fffcc7424 */ /* 0x000fe200078e00ff */
[----:B------:R-:W-:Y:S02]  /*11890*/  MOV R3, 0x118b0 ;  /* 0x000118b000037802 */ /* 0x000fe40000000f00 */
[----:B-12345:R-:W-:Y:S05]  /*118a0*/  CALL.REL.NOINC `($__internal_20_$__cuda_sm70_shflsync_idx_p) ;  /* 0x000035d000007944 */ /* 0x03efea0003c00000 */
[----:B------:R-:W-:Y:S01]  /*118b0*/  MOV R0, R204 ;  /* 0x000000cc00007202 */ /* 0x000fe20000000f00 */
[----:B------:R-:W-:Y:S05]  /*118c0*/  BRA `(.L_x_1486) ;  /* 0xffff11e000007947 */ /* 0x000fea000383ffff */
.L_x_1368:
[----:B------:R-:W-:Y:S01]  /*118d0*/  IMAD.MOV.U32 R116, RZ, RZ, R5 ;  /* 0x000000ffff747224 */ /* 0x000fe200078e0005 */
[----:B-1----:R-:W-:Y:S01]  /*118e0*/  MOV R2, 0x3 ;  /* 0x0000000300027802 */ /* 0x002fe20000000f00 */
[----:B------:R-:W-:Y:S01]  /*118f0*/  IMAD.MOV.U32 R204, RZ, RZ, 0x1c1f ;  /* 0x00001c1fffcc7424 */ /* 0x000fe200078e00ff */
[----:B------:R-:W-:-:S02]  /*11900*/  MOV R3, 0x11920 ;  /* 0x0001192000037802 */ /* 0x000fc40000000f00 */
[----:B--2345:R-:W-:Y:S05]  /*11910*/  CALL.REL.NOINC `($__internal_20_$__cuda_sm70_shflsync_idx_p) ;  /* 0x0000356000007944 */ /* 0x03cfea0003c00000 */
        /* <DEDUP_REMOVED lines=8> */
.L_x_1371:
[----:B------:R-:W-:Y:S01]  /*119a0*/  IMAD.MOV.U32 R116, RZ, RZ, R24 ;  /* 0x000000ffff747224 */ /* 0x000fe200078e0018 */
[----:B-1----:R-:W-:Y:S01]  /*119b0*/  MOV R2, 0x1 ;  /* 0x0000000100027802 */ /* 0x002fe20000000f00 */
[----:B------:R-:W-:Y:S01]  /*119c0*/  IMAD.MOV.U32 R204, RZ, RZ, 0x1c1f ;  /* 0x00001c1fffcc7424 */ /* 0x000fe200078e00ff */
[----:B------:R-:W-:Y:S02]  /*119d0*/  MOV R3, 0x119f0 ;  /* 0x000119f000037802 */ /* 0x000fe40000000f00 */
[----:B------:R-:W-:Y:S05]  /*119e0*/  CALL.REL.NOINC `($__internal_20_$__cuda_sm70_shflsync_idx_p) ;  /* 0x0000349000007944 */ /* 0x000fea0003c00000 */
[----:B------:R-:W-:Y:S01]  /*119f0*/  IMAD.MOV.U32 R20, RZ, RZ, R204 ;  /* 0x000000ffff147224 */ /* 0x000fe200078e00cc */
[----:B------:R-:W-:Y:S01]  /*11a00*/  MOV R2, 0x1 ;  /* 0x0000000100027802 */ /* 0x000fe20000000f00 */
[----:B------:R-:W-:Y:S01]  /*11a10*/  IMAD.MOV.U32 R116, RZ, RZ, R25 ;  /* 0x000000ffff747224 */ /* 0x000fe200078e0019 */
[----:B------:R-:W-:Y:S02]  /*11a20*/  MOV R204, 0x1c1f ;  /* 0x00001c1f00cc7802 */ /* 0x000fe40000000f00 */
[----:B------:R-:W-:Y:S02]  /*11a30*/  MOV R3, 0x11a50 ;  /* 0x00011a5000037802 */ /* 0x000fe40000000f00 */
[----:B------:R-:W-:Y:S05]  /*11a40*/  CALL.REL.NOINC `($__internal_20_$__cuda_sm70_shflsync_idx_p) ;  /* 0x0000343000007944 */ /* 0x000fea0003c00000 */
[----:B------:R-:W-:Y:S01]  /*11a50*/  MOV R2, R204 ;  /* 0x000000cc00027202 */ /* 0x000fe20000000f00 */
[----:B------:R-:W-:Y:S05]  /*11a60*/  BRA `(.L_x_1488) ;  /* 0xffff1bb000007947 */ /* 0x000fea000383ffff */
.L_x_1374:
[----:B------:R-:W-:Y:S01]  /*11a70*/  IMAD.MOV.U32 R116, RZ, RZ, R5 ;  /* 0x000000ffff747224 */ /* 0x000fe200078e0005 */
[----:B------:R-:W-:Y:S01]  /*11a80*/  MOV R2, RZ ;  /* 0x000000ff00027202 */ /* 0x000fe20000000f00 */
[----:B------:R-:W-:Y:S01]  /*11a90*/  IMAD.MOV.U32 R204, RZ, RZ, 0x1c1f ;  /* 0x00001c1fffcc7424 */ /* 0x000fe200078e00ff */
[----:B------:R-:W-:-:S02]  /*11aa0*/  MOV R3, 0x11ac0 ;  /* 0x00011ac000037802 */ /* 0x000fc40000000f00 */
[----:B------:R-:W-:Y:S05]  /*11ab0*/  CALL.REL.NOINC `($__internal_20_$__cuda_sm70_shflsync_idx_p) ;  /* 0x000033c000007944 */ /* 0x000fea0003c00000 */
[----:B------:R-:W-:Y:S01]  /*11ac0*/  MOV R4, R204 ;  /* 0x000000cc00047202 */ /* 0x000fe20000000f00 */
[----:B------:R-:W-:Y:S05]  /*11ad0*/  BRA `(.L_x_1489) ;  /* 0xffff249000007947 */ /* 0x000fea000383ffff */
.L_x_1375:
[----:B------:R-:W-:Y:S01]  /*11ae0*/  IMAD.MOV.U32 R116, RZ, RZ, R10 ;  /* 0x000000ffff747224 */ /* 0x000fe200078e000a */
[----:B------:R-:W-:Y:S01]  /*11af0*/  MOV R2, RZ ;  /* 0x000000ff00027202 */ /* 0x000fe20000000f00 */
[----:B------:R-:W-:Y:S01]  /*11b00*/  IMAD.MOV.U32 R204, RZ, RZ, 0x1c1f ;  /* 0x00001c1fffcc7424 */ /* 0x000fe200078e00ff */
[----:B------:R-:W-:-:S02]  /*11b10*/  MOV R3, 0x11b30 ;  /* 0x00011b3000037802 */ /* 0x000fc40000000f00 */
[----:B-12---:R-:W-:Y:S05]  /*11b20*/  CALL.REL.NOINC `($__internal_20_$__cuda_sm70_shflsync_idx_p) ;  /* 0x0000335000007944 */ /* 0x006fea0003c00000 */
[----:B------:R-:W-:Y:S01]  /*11b30*/  MOV R0, R204 ;  /* 0x000000cc00007202 */ /* 0x000fe20000000f00 */
[----:B------:R-:W-:Y:S05]  /*11b40*/  BRA `(.L_x_1490) ;  /* 0xffff244000007947 */ /* 0x000fea000383ffff */
.L_x_1378:
[----:B------:R-:W-:Y:S01]  /*11b50*/  IMAD.MOV.U32 R116, RZ, RZ, R5 ;  /* 0x000000ffff747224 */ /* 0x000fe200078e0005 */
[----:B--2---:R-:W-:Y:S01]  /*11b60*/  MOV R2, 0x1 ;  /* 0x0000000100027802 */ /* 0x004fe20000000f00 */
[----:B------:R-:W-:Y:S01]  /*11b70*/  IMAD.MOV.U32 R204, RZ, RZ, 0x1c1f ;  /* 0x00001c1fffcc7424 */ /* 0x000fe200078e00ff */
[----:B------:R-:W-:-:S03]  /*11b80*/  MOV R3, 0x11ba0 ;  /* 0x00011ba000037802 */ /* 0x000fc60000000f00 */
[----:B-1-34-:R-:W-:Y:S05]  /*11b90*/  CALL.REL.NOINC `($__internal_20_$__cuda_sm70_shflsync_idx_p) ;  /* 0x000032e000007944 */ /* 0x01afea0003c00000 */
        /* <DEDUP_REMOVED lines=8> */
.L_x_1379:
[----:B------:R-:W-:Y:S01]  /*11c20*/  IMAD.MOV.U32 R116, RZ, RZ, R0 ;  /* 0x000000ffff747224 */ /* 0x000fe200078e0000 */
[----:B------:R-:W-:Y:S01]  /*11c30*/  MOV R2, RZ ;  /* 0x000000ff00027202 */ /* 0x000fe20000000f00 */
[----:B------:R-:W-:Y:S01]  /*11c40*/  IMAD.MOV.U32 R204, RZ, RZ, 0x1c1f ;  /* 0x00001c1fffcc7424 */ /* 0x000fe200078e00ff */
[----:B------:R-:W-:Y:S02]  /*11c50*/  MOV R3, 0x11c70 ;  /* 0x00011c7000037802 */ /* 0x000fe40000000f00 */
[----:B---3--:R-:W-:Y:S05]  /*11c60*/  CALL.REL.NOINC `($__internal_20_$__cuda_sm70_shflsync_idx_p) ;  /* 0x0000321000007944 */ /* 0x008fea0003c00000 */
[----:B------:R-:W-:Y:S01]  /*11c70*/  MOV R2, R204 ;  /* 0x000000cc00027202 */ /* 0x000fe20000000f00 */
[----:B------:R-:W-:Y:S05]  /*11c80*/  BRA `(.L_x_1492) ;  /* 0xffff266000007947 */ /* 0x000fea000383ffff */
.L_x_1380:
[----:B------:R-:W-:Y:S01]  /*11c90*/  IMAD.MOV.U32 R116, RZ, RZ, R0 ;  /* 0x000000ffff747224 */ /* 0x000fe200078e0000 */
[----:B------:R-:W-:Y:S01]  /*11ca0*/  MOV R2, 0x1 ;  /* 0x0000000100027802 */ /* 0x000fe20000000f00 */
[----:B------:R-:W-:Y:S01]  /*11cb0*/  IMAD.MOV.U32 R204, RZ, RZ, 0x1c1f ;  /* 0x00001c1fffcc7424 */ /* 0x000fe200078e00ff */
[----:B------:R-:W-:Y:S02]  /*11cc0*/  MOV R3, 0x11ce0 ;  /* 0x00011ce000037802 */ /* 0x000fe40000000f00 */
[----:B-1----:R-:W-:Y:S05]  /*11cd0*/  CALL.REL.NOINC `($__internal_20_$__cuda_sm70_shflsync_idx_p) ;  /* 0x000031a000007944 */ /* 0x002fea0003c00000 */
[----:B------:R-:W-:Y:S01]  /*11ce0*/  IMAD.IADD R2, R4, 0x1, R204 ;  /* 0x0000000104027824 */ /* 0x000fe200078e02cc */
[----:B------:R-:W-:Y:S01]  /*11cf0*/  MOV R3, 0x11ed0 ;  /* 0x00011ed000037802 */ /* 0x000fe20000000f00 */
[----:B------:R-:W-:-:S02]  /*11d00*/  IMAD.MOV.U32 R116, RZ, RZ, R0 ;  /* 0x000000ffff747224 */ /* 0x000fc400078e0000 */
        /* <DEDUP_REMOVED lines=21> */
[----:B------:R-:W-:Y:S01]  /*11e60*/  ISETP.GT.AND P0, PT, R2, 0x29, PT ;  /* 0x000000290200780c */ /* 0x000fe20003f04270 */
[----:B------:R-:W-:Y:S01]  /*11e70*/  IMAD.MOV.U32 R2, RZ, RZ, 0x2 ;  /* 0x00000002ff027424 */ /* 0x000fe200078e00ff */
[----:B------:R-:W-:Y:S02]  /*11e80*/  FSEL R115, R34, -INF , P6 ;  /* 0xff80000022737808 */ /* 0x000fe40003000000 */
[----:B------:R-:W-:Y:S02]  /*11e90*/  FSEL R114, R35, -INF , P5 ;  /* 0xff80000023727808 */ /* 0x000fe40002800000 */
[----:B------:R-:W-:Y:S02]  /*11ea0*/  FSEL R113, R30, -INF , P4 ;  /* 0xff8000001e717808 */ /* 0x000fe40002000000 */
[----:B------:R-:W-:-:S02]  /*11eb0*/  FSEL R112, R31, -INF , P0 ;  /* 0xff8000001f707808 */ /* 0x000fc40000000000 */
[----:B------:R-:W-:Y:S05]  /*11ec0*/  CALL.REL.NOINC `($__internal_20_$__cuda_sm70_shflsync_idx_p) ;  /* 0x00002fb000007944 */ /* 0x000fea0003c00000 */
        /* <DEDUP_REMOVED lines=32> */
[----:B------:R-:W-:Y:S01]  /*120d0*/  FMNMX.FTZ R121, R10, R11, !PT ;  /* 0x0000000b0a797209 */ /* 0x000fe20007810000 */
[----:B------:R-:W-:Y:S01]  /*120e0*/  IMAD.MOV.U32 R0, RZ, RZ, 0x2 ;  /* 0x00000002ff007424 */ /* 0x000fe200078e00ff */
[----:B------:R-:W-:-:S02]  /*120f0*/  FMNMX.FTZ R120, R12, R13, !PT ;  /* 0x0000000d0c787209 */ /* 0x000fc40007810000 */
[----:B------:R-:W-:Y:S02]  /*12100*/  IMNMX R5, R5, R4, PT ;  /* 0x0000000405057217 */ /* 0x000fe40003800200 */
[----:B------:R-:W-:Y:S02]  /*12110*/  FMNMX.FTZ R121, R14, R121, !PT ;  /* 0x000000790e797209 */ /* 0x000fe40007810000 */
[C---:B------:R-:W-:Y:S02]  /*12120*/  ISETP.GT.AND P6, PT, R5.reuse, RZ, PT ;  /* 0x000000ff0500720c */ /* 0x040fe40003fc4270 */
[C---:B------:R-:W-:Y:S02]  /*12130*/  ISETP.GT.AND P5, PT, R5.reuse, 0x1, PT ;  /* 0x000000010500780c */ /* 0x040fe40003fa4270 */
[----:B------:R-:W-:Y:S02]  /*12140*/  ISETP.GT.AND P4, PT, R5, 0x8, PT ;  /* 0x000000080500780c */ /* 0x000fe40003f84270 */
[----:B------:R-:W-:-:S02]  /*12150*/  FSEL R23, R74, -INF , P6 ;  /* 0xff8000004a177808 */ /* 0x000fc40003000000 */
[----:B------:R-:W-:Y:S02]  /*12160*/  FSEL R30, R75, -INF , P5 ;  /* 0xff8000004b1e7808 */ /* 0x000fe40002800000 */
[----:B------:R-:W-:Y:S02]  /*12170*/  ISETP.GT.AND P0, PT, R5, 0x9, PT ;  /* 0x000000090500780c */ /* 0x000fe40003f04270 */
[----:B------:R-:W-:Y:S02]  /*12180*/  FSEL R34, R70, -INF , P4 ;  /* 0xff80000046227808 */ /* 0x000fe40002000000 */
[----:B------:R-:W-:Y:S02]  /*12190*/  FMNMX.FTZ R119, R25, R27, !PT ;  /* 0x0000001b19777209 */ /* 0x000fe40007810000 */
[----:B------:R-:W-:Y:S02]  /*121a0*/  FMNMX.FTZ R3, R23, R30, !PT ;  /* 0x0000001e17037209 */ /* 0x000fe40007810000 */
[----:B------:R-:W-:-:S02]  /*121b0*/  FMNMX.FTZ R121, R15, R121, !PT ;  /* 0x000000790f797209 */ /* 0x000fc40007810000 */
[----:B------:R-:W-:Y:S02]  /*121c0*/  FSEL R40, R71, -INF , P0 ;  /* 0xff80000047287808 */ /* 0x000fe40000000000 */
[----:B------:R-:W-:Y:S02]  /*121d0*/  ISETP.GT.AND P6, PT, R5, 0x10, PT ;  /* 0x000000100500780c */ /* 0x000fe40003fc4270 */
[----:B------:R-:W-:Y:S02]  /*121e0*/  FMNMX.FTZ R120, R17, R120, !PT ;  /* 0x0000007811787209 */ /* 0x000fe40007810000 */
[----:B------:R-:W-:Y:S02]  /*121f0*/  FMNMX.FTZ R119, R31, R119, !PT ;  /* 0x000000771f777209 */ /* 0x000fe40007810000 */
[----:B------:R-:W-:Y:S02]  /*12200*/  FMNMX.FTZ R8, R34, R3, !PT ;  /* 0x0000000322087209 */ /* 0x000fe40007810000 */
[----:B------:R-:W-:-:S02]  /*12210*/  FMNMX.FTZ R121, R16, R121, !PT ;  /* 0x0000007910797209 */ /* 0x000fc40007810000 */
[----:B------:R-:W-:Y:S02]  /*12220*/  ISETP.GT.AND P5, PT, R5, 0x11, PT ;  /* 0x000000110500780c */ /* 0x000fe40003fa4270 */
[----:B------:R-:W-:Y:S02]  /*12230*/  FSEL R41, R66, -INF , P6 ;  /* 0xff80000042297808 */ /* 0x000fe40003000000 */
        /* <DEDUP_REMOVED lines=41> */
[----:B------:R-:W-:Y:S01]  /*124d0*/  FMNMX.FTZ R120, R113, R120, !PT ;  /* 0x0000007871787209 */ /* 0x000fe20007810000 */
[----:B------:R-:W-:Y:S01]  /*124e0*/  IMAD.MOV.U32 R116, RZ, RZ, R121 ;  /* 0x000000ffff747224 */ /* 0x000fe200078e0079 */
[----:B------:R-:W-:Y:S02]  /*124f0*/  FMNMX.FTZ R119, R130, R119, !PT ;  /* 0x0000007782777209 */ /* 0x000fe40007810000 */
[----:B------:R-:W-:Y:S02]  /*12500*/  FMNMX.FTZ R8, R126, R8, !PT ;  /* 0x000000087e087209 */ /* 0x000fe40007810000 */
[----:B------:R-:W-:Y:S02]  /*12510*/  FMNMX.FTZ R120, R112, R120, !PT ;  /* 0x0000007870787209 */ /* 0x000fe40007810000 */
[----:B------:R-:W-:-:S02]  /*12520*/  FMNMX.FTZ R119, R129, R119, !PT ;  /* 0x0000007781777209 */ /* 0x000fc40007810000 */
[----:B------:R-:W-:Y:S02]  /*12530*/  FMNMX.FTZ R8, R125, R8, !PT ;  /* 0x000000087d087209 */ /* 0x000fe40007810000 */
[----:B------:R-:W-:Y:S02]  /*12540*/  MOV R2, 0x12560 ;  /* 0x0001256000027802 */ /* 0x000fe40000000f00 */
[----:B------:R-:W-:Y:S05]  /*12550*/  CALL.REL.NOINC `($__internal_19_$__cuda_sm70_shflsync_bfly_p) ;  /* 0x000028c000007944 */ /* 0x000fea0003c00000 */
[----:B------:R-:W-:Y:S01]  /*12560*/  FMNMX.FTZ R121, R121, R0, !PT ;  /* 0x0000000079797209 */ /* 0x000fe20007810000 */
[----:B------:R-:W-:Y:S01]  /*12570*/  IMAD.MOV.U32 R0, RZ, RZ, 0x1 ;  /* 0x00000001ff007424 */ /* 0x000fe200078e00ff */
[----:B------:R-:W-:-:S03]  /*12580*/  MOV R2, 0x125b0 ;  /* 0x000125b000027802 */ /* 0x000fc60000000f00 */
[----:B------:R-:W-:Y:S02]  /*12590*/  IMAD.MOV.U32 R116, RZ, RZ, R121 ;  /* 0x000000ffff747224 */ /* 0x000fe400078e0079 */
[----:B------:R-:W-:Y:S05]  /*125a0*/  CALL.REL.NOINC `($__internal_19_$__cuda_sm70_shflsync_bfly_p) ;  /* 0x0000287000007944 */ /* 0x000fea0003c00000 */
[----:B------:R-:W-:Y:S01]  /*125b0*/  FMNMX.FTZ R121, R121, R0, !PT ;  /* 0x0000000079797209 */ /* 0x000fe20007810000 */
[----:B------:R-:W-:Y:S01]  /*125c0*/  IMAD.MOV.U32 R116, RZ, RZ, R120 ;  /* 0x000000ffff747224 */ /* 0x000fe200078e0078 */
[----:B------:R-:W-:Y:S01]  /*125d0*/  MOV R2, 0x12600 ;  /* 0x0001260000027802 */ /* 0x000fe20000000f00 */
[----:B------:R-:W-:Y:S02]  /*125e0*/  IMAD.MOV.U32 R0, RZ, RZ, 0x2 ;  /* 0x00000002ff007424 */ /* 0x000fe400078e00ff */
        /* <DEDUP_REMOVED lines=26> */
[----:B------:R-:W-:Y:S01]  /*12790*/  MOV R9, R0 ;  /* 0x0000000000097202 */ /* 0x000fe20000000f00 */
[----:B------:R-:W-:Y:S05]  /*127a0*/  BRA `(.L_x_1493) ;  /* 0xffff25b000007947 */ /* 0x000fea000383ffff */
.L_x_1384:
[----:B------:R-:W-:Y:S01]  /*127b0*/  MOV R2, RZ ;  /* 0x000000ff00027202 */ /* 0x000fe20000000f00 */
[----:B------:R-:W-:Y:S01]  /*127c0*/  IMAD.MOV.U32 R116, RZ, RZ, R5 ;  /* 0x000000ffff747224 */ /* 0x000fe200078e0005 */
[----:B------:R-:W-:Y:S01]  /*127d0*/  MOV R3, 0x12800 ;  /* 0x0001280000037802 */ /* 0x000fe20000000f00 */
[----:B------:R-:W-:Y:S02]  /*127e0*/  IMAD.MOV.U32 R204, RZ, RZ, 0x1c1f ;  /* 0x00001c1fffcc7424 */ /* 0x000fe400078e00ff */
[----:B-1234-:R-:W-:Y:S05]  /*127f0*/  CALL.REL.NOINC `($__internal_20_$__cuda_sm70_shflsync_idx_p) ;  /* 0x0000268000007944 */ /* 0x01efea0003c00000 */
[----:B------:R-:W-:Y:S01]  /*12800*/  MOV R4, R204 ;  /* 0x000000cc00047202 */ /* 0x000fe20000000f00 */
[----:B------:R-:W-:-:S05]  /*12810*/  BRA `(.L_x_1494) ;  /* 0xffff39e000007947 */ /* 0x000fca000383ffff */
.L_x_1385:
[----:B------:R-:W-:Y:S01]  /*12820*/  MOV R2, RZ ;  /* 0x000000ff00027202 */ /* 0x000fe20000000f00 */
[----:B------:R-:W-:Y:S01]  /*12830*/  IMAD.MOV.U32 R116, RZ, RZ, R10 ;  /* 0x000000ffff747224 */ /* 0x000fe200078e000a */
[----:B------:R-:W-:Y:S01]  /*12840*/  MOV R3, 0x12870 ;  /* 0x0001287000037802 */ /* 0x000fe20000000f00 */
[----:B------:R-:W-:Y:S02]  /*12850*/  IMAD.MOV.U32 R204, RZ, RZ, 0x1c1f ;  /* 0x00001c1fffcc7424 */ /* 0x000fe400078e00ff */
[----:B-1234-:R-:W-:Y:S05]  /*12860*/  CALL.REL.NOINC `($__internal_20_$__cuda_sm70_shflsync_idx_p) ;  /* 0x0000261000007944 */ /* 0x01efea0003c00000 */
[----:B------:R-:W-:Y:S01]  /*12870*/  MOV R0, R204 ;  /* 0x000000cc00007202 */ /* 0x000fe20000000f00 */
[----:B------:R-:W-:-:S05]  /*12880*/  BRA `(.L_x_1495) ;  /* 0xffff399000007947 */ /* 0x000fca000383ffff */
.L_x_1386:
[----:B---3--:R-:W-:Y:S01]  /*12890*/  MOV R2, 0x1 ;  /* 0x0000000100027802 */ /* 0x008fe20000000f00 */
[----:B------:R-:W-:Y:S01]  /*128a0*/  IMAD.MOV.U32 R116, RZ, RZ, R5 ;  /* 0x000000ffff747224 */ /* 0x000fe200078e0005 */
[----:B------:R-:W-:Y:S01]  /*128b0*/  MOV R3, 0x128e0 ;  /* 0x000128e000037802 */ /* 0x000fe20000000f00 */
[----:B------:R-:W-:Y:S02]  /*128c0*/  IMAD.MOV.U32 R204, RZ, RZ, 0x1c1f ;  /* 0x00001c1fffcc7424 */ /* 0x000fe400078e00ff */
[----:B-12-4-:R-:W-:Y:S05]  /*128d0*/  CALL.REL.NOINC `($__internal_20_$__cuda_sm70_shflsync_idx_p) ;  /* 0x000025a000007944 */ /* 0x016fea0003c00000 */
[----:B------:R-:W-:Y:S01]  /*128e0*/  MOV R2, 0x1 ;  /* 0x0000000100027802 */ /* 0x000fe20000000f00 */
[----:B------:R-:W-:Y:S01]  /*128f0*/  IMAD.MOV.U32 R4, RZ, RZ, R204 ;  /* 0x000000ffff047224 */ /* 0x000fe200078e00cc */
[----:B------:R-:W-:Y:S01]  /*12900*/  MOV R204, 0x1c1f ;  /* 0x00001c1f00cc7802 */ /* 0x000fe20000000f00 */
[----:B------:R-:W-:Y:S01]  /*12910*/  IMAD.MOV.U32 R116, RZ, RZ, R10 ;  /* 0x000000ffff747224 */ /* 0x000fe200078e000a */
[----:B------:R-:W-:Y:S02]  /*12920*/  MOV R3, 0x12940 ;  /* 0x0001294000037802 */ /* 0x000fe40000000f00 */
[----:B------:R-:W-:Y:S05]  /*12930*/  CALL.REL.NOINC `($__internal_20_$__cuda_sm70_shflsync_idx_p) ;  /* 0x0000254000007944 */ /* 0x000fea0003c00000 */
[----:B------:R-:W-:Y:S01]  /*12940*/  MOV R0, R204 ;  /* 0x000000cc00007202 */ /* 0x000fe20000000f00 */
[----:B------:R-:W-:-:S05]  /*12950*/  BRA `(.L_x_1496) ;  /* 0xffff3a4000007947 */ /* 0x000fca000383ffff */
.L_x_1389:
[----:B------:R-:W-:Y:S01]  /*12960*/  MOV R2, RZ ;  /* 0x000000ff00027202 */ /* 0x000fe20000000f00 */
[----:B------:R-:W-:Y:S01]  /*12970*/  IMAD.MOV.U32 R116, RZ, RZ, R125 ;  /* 0x000000ffff747224 */ /* 0x000fe200078e007d */
[----:B------:R-:W-:Y:S01]  /*12980*/  MOV R3, 0x129b0 ;  /* 0x000129b000037802 */ /* 0x000fe20000000f00 */
[----:B------:R-:W-:Y:S02]  /*12990*/  IMAD.MOV.U32 R204, RZ, RZ, 0x1c1f ;  /* 0x00001c1fffcc7424 */ /* 0x000fe400078e00ff */
[----:B------:R-:W-:Y:S05]  /*129a0*/  CALL.REL.NOINC `($__internal_20_$__cuda_sm70_shflsync_idx_p) ;  /* 0x000024d000007944 */ /* 0x000fea0003c00000 */
[----:B------:R-:W-:Y:S01]  /*129b0*/  MOV R117, R204 ;  /* 0x000000cc00757202 */ /* 0x000fe20000000f00 */
[----:B------:R-:W-:-:S05]  /*129c0*/  BRA `(.L_x_1497) ;  /* 0xffff42f000007947 */ /* 0x000fca000383ffff */
.L_x_1390:
[----:B------:R-:W-:Y:S01]  /*129d0*/  MOV R2, RZ ;  /* 0x000000ff00027202 */ /* 0x000fe20000000f00 */
[----:B------:R-:W-:Y:S01]  /*129e0*/  IMAD.MOV.U32 R116, RZ, RZ, R126 ;  /* 0x000000ffff747224 */ /* 0x000fe200078e007e */
[----:B------:R-:W-:Y:S01]  /*129f0*/  MOV R3, 0x12a20 ;  /* 0x00012a2000037802 */ /* 0x000fe20000000f00 */
[----:B------:R-:W-:Y:S02]  /*12a00*/  IMAD.MOV.U32 R204, RZ, RZ, 0x1c1f ;  /* 0x00001c1fffcc7424 */ /* 0x000fe400078e00ff */
[----:B-12---:R-:W-:Y:S05]  /*12a10*/  CALL.REL.NOINC `($__internal_20_$__cuda_sm70_shflsync_idx_p) ;  /* 0x0000246000007944 */ /* 0x006fea0003c00000 */
[----:B------:R-:W-:Y:S01]  /*12a20*/  MOV R0, R204 ;  /* 0x000000cc00007202 */ /* 0x000fe20000000f00 */
[----:B------:R-:W-:-:S05]  /*12a30*/  BRA `(.L_x_1498) ;  /* 0xffff42a000007947 */ /* 0x000fca000383ffff */
.L_x_1391:
[----:B----4-:R-:W-:Y:S01]  /*12a40*/  MOV R2, 0x1 ;  /* 0x0000000100027802 */ /* 0x010fe20000000f00 */
[----:B------:R-:W-:Y:S01]  /*12a50*/  IMAD.MOV.U32 R116, RZ, RZ, R125 ;  /* 0x000000ffff747224 */ /* 0x000fe200078e007d */
[----:B------:R-:W-:Y:S01]  /*12a60*/  MOV R3, 0x12a90 ;  /* 0x00012a9000037802 */ /* 0x000fe20000000f00 */
[----:B------:R-:W-:Y:S03]  /*12a70*/  IMAD.MOV.U32 R204, RZ, RZ, 0x1c1f ;  /* 0x00001c1fffcc7424 */ /* 0x000fe600078e00ff */
[----:B-1-3--:R-:W-:Y:S05]  /*12a80*/  CALL.REL.NOINC `($__internal_20_$__cuda_sm70_shflsync_idx_p) ;  /* 0x000023f000007944 */ /* 0x00afea0003c00000 */
        /* <DEDUP_REMOVED lines=8> */
.L_x_1392:
[----:B------:R-:W-:Y:S01]  /*12b10*/  MOV R204, 0x1c1f ;  /* 0x00001c1f00cc7802 */ /* 0x000fe20000000f00 */
[----:B---3--:R-:W-:Y:S01]  /*12b20*/  IMAD.MOV.U32 R2, RZ, RZ, RZ ;  /* 0x000000ffff027224 */ /* 0x008fe200078e00ff */
[----:B------:R-:W-:Y:S02]  /*12b30*/  MOV R3, 0x12b50 ;  /* 0x00012b5000037802 */ /* 0x000fe40000000f00 */
[----:B--2---:R-:W-:Y:S05]  /*12b40*/  CALL.REL.NOINC `($__internal_20_$__cuda_sm70_shflsync_idx_p) ;  /* 0x0000233000007944 */ /* 0x004fea0003c00000 */
[----:B------:R-:W-:Y:S01]  /*12b50*/  MOV R0, R204 ;  /* 0x000000cc00007202 */ /* 0x000fe20000000f00 */
[----:B------:R-:W-:-:S05]  /*12b60*/  BRA `(.L_x_1500) ;  /* 0xffff449000007947 */ /* 0x000fca000383ffff */
.L_x_1393:
[----:B------:R-:W-:Y:S01]  /*12b70*/  MOV R204, 0x1c1f ;  /* 0x00001c1f00cc7802 */ /* 0x000fe20000000f00 */
[----:B---3--:R-:W-:Y:S01]  /*12b80*/  IMAD.MOV.U32 R2, RZ, RZ, 0x1 ;  /* 0x00000001ff027424 */ /* 0x008fe200078e00ff */
[----:B------:R-:W-:Y:S02]  /*12b90*/  MOV R3, 0x12bb0 ;  /* 0x00012bb000037802 */ /* 0x000fe40000000f00 */
[----:B-1----:R-:W-:Y:S05]  /*12ba0*/  CALL.REL.NOINC `($__internal_20_$__cuda_sm70_shflsync_idx_p) ;  /* 0x000022d000007944 */ /* 0x002fea0003c00000 */
[----:B------:R-:W-:Y:S01]  /*12bb0*/  MOV R3, 0x12d80 ;  /* 0x00012d8000037802 */ /* 0x000fe20000000f00 */
[----:B------:R-:W-:Y:S02]  /*12bc0*/  IMAD.IADD R204, R117, 0x1, R204 ;  /* 0x0000000175cc7824 */ /* 0x000fe400078e02cc */
[----:B------:R-:W-:Y:S03]  /*12bd0*/  IMAD.MOV.U32 R2, RZ, RZ, 0x2 ;  /* 0x00000002ff027424 */ /* 0x000fe600078e00ff */
        /* <DEDUP_REMOVED lines=20> */
[----:B------:R-:W-:Y:S01]  /*12d20*/  IMAD.MOV.U32 R204, RZ, RZ, 0x1c1f ;  /* 0x00001c1fffcc7424 */ /* 0x000fe200078e00ff */
[----:B------:R-:W-:Y:S02]  /*12d30*/  FSEL R34, R38, -INF , P6 ;  /* 0xff80000026227808 */ /* 0x000fe40003000000 */
[----:B------:R-:W-:Y:S02]  /*12d40*/  FSEL R32, R39, -INF , P5 ;  /* 0xff80000027207808 */ /* 0x000fe40002800000 */
[----:B------:R-:W-:Y:S02]  /*12d50*/  FSEL R22, R50, -INF , P4 ;  /* 0xff80000032167808 */ /* 0x000fe40002000000 */
[----:B------:R-:W-:Y:S02]  /*12d60*/  FSEL R20, R51, -INF , P0 ;  /* 0xff80000033147808 */ /* 0x000fe40000000000 */
[----:B------:R-:W-:Y:S05]  /*12d70*/  CALL.REL.NOINC `($__internal_20_$__cuda_sm70_shflsync_idx_p) ;  /* 0x0000210000007944 */ /* 0x000fea0003c00000 */
        /* <DEDUP_REMOVED lines=23> */
[----:B------:R-:W-:Y:S01]  /*12ef0*/  IMAD.MOV.U32 R204, RZ, RZ, 0x1c1f ;  /* 0x00001c1fffcc7424 */ /* 0x000fe200078e00ff */
[----:B------:R-:W-:Y:S02]  /*12f00*/  FSEL R17, R40, -INF , P6 ;  /* 0xff80000028117808 */ /* 0x000fe40003000000 */
[----:B------:R-:W-:Y:S02]  /*12f10*/  FSEL R16, R41, -INF , P5 ;  /* 0xff80000029107808 */ /* 0x000fe40002800000 */
[----:B------:R-:W-:Y:S02]  /*12f20*/  FSEL R13, R44, -INF , P4 ;  /* 0xff8000002c0d7808 */ /* 0x000fe40002000000 */
[----:B------:R-:W-:Y:S02]  /*12f30*/  FSEL R12, R45, -INF , P0 ;  /* 0xff8000002d0c7808 */ /* 0x000fe40000000000 */
[----:B------:R-:W-:Y:S05]  /*12f40*/  CALL.REL.NOINC `($__internal_20_$__cuda_sm70_shflsync_idx_p) ;  /* 0x00001f3000007944 */ /* 0x000fea0003c00000 */
[----:B------:R-:W-:Y:S01]  /*12f50*/  FMNMX.FTZ R116, R4, R118, !PT ;  /* 0x0000007604747209 */ /* 0x000fe20007810000 */
[----:B------:R-:W-:Y:S01]  /*12f60*/  IMAD.IADD R117, R117, 0x1, R204 ;  /* 0x0000000175757824 */ /* 0x000fe200078e02cc */
[----:B------:R-:W-:Y:S01]  /*12f70*/  FMNMX.FTZ R9, R36, R122, !PT ;  /* 0x0000007a24097209 */ /* 0x000fe20007810000 */
[----:B------:R-:W-:Y:S01]  /*12f80*/  IMAD.MOV.U32 R0, RZ, RZ, 0x2 ;  /* 0x00000002ff007424 */ /* 0x000fe200078e00ff */
[----:B------:R-:W-:Y:S02]  /*12f90*/  FMNMX.FTZ R116, R174, R116, !PT ;  /* 0x00000074ae747209 */ /* 0x000fe40007810000 */
[C---:B------:R-:W-:Y:S02]  /*12fa0*/  ISETP.GT.AND P6, PT, R117.reuse, RZ, PT ;  /* 0x000000ff7500720c */ /* 0x040fe40003fc4270 */
[C---:B------:R-:W-:Y:S02]  /*12fb0*/  ISETP.GT.AND P5, PT, R117.reuse, 0x1, PT ;  /* 0x000000017500780c */ /* 0x040fe40003fa4270 */
[----:B------:R-:W-:Y:S02]  /*12fc0*/  FSEL R33, R10, -INF , P6 ;  /* 0xff8000000a217808 */ /* 0x000fe40003000000 */
[----:B------:R-:W-:Y:S02]  /*12fd0*/  ISETP.GT.AND P4, PT, R117, 0x8, PT ;  /* 0x000000087500780c */ /* 0x000fe40003f84270 */
[----:B------:R-:W-:Y:S02]  /*12fe0*/  FSEL R163, R11, -INF , P5 ;  /* 0xff8000000ba37808 */ /* 0x000fe40002800000 */
[----:B------:R-:W-:Y:S02]  /*12ff0*/  FMNMX.FTZ R10, R23, R123, !PT ;  /* 0x0000007b170a7209 */ /* 0x000fe40007810000 */
[----:B------:R-:W-:Y:S02]  /*13000*/  FMNMX.FTZ R11, R33, R124, !PT ;  /* 0x0000007c210b7209 */ /* 0x000fe40007810000 */
[----:B------:R-:W-:Y:S02]  /*13010*/  ISETP.GT.AND P0, PT, R117, 0x9, PT ;  /* 0x000000097500780c */ /* 0x000fe40003f04270 */
[----:B------:R-:W-:Y:S02]  /*13020*/  FSEL R38, R14, -INF , P4 ;  /* 0xff8000000e267808 */ /* 0x000fe40002000000 */
        /* <DEDUP_REMOVED lines=61> */
[----:B------:R-:W-:Y:S05]  /*13400*/  CALL.REL.NOINC `($__internal_19_$__cuda_sm70_shflsync_bfly_p) ;  /* 0x00001a1000007944 */ /* 0x000fea0003c00000 */
[----:B------:R-:W-:Y:S01]  /*13410*/  FMNMX.FTZ R116, R116, R0, !PT ;  /* 0x0000000074747209 */ /* 0x000fe20007810000 */
[----:B------:R-:W-:Y:S01]  /*13420*/  IMAD.MOV.U32 R0, RZ, RZ, 0x1 ;  /* 0x00000001ff007424 */ /* 0x000fe200078e00ff */
[----:B------:R-:W-:Y:S02]  /*13430*/  MOV R2, 0x13450 ;  /* 0x0001345000027802 */ /* 0x000fe40000000f00 */
        /* <DEDUP_REMOVED lines=28> */
[----:B------:R-:W-:-:S05]  /*13600*/  BRA `(.L_x_1501) ;  /* 0xffff446000007947 */ /* 0x000fca000383ffff */
.L_x_1396:
[----:B------:R-:W-:Y:S01]  /*13610*/  MOV R204, 0x1c1f ;  /* 0x00001c1f00cc7802 */ /* 0x000fe20000000f00 */
[----:B------:R-:W-:Y:S01]  /*13620*/  IMAD.MOV.U32 R2, RZ, RZ, RZ ;  /* 0x000000ffff027224 */ /* 0x000fe200078e00ff */
[----:B------:R-:W-:Y:S02]  /*13630*/  MOV R3, 0x13650 ;  /* 0x0001365000037802 */ /* 0x000fe40000000f00 */
[----:B-1234-:R-:W-:Y:S05]  /*13640*/  CALL.REL.NOINC `($__internal_20_$__cuda_sm70_shflsync_idx_p) ;  /* 0x0000183000007944 */ /* 0x01efea0003c00000 */
[----:B------:R-:W-:Y:S01]  /*13650*/  MOV R0, R204 ;  /* 0x000000cc00007202 */ /* 0x000fe20000000f00 */
[----:B------:R-:W-:-:S05]  /*13660*/  BRA `(.L_x_1502) ;  /* 0xffff5e8000007947 */ /* 0x000fca000383ffff */
.L_x_1399:
[----:B------:R-:W-:Y:S01]  /*13670*/  MOV R204, 0x1c1f ;  /* 0x00001c1f00cc7802 */ /* 0x000fe20000000f00 */
[----:B---3--:R-:W-:Y:S01]  /*13680*/  IMAD.MOV.U32 R2, RZ, RZ, 0x1 ;  /* 0x00000001ff027424 */ /* 0x008fe200078e00ff */
[----:B------:R-:W-:Y:S02]  /*13690*/  MOV R3, 0x136b0 ;  /* 0x000136b000037802 */ /* 0x000fe40000000f00 */
[----:B-12---:R-:W-:Y:S05]  /*136a0*/  CALL.REL.NOINC `($__internal_20_$__cuda_sm70_shflsync_idx_p) ;  /* 0x000017d000007944 */ /* 0x006fea0003c00000 */
        /* <DEDUP_REMOVED lines=8> */
.L_x_1402:
[----:B------:R-:W-:Y:S01]  /*13730*/  MOV R2, RZ ;  /* 0x000000ff00027202 */ /* 0x000fe20000000f00 */
[----:B------:R-:W-:Y:S01]  /*13740*/  IMAD.MOV.U32 R116, RZ, RZ, R160 ;  /* 0x000000ffff747224 */ /* 0x000fe200078e00a0 */
[----:B------:R-:W-:Y:S01]  /*13750*/  MOV R3, 0x13780 ;  /* 0x0001378000037802 */ /* 0x000fe20000000f00 */
[----:B------:R-:W-:Y:S02]  /*13760*/  IMAD.MOV.U32 R204, RZ, RZ, 0x1c1f ;  /* 0x00001c1fffcc7424 */ /* 0x000fe400078e00ff */
[----:B------:R-:W-:Y:S05]  /*13770*/  CALL.REL.NOINC `($__internal_20_$__cuda_sm70_shflsync_idx_p) ;  /* 0x0000170000007944 */ /* 0x000fea0003c00000 */
[----:B------:R-:W-:Y:S01]  /*13780*/  MOV R118, R204 ;  /* 0x000000cc00767202 */ /* 0x000fe20000000f00 */
[----:B------:R-:W-:-:S05]  /*13790*/  BRA `(.L_x_1504) ;  /* 0xffff680000007947 */ /* 0x000fca000383ffff */
.L_x_1403:
[----:B------:R-:W-:Y:S01]  /*137a0*/  MOV R2, RZ ;  /* 0x000000ff00027202 */ /* 0x000fe20000000f00 */
[----:B------:R-:W-:Y:S01]  /*137b0*/  IMAD.MOV.U32 R116, RZ, RZ, R161 ;  /* 0x000000ffff747224 */ /* 0x000fe200078e00a1 */
[----:B------:R-:W-:Y:S01]  /*137c0*/  MOV R3, 0x137f0 ;  /* 0x000137f000037802 */ /* 0x000fe20000000f00 */
[----:B------:R-:W-:Y:S02]  /*137d0*/  IMAD.MOV.U32 R204, RZ, RZ, 0x1c1f ;  /* 0x00001c1fffcc7424 */ /* 0x000fe400078e00ff */
[----:B-12---:R-:W-:Y:S05]  /*137e0*/  CALL.REL.NOINC `($__internal_20_$__cuda_sm70_shflsync_idx_p) ;  /* 0x0000169000007944 */ /* 0x006fea0003c00000 */
[----:B------:R-:W-:Y:S01]  /*137f0*/  MOV R0, R204 ;  /* 0x000000cc00007202 */ /* 0x000fe20000000f00 */
[----:B------:R-:W-:-:S05]  /*13800*/  BRA `(.L_x_1505) ;  /* 0xffff67b000007947 */ /* 0x000fca000383ffff */
.L_x_1404:
        /* <DEDUP_REMOVED lines=13> */
.L_x_1405:
[----:B------:R-:W-:Y:S02]  /*138e0*/  MOV R0, 0x2 ;  /* 0x0000000200007802 */ /* 0x000fe40000000f00 */
[----:B------:R-:W-:Y:S02]  /*138f0*/  MOV R2, 0x13910 ;  /* 0x0001391000027802 */ /* 0x000fe40000000f00 */
[----:B--2---:R-:W-:Y:S05]  /*13900*/  CALL.REL.NOINC `($__internal_19_$__cuda_sm70_shflsync_bfly_p) ;  /* 0x0000151000007944 */ /* 0x004fea0003c00000 */
[----:B------:R-:W-:-:S05]  /*13910*/  BRA `(.L_x_1507) ;  /* 0xffff6c0000007947 */ /* 0x000fca000383ffff */
.L_x_1406:
[----:B------:R-:W-:Y:S02]  /*13920*/  MOV R0, 0x1 ;  /* 0x0000000100007802 */ /* 0x000fe40000000f00 */
[----:B------:R-:W-:Y:S02]  /*13930*/  MOV R2, 0x13950 ;  /* 0x0001395000027802 */ /* 0x000fe40000000f00 */
[----:B--2---:R-:W-:Y:S05]  /*13940*/  CALL.REL.NOINC `($__internal_19_$__cuda_sm70_shflsync_bfly_p) ;  /* 0x000014d000007944 */ /* 0x004fea0003c00000 */
        /* <DEDUP_REMOVED lines=28> */
.L_x_1408:
[----:B------:R-:W-:Y:S01]  /*13b10*/  IMAD.MOV.U32 R116, RZ, RZ, R206 ;  /* 0x000000ffff747224 */ /* 0x000fe200078e00ce */
[----:B------:R-:W-:-:S02]  /*13b20*/  MOV R0, 0x2 ;  /* 0x0000000200007802 */ /* 0x000fc40000000f00 */
[----:B------:R-:W-:Y:S02]  /*13b30*/  MOV R2, 0x13b50 ;  /* 0x00013b5000027802 */ /* 0x000fe40000000f00 */
[----:B------:R-:W-:Y:S05]  /*13b40*/  CALL.REL.NOINC `($__internal_19_$__cuda_sm70_shflsync_bfly_p) ;  /* 0x000012d000007944 */ /* 0x000fea0003c00000 */
[----:B------:R-:W-:Y:S05]  /*13b50*/  BRA `(.L_x_1509) ;  /* 0xffff827000007947 */ /* 0x000fea000383ffff */
.L_x_1409:
[----:B------:R-:W-:Y:S01]  /*13b60*/  IMAD.MOV.U32 R116, RZ, RZ, R7 ;  /* 0x000000ffff747224 */ /* 0x000fe200078e0007 */
[----:B------:R-:W-:Y:S02]  /*13b70*/  MOV R0, 0x1 ;  /* 0x0000000100007802 */ /* 0x000fe40000000f00 */
[----:B------:R-:W-:Y:S02]  /*13b80*/  MOV R2, 0x13ba0 ;  /* 0x00013ba000027802 */ /* 0x000fe40000000f00 */
[----:B-1----:R-:W-:Y:S05]  /*13b90*/  CALL.REL.NOINC `($__internal_19_$__cuda_sm70_shflsync_bfly_p) ;  /* 0x0000128000007944 */ /* 0x002fea0003c00000 */
[----:B------:R-:W-:Y:S01]  /*13ba0*/  FADD.FTZ R7, R7, R0 ;  /* 0x0000000007077221 */ /* 0x000fe20000010000 */
[----:B------:R-:W-:Y:S02]  /*13bb0*/  MOV R116, R203 ;  /* 0x000000cb00747202 */ /* 0x000fe40000000f00 */
[----:B------:R-:W-:Y:S02]  /*13bc0*/  MOV R0, 0x2 ;  /* 0x0000000200007802 */ /* 0x000fe40000000f00 */
[----:B------:R-:W-:Y:S02]  /*13bd0*/  MOV R2, 0x13bf0 ;  /* 0x00013bf000027802 */ /* 0x000fe40000000f00 */
[----:B------:R-:W-:Y:S05]  /*13be0*/  CALL.REL.NOINC `($__internal_19_$__cuda_sm70_shflsync_bfly_p) ;  /* 0x0000123000007944 */ /* 0x000fea0003c00000 */
[----:B------:R-:W-:Y:S01]  /*13bf0*/  FADD.FTZ R6, R203, R0 ;  /* 0x00000000cb067221 */ /* 0x000fe20000010000 */
[----:B------:R-:W-:Y:S02]  /*13c00*/  MOV R0, 0x1 ;  /* 0x0000000100007802 */ /* 0x000fe40000000f00 */
[----:B------:R-:W-:-:S02]  /*13c10*/  MOV R2, 0x13c40 ;  /* 0x00013c4000027802 */ /* 0x000fc40000000f00 */
[----:B------:R-:W-:Y:S02]  /*13c20*/  MOV R116, R6 ;  /* 0x0000000600747202 */ /* 0x000fe40000000f00 */
[----:B------:R-:W-:Y:S05]  /*13c30*/  CALL.REL.NOINC `($__internal_19_$__cuda_sm70_shflsync_bfly_p) ;  /* 0x000011e000007944 */ /* 0x000fea0003c00000 */
[----:B------:R-:W-:Y:S01]  /*13c40*/  FADD.FTZ R6, R6, R0 ;  /* 0x0000000006067221 */ /* 0x000fe20000010000 */
[----:B------:R-:W-:Y:S02]  /*13c50*/  MOV R116, R215 ;  /* 0x000000d700747202 */ /* 0x000fe40000000f00 */
[----:B------:R-:W-:Y:S02]  /*13c60*/  MOV R0, 0x2 ;  /* 0x0000000200007802 */ /* 0x000fe40000000f00 */
[----:B------:R-:W-:Y:S02]  /*13c70*/  MOV R2, 0x13c90 ;  /* 0x00013c9000027802 */ /* 0x000fe40000000f00 */
[----:B------:R-:W-:Y:S05]  /*13c80*/  CALL.REL.NOINC `($__internal_19_$__cuda_sm70_shflsync_bfly_p) ;  /* 0x0000119000007944 */ /* 0x000fea0003c00000 */
[----:B------:R-:W-:Y:S01]  /*13c90*/  FADD.FTZ R5, R215, R0 ;  /* 0x00000000d7057221 */ /* 0x000fe20000010000 */
[----:B------:R-:W-:Y:S02]  /*13ca0*/  MOV R0, 0x1 ;  /* 0x0000000100007802 */ /* 0x000fe40000000f00 */
[----:B------:R-:W-:Y:S02]  /*13cb0*/  MOV R2, 0x13ce0 ;  /* 0x00013ce000027802 */ /* 0x000fe40000000f00 */
[----:B------:R-:W-:-:S02]  /*13cc0*/  MOV R116, R5 ;  /* 0x0000000500747202 */ /* 0x000fc40000000f00 */
[----:B------:R-:W-:Y:S05]  /*13cd0*/  CALL.REL.NOINC `($__internal_19_$__cuda_sm70_shflsync_bfly_p) ;  /* 0x0000114000007944 */ /* 0x000fea0003c00000 */
[----:B------:R-:W-:Y:S01]  /*13ce0*/  FADD.FTZ R5, R5, R0 ;  /* 0x0000000005057221 */ /* 0x000fe20000010000 */
[----:B------:R-:W-:-:S02]  /*13cf0*/  MOV R116, R216 ;  /* 0x000000d800747202 */ /* 0x000fc40000000f00 */
[----:B------:R-:W-:Y:S02]  /*13d00*/  MOV R0, 0x2 ;  /* 0x0000000200007802 */ /* 0x000fe40000000f00 */
[----:B------:R-:W-:Y:S02]  /*13d10*/  MOV R2, 0x13d30 ;  /* 0x00013d3000027802 */ /* 0x000fe40000000f00 */
[----:B------:R-:W-:Y:S05]  /*13d20*/  CALL.REL.NOINC `($__internal_19_$__cuda_sm70_shflsync_bfly_p) ;  /* 0x000010f000007944 */ /* 0x000fea0003c00000 */
[----:B------:R-:W-:Y:S01]  /*13d30*/  FADD.FTZ R4, R216, R0 ;  /* 0x00000000d8047221 */ /* 0x000fe20000010000 */
[----:B------:R-:W-:Y:S02]  /*13d40*/  MOV R0, 0x1 ;  /* 0x0000000100007802 */ /* 0x000fe40000000f00 */
[----:B------:R-:W-:Y:S02]  /*13d50*/  MOV R2, 0x13d80 ;  /* 0x00013d8000027802 */ /* 0x000fe40000000f00 */
[----:B------:R-:W-:Y:S02]  /*13d60*/  MOV R116, R4 ;  /* 0x0000000400747202 */ /* 0x000fe40000000f00 */
[----:B------:R-:W-:Y:S05]  /*13d70*/  CALL.REL.NOINC `($__internal_19_$__cuda_sm70_shflsync_bfly_p) ;  /* 0x000010a000007944 */ /* 0x000fea0003c00000 */
[----:B------:R-:W-:Y:S01]  /*13d80*/  MOV R8, R0 ;  /* 0x0000000000087202 */ /* 0x000fe20000000f00 */
[----:B------:R-:W-:Y:S05]  /*13d90*/  BRA `(.L_x_1510) ;  /* 0xffff812000007947 */ /* 0x000fea000383ffff */
.L_x_1416:
[----:B-1234-:R-:W-:Y:S01]  /*13da0*/  IMAD.MOV.U32 R116, RZ, RZ, R10 ;  /* 0x000000ffff747224 */ /* 0x01efe200078e000a */
[----:B------:R-:W-:Y:S01]  /*13db0*/  MOV R2, RZ ;  /* 0x000000ff00027202 */ /* 0x000fe20000000f00 */
[----:B------:R-:W-:Y:S01]  /*13dc0*/  IMAD.MOV.U32 R204, RZ, RZ, 0x1c1f ;  /* 0x00001c1fffcc7424 */ /* 0x000fe200078e00ff */
[----:B------:R-:W-:-:S02]  /*13dd0*/  MOV R3, 0x13df0 ;  /* 0x00013df000037802 */ /* 0x000fc40000000f00 */
[----:B------:R-:W-:Y:S05]  /*13de0*/  CALL.REL.NOINC `($__internal_20_$__cuda_sm70_shflsync_idx_p) ;  /* 0x0000109000007944 */ /* 0x000fea0003c00000 */
[----:B------:R-:W-:Y:S01]  /*13df0*/  MOV R5, R204 ;  /* 0x000000cc00057202 */ /* 0x000fe20000000f00 */
[----:B------:R-:W-:Y:S05]  /*13e00*/  BRA `(.L_x_1511) ;  /* 0xffff9a3000007947 */ /* 0x000fea000383ffff */
.L_x_1417:
[----:B------:R-:W-:Y:S01]  /*13e10*/  IMAD.MOV.U32 R116, RZ, RZ, R12 ;  /* 0x000000ffff747224 */ /* 0x000fe200078e000c */
[----:B------:R-:W-:Y:S01]  /*13e20*/  MOV R2, RZ ;  /* 0x000000ff00027202 */ /* 0x000fe20000000f00 */
[----:B------:R-:W-:Y:S01]  /*13e30*/  IMAD.MOV.U32 R204, RZ, RZ, 0x1c1f ;  /* 0x00001c1fffcc7424 */ /* 0x000fe200078e00ff */
[----:B------:R-:W-:-:S02]  /*13e40*/  MOV R3, 0x13e60 ;  /* 0x00013e6000037802 */ /* 0x000fc40000000f00 */
[----:B-12---:R-:W-:Y:S05]  /*13e50*/  CALL.REL.NOINC `($__internal_20_$__cuda_sm70_shflsync_idx_p) ;  /* 0x0000102000007944 */ /* 0x006fea0003c00000 */
[----:B------:R-:W-:Y:S01]  /*13e60*/  MOV R0, R204 ;  /* 0x000000cc00007202 */ /* 0x000fe20000000f00 */
[----:B------:R-:W-:Y:S05]  /*13e70*/  BRA `(.L_x_1512) ;  /* 0xffff99e000007947 */ /* 0x000fea000383ffff */
.L_x_1420:
[----:B------:R-:W-:Y:S01]  /*13e80*/  IMAD.MOV.U32 R116, RZ, RZ, R10 ;  /* 0x000000ffff747224 */ /* 0x000fe200078e000a */
[----:B--2---:R-:W-:Y:S01]  /*13e90*/  MOV R2, 0x1 ;  /* 0x0000000100027802 */ /* 0x004fe20000000f00 */
[----:B------:R-:W-:Y:S01]  /*13ea0*/  IMAD.MOV.U32 R204, RZ, RZ, 0x1c1f ;  /* 0x00001c1fffcc7424 */ /* 0x000fe200078e00ff */
[----:B------:R-:W-:-:S02]  /*13eb0*/  MOV R3, 0x13ed0 ;  /* 0x00013ed000037802 */ /* 0x000fc40000000f00 */
        /* <DEDUP_REMOVED lines=9> */
.L_x_1423:
[----:B------:R-:W-:Y:S01]  /*13f50*/  IMAD.MOV.U32 R116, RZ, RZ, R10 ;  /* 0x000000ffff747224 */ /* 0x000fe200078e000a */
[----:B-1----:R-:W-:Y:S01]  /*13f60*/  MOV R2, 0x2 ;  /* 0x0000000200027802 */ /* 0x002fe20000000f00 */
[----:B------:R-:W-:Y:S01]  /*13f70*/  IMAD.MOV.U32 R204, RZ, RZ, 0x1c1f ;  /* 0x00001c1fffcc7424 */ /* 0x000fe200078e00ff */
[----:B------:R-:W-:Y:S02]  /*13f80*/  MOV R3, 0x13fa0 ;  /* 0x00013fa000037802 */ /* 0x000fe40000000f00 */
[----:B--234-:R-:W-:Y:S05]  /*13f90*/  CALL.REL.NOINC `($__internal_20_$__cuda_sm70_shflsync_idx_p) ;  /* 0x00000ee000007944 */ /* 0x01cfea0003c00000 */
[----:B------:R-:W-:Y:S01]  /*13fa0*/  MOV R5, R204 ;  /* 0x000000cc00057202 */ /* 0x000fe20000000f00 */
[----:B------:R-:W-:Y:S05]  /*13fb0*/  BRA `(.L_x_1514) ;  /* 0xffff9b7000007947 */ /* 0x000fea000383ffff */
.L_x_1424:
[----:B------:R-:W-:Y:S01]  /*13fc0*/  IMAD.MOV.U32 R116, RZ, RZ, R12 ;  /* 0x000000ffff747224 */ /* 0x000fe200078e000c */
[----:B------:R-:W-:Y:S01]  /*13fd0*/  MOV R2, 0x2 ;  /* 0x0000000200027802 */ /* 0x000fe20000000f00 */
[----:B------:R-:W-:Y:S01]  /*13fe0*/  IMAD.MOV.U32 R204, RZ, RZ, 0x1c1f ;  /* 0x00001c1fffcc7424 */ /* 0x000fe200078e00ff */
[----:B------:R-:W-:Y:S02]  /*13ff0*/  MOV R3, 0x14010 ;  /* 0x0001401000037802 */ /* 0x000fe40000000f00 */
[----:B-1234-:R-:W-:Y:S05]  /*14000*/  CALL.REL.NOINC `($__internal_20_$__cuda_sm70_shflsync_idx_p) ;  /* 0x00000e7000007944 */ /* 0x01efea0003c00000 */
[----:B------:R-:W-:Y:S01]  /*14010*/  MOV R0, R204 ;  /* 0x000000cc00007202 */ /* 0x000fe20000000f00 */
[----:B------:R-:W-:Y:S05]  /*14020*/  BRA `(.L_x_1515) ;  /* 0xffff9b2000007947 */ /* 0x000fea000383ffff */
.L_x_1427:
[----:B------:R-:W-:Y:S01]  /*14030*/  IMAD.MOV.U32 R116, RZ, RZ, R10 ;  /* 0x000000ffff747224 */ /* 0x000fe200078e000a */
[----:B-1----:R-:W-:Y:S01]  /*14040*/  MOV R2, 0x3 ;  /* 0x0000000300027802 */ /* 0x002fe20000000f00 */
[----:B------:R-:W-:Y:S01]  /*14050*/  IMAD.MOV.U32 R204, RZ, RZ, 0x1c1f ;  /* 0x00001c1fffcc7424 */ /* 0x000fe200078e00ff */
[----:B------:R-:W-:-:S02]  /*14060*/  MOV R3, 0x14080 ;  /* 0x0001408000037802 */ /* 0x000fc40000000f00 */
[----:B--234-:R-:W-:Y:S05]  /*14070*/  CALL.REL.NOINC `($__internal_20_$__cuda_sm70_shflsync_idx_p) ;  /* 0x00000e0000007944 */ /* 0x01cfea0003c00000 */
        /* <DEDUP_REMOVED lines=8> */
.L_x_1429:
[----:B------:R-:W-:Y:S01]  /*14100*/  IMAD.MOV.U32 R116, RZ, RZ, R5 ;  /* 0x000000ffff747224 */ /* 0x000fe200078e0005 */
[----:B------:R-:W-:Y:S01]  /*14110*/  MOV R2, RZ ;  /* 0x000000ff00027202 */ /* 0x000fe20000000f00 */
[----:B------:R-:W-:Y:S01]  /*14120*/  IMAD.MOV.U32 R204, RZ, RZ, 0x1c1f ;  /* 0x00001c1fffcc7424 */ /* 0x000fe200078e00ff */
[----:B------:R-:W-:Y:S02]  /*14130*/  MOV R3, 0x14150 ;  /* 0x0001415000037802 */ /* 0x000fe40000000f00 */
[----:B------:R-:W-:Y:S05]  /*14140*/  CALL.REL.NOINC `($__internal_20_$__cuda_sm70_shflsync_idx_p) ;  /* 0x00000d3000007944 */ /* 0x000fea0003c00000 */
[----:B------:R-:W-:Y:S01]  /*14150*/  MOV R4, R204 ;  /* 0x000000cc00047202 */ /* 0x000fe20000000f00 */
[----:B------:R-:W-:Y:S05]  /*14160*/  BRA `(.L_x_1517) ;  /* 0xffff9ea000007947 */ /* 0x000fea000383ffff */
.L_x_1430:
[----:B------:R-:W-:Y:S01]  /*14170*/  IMAD.MOV.U32 R116, RZ, RZ, R12 ;  /* 0x000000ffff747224 */ /* 0x000fe200078e000c */
[----:B------:R-:W-:Y:S01]  /*14180*/  MOV R2, RZ ;  /* 0x000000ff00027202 */ /* 0x000fe20000000f00 */
[----:B------:R-:W-:Y:S01]  /*14190*/  IMAD.MOV.U32 R204, RZ, RZ, 0x1c1f ;  /* 0x00001c1fffcc7424 */ /* 0x000fe200078e00ff */
[----:B------:R-:W-:Y:S02]  /*141a0*/  MOV R3, 0x141c0 ;  /* 0x000141c000037802 */ /* 0x000fe40000000f00 */
[----:B-12---:R-:W-:Y:S05]  /*141b0*/  CALL.REL.NOINC `($__internal_20_$__cuda_sm70_shflsync_idx_p) ;  /* 0x00000cc000007944 */ /* 0x006fea0003c00000 */
[----:B------:R-:W-:Y:S01]  /*141c0*/  MOV R0, R204 ;  /* 0x000000cc00007202 */ /* 0x000fe20000000f00 */
[----:B------:R-:W-:Y:S05]  /*141d0*/  BRA `(.L_x_1518) ;  /* 0xffff9e5000007947 */ /* 0x000fea000383ffff */
.L_x_1433:
[----:B------:R-:W-:Y:S01]  /*141e0*/  IMAD.MOV.U32 R116, RZ, RZ, R5 ;  /* 0x000000ffff747224 */ /* 0x000fe200078e0005 */
[----:B----4-:R-:W-:Y:S01]  /*141f0*/  MOV R2, 0x1 ;  /* 0x0000000100027802 */ /* 0x010fe20000000f00 */
[----:B------:R-:W-:Y:S01]  /*14200*/  IMAD.MOV.U32 R204, RZ, RZ, 0x1c1f ;  /* 0x00001c1fffcc7424 */ /* 0x000fe200078e00ff */
[----:B------:R-:W-:-:S02]  /*14210*/  MOV R3, 0x14230 ;  /* 0x0001423000037802 */ /* 0x000fc40000000f00 */
[----:B-123--:R-:W-:Y:S05]  /*14220*/  CALL.REL.NOINC `($__internal_20_$__cuda_sm70_shflsync_idx_p) ;  /* 0x00000c5000007944 */ /* 0x00efea0003c00000 */
        /* <DEDUP_REMOVED lines=8> */
.L_x_1436:
[----:B------:R-:W-:Y:S01]  /*142b0*/  IMAD.MOV.U32 R116, RZ, RZ, R5 ;  /* 0x000000ffff747224 */ /* 0x000fe200078e0005 */
[----:B--2---:R-:W-:Y:S01]  /*142c0*/  MOV R2, 0x2 ;  /* 0x0000000200027802 */ /* 0x004fe20000000f00 */
[----:B------:R-:W-:Y:S01]  /*142d0*/  IMAD.MOV.U32 R204, RZ, RZ, 0x1c1f ;  /* 0x00001c1fffcc7424 */ /* 0x000fe200078e00ff */
[----:B------:R-:W-:Y:S02]  /*142e0*/  MOV R3, 0x14300 ;  /* 0x0001430000037802 */ /* 0x000fe40000000f00 */
[----:B-1-34-:R-:W-:Y:S05]  /*142f0*/  CALL.REL.NOINC `($__internal_20_$__cuda_sm70_shflsync_idx_p) ;  /* 0x00000b8000007944 */ /* 0x01afea0003c00000 */
[----:B------:R-:W-:Y:S01]  /*14300*/  MOV R4, R204 ;  /* 0x000000cc00047202 */ /* 0x000fe20000000f00 */
[----:B------:R-:W-:Y:S05]  /*14310*/  BRA `(.L_x_1520) ;  /* 0xffffa7c000007947 */ /* 0x000fea000383ffff */
.L_x_1437:
[----:B------:R-:W-:Y:S01]  /*14320*/  IMAD.MOV.U32 R116, RZ, RZ, R12 ;  /* 0x000000ffff747224 */ /* 0x000fe200078e000c */
[----:B--2---:R-:W-:Y:S01]  /*14330*/  MOV R2, 0x2 ;  /* 0x0000000200027802 */ /* 0x004fe20000000f00 */
[----:B------:R-:W-:Y:S01]  /*14340*/  IMAD.MOV.U32 R204, RZ, RZ, 0x1c1f ;  /* 0x00001c1fffcc7424 */ /* 0x000fe200078e00ff */
[----:B------:R-:W-:Y:S02]  /*14350*/  MOV R3, 0x14370 ;  /* 0x0001437000037802 */ /* 0x000fe40000000f00 */
[----:B-1-34-:R-:W-:Y:S05]  /*14360*/  CALL.REL.NOINC `($__internal_20_$__cuda_sm70_shflsync_idx_p) ;  /* 0x00000b1000007944 */ /* 0x01afea0003c00000 */
[----:B------:R-:W-:Y:S01]  /*14370*/  MOV R0, R204 ;  /* 0x000000cc00007202 */ /* 0x000fe20000000f00 */
[----:B------:R-:W-:Y:S05]  /*14380*/  BRA `(.L_x_1521) ;  /* 0xffffa77000007947 */ /* 0x000fea000383ffff */
.L_x_1440:
[----:B------:R-:W-:Y:S01]  /*14390*/  IMAD.MOV.U32 R116, RZ, RZ, R5 ;  /* 0x000000ffff747224 */ /* 0x000fe200078e0005 */
[----:B--23--:R-:W-:Y:S01]  /*143a0*/  MOV R2, 0x3 ;  /* 0x0000000300027802 */ /* 0x00cfe20000000f00 */
[----:B------:R-:W-:Y:S01]  /*143b0*/  IMAD.MOV.U32 R204, RZ, RZ, 0x1c1f ;  /* 0x00001c1fffcc7424 */ /* 0x000fe200078e00ff */
[----:B------:R-:W-:-:S02]  /*143c0*/  MOV R3, 0x143e0 ;  /* 0x000143e000037802 */ /* 0x000fc40000000f00 */
[----:B-1--4-:R-:W-:Y:S05]  /*143d0*/  CALL.REL.NOINC `($__internal_20_$__cuda_sm70_shflsync_idx_p) ;  /* 0x00000aa000007944 */ /* 0x012fea0003c00000 */
        /* <DEDUP_REMOVED lines=8> */
.L_x_1444:
[----:B------:R-:W-:Y:S01]  /*14460*/  IMAD.MOV.U32 R116, RZ, RZ, R5 ;  /* 0x000000ffff747224 */ /* 0x000fe200078e0005 */
[----:B------:R-:W-:Y:S01]  /*14470*/  MOV R2, RZ ;  /* 0x000000ff00027202 */ /* 0x000fe20000000f00 */
[----:B------:R-:W-:Y:S01]  /*14480*/  IMAD.MOV.U32 R204, RZ, RZ, 0x1c1f ;  /* 0x00001c1fffcc7424 */ /* 0x000fe200078e00ff */
[----:B------:R-:W-:Y:S02]  /*14490*/  MOV R3, 0x144b0 ;  /* 0x000144b000037802 */ /* 0x000fe40000000f00 */
[----:B------:R-:W-:Y:S05]  /*144a0*/  CALL.REL.NOINC `($__internal_20_$__cuda_sm70_shflsync_idx_p) ;  /* 0x000009d000007944 */ /* 0x000fea0003c00000 */
[----:B------:R-:W-:Y:S01]  /*144b0*/  MOV R4, R204 ;  /* 0x000000cc00047202 */ /* 0x000fe20000000f00 */
[----:B------:R-:W-:Y:S05]  /*144c0*/  BRA `(.L_x_1523) ;  /* 0xffffb7e000007947 */ /* 0x000fea000383ffff */
.L_x_1445:
[----:B------:R-:W-:Y:S01]  /*144d0*/  IMAD.MOV.U32 R116, RZ, RZ, R12 ;  /* 0x000000ffff747224 */ /* 0x000fe200078e000c */
[----:B------:R-:W-:Y:S01]  /*144e0*/  MOV R2, RZ ;  /* 0x000000ff00027202 */ /* 0x000fe20000000f00 */
[----:B------:R-:W-:Y:S01]  /*144f0*/  IMAD.MOV.U32 R204, RZ, RZ, 0x1c1f ;  /* 0x00001c1fffcc7424 */ /* 0x000fe200078e00ff */
[----:B------:R-:W-:Y:S02]  /*14500*/  MOV R3, 0x14520 ;  /* 0x0001452000037802 */ /* 0x000fe40000000f00 */
[----:B-12---:R-:W-:Y:S05]  /*14510*/  CALL.REL.NOINC `($__internal_20_$__cuda_sm70_shflsync_idx_p) ;  /* 0x0000096000007944 */ /* 0x006fea0003c00000 */
[----:B------:R-:W-:Y:S01]  /*14520*/  MOV R0, R204 ;  /* 0x000000cc00007202 */ /* 0x000fe20000000f00 */
[----:B------:R-:W-:Y:S05]  /*14530*/  BRA `(.L_x_1524) ;  /* 0xffffb79000007947 */ /* 0x000fea000383ffff */
.L_x_1448:
        /* <DEDUP_REMOVED lines=13> */
.L_x_1451:
[----:B------:R-:W-:Y:S01]  /*14610*/  IMAD.MOV.U32 R116, RZ, RZ, R5 ;  /* 0x000000ffff747224 */ /* 0x000fe200078e0005 */
[----:B-1----:R-:W-:Y:S01]  /*14620*/  MOV R2, 0x2 ;  /* 0x0000000200027802 */ /* 0x002fe20000000f00 */
[----:B------:R-:W-:Y:S01]  /*14630*/  IMAD.MOV.U32 R204, RZ, RZ, 0x1c1f ;  /* 0x00001c1fffcc7424 */ /* 0x000fe200078e00ff */
[----:B------:R-:W-:Y:S02]  /*14640*/  MOV R3, 0x14660 ;  /* 0x0001466000037802 */ /* 0x000fe40000000f00 */
[----:B--234-:R-:W-:Y:S05]  /*14650*/  CALL.REL.NOINC `($__internal_20_$__cuda_sm70_shflsync_idx_p) ;  /* 0x0000082000007944 */ /* 0x01cfea0003c00000 */
[----:B------:R-:W-:Y:S01]  /*14660*/  MOV R4, R204 ;  /* 0x000000cc00047202 */ /* 0x000fe20000000f00 */
[----:B------:R-:W-:Y:S05]  /*14670*/  BRA `(.L_x_1526) ;  /* 0xffffb93000007947 */ /* 0x000fea000383ffff */
.L_x_1452:
[----:B------:R-:W-:Y:S01]  /*14680*/  IMAD.MOV.U32 R116, RZ, RZ, R12 ;  /* 0x000000ffff747224 */ /* 0x000fe200078e000c */
[----:B------:R-:W-:Y:S01]  /*14690*/  MOV R2, 0x2 ;  /* 0x0000000200027802 */ /* 0x000fe20000000f00 */
[----:B------:R-:W-:Y:S01]  /*146a0*/  IMAD.MOV.U32 R204, RZ, RZ, 0x1c1f ;  /* 0x00001c1fffcc7424 */ /* 0x000fe200078e00ff */
[----:B------:R-:W-:Y:S02]  /*146b0*/  MOV R3, 0x146d0 ;  /* 0x000146d000037802 */ /* 0x000fe40000000f00 */
[----:B-1234-:R-:W-:Y:S05]  /*146c0*/  CALL.REL.NOINC `($__internal_20_$__cuda_sm70_shflsync_idx_p) ;  /* 0x000007b000007944 */ /* 0x01efea0003c00000 */
[----:B------:R-:W-:Y:S01]  /*146d0*/  MOV R0, R204 ;  /* 0x000000cc00007202 */ /* 0x000fe20000000f00 */
[----:B------:R-:W-:Y:S05]  /*146e0*/  BRA `(.L_x_1527) ;  /* 0xffffb8e000007947 */ /* 0x000fea000383ffff */
.L_x_1455:
        /* <DEDUP_REMOVED lines=13> */
.L_x_1457:
[----:B------:R-:W-:Y:S01]  /*147c0*/  IMAD.MOV.U32 R116, RZ, RZ, R74 ;  /* 0x000000ffff747224 */ /* 0x000fe200078e004a */
[----:B------:R-:W-:Y:S01]  /*147d0*/  MOV R2, RZ ;  /* 0x000000ff00027202 */ /* 0x000fe20000000f00 */
[----:B------:R-:W-:Y:S01]  /*147e0*/  IMAD.MOV.U32 R204, RZ, RZ, 0x1f ;  /* 0x0000001fffcc7424 */ /* 0x000fe200078e00ff */
[----:B------:R-:W-:Y:S02]  /*147f0*/  MOV R3, 0x14810 ;  /* 0x0001481000037802 */ /* 0x000fe40000000f00 */
[----:B-1----:R-:W-:Y:S05]  /*14800*/  CALL.REL.NOINC `($__internal_20_$__cuda_sm70_shflsync_idx_p) ;  /* 0x0000067000007944 */ /* 0x002fea0003c00000 */
[----:B------:R-:W-:Y:S01]  /*14810*/  MOV R9, R204 ;  /* 0x000000cc00097202 */ /* 0x000fe20000000f00 */
[----:B------:R-:W-:Y:S05]  /*14820*/  BRA `(.L_x_1529) ;  /* 0xffffbb1000007947 */ /* 0x000fea000383ffff */
.L_x_1458:
[----:B------:R-:W-:Y:S01]  /*14830*/  IMAD.MOV.U32 R116, RZ, RZ, R74 ;  /* 0x000000ffff747224 */ /* 0x000fe200078e004a */
[----:B------:R-:W-:Y:S01]  /*14840*/  MOV R2, 0x1 ;  /* 0x0000000100027802 */ /* 0x000fe20000000f00 */
[----:B------:R-:W-:Y:S01]  /*14850*/  IMAD.MOV.U32 R204, RZ, RZ, 0x1f ;  /* 0x0000001fffcc7424 */ /* 0x000fe200078e00ff */
[----:B------:R-:W-:Y:S02]  /*14860*/  MOV R3, 0x14880 ;  /* 0x0001488000037802 */ /* 0x000fe40000000f00 */
[----:B-123--:R-:W-:Y:S05]  /*14870*/  CALL.REL.NOINC `($__internal_20_$__cuda_sm70_shflsync_idx_p) ;  /* 0x0000060000007944 */ /* 0x00efea0003c00000 */
[----:B------:R-:W-:Y:S01]  /*14880*/  MOV R8, R204 ;  /* 0x000000cc00087202 */ /* 0x000fe20000000f00 */
[----:B------:R-:W-:Y:S05]  /*14890*/  BRA `(.L_x_1530) ;  /* 0xffffbac000007947 */ /* 0x000fea000383ffff */
.L_x_1459:
[----:B------:R-:W-:Y:S02]  /*148a0*/  MOV R2, 0x1 ;  /* 0x0000000100027802 */ /* 0x000fe40000000f00 */
[----:B------:R-:W-:-:S02]  /*148b0*/  MOV R3, 0x148d0 ;  /* 0x000148d000037802 */ /* 0x000fc40000000f00 */
[----:B--234-:R-:W-:Y:S05]  /*148c0*/  CALL.REL.NOINC `($__internal_21_$__cuda_sm70_shflsync_up_p) ;  /* 0x0000061000007944 */ /* 0x01cfea0003c00000 */
[----:B------:R-:W-:Y:S05]  /*148d0*/  BRA `(.L_x_1531) ;  /* 0xffffbba000007947 */ /* 0x000fea000383ffff */
.L_x_1460:
[----:B------:R-:W-:Y:S02]  /*148e0*/  MOV R2, 0x2 ;  /* 0x0000000200027802 */ /* 0x000fe40000000f00 */
[----:B------:R-:W-:-:S02]  /*148f0*/  MOV R3, 0x14910 ;  /* 0x0001491000037802 */ /* 0x000fc40000000f00 */
[----:B--23--:R-:W-:Y:S05]  /*14900*/  CALL.REL.NOINC `($__internal_21_$__cuda_sm70_shflsync_up_p) ;  /* 0x000005d000007944 */ /* 0x00cfea0003c00000 */
        /* <DEDUP_REMOVED lines=24> */
.L_x_1464:
[----:B------:R-:W-:Y:S02]  /*14a90*/  MOV R2, 0x1 ;  /* 0x0000000100027802 */ /* 0x000fe40000000f00 */
[----:B------:R-:W-:Y:S02]  /*14aa0*/  MOV R3, 0x14ac0 ;  /* 0x00014ac000037802 */ /* 0x000fe40000000f00 */
[----:B------:R-:W-:Y:S05]  /*14ab0*/  CALL.REL.NOINC `($__internal_21_$__cuda_sm70_shflsync_up_p) ;  /* 0x0000042000007944 */ /* 0x000fea0003c00000 */
[----:B------:R-:W-:Y:S01]  /*14ac0*/  MOV R2, R4 ;  /* 0x0000000400027202 */ /* 0x000fe20000000f00 */
[----:B------:R-:W-:Y:S05]  /*14ad0*/  BRA `(.L_x_1533) ;  /* 0xffffbbf000007947 */ /* 0x000fea000383ffff */
.L_x_1465:
[----:B------:R-:W-:Y:S02]  /*14ae0*/  MOV R2, 0x2 ;  /* 0x0000000200027802 */ /* 0x000fe40000000f00 */
[----:B------:R-:W-:Y:S02]  /*14af0*/  MOV R3, 0x14b10 ;  /* 0x00014b1000037802 */ /* 0x000fe40000000f00 */
        /* <DEDUP_REMOVED lines=25> */
.L_x_1467:
[----:B------:R-:W-:Y:S02]  /*14c90*/  SEL R0, RZ, 0x1, P0 ;  /* 0x00000001ff007807 */ /* 0x000fe40000000000 */
[----:B------:R-:W-:Y:S02]  /*14ca0*/  MOV R2, 0x14cc0 ;  /* 0x00014cc000027802 */ /* 0x000fe40000000f00 */
[----:B-1----:R-:W-:Y:S05]  /*14cb0*/  CALL.REL.NOINC `($__internal_22_$__cuda_sm70_votesync_ballot) ;  /* 0x0000029000007944 */ /* 0x002fea0003c00000 */
[----:B------:R-:W-:Y:S01]  /*14cc0*/  MOV R10, R0 ;  /* 0x00000000000a7202 */ /* 0x000fe20000000f00 */
[----:B------:R-:W-:Y:S05]  /*14cd0*/  BRA `(.L_x_1535) ;  /* 0xffffbb8000007947 */ /* 0x000fea000383ffff */
.L_x_1468:
[----:B------:R-:W-:Y:S01]  /*14ce0*/  IMAD.MOV.U32 R116, RZ, RZ, R6 ;  /* 0x000000ffff747224 */ /* 0x000fe200078e0006 */
[----:B------:R-:W-:Y:S01]  /*14cf0*/  MOV R2, R0 ;  /* 0x0000000000027202 */ /* 0x000fe20000000f00 */
[----:B------:R-:W-:Y:S01]  /*14d00*/  IMAD.MOV.U32 R204, RZ, RZ, 0x1f ;  /* 0x0000001fffcc7424 */ /* 0x000fe200078e00ff */
[----:B------:R-:W-:Y:S02]  /*14d10*/  MOV R3, 0x14d30 ;  /* 0x00014d3000037802 */ /* 0x000fe40000000f00 */
[----:B-1----:R-:W-:Y:S05]  /*14d20*/  CALL.REL.NOINC `($__internal_20_$__cuda_sm70_shflsync_idx_p) ;  /* 0x0000015000007944 */ /* 0x002fea0003c00000 */
[----:B------:R-:W-:Y:S01]  /*14d30*/  IMAD.MOV.U32 R8, RZ, RZ, R204 ;  /* 0x000000ffff087224 */ /* 0x000fe200078e00cc */
[----:B------:R-:W-:Y:S01]  /*14d40*/  MOV R2, R0 ;  /* 0x0000000000027202 */ /* 0x000fe20000000f00 */
[----:B------:R-:W-:Y:S01]  /*14d50*/  IMAD.MOV.U32 R116, RZ, RZ, R7 ;  /* 0x000000ffff747224 */ /* 0x000fe200078e0007 */
[----:B------:R-:W-:-:S02]  /*14d60*/  MOV R204, 0x1f ;  /* 0x0000001f00cc7802 */ /* 0x000fc40000000f00 */
[----:B------:R-:W-:Y:S02]  /*14d70*/  MOV R3, 0x14d90 ;  /* 0x00014d9000037802 */ /* 0x000fe40000000f00 */
[----:B------:R-:W-:Y:S05]  /*14d80*/  CALL.REL.NOINC `($__internal_20_$__cuda_sm70_shflsync_idx_p) ;  /* 0x000000f000007944 */ /* 0x000fea0003c00000 */
[----:B------:R-:W-:Y:S01]  /*14d90*/  MOV R7, R204 ;  /* 0x000000cc00077202 */ /* 0x000fe20000000f00 */
[----:B------:R-:W-:Y:S05]  /*14da0*/  BRA `(.L_x_1536) ;  /* 0xffffbb0000007947 */ /* 0x000fea000383ffff */
.L_x_1471:
[----:B------:R-:W-:Y:S01]  /*14db0*/  IMAD.MOV.U32 R116, RZ, RZ, R4 ;  /* 0x000000ffff747224 */ /* 0x000fe200078e0004 */
[----:B------:R-:W-:Y:S01]  /*14dc0*/  MOV R2, R0 ;  /* 0x0000000000027202 */ /* 0x000fe20000000f00 */
[----:B------:R-:W-:Y:S01]  /*14dd0*/  IMAD.MOV.U32 R204, RZ, RZ, 0x1f ;  /* 0x0000001fffcc7424 */ /* 0x000fe200078e00ff */
[----:B------:R-:W-:Y:S02]  /*14de0*/  MOV R3, 0x14e00 ;  /* 0x00014e0000037802 */ /* 0x000fe40000000f00 */
[----:B-1-34-:R-:W-:Y:S05]  /*14df0*/  CALL.REL.NOINC `($__internal_20_$__cuda_sm70_shflsync_idx_p) ;  /* 0x0000008000007944 */ /* 0x01afea0003c00000 */
[----:B------:R-:W-:Y:S01]  /*14e00*/  MOV R11, R204 ;  /* 0x000000cc000b7202 */ /* 0x000fe20000000f00 */
[----:B------:R-:W-:Y:S05]  /*14e10*/  BRA `(.L_x_1470) ;  /* 0xffffbaf000007947 */ /* 0x000fea000383ffff */
        .weak           $__internal_19_$__cuda_sm70_shflsync_bfly_p
        .type           $__internal_19_$__cuda_sm70_shflsync_bfly_p,@function
        .size           $__internal_19_$__cuda_sm70_shflsync_bfly_p,($__internal_20_$__cuda_sm70_shflsync_idx_p - $__internal_19_$__cuda_sm70_shflsync_bfly_p)
$__internal_19_$__cuda_sm70_shflsync_bfly_p:
[----:B------:R-:W-:Y:S02]  /*14e20*/  MOV R175, 0xffffffff ;  /* 0xffffffff00af7802 */ /* 0x000fe40000000f00 */
[----:B------:R-:W-:Y:S02]  /*14e30*/  MOV R3, 0x1f ;  /* 0x0000001f00037802 */ /* 0x000fe40000000f00 */
[----:B------:R-:W-:Y:S04]  /*14e40*/  WARPSYNC R175 ;  /* 0x000000af00007348 */ /* 0x000fe80003800000 */
[----:B------:R1:W2:Y:S02]  /*14e50*/  SHFL.BFLY PT, R0, R116, R0, R3 ;  /* 0x0c00000074007389 */ /* 0x0002a400000e0003 */
[----:B-1----:R-:W-:-:S04]  /*14e60*/  MOV R3, 0x0 ;  /* 0x0000000000037802 */ /* 0x002fc80000000f00 */
[----:B--2---:R-:W-:Y:S05]  /*14e70*/  RET.REL.NODEC R2 `(_ZN7cutlass13device_kernelIN5flash19enable_sm80_to_sm89INS1_16FlashAttnFwdSm80INS1_25CollectiveMainloopFwdSm80ILi4ELi1ELb0EN4cute5tupleIJNS5_1CILi128EEENS7_ILi48EEENS7_ILi96EEEEEELi96ENS_6half_tEfNS_4arch4Sm80ELb1ELb0ELb0ELb1ELb1ELb0ELb1ELb1EEENS1_21CollectiveEpilogueFwdINS6_IJS8_SA_S9_EEENS6_IJNS7_ILi1EEESI_SI_EEESC_SE_Li128ELb1ELb1ELb1ELb0EEENS1_36VarlenDynamicPersistentTileSchedulerILi128ELi48ELi128ELi128ELb1ELb1ELb0ELb1ELb1ELb1EEEEEEEEEvNT_6ParamsE) ;  /* 0xfffeb18002007950 */ /* 0x004fea0003c3ffff */
        .weak           $__internal_20_$__cuda_sm70_shflsync_idx_p
        .type           $__internal_20_$__cuda_sm70_shflsync_idx_p,@function
        .size           $__internal_20_$__cuda_sm70_shflsync_idx_p,($__internal_21_$__cuda_sm70_shflsync_up_p - $__internal_20_$__cuda_sm70_shflsync_idx_p)
$__internal_20_$__cuda_sm70_shflsync_idx_p:
[----:B------:R-:W-:-:S04]  /*14e80*/  MOV R205, 0xffffffff ;  /* 0xffffffff00cd7802 */ /* 0x000fc80000000f00 */
[----:B------:R-:W-:Y:S04]  /*14e90*/  WARPSYNC R205 ;  /* 0x000000cd00007348 */ /* 0x000fe80003800000 */
[----:B------:R1:W2:Y:S02]  /*14ea0*/  SHFL.IDX PT, R204, R116, R2, R204 ;  /* 0x0000000274cc7389 */ /* 0x0002a400000e00cc */
[----:B-1----:R-:W-:Y:S02]  /*14eb0*/  MOV R2, R3 ;  /* 0x0000000300027202 */ /* 0x002fe40000000f00 */
[----:B------:R-:W-:-:S04]  /*14ec0*/  MOV R3, 0x0 ;  /* 0x0000000000037802 */ /* 0x000fc80000000f00 */
[----:B--2---:R-:W-:Y:S05]  /*14ed0*/  RET.REL.NODEC R2 `(_ZN7cutlass13device_kernelIN5flash19enable_sm80_to_sm89INS1_16FlashAttnFwdSm80INS1_25CollectiveMainloopFwdSm80ILi4ELi1ELb0EN4cute5tupleIJNS5_1CILi128EEENS7_ILi48EEENS7_ILi96EEEEEELi96ENS_6half_tEfNS_4arch4Sm80ELb1ELb0ELb0ELb1ELb1ELb0ELb1ELb1EEENS1_21CollectiveEpilogueFwdINS6_IJS8_SA_S9_EEENS6_IJNS7_ILi1EEESI_SI_EEESC_SE_Li128ELb1ELb1ELb1ELb0EEENS1_36VarlenDynamicPersistentTileSchedulerILi128ELi48ELi128ELi128ELb1ELb1ELb0ELb1ELb1ELb1EEEEEEEEEvNT_6ParamsE) ;  /* 0xfffeb12002007950 */ /* 0x004fea0003c3ffff */
        .weak           $__internal_21_$__cuda_sm70_shflsync_up_p
        .type           $__internal_21_$__cuda_sm70_shflsync_up_p,@function
        .size           $__internal_21_$__cuda_sm70_shflsync_up_p,($__internal_22_$__cuda_sm70_votesync_ballot - $__internal_21_$__cuda_sm70_shflsync_up_p)
$__internal_21_$__cuda_sm70_shflsync_up_p:
[----:B------:R-:W-:Y:S02]  /*14ee0*/  IMAD.MOV.U32 R4, RZ, RZ, RZ ;  /* 0x000000ffff047224 */ /* 0x000fe400078e00ff */
[----:B------:R-:W-:-:S04]  /*14ef0*/  IMAD.MOV.U32 R10, RZ, RZ, -0x1 ;  /* 0xffffffffff0a7424 */ /* 0x000fc800078e00ff */
[----:B------:R-:W-:Y:S04]  /*14f00*/  WARPSYNC R10 ;  /* 0x0000000a00007348 */ /* 0x000fe80003800000 */
[----:B------:R1:W2:Y:S02]  /*14f10*/  SHFL.UP PT, R4, R0, R2, R4 ;  /* 0x0400000200047389 */ /* 0x0002a400000e0004 */
[----:B-1----:R-:W-:Y:S02]  /*14f20*/  MOV R2, R3 ;  /* 0x0000000300027202 */ /* 0x002fe40000000f00 */
[----:B------:R-:W-:-:S04]  /*14f30*/  MOV R3, 0x0 ;  /* 0x0000000000037802 */ /* 0x000fc80000000f00 */
[----:B--2---:R-:W-:Y:S05]  /*14f40*/  RET.REL.NODEC R2 `(_ZN7cutlass13device_kernelIN5flash19enable_sm80_to_sm89INS1_16FlashAttnFwdSm80INS1_25CollectiveMainloopFwdSm80ILi4ELi1ELb0EN4cute5tupleIJNS5_1CILi128EEENS7_ILi48EEENS7_ILi96EEEEEELi96ENS_6half_tEfNS_4arch4Sm80ELb1ELb0ELb0ELb1ELb1ELb0ELb1ELb1EEENS1_21CollectiveEpilogueFwdINS6_IJS8_SA_S9_EEENS6_IJNS7_ILi1EEESI_SI_EEESC_SE_Li128ELb1ELb1ELb1ELb0EEENS1_36VarlenDynamicPersistentTileSchedulerILi128ELi48ELi128ELi128ELb1ELb1ELb0ELb1ELb1ELb1EEEEEEEEEvNT_6ParamsE) ;  /* 0xfffeb0b002007950 */ /* 0x004fea0003c3ffff */
        .weak           $__internal_22_$__cuda_sm70_votesync_ballot
        .type           $__internal_22_$__cuda_sm70_votesync_ballot,@function
        .size           $__internal_22_$__cuda_sm70_votesync_ballot,(.L_x_1840 - $__internal_22_$__cuda_sm70_votesync_ballot)
$__internal_22_$__cuda_sm70_votesync_ballot:
[----:B------:R-:W-:Y:S01]  /*14f50*/  ISETP.NE.U32.AND P0, PT, R0, 0x1, PT ;  /* 0x000000010000780c */ /* 0x000fe20003f05070 */
[----:B------:R-:W-:-:S04]  /*14f60*/  IMAD.MOV.U32 R3, RZ, RZ, -0x1 ;  /* 0xffffffffff037424 */ /* 0x000fc800078e00ff */
[----:B------:R-:W-:Y:S08]  /*14f70*/  WARPSYNC R3 ;  /* 0x0000000300007348 */ /* 0x000ff00003800000 */
[----:B------:R-:W-:-:S04]  /*14f80*/  VOTE.ANY R0, PT, !P0 ;  /* 0x0000000000007806 */ /* 0x000fc800040e0100 */
[----:B------:R-:W-:Y:S01]  /*14f90*/  LOP3.LUT R0, R0, R3, RZ, 0xc0, !PT ;  /* 0x0000000300007212 */ /* 0x000fe200078ec0ff */
[----:B------:R-:W-:-:S04]  /*14fa0*/  IMAD.MOV.U32 R3, RZ, RZ, 0x0 ;  /* 0x00000000ff037424 */ /* 0x000fc800078e00ff */
[----:B------:R-:W-:Y:S05]  /*14fb0*/  RET.REL.NODEC R2 `(_ZN7cutlass13device_kernelIN5flash19enable_sm80_to_sm89INS1_16FlashAttnFwdSm80INS1_25CollectiveMainloopFwdSm80ILi4ELi1ELb0EN4cute5tupleIJNS5_1CILi128EEENS7_ILi48EEENS7_ILi96EEEEEELi96ENS_6half_tEfNS_4arch4Sm80ELb1ELb0ELb0ELb1ELb1ELb0ELb1ELb1EEENS1_21CollectiveEpilogueFwdINS6_IJS8_SA_S9_EEENS6_IJNS7_ILi1EEESI_SI_EEESC_SE_Li128ELb1ELb1ELb1ELb0EEENS1_36VarlenDynamicPersistentTileSchedulerILi128ELi48ELi128ELi128ELb1ELb1ELb0ELb1ELb1ELb1EEEEEEEEEvNT_6ParamsE) ;  /* 0xfffeb04002007950 */ /* 0x000fea0003c3ffff */
.L_x_1537:
        /* <DEDUP_REMOVED lines=12> */
.L_x_1840:


//--------------------- .text._ZN7cutlass13device_kernelIN5flash19enable_sm80_to_sm89INS1_16FlashAttnFwdSm80INS1_25CollectiveMainloopFwdSm80ILi4ELi1ELb0EN4cute5tupleIJNS5_1CILi128EEENS7_ILi48EEENS7_ILi96EEEEEELi96ENS_6half_tEfNS_4arch4Sm80ELb1ELb0ELb0ELb1ELb1ELb1ELb1ELb1EEENS1_21CollectiveEpilogueFwdINS6_IJS8_SA_S9_EEENS6_IJNS7_ILi1EEESI_SI_EEESC_SE_Li128ELb1ELb1ELb1ELb0EEENS1_36VarlenDynamicPersistentTileSchedulerILi128ELi48ELi128ELi128ELb1ELb1ELb0ELb1ELb1ELb1EEEEEEEEEvNT_6ParamsE --------------------------
	.section	.text._ZN7cutlass13device_kernelIN5flash19enable_sm80_to_sm89INS1_16FlashAttnFwdSm80INS1_25CollectiveMainloopFwdSm80ILi4ELi1ELb0EN4cute5tupleIJNS5_1CILi128EEENS7_ILi48EEENS7_ILi96EEEEEELi96ENS_6half_tEfNS_4arch4Sm80ELb1ELb0ELb0ELb1ELb1ELb1ELb1ELb1EEENS1_21CollectiveEpilogueFwdINS6_IJS8_SA_S9_EEENS6_IJNS7_ILi1EEESI_SI_EEESC_SE_Li128ELb1ELb1ELb1ELb0EEENS1_36VarlenDynamicPersistentTileSchedulerILi128ELi48ELi128ELi128ELb1ELb1ELb0ELb1ELb1ELb1EEEEEEEEEvNT_6ParamsE,"ax",@progbits
	.sectioninfo	@"SHI_REGISTERS=255"
	.align	128
.text._ZN7cutlass13device_kernelIN5flash19enable_sm80_to_sm89INS1_16FlashAttnFwdSm80INS1_25CollectiveMainloopFwdSm80ILi4ELi1ELb0EN4cute5tupleIJNS5_1CILi128EEENS7_ILi48EEENS7_ILi96EEEEEELi96ENS_6half_tEfNS_4arch4Sm80ELb1ELb0ELb0ELb1ELb1ELb1ELb1ELb1EEENS1_21CollectiveEpilogueFwdINS6_IJS8_SA_S9_EEENS6_IJNS7_ILi1EEESI_SI_EEESC_SE_Li128ELb1ELb1ELb1ELb0EEENS1_36VarlenDynamicPersistentTileSchedulerILi128ELi48ELi128ELi128ELb1ELb1ELb0ELb1ELb1ELb1EEEEEEEEEvNT_6ParamsE:
        .type           _ZN7cutlass13device_kernelIN5flash19enable_sm80_to_sm89INS1_16FlashAttnFwdSm80INS1_25CollectiveMainloopFwdSm80ILi4ELi1ELb0EN4cute5tupleIJNS5_1CILi128EEENS7_ILi48EEENS7_ILi96EEEEEELi96ENS_6half_tEfNS_4arch4Sm80ELb1ELb0ELb0ELb1ELb1ELb1ELb1ELb1EEENS1_21CollectiveEpilogueFwdINS6_IJS8_SA_S9_EEENS6_IJNS7_ILi1EEESI_SI_EEESC_SE_Li128ELb1ELb1ELb1ELb0EEENS1_36VarlenDynamicPersistentTileSchedulerILi128ELi48ELi128ELi128ELb1ELb1ELb0ELb1ELb1ELb1EEEEEEEEEvNT_6ParamsE,@function
        .size           _ZN7cutlass13device_kernelIN5flash19enable_sm80_to_sm89INS1_16FlashAttnFwdSm80INS1_25CollectiveMainloopFwdSm80ILi4ELi1ELb0EN4cute5tupleIJNS5_1CILi128EEENS7_ILi48EEENS7_ILi96EEEEEELi96ENS_6half_tEfNS_4arch4Sm80ELb1ELb0ELb0ELb1ELb1ELb1ELb1ELb1EEENS1_21CollectiveEpilogueFwdINS6_IJS8_SA_S9_EEENS6_IJNS7_ILi1EEESI_SI_EEESC_SE_Li128ELb1ELb1ELb1ELb0EEENS1_36VarlenDynamicPersistentTileSchedulerILi128ELi48ELi128ELi128ELb1ELb1ELb0ELb1ELb1ELb1EEEEEEEEEvNT_6ParamsE,(.L_x_1845 - _ZN7cutlass13device_kernelIN5flash19enable_sm80_to_sm89INS1_16FlashAttnFwdSm80INS1_25CollectiveMainloopFwdSm80ILi4ELi1ELb0EN4cute5tupleIJNS5_1CILi128EEENS7_ILi48EEENS7_ILi96EEEEEELi96ENS_6half_tEfNS_4arch4Sm80ELb1ELb0ELb0ELb1ELb1ELb1ELb1ELb1EEENS1_21CollectiveEpilogueFwdINS6_IJS8_SA_S9_EEENS6_IJNS7_ILi1EEESI_SI_EEESC_SE_Li128ELb1ELb1ELb1ELb0EEENS1_36VarlenDynamicPersistentTileSchedulerILi128ELi48ELi128ELi128ELb1ELb1ELb0ELb1ELb1ELb1EEEEEEEEEvNT_6ParamsE)
        .other          _ZN7cutlass13device_kernelIN5flash19enable_sm80_to_sm89INS1_16FlashAttnFwdSm80INS1_25CollectiveMainloopFwdSm80ILi4ELi1ELb0EN4cute5tupleIJNS5_1CILi128EEENS7_ILi48EEENS7_ILi96EEEEEELi96ENS_6half_tEfNS_4arch4Sm80ELb1ELb0ELb0ELb1ELb1ELb1ELb1ELb1EEENS1_21CollectiveEpilogueFwdINS6_IJS8_SA_S9_EEENS6_IJNS7_ILi1EEESI_SI_EEESC_SE_Li128ELb1ELb1ELb1ELb0EEENS1_36VarlenDynamicPersistentTileSchedulerILi128ELi48ELi128ELi128ELb1ELb1ELb0ELb1ELb1ELb1EEEEEEEEEvNT_6ParamsE,@"STO_CUDA_ENTRY STV_DEFAULT"
_ZN7cutlass13device_kernelIN5flash19enable_sm80_to_sm89INS1_16FlashAttnFwdSm80INS1_25CollectiveMainloopFwdSm80ILi4ELi1ELb0EN4cute5tupleIJNS5_1CILi128EEENS7_ILi48EEENS7_ILi96EEEEEELi96ENS_6half_tEfNS_4arch4Sm80ELb1ELb0ELb0ELb1ELb1ELb1ELb1ELb1EEENS1_21CollectiveEpilogueFwdINS6_IJS8_SA_S9_EEENS6_IJNS7_ILi1EEESI_SI_EEESC_SE_Li128ELb1ELb1ELb1ELb0EEENS1_36VarlenDynamicPersistentTileSchedulerILi128ELi48ELi128ELi128ELb1ELb1ELb0ELb1ELb1ELb1EEEEEEEEEvNT_6ParamsE:
        /* <DEDUP_REMOVED lines=54> */
.L_x_1543:
        /* <DEDUP_REMOVED lines=16> */
.L_x_1754:
        /* <DEDUP_REMOVED lines=16> */
.L_x_1755:
[----:B--2---:R-:W-:-:S05]  /*0560*/  IMAD R0, R0, c[0x0][0x538], RZ ;  /* 0x00014e0000007a24 */ /* 0x004fca00078e02ff */
[----:B------:R-:W-:-:S04]  /*0570*/  IADD3 R7, R0, R7, RZ ;  /* 0x0000000700077210 */ /* 0x000fc80007ffe0ff */
[----:B------:R-:W-:-:S13]  /*0580*/  ISETP.GT.AND P0, PT, R7, UR4, PT ;  /* 0x0000000407007c0c */ /* 0x000fda000bf04270 */
[----:B-1----:R-:W-:Y:S05]  /*0590*/  @!P0 BRA `(.L_x_1543) ;  /* 0xfffffdc000008947 */ /* 0x002fea000383ffff */
.L_x_1539:
[----:B------:R-:W-:-:S05]  /*05a0*/  IADD3 R10, -R0, R7, RZ ;  /* 0x00000007000a7210 */ /* 0x000fca0007ffe1ff */
[----:B------:R-:W-:-:S05]  /*05b0*/  IMAD R0, R4, c[0x0][0x538], R10 ;  /* 0x00014e0004007a24 */ /* 0x000fca00078e020a */
[----:B------:R-:W-:Y:S01]  /*05c0*/  ISETP.GT.AND P0, PT, R0, UR4, PT ;  /* 0x0000000400007c0c */ /* 0x000fe2000bf04270 */
[----:B------:R-:W-:-:S12]  /*05d0*/  BRA.DIV ~URZ, `(.L_x_1544) ;  /* 0x0001e2827f007947 */ /* 0x000fd8000b800000 */
[----:B------:R-:W-:-:S04]  /*05e0*/  VOTE.ANY R7, PT, !P0 ;  /* 0x0000000000077806 */ /* 0x000fc800040e0100 */
.L_x_1756:
[----:B------:R-:W1:Y:S02]  /*05f0*/  POPC R0, R7 ;  /* 0x0000000700007309 */ /* 0x000e640000000000 */
[----:B-1----:R-:W-:-:S05]  /*0600*/  IADD3 R2, R0, R6, RZ ;  /* 0x0000000600027210 */ /* 0x002fca0007ffe0ff */
[----:B------:R1:W-:Y:S01]  /*0610*/  STL [R1+0x7c], R2 ;  /* 0x00007c0201007387 */ /* 0x0003e20000100800 */
[----:B------:R-:W-:Y:S05]  /*0620*/  BRA.DIV ~URZ, `(.L_x_1545) ;  /* 0x0001e2827f007947 */ /* 0x000fea000b800000 */
[----:B------:R2:W3:Y:S01]  /*0630*/  SHFL.IDX PT, R12, R9, R0, 0x1f ;  /* 0x00001f00090c7589 */ /* 0x0004e200000e0000 */
[----:B------:R-:W-:-:S03]  /*0640*/  MOV R5, RZ ;  /* 0x000000ff00057202 */ /* 0x000fc60000000f00 */
[----:B------:R2:W4:Y:S04]  /*0650*/  SHFL.IDX PT, R9, R8, R0, 0x1f ;  /* 0x00001f0008097589 */ /* 0x00052800000e0000 */
.L_x_1757:
[----:B------:R-:W-:Y:S01]  /*0660*/  ISETP.NE.AND P0, PT, R7, RZ, PT ;  /* 0x000000ff0700720c */ /* 0x000fe20003f05270 */
[----:B------:R-:W-:-:S12]  /*0670*/  BSSY B0, `(.L_x_1546) ;  /* 0x0000005000007945 */ /* 0x000fd80003800000 */
[----:B------:R-:W-:Y:S05]  /*0680*/  @!P0 BRA `(.L_x_1547) ;  /* 0x0000003000008947 */ /* 0x000fea0003800000 */
[----:B--2---:R-:W-:Y:S01]  /*0690*/  IADD3 R0, R0, -0x1, RZ ;  /* 0xffffffff00007810 */ /* 0x004fe20007ffe0ff */
[----:B------:R-:W-:Y:S05]  /*06a0*/  BRA.DIV ~URZ, `(.L_x_1548) ;  /* 0x0001e2e27f007947 */ /* 0x000fea000b800000 */
[----:B------:R2:W1:Y:S02]  /*06b0*/  SHFL.IDX PT, R5, R4, R0, 0x1f ;  /* 0x00001f0004057589 */ /* 0x00046400000e0000 */
.L_x_1547:
[----:B------:R-:W-:Y:S05]  /*06c0*/  BSYNC B0 ;  /* 0x0000000000007941 */ /* 0x000fea0003800000 */
.L_x_1546:
        /* <DEDUP_REMOVED lines=69> */
.L_x_1550:
        /* <DEDUP_REMOVED lines=70> */
.L_x_1551:
[----:B------:R-:W-:Y:S05]  /*0f80*/  BSYNC B0 ;  /* 0x0000000000007941 */ /* 0x000fea0003800000 */
.L_x_1549:
[----:B------:R-:W-:-:S04]  /*0f90*/  LOP3.LUT R0, RZ, R0, RZ, 0x33, !PT ;  /* 0x00000000ff007212 */ /* 0x000fc800078e33ff */
[----:B------:R-:W-:-:S05]  /*0fa0*/  IADD3 R0, R0, R12, RZ ;  /* 0x0000000c00007210 */ /* 0x000fca0007ffe0ff */
[----:B------:R2:W-:Y:S01]  /*0fb0*/  STL [R1+0x74], R0 ;  /* 0x0000740001007387 */ /* 0x0005e20000100800 */
[----:B------:R-:W-:Y:S05]  /*0fc0*/  BRA `(.L_x_1552) ;  /* 0x0000006000007947 */ /* 0x000fea0003800000 */
.L_x_1540:
[----:B------:R-:W-:Y:S01]  /*0fd0*/  MOV R0, UR4 ;  /* 0x0000000400007c02 */ /* 0x000fe20008000f00 */
[----:B------:R-:W-:Y:S04]  /*0fe0*/  STL [R1+0x74], RZ ;  /* 0x000074ff01007387 */ /* 0x000fe80000100800 */
[----:B------:R-:W-:Y:S04]  /*0ff0*/  STL [R1+0x78], RZ ;  /* 0x000078ff01007387 */ /* 0x000fe80000100800 */
[----:B------:R1:W-:Y:S02]  /*1000*/  STL [R1+0x70], R0 ;  /* 0x0000700001007387 */ /* 0x0003e40000100800 */
[----:B-1----:R-:W-:-:S05]  /*1010*/  MOV R0, c[0x0][0x53c] ;  /* 0x00014f0000007a02 */ /* 0x002fca0000000f00 */
[----:B------:R1:W-:Y:S02]  /*1020*/  STL [R1+0x7c], R0 ;  /* 0x00007c0001007387 */ /* 0x0003e40000100800 */
.L_x_1552:
        /* <DEDUP_REMOVED lines=8> */
.L_x_1538:
        /* <DEDUP_REMOVED lines=34> */
[----:B------:R-:W-:Y:S01]  /*12d0*/  LEA.HI R10, R5, R5, RZ, 0x1 ;  /* 0x00000005050a7211 */ /* 0x000fe200078f08ff */
[----:B------:R-:W-:Y:S01]  /*12e0*/  IMAD.IADD R15, R2, 0x1, -R4 ;  /* 0x00000001020f7824 */ /* 0x000fe200078e0a04 */
[----:B------:R-:W-:Y:S02]  /*12f0*/  LOP3.LUT R2, R3, 0xc0, RZ, 0xc0, !PT ;  /* 0x000000c003027812 */ /* 0x000fe400078ec0ff */
[----:B------:R-:W-:Y:S02]  /*1300*/  SHF.R.S32.HI R32, RZ, 0x2, R12 ;  /* 0x00000002ff207819 */ /* 0x000fe4000001140c */
[----:B------:R-:W-:Y:S02]  /*1310*/  SHF.R.U32.HI R3, RZ, 0x3, R2 ;  /* 0x00000003ff037819 */ /* 0x000fe40000011602 */
[----:B------:R-:W-:-:S02]  /*1320*/  LOP3.LUT R2, R2, 0x18, R30, 0xf8, !PT ;  /* 0x0000001802027812 */ /* 0x000fc400078ef81e */
[----:B------:R-:W-:Y:S02]  /*1330*/  LOP3.LUT R4, R10, 0x3fffffe, RZ, 0xc0, !PT ;  /* 0x03fffffe0a047812 */ /* 0x000fe400078ec0ff */
[----:B------:R-:W-:Y:S02]  /*1340*/  LEA.HI R6, R12, R32, RZ, 0x1 ;  /* 0x000000200c067211 */ /* 0x000fe400078f08ff */
[----:B------:R-:W-:Y:S01]  /*1350*/  LOP3.LUT R9, R2, R3, RZ, 0x3c, !PT ;  /* 0x0000000302097212 */ /* 0x000fe200078e3cff */
[----:B------:R-:W-:Y:S01]  /*1360*/  IMAD.IADD R17, R5, 0x1, -R4 ;  /* 0x0000000105117824 */ /* 0x000fe200078e0a04 */
[----:B------:R-:W-:Y:S02]  /*1370*/  LEA.HI R11, R11, R24, RZ, 0x5 ;  /* 0x000000180b0b7211 */ /* 0x000fe400078f28ff */
[----:B------:R-:W-:Y:S02]  /*1380*/  LEA.HI R2, R13, R13, RZ, 0x1 ;  /* 0x0000000d0d027211 */ /* 0x000fe400078f08ff */
[----:B------:R-:W-:-:S02]  /*1390*/  LOP3.LUT R3, R6, 0x7fffffe, RZ, 0xc0, !PT ;  /* 0x07fffffe06037812 */ /* 0x000fc400078ec0ff */
[----:B------:R-:W-:Y:S02]  /*13a0*/  LOP3.LUT R4, R11, 0xffffffe0, RZ, 0xc0, !PT ;  /* 0xffffffe00b047812 */ /* 0x000fe400078ec0ff */
[C---:B------:R-:W-:Y:S01]  /*13b0*/  LOP3.LUT R5, R2.reuse, 0x1ffffffe, RZ, 0xc0, !PT ;  /* 0x1ffffffe02057812 */ /* 0x040fe200078ec0ff */
[----:B------:R-:W-:Y:S01]  /*13c0*/  IMAD.SHL.U32 R2, R2, 0x20, RZ ;  /* 0x0000002002027824 */ /* 0x000fe200078e00ff */
[----:B------:R-:W-:Y:S01]  /*13d0*/  SHF.R.S32.HI R7, RZ, 0x5, R11 ;  /* 0x00000005ff077819 */ /* 0x000fe2000001140b */
[----:B------:R-:W-:Y:S01]  /*13e0*/  IMAD.IADD R3, R32, 0x1, -R3 ;  /* 0x0000000120037824 */ /* 0x000fe200078e0a03 */
[----:B------:R-:W-:Y:S01]  /*13f0*/  SHF.R.S32.HI R6, RZ, 0x1f, R11 ;  /* 0x0000001fff067819 */ /* 0x000fe2000001140b */
[----:B------:R-:W-:Y:S01]  /*1400*/  IMAD.IADD R29, R24, 0x1, -R4 ;  /* 0x00000001181d7824 */ /* 0x000fe200078e0a04 */
[----:B------:R-:W-:Y:S01]  /*1410*/  LOP3.LUT R2, R2, 0xffffffc0, RZ, 0xc0, !PT ;  /* 0xffffffc002027812 */ /* 0x000fe200078ec0ff */
[----:B------:R-:W-:Y:S01]  /*1420*/  IMAD R4, R7, 0x8, R3 ;  /* 0x0000000807047824 */ /* 0x000fe200078e0203 */
[----:B------:R-:W-:Y:S01]  /*1430*/  LEA.HI R3, R6, R7, RZ, 0x2 ;  /* 0x0000000706037211 */ /* 0x000fe200078f10ff */
[----:B------:R-:W-:Y:S01]  /*1440*/  IMAD.IADD R5, R13, 0x1, -R5 ;  /* 0x000000010d057824 */ /* 0x000fe200078e0a05 */
[----:B------:R-:W-:Y:S01]  /*1450*/  SHF.R.S32.HI R6, RZ, 0x1f, R29 ;  /* 0x0000001fff067819 */ /* 0x000fe2000001141d */
[----:B------:R-:W-:Y:S01]  /*1460*/  IMAD.U32 R4, R4, 0x20, R9 ;  /* 0x0000002004047824 */ /* 0x000fe200078e0009 */
[----:B------:R-:W-:Y:S01]  /*1470*/  IADD3 R23, R114, 0x40, RZ ;  /* 0x0000004072177810 */ /* 0x000fe20007ffe0ff */
[----:B------:R-:W-:Y:S01]  /*1480*/  IMAD R22, R5, 0x8, R2 ;  /* 0x0000000805167824 */ /* 0x000fe200078e0202 */
[----:B------:R-:W-:-:S02]  /*1490*/  LOP3.LUT R2, R3, 0xffffffc, RZ, 0xc0, !PT ;  /* 0x0ffffffc03027812 */ /* 0x000fc400078ec0ff */
[----:B------:R-:W-:Y:S01]  /*14a0*/  LEA.HI R18, R6, R29, RZ, 0x2 ;  /* 0x0000001d06127211 */ /* 0x000fe200078f10ff */
[----:B------:R1:W-:Y:S01]  /*14b0*/  STL [R1+0x18], R4 ;  /* 0x0000180401007387 */ /* 0x0003e20000100800 */
[----:B------:R-:W-:Y:S01]  /*14c0*/  SHF.R.S32.HI R5, RZ, 0x1f, R23 ;  /* 0x0000001fff057819 */ /* 0x000fe20000011417 */
[----:B------:R-:W-:Y:S01]  /*14d0*/  IMAD.IADD R3, R7, 0x1, -R2 ;  /* 0x0000000107037824 */ /* 0x000fe200078e0a02 */
[----:B------:R-:W-:Y:S02]  /*14e0*/  SHF.R.S32.HI R2, RZ, 0x2, R18 ;  /* 0x00000002ff027819 */ /* 0x000fe40000011412 */
[----:B------:R-:W-:Y:S02]  /*14f0*/  SHF.R.S32.HI R11, RZ, 0x1f, R12 ;  /* 0x0000001fff0b7819 */ /* 0x000fe4000001140c */
[-C--:B------:R-:W-:Y:S01]  /*1500*/  LEA.HI R14, R23, R23.reuse, RZ, 0x1 ;  /* 0x00000017170e7211 */ /* 0x080fe200078f08ff */
[----:B------:R-:W-:Y:S01]  /*1510*/  IMAD R27, R3, 0x10, R2 ;  /* 0x00000010031b7824 */ /* 0x000fe200078e0202 */
[----:B------:R-:W-:-:S02]  /*1520*/  LEA.HI R2, R5, R23, RZ, 0x3 ;  /* 0x0000001705027211 */ /* 0x000fc400078f18ff */
[----:B------:R-:W-:Y:S02]  /*1530*/  LOP3.LUT R9, R14, 0x7fffffe, RZ, 0xc0, !PT ;  /* 0x07fffffe0e097812 */ /* 0x000fe400078ec0ff */
[--C-:B------:R-:W-:Y:S01]  /*1540*/  SHF.R.S32.HI R6, RZ, 0x1, R8.reuse ;  /* 0x00000001ff067819 */ /* 0x100fe20000011408 */
[----:B------:R-:W-:Y:S01]  /*1550*/  IMAD.SHL.U32 R2, R2, 0x20, RZ ;  /* 0x0000002002027824 */ /* 0x000fe200078e00ff */
[----:B------:R-:W-:Y:S01]  /*1560*/  SHF.R.S32.HI R5, RZ, 0x1f, R8 ;  /* 0x0000001fff057819 */ /* 0x000fe20000011408 */
[----:B------:R-:W-:Y:S01]  /*1570*/  STL [R1+0x148], R27 ;  /* 0x0001481b01007387 */ /* 0x000fe20000100800 */
[----:B------:R-:W-:Y:S02]  /*1580*/  SHF.R.S32.HI R3, RZ, 0x1, R10 ;  /* 0x00000001ff037819 */ /* 0x000fe4000001140a */
[----:B------:R-:W-:Y:S02]  /*1590*/  LEA.HI R5, R5, R6, RZ, 0x2 ;  /* 0x0000000605057211 */ /* 0x000fe400078f10ff */
[----:B------:R-:W-:-:S02]  /*15a0*/  LOP3.LUT R2, R2, 0xffffff00, RZ, 0xc0, !PT ;  /* 0xffffff0002027812 */ /* 0x000fc400078ec0ff */
[C---:B------:R-:W-:Y:S01]  /*15b0*/  LOP3.LUT P3, RZ, R3.reuse, 0x2, RZ, 0xc0, !PT ;  /* 0x0000000203ff7812 */ /* 0x040fe2000786c0ff */
[----:B------:R-:W-:Y:S01]  /*15c0*/  IMAD.SHL.U32 R3, R3, 0x40, RZ ;  /* 0x0000004003037824 */ /* 0x000fe200078e00ff */
[----:B-1----:R-:W-:Y:S02]  /*15d0*/  LEA.HI R4, R11, R32, RZ, 0x3 ;  /* 0x000000200b047211 */ /* 0x002fe400078f18ff */
[----:B------:R-:W-:Y:S02]  /*15e0*/  LOP3.LUT R5, R5, 0xfffffffc, RZ, 0xc0, !PT ;  /* 0xfffffffc05057812 */ /* 0x000fe400078ec0ff */
[----:B------:R-:W-:Y:S02]  /*15f0*/  LOP3.LUT R4, R4, 0xfffffff8, RZ, 0xc0, !PT ;  /* 0xfffffff804047812 */ /* 0x000fe400078ec0ff */
[----:B------:R-:W-:Y:S01]  /*1600*/  SHF.R.S32.HI R31, RZ, 0x1f, R30 ;  /* 0x0000001fff1f7819 */ /* 0x000fe2000001141e */
[----:B------:R-:W-:Y:S02]  /*1610*/  IMAD.IADD R12, R6, 0x1, -R5 ;  /* 0x00000001060c7824 */ /* 0x000fe400078e0a05 */
[----:B------:R-:W-:-:S02]  /*1620*/  IMAD.IADD R8, R32, 0x1, -R4 ;  /* 0x0000000120087824 */ /* 0x000fc400078e0a04 */
[----:B------:R-:W-:Y:S01]  /*1630*/  IMAD.IADD R4, R23, 0x1, -R9 ;  /* 0x0000000117047824 */ /* 0x000fe200078e0a09 */
[----:B------:R-:W-:-:S03]  /*1640*/  LOP3.LUT P4, RZ, R12, 0x2, RZ, 0xc0, !PT ;  /* 0x000000020cff7812 */ /* 0x000fc6000788c0ff */
[----:B------:R-:W-:Y:S01]  /*1650*/  IMAD R23, R4, 0x20, R2 ;  /* 0x0000002004177824 */ /* 0x000fe200078e0202 */
[----:B------:R-:W-:Y:S02]  /*1660*/  LEA.HI R4, R8, R8, RZ, 0x1 ;  /* 0x0000000808047211 */ /* 0x000fe400078f08ff */
[----:B------:R-:W-:Y:S01]  /*1670*/  LOP3.LUT R2, R3, 0xc0, RZ, 0xc0, !PT ;  /* 0x000000c003027812 */ /* 0x000fe200078ec0ff */
[----:B------:R-:W-:Y:S01]  /*1680*/  IMAD.SHL.U32 R3, R16, 0x20, RZ ;  /* 0x0000002010037824 */ /* 0x000fe200078e00ff */
[----:B------:R-:W-:Y:S01]  /*1690*/  LOP3.LUT R6, R4, 0x3fffffe, RZ, 0xc0, !PT ;  /* 0x03fffffe04067812 */ /* 0x000fe200078ec0ff */
[----:B------:R-:W-:Y:S01]  /*16a0*/  STL [R1+0x114], R23 ;  /* 0x0001141701007387 */ /* 0x000fe20000100800 */
[----:B------:R-:W-:Y:S02]  /*16b0*/  LOP3.LUT R9, R2, 0x8, R21, 0xf8, !PT ;  /* 0x0000000802097812 */ /* 0x000fe400078ef815 */
[----:B------:R-:W-:Y:S01]  /*16c0*/  SHF.R.U32.HI R5, RZ, 0x3, R2 ;  /* 0x00000003ff057819 */ /* 0x000fe20000011602 */
[----:B------:R-:W-:Y:S01]  /*16d0*/  IMAD.SHL.U32 R2, R7, 0x200, RZ ;  /* 0x0000020007027824 */ /* 0x000fe200078e00ff */
[----:B------:R-:W-:Y:S01]  /*16e0*/  LOP3.LUT R3, R3, 0xffffff00, RZ, 0xc0, !PT ;  /* 0xffffff0003037812 */ /* 0x000fe200078ec0ff */
[----:B------:R-:W-:Y:S01]  /*16f0*/  IMAD.IADD R7, R8, 0x1, -R6 ;  /* 0x0000000108077824 */ /* 0x000fe200078e0a06 */
[----:B------:R-:W-:Y:S01]  /*1700*/  LOP3.LUT R9, R9, R5, RZ, 0x3c, !PT ;  /* 0x0000000509097212 */ /* 0x000fe200078e3cff */
[----:B------:R-:W-:Y:S01]  /*1710*/  IMAD.SHL.U32 R8, R19, 0x8, RZ ;  /* 0x0000000813087824 */ /* 0x000fe200078e00ff */
[----:B------:R-:W-:Y:S01]  /*1720*/  LOP3.LUT R6, R20, 0xfffffffe, RZ, 0xc0, !PT ;  /* 0xfffffffe14067812 */ /* 0x000fe200078ec0ff */
[----:B------:R-:W-:Y:S01]  /*1730*/  IMAD.IADD R5, R3, 0x1, R2 ;  /* 0x0000000103057824 */ /* 0x000fe200078e0202 */
[----:B------:R-:W-:Y:S01]  /*1740*/  SHF.R.S32.HI R4, RZ, 0x1, R4 ;  /* 0x00000001ff047819 */ /* 0x000fe20000011404 */
[----:B------:R-:W-:-:S02]  /*1750*/  IMAD R2, R13, 0x2, R2 ;  /* 0x000000020d027824 */ /* 0x000fc400078e0202 */
[----:B------:R-:W-:Y:S01]  /*1760*/  IMAD.IADD R170, R24, 0x1, -R6 ;  /* 0x0000000118aa7824 */ /* 0x000fe200078e0a06 */
[C---:B------:R-:W-:Y:S01]  /*1770*/  LOP3.LUT P1, RZ, R4.reuse, 0x2, RZ, 0xc0, !PT ;  /* 0x0000000204ff7812 */ /* 0x040fe2000782c0ff */
[----:B------:R-:W-:Y:S01]  /*1780*/  IMAD R10, R7, 0x20, R2 ;  /* 0x00000020070a7824 */ /* 0x000fe200078e0202 */
[----:B------:R-:W-:Y:S01]  /*1790*/  LOP3.LUT R2, R4, 0x1, RZ, 0xc0, !PT ;  /* 0x0000000104027812 */ /* 0x000fe200078ec0ff */
[C---:B------:R-:W-:Y:S02]  /*17a0*/  IMAD R16, R15.reuse, 0x20, R3 ;  /* 0x000000200f107824 */ /* 0x040fe400078e0203 */
[----:B------:R-:W-:Y:S01]  /*17b0*/  IMAD R15, R15, 0x20, R5 ;  /* 0x000000200f0f7824 */ /* 0x000fe200078e0205 */
[----:B------:R-:W-:Y:S01]  /*17c0*/  LEA.HI R5, R11, R32, RZ, 0x2 ;  /* 0x000000200b057211 */ /* 0x000fe200078f10ff */
[----:B------:R-:W-:Y:S01]  /*17d0*/  IMAD R3, R19, 0x8, R17 ;  /* 0x0000000813037824 */ /* 0x000fe200078e0211 */
[----:B------:R-:W-:Y:S01]  /*17e0*/  ISETP.NE.U32.AND P2, PT, R2, 0x1, PT ;  /* 0x000000010200780c */ /* 0x000fe20003f45070 */
[----:B------:R-:W-:-:S02]  /*17f0*/  IMAD.SHL.U32 R164, R170, 0x4, RZ ;  /* 0x00000004aaa47824 */ /* 0x000fc400078e00ff */
        /* <DEDUP_REMOVED lines=15> */
[----:B------:R-:W-:-:S02]  /*18f0*/  LOP3.LUT R28, R6, 0xc0, RZ, 0xc0, !PT ;  /* 0x000000c0061c7812 */ /* 0x000fc400078ec0ff */
[-C--:B------:R-:W-:Y:S02]  /*1900*/  LEA.HI R0, R3, R113.reuse, RZ, 0x5 ;  /* 0x0000007103007211 */ /* 0x080fe400078f28ff */
        /* <DEDUP_REMOVED lines=48> */
[----:B------:R-:W-:Y:S02]  /*1c10*/  SHF.R.S32.HI R5, RZ, 0x1f, R166 ;  /* 0x0000001fff057819 */ /* 0x000fe400000114a6 */
[----:B------:R-:W-:Y:S01]  /*1c20*/  IADD3 R167, R164, 0x28, RZ ;  /* 0x00000028a4a77810 */ /* 0x000fe20007ffe0ff */
[----:B------:R1:W-:Y:S01]  /*1c30*/  STL [R1+0x8], R3 ;  /* 0x0000080301007387 */ /* 0x0003e20000100800 */
[C---:B------:R-:W-:Y:S02]  /*1c40*/  IADD3 R252, R108.reuse, 0x30, RZ ;  /* 0x000000306cfc7810 */ /* 0x040fe40007ffe0ff */
[----:B------:R-:W-:Y:S01]  /*1c50*/  IADD3 R251, R108, 0x40, RZ ;  /* 0x000000406cfb7810 */ /* 0x000fe20007ffe0ff */
[----:B------:R2:W-:Y:S01]  /*1c60*/  STL [R1+0x128], R8 ;  /* 0x0001280801007387 */ /* 0x0005e20000100800 */
[----:B------:R-:W-:-:S02]  /*1c70*/  SHF.R.S32.HI R13, RZ, 0x1f, R252 ;  /* 0x0000001fff0d7819 */ /* 0x000fc400000114fc */
[----:B------:R-:W-:Y:S01]  /*1c80*/  IADD3 R250, R108, 0x50, RZ ;  /* 0x000000506cfa7810 */ /* 0x000fe20007ffe0ff */
[----:B------:R-:W-:Y:S01]  /*1c90*/  STL.64 [R1], R30 ;  /* 0x0000001e01007387 */ /* 0x000fe20000100a00 */
[----:B------:R-:W-:Y:S02]  /*1ca0*/  SHF.R.S32.HI R15, RZ, 0x1f, R251 ;  /* 0x0000001fff0f7819 */ /* 0x000fe400000114fb */
[----:B------:R-:W-:Y:S01]  /*1cb0*/  LEA R171, R2, 0x3c80, 0x1 ;  /* 0x00003c8002ab7811 */ /* 0x000fe200078e08ff */
[----:B------:R3:W-:Y:S01]  /*1cc0*/  STL [R1+0x124], R5 ;  /* 0x0001240501007387 */ /* 0x0007e20000100800 */
[----:B------:R-:W-:Y:S02]  /*1cd0*/  LEA R2, R17, 0x6080, 0x1 ;  /* 0x0000608011027811 */ /* 0x000fe400078e08ff */
[----:B------:R-:W-:Y:S02]  /*1ce0*/  LEA R198, R0, 0x6080, 0x1 ;  /* 0x0000608000c67811 */ /* 0x000fe400078e08ff */
[----:B------:R-:W-:-:S02]  /*1cf0*/  IADD3 R200, R171, 0x20, RZ ;  /* 0x00000020abc87810 */ /* 0x000fc40007ffe0ff */
[----:B------:R-:W-:Y:S02]  /*1d00*/  LEA R196, R4, 0x1880, 0x1 ;  /* 0x0000188004c47811 */ /* 0x000fe400078e08ff */
[----:B------:R-:W-:Y:S02]  /*1d10*/  @P3 IADD3 R200, R171, -0x20, RZ ;  /* 0xffffffe0abc83810 */ /* 0x000fe40007ffe0ff */
[----:B------:R-:W-:Y:S02]  /*1d20*/  SHF.R.S32.HI R109, RZ, 0x1f, R108 ;  /* 0x0000001fff6d7819 */ /* 0x000fe4000001146c */
[----:B-1----:R-:W-:Y:S02]  /*1d30*/  SHF.R.S32.HI R3, RZ, 0x1f, R168 ;  /* 0x0000001fff037819 */ /* 0x002fe400000114a8 */
[----:B------:R-:W-:Y:S02]  /*1d40*/  IADD3 R208, R200, 0x400, RZ ;  /* 0x00000400c8d07810 */ /* 0x000fe40007ffe0ff */
[----:B--2---:R-:W-:Y:S01]  /*1d50*/  IADD3 R8, R30, 0x20, RZ ;  /* 0x000000201e087810 */ /* 0x004fe20007ffe0ff */
[----:B------:R1:W-:Y:S01]  /*1d60*/  STL [R1+0x120], R3 ;  /* 0x0001200301007387 */ /* 0x0003e20000100800 */
[----:B------:R-:W-:-:S02]  /*1d70*/  IADD3 R207, R200, 0x800, RZ ;  /* 0x00000800c8cf7810 */ /* 0x000fc40007ffe0ff */
[C---:B------:R-:W-:Y:S02]  /*1d80*/  IADD3 R206, R200.reuse, 0xc00, RZ ;  /* 0x00000c00c8ce7810 */ /* 0x040fe40007ffe0ff */
[C---:B------:R-:W-:Y:S02]  /*1d90*/  IADD3 R205, R200.reuse, 0x1000, RZ ;  /* 0x00001000c8cd7810 */ /* 0x040fe40007ffe0ff */
[----:B---3--:R-:W-:Y:S02]  /*1da0*/  SHF.R.S32.HI R5, RZ, 0x1f, R115 ;  /* 0x0000001fff057819 */ /* 0x008fe40000011473 */
[C---:B------:R-:W-:Y:S02]  /*1db0*/  IADD3 R204, R200.reuse, 0x1400, RZ ;  /* 0x00001400c8cc7810 */ /* 0x040fe40007ffe0ff */
[C---:B------:R-:W-:Y:S01]  /*1dc0*/  IADD3 R203, R200.reuse, 0x1800, RZ ;  /* 0x00001800c8cb7810 */ /* 0x040fe20007ffe0ff */
[----:B------:R2:W-:Y:S01]  /*1dd0*/  STL [R1+0x11c], R5 ;  /* 0x00011c0501007387 */ /* 0x0005e20000100800 */
[----:B------:R-:W-:-:S02]  /*1de0*/  IADD3 R202, R200, 0x1c00, RZ ;  /* 0x00001c00c8ca7810 */ /* 0x000fc40007ffe0ff */
[----:B------:R-:W-:Y:S02]  /*1df0*/  IADD3 R201, R200, 0x2000, RZ ;  /* 0x00002000c8c97810 */ /* 0x000fe40007ffe0ff */
[----:B-1----:R-:W-:-:S05]  /*1e00*/  SHF.R.S32.HI R3, RZ, 0x1f, R167 ;  /* 0x0000001fff037819 */ /* 0x002fca00000114a7 */
[----:B------:R1:W-:Y:S04]  /*1e10*/  STL [R1+0x118], R3 ;  /* 0x0001180301007387 */ /* 0x0003e80000100800 */
[----:B------:R3:W-:Y:S01]  /*1e20*/  STL [R1+0xc], R8 ;  /* 0x00000c0801007387 */ /* 0x0007e20000100800 */
[----:B--2---:R-:W-:-:S03]  /*1e30*/  IADD3 R5, R30, 0x40, RZ ;  /* 0x000000401e057810 */ /* 0x004fc60007ffe0ff */
[----:B------:R2:W-:Y:S04]  /*1e40*/  STL [R1+0x5c], R13 ;  /* 0x00005c0d01007387 */ /* 0x0005e80000100800 */
[----:B------:R-:W-:Y:S04]  /*1e50*/  STL [R1+0x10], R5 ;  /* 0x0000100501007387 */ /* 0x000fe80000100800 */
[----:B------:R-:W-:Y:S01]  /*1e60*/  STL [R1+0x58], R15 ;  /* 0x0000580f01007387 */ /* 0x000fe20000100800 */
[----:B-1----:R-:W-:Y:S02]  /*1e70*/  LOP3.LUT R3, R18, 0x7ffffffc, RZ, 0xc0, !PT ;  /* 0x7ffffffc12037812 */ /* 0x002fe400078ec0ff */
[----:B---3--:R-:W-:-:S03]  /*1e80*/  SHF.R.S32.HI R8, RZ, 0x1f, R8 ;  /* 0x0000001fff087819 */ /* 0x008fc60000011408 */
[----:B------:R-:W-:Y:S01]  /*1e90*/  IMAD.IADD R3, R29, 0x1, -R3 ;  /* 0x000000011d037824 */ /* 0x000fe200078e0a03 */
[----:B--2---:R-:W-:-:S05]  /*1ea0*/  SHF.R.S32.HI R13, RZ, 0x1f, R250 ;  /* 0x0000001fff0d7819 */ /* 0x004fca00000114fa */
[----:B------:R1:W-:Y:S04]  /*1eb0*/  STL [R1+0x54], R13 ;  /* 0x0000540d01007387 */ /* 0x0003e80000100800 */
[----:B------:R2:W-:Y:S01]  /*1ec0*/  STL [R1+0x88], R8 ;  /* 0x0000880801007387 */ /* 0x0005e20000100800 */
[----:B-1----:R-:W-:Y:S02]  /*1ed0*/  SHF.R.S32.HI R13, RZ, 0x1f, R5 ;  /* 0x0000001fff0d7819 */ /* 0x002fe40000011405 */
[----:B------:R-:W-:Y:S01]  /*1ee0*/  LOP3.LUT R5, R28, 0x18, R108, 0xf8, !PT ;  /* 0x000000181c057812 */ /* 0x000fe200078ef86c */
[----:B--2---:R-:W-:Y:S02]  /*1ef0*/  IMAD.IADD R8, R27, 0x1, R22 ;  /* 0x000000011b087824 */ /* 0x004fe400078e0216 */
[----:B------:R1:W-:Y:S04]  /*1f00*/  STL [R1+0x84], R13 ;  /* 0x0000840d01007387 */ /* 0x0003e80000100800 */
[----:B------:R2:W-:Y:S01]  /*1f10*/  STL [R1+0x80], R8 ;  /* 0x0000800801007387 */ /* 0x0005e20000100800 */
[----:B-1----:R-:W-:Y:S01]  /*1f20*/  IMAD.SHL.U32 R13, R3, 0x2, RZ ;  /* 0x00000002030d7824 */ /* 0x002fe200078e00ff */
[----:B------:R-:W-:-:S02]  /*1f30*/  SHF.R.S32.HI R3, RZ, 0x3, R9 ;  /* 0x00000003ff037819 */ /* 0x000fc40000011409 */
[C-C-:B------:R-:W-:Y:S02]  /*1f40*/  LOP3.LUT R9, R26.reuse, 0x18, R108.reuse, 0xf8, !PT ;  /* 0x000000181a097812 */ /* 0x140fe400078ef86c */
[----:B--2---:R-:W-:Y:S01]  /*1f50*/  LOP3.LUT R8, R26, 0x8, R108, 0xf8, !PT ;  /* 0x000000081a087812 */ /* 0x004fe200078ef86c */
[----:B------:R1:W-:Y:S01]  /*1f60*/  STL [R1+0x30], R3 ;  /* 0x0000300301007387 */ /* 0x0003e20000100800 */
[C---:B------:R-:W-:Y:S02]  /*1f70*/  IADD3 R27, R13.reuse, 0x8, RZ ;  /* 0x000000080d1b7810 */ /* 0x040fe40007ffe0ff */
[----:B------:R-:W-:Y:S01]  /*1f80*/  IADD3 R26, R13, 0x10, RZ ;  /* 0x000000100d1a7810 */ /* 0x000fe20007ffe0ff */
[----:B------:R2:W-:Y:S01]  /*1f90*/  STL [R1+0x68], R13 ;  /* 0x0000680d01007387 */ /* 0x0005e20000100800 */
[-C--:B------:R-:W-:Y:S02]  /*1fa0*/  LOP3.LUT R8, R8, R24.reuse, RZ, 0x3c, !PT ;  /* 0x0000001808087212 */ /* 0x080fe400078e3cff */
[----:B------:R-:W-:-:S02]  /*1fb0*/  LOP3.LUT R9, R9, R24, RZ, 0x3c, !PT ;  /* 0x0000001809097212 */ /* 0x000fc400078e3cff */
[----:B------:R-:W-:Y:S01]  /*1fc0*/  IADD3 R24, R13, 0x20, RZ ;  /* 0x000000200d187810 */ /* 0x000fe20007ffe0ff */
[----:B------:R-:W-:Y:S01]  /*1fd0*/  IMAD.IADD R8, R7, 0x1, R8 ;  /* 0x0000000107087824 */ /* 0x000fe200078e0208 */
[----:B------:R-:W-:Y:S01]  /*1fe0*/  IADD3 R22, R13, 0x30, RZ ;  /* 0x000000300d167810 */ /* 0x000fe20007ffe0ff */
[----:B------:R-:W-:Y:S01]  /*1ff0*/  IMAD.IADD R9, R7, 0x1, R9 ;  /* 0x0000000107097824 */ /* 0x000fe200078e0209 */
[C---:B------:R-:W-:Y:S02]  /*2000*/  IADD3 R19, R13.reuse, 0x38, RZ ;  /* 0x000000380d137810 */ /* 0x040fe40007ffe0ff */
[C---:B------:R-:W-:Y:S02]  /*2010*/  IADD3 R18, R13.reuse, 0x40, RZ ;  /* 0x000000400d127810 */ /* 0x040fe40007ffe0ff */
[C---:B------:R-:W-:Y:S02]  /*2020*/  IADD3 R16, R13.reuse, 0x48, RZ ;  /* 0x000000480d107810 */ /* 0x040fe40007ffe0ff */
[----:B------:R-:W-:-:S02]  /*2030*/  IADD3 R15, R13, 0x50, RZ ;  /* 0x000000500d0f7810 */ /* 0x000fc40007ffe0ff */
[----:B------:R-:W-:Y:S02]  /*2040*/  LEA R248, R8, 0x1880, 0x1 ;  /* 0x0000188008f87811 */ /* 0x000fe400078e08ff */
[----:B-1----:R-:W-:Y:S02]  /*2050*/  LOP3.LUT R3, R5, R25, RZ, 0x3c, !PT ;  /* 0x0000001905037212 */ /* 0x002fe400078e3cff */
[----:B------:R-:W-:Y:S02]  /*2060*/  SHF.R.S32.HI R5, RZ, 0x3, R6 ;  /* 0x00000003ff057819 */ /* 0x000fe40000011406 */
[----:B------:R-:W-:Y:S01]  /*2070*/  IADD3 R25, R13, 0x18, RZ ;  /* 0x000000180d197810 */ /* 0x000fe20007ffe0ff */
[----:B------:R-:W-:Y:S01]  /*2080*/  IMAD.IADD R6, R23, 0x1, R3 ;  /* 0x0000000117067824 */ /* 0x000fe200078e0203 */
[----:B------:R-:W-:Y:S01]  /*2090*/  SHF.R.S32.HI R3, RZ, 0x1f, R13 ;  /* 0x0000001fff037819 */ /* 0x000fe2000001140d */
[----:B------:R1:W-:Y:S01]  /*20a0*/  STL [R1+0x2c], R5 ;  /* 0x00002c0501007387 */ /* 0x0003e20000100800 */
[----:B------:R-:W-:-:S02]  /*20b0*/  IADD3 R23, R13, 0x28, RZ ;  /* 0x000000280d177810 */ /* 0x000fc40007ffe0ff */
[----:B--2---:R-:W-:Y:S01]  /*20c0*/  IADD3 R13, R13, 0x58, RZ ;  /* 0x000000580d0d7810 */ /* 0x004fe20007ffe0ff */
[----:B------:R2:W-:Y:S01]  /*20d0*/  STL [R1+0x108], R3 ;  /* 0x0001080301007387 */ /* 0x0005e20000100800 */
[----:B------:R-:W-:Y:S02]  /*20e0*/  LEA R28, R6, 0x6080, 0x1 ;  /* 0x00006080061c7811 */ /* 0x000fe400078e08ff */
[----:B------:R-:W-:Y:S01]  /*20f0*/  SHF.R.S32.HI R6, RZ, 0x1f, R26 ;  /* 0x0000001fff067819 */ /* 0x000fe2000001141a */
[----:B------:R-:W-:Y:S01]  /*2100*/  STL [R1+0xc8], R27 ;  /* 0x0000c81b01007387 */ /* 0x000fe20000100800 */
[C---:B------:R-:W-:Y:S02]  /*2110*/  IADD3 R249, R248.reuse, 0x20, RZ ;  /* 0x00000020f8f97810 */ /* 0x040fe40007ffe0ff */
[----:B------:R-:W-:Y:S01]  /*2120*/  @P0 IADD3 R249, R248, -0x20, RZ ;  /* 0xffffffe0f8f90810 */ /* 0x000fe20007ffe0ff */
[----:B------:R-:W-:Y:S04]  /*2130*/  STL [R1+0xc4], R26 ;  /* 0x0000c41a01007387 */ /* 0x000fe80000100800 */
[----:B------:R3:W-:Y:S04]  /*2140*/  STL [R1+0xc0], R25 ;  /* 0x0000c01901007387 */ /* 0x0007e80000100800 */
[----:B------:R-:W-:Y:S04]  /*2150*/  STL [R1+0xbc], R24 ;  /* 0x0000bc1801007387 */ /* 0x000fe80000100800 */
[----:B------:R-:W-:Y:S01]  /*2160*/  STL [R1+0xb8], R23 ;  /* 0x0000b81701007387 */ /* 0x000fe20000100800 */
[----:B-1----:R-:W-:-:S03]  /*2170*/  SEL R5, R12, 0xffffffe0, !P1 ;  /* 0xffffffe00c057807 */ /* 0x002fc60004800000 */
[----:B------:R1:W-:Y:S01]  /*2180*/  STL [R1+0xb4], R22 ;  /* 0x0000b41601007387 */ /* 0x0003e20000100800 */
[----:B--2---:R-:W-:Y:S01]  /*2190*/  SEL R3, R12, 0xffffffe0, !P4 ;  /* 0xffffffe00c037807 */ /* 0x004fe20006000000 */
[----:B------:R-:W-:Y:S01]  /*21a0*/  IMAD.IADD R0, R5, 0x1, R20 ;  /* 0x0000000105007824 */ /* 0x000fe200078e0214 */
[----:B------:R-:W-:Y:S01]  /*21b0*/  SHF.R.S32.HI R12, RZ, 0x1f, R27 ;  /* 0x0000001fff0c7819 */ /* 0x000fe2000001141b */
[----:B------:R-:W-:Y:S02]  /*21c0*/  STL [R1+0xb0], R19 ;  /* 0x0000b01301007387 */ /* 0x000fe40000100800 */
[----:B------:R-:W-:Y:S02]  /*21d0*/  IMAD.IADD R199, R198, 0x1, R3 ;  /* 0x00000001c6c77824 */ /* 0x000fe400078e0203 */
[----:B------:R-:W-:Y:S01]  /*21e0*/  STL [R1+0xac], R18 ;  /* 0x0000ac1201007387 */ /* 0x000fe20000100800 */
[----:B------:R-:W-:-:S03]  /*21f0*/  IMAD.IADD R197, R3, 0x1, R196 ;  /* 0x0000000103c57824 */ /* 0x000fc600078e02c4 */
[----:B------:R2:W-:Y:S01]  /*2200*/  STL [R1+0xa8], R16 ;  /* 0x0000a81001007387 */ /* 0x0005e20000100800 */
[----:B---3--:R-:W-:-:S03]  /*2210*/  SHF.R.S32.HI R25, RZ, 0x1f, R25 ;  /* 0x0000001fff197819 */ /* 0x008fc60000011419 */
[----:B------:R-:W-:Y:S04]  /*2220*/  STL [R1+0xa4], R15 ;  /* 0x0000a40f01007387 */ /* 0x000fe80000100800 */
[----:B------:R-:W-:Y:S04]  /*2230*/  STL [R1+0xa0], R13 ;  /* 0x0000a00d01007387 */ /* 0x000fe80000100800 */
[----:B------:R-:W-:Y:S01]  /*2240*/  STL [R1+0x140], R28 ;  /* 0x0001401c01007387 */ /* 0x000fe20000100800 */
[----:B-1----:R-:W-:-:S03]  /*2250*/  SHF.R.S32.HI R22, RZ, 0x1f, R22 ;  /* 0x0000001fff167819 */ /* 0x002fc60000011416 */
[----:B------:R1:W-:Y:S04]  /*2260*/  STL [R1+0x104], R12 ;  /* 0x0001040c01007387 */ /* 0x0003e80000100800 */
[----:B------:R3:W-:Y:S04]  /*2270*/  STL [R1+0x100], R6 ;  /* 0x0001000601007387 */ /* 0x0007e80000100800 */
[----:B------:R-:W-:Y:S01]  /*2280*/  STL [R1+0xfc], R25 ;  /* 0x0000fc1901007387 */ /* 0x000fe20000100800 */
[----:B--2---:R-:W-:Y:S02]  /*2290*/  SHF.R.S32.HI R16, RZ, 0x1f, R16 ;  /* 0x0000001fff107819 */ /* 0x004fe40000011410 */
[----:B-1----:R-:W-:-:S02]  /*22a0*/  SHF.R.S32.HI R12, RZ, 0x1f, R24 ;  /* 0x0000001fff0c7819 */ /* 0x002fc40000011418 */
[----:B---3--:R-:W-:-:S03]  /*22b0*/  SHF.R.S32.HI R6, RZ, 0x1f, R23 ;  /* 0x0000001fff067819 */ /* 0x008fc60000011417 */
[----:B------:R1:W-:Y:S04]  /*22c0*/  STL [R1+0xf8], R12 ;  /* 0x0000f80c01007387 */ /* 0x0003e80000100800 */
[----:B------:R2:W-:Y:S04]  /*22d0*/  STL [R1+0xf4], R6 ;  /* 0x0000f40601007387 */ /* 0x0005e80000100800 */
[----:B------:R-:W-:Y:S01]  /*22e0*/  STL [R1+0xf0], R22 ;  /* 0x0000f01601007387 */ /* 0x000fe20000100800 */
[----:B-1----:R-:W-:Y:S02]  /*22f0*/  SHF.R.S32.HI R12, RZ, 0x1f, R19 ;  /* 0x0000001fff0c7819 */ /* 0x002fe40000011413 */
[----:B--2---:R-:W-:-:S03]  /*2300*/  SHF.R.S32.HI R6, RZ, 0x1f, R18 ;  /* 0x0000001fff067819 */ /* 0x004fc60000011412 */
[----:B------:R1:W-:Y:S04]  /*2310*/  STL [R1+0xec], R12 ;  /* 0x0000ec0c01007387 */ /* 0x0003e80000100800 */
[----:B------:R2:W-:Y:S04]  /*2320*/  STL [R1+0xe8], R6 ;  /* 0x0000e80601007387 */ /* 0x0005e80000100800 */
[----:B------:R-:W-:Y:S01]  /*2330*/  STL [R1+0xe4], R16 ;  /* 0x0000e41001007387 */ /* 0x000fe20000100800 */
[----:B-1----:R-:W-:Y:S02]  /*2340*/  SHF.R.S32.HI R12, RZ, 0x1f, R15 ;  /* 0x0000001fff0c7819 */ /* 0x002fe4000001140f */
[----:B--2---:R-:W-:-:S03]  /*2350*/  SHF.R.S32.HI R6, RZ, 0x1f, R13 ;  /* 0x0000001fff067819 */ /* 0x004fc6000001140d */
        /* <DEDUP_REMOVED lines=12> */
[----:B------:R1:W-:Y:S04]  /*2420*/  STL [R1+0xd0], R2 ;  /* 0x0000d00201007387 */ /* 0x0003e80000100800 */
[----:B------:R1:W-:Y:S02]  /*2430*/  STL [R1+0xcc], R0 ;  /* 0x0000cc0001007387 */ /* 0x0003e40000100800 */
.L_x_1753:
        /* <DEDUP_REMOVED lines=15> */
[----:B------:R-:W-:Y:S01]  /*2530*/  IMAD.MOV.U32 R136, RZ, RZ, RZ ;  /* 0x000000ffff887224 */ /* 0x000fe200078e00ff */
[----:B------:R-:W-:Y:S01]  /*2540*/  CS2R R14, SRZ ;  /* 0x00000000000e7805 */ /* 0x000fe2000001ff00 */
[----:B--2---:R-:W-:Y:S01]  /*2550*/  SHF.R.S32.HI R18, RZ, 0x1f, R19 ;  /* 0x0000001fff127819 */ /* 0x004fe20000011413 */
[C---:B------:R-:W-:Y:S01]  /*2560*/  IMAD.SHL.U32 R21, R19.reuse, 0x4, RZ ;  /* 0x0000000413157824 */ /* 0x040fe200078e00ff */
[C---:B------:R-:W-:Y:S01]  /*2570*/  @P1 LEA R4, P0, R19.reuse, c[0x0][0x370], 0x2 ;  /* 0x0000dc0013041a11 */ /* 0x040fe200078010ff */
[----:B------:R1:W-:Y:S01]  /*2580*/  STL [R1+0x94], R19 ;  /* 0x0000941301007387 */ /* 0x0003e20000100800 */
[C-C-:B------:R-:W-:Y:S02]  /*2590*/  SHF.L.U64.HI R20, R19.reuse, 0x2, R18.reuse ;  /* 0x0000000213147819 */ /* 0x140fe40000010212 */
        /* <DEDUP_REMOVED lines=25> */
.L_x_1553:
[----:B------:R-:W-:-:S04]  /*2730*/  ISETP.NE.U32.AND P0, PT, RZ, c[0x0][0x368], PT ;  /* 0x0000da00ff007a0c */ /* 0x000fc80003f05070 */
[----:B------:R-:W-:-:S13]  /*2740*/  ISETP.NE.AND.EX P0, PT, RZ, c[0x0][0x36c], PT, P0 ;  /* 0x0000db00ff007a0c */ /* 0x000fda0003f05300 */
[----:B------:R-:W-:Y:S05]  /*2750*/  @!P0 BRA `(.L_x_1554) ;  /* 0x0000004000008947 */ /* 0x000fea0003800000 */
[----:B-1----:R-:W-:-:S04]  /*2760*/  IADD3 R4, P0, R21, c[0x0][0x368], RZ ;  /* 0x0000da0015047a10 */ /* 0x002fc80007f1e0ff */
[----:B------:R-:W-:-:S05]  /*2770*/  IADD3.X R5, R20, c[0x0][0x36c], RZ, P0, !PT ;  /* 0x0000db0014057a10 */ /* 0x000fca00007fe4ff */
[----:B------:R1:W5:Y:S01]  /*2780*/  LDG.E R13, [R4.64] ;  /* 0x00000008040d7981 */ /* 0x000362000c1e1900 */
[----:B------:R-:W-:Y:S05]  /*2790*/  BRA `(.L_x_1555) ;  /* 0x0000005000007947 */ /* 0x000fea0003800000 */
.L_x_1554:
[----:B------:R-:W-:Y:S01]  /*27a0*/  MOV R13, UR6 ;  /* 0x00000006000d7c02 */ /* 0x000fe20008000f00 */
[----:B------:R-:W-:Y:S05]  /*27b0*/  @!P5 BRA `(.L_x_1555) ;  /* 0x000000300000d947 */ /* 0x000fea0003800000 */
[----:B------:R-:W2:Y:S04]  /*27c0*/  LDG.E R6, [R4.64] ;  /* 0x0000000804067981 */ /* 0x000ea8000c1e1900 */
[----:B------:R-:W2:Y:S02]  /*27d0*/  LDG.E R0, [R4.64+0x4] ;  /* 0x0000040804007981 */ /* 0x000ea4000c1e1900 */
[----:B--2---:R-:W-:Y:S02]  /*27e0*/  IADD3 R13, -R6, R0, RZ ;  /* 0x00000000060d7210 */ /* 0x004fe40007ffe1ff */
.L_x_1555:
[----:B------:R-:W2:Y:S04]  /*27f0*/  LDL.LU R0, [R1+0x74] ;  /* 0x0000740001007983 */ /* 0x000ea80000300800 */
[----:B-1----:R1:W3:Y:S04]  /*2800*/  @P6 LDG.E R5, [R2.64] ;  /* 0x0000000802056981 */ /* 0x0022e8000c1e1900 */
[----:B------:R1:W3:Y:S04]  /*2810*/  @P6 LDG.E R4, [R2.64+0x4] ;  /* 0x0000040802046981 */ /* 0x0002e8000c1e1900 */
[----:B------:R-:W4:Y:S01]  /*2820*/  LDL R24, [R1+0x78] ;  /* 0x0000780001187983 */ /* 0x000f220000100800 */
[----:B------:R-:W-:-:S04]  /*2830*/  ISETP.NE.U32.AND P0, PT, RZ, c[0x0][0x378], PT ;  /* 0x0000de00ff007a0c */ /* 0x000fc80003f05070 */
[----:B------:R-:W-:Y:S01]  /*2840*/  ISETP.NE.AND.EX P1, PT, RZ, c[0x0][0x37c], PT, P0 ;  /* 0x0000df00ff007a0c */ /* 0x000fe20003f25300 */
[----:B------:R-:W-:Y:S02]  /*2850*/  IMAD.MOV.U32 R6, RZ, RZ, c[0x0][0x2c4] ;  /* 0x0000b100ff067624 */ /* 0x000fe400078e00ff */
[----:B-----5:R-:W-:-:S03]  /*2860*/  IMAD.MOV.U32 R129, RZ, RZ, R13 ;  /* 0x000000ffff817224 */ /* 0x020fc600078e000d */
[----:B------:R-:W-:-:S07]  /*2870*/  ISETP.NE.AND P2, PT, R6, 0x1, PT ;  /* 0x000000010600780c */ /* 0x000fce0003f45270 */
[----:B-1----:R-:W-:-:S04]  /*2880*/  @P1 IADD3 R2, P0, R21, c[0x0][0x378], RZ ;  /* 0x0000de0015021a10 */ /* 0x002fc80007f1e0ff */
[----:B------:R-:W-:Y:S01]  /*2890*/  @P1 IADD3.X R3, R20, c[0x0][0x37c], RZ, P0, !PT ;  /* 0x0000df0014031a10 */ /* 0x000fe200007fe4ff */
[----:B------:R-:W-:-:S04]  /*28a0*/  IMAD.IADD R8, R13, 0x1, -R10 ;  /* 0x000000010d087824 */ /* 0x000fc800078e0a0a */
[----:B------:R1:W5:Y:S02]  /*28b0*/  @P1 LDG.E R129, [R2.64] ;  /* 0x0000000802811981 */ /* 0x000364000c1e1900 */
[----:B-1----:R-:W-:Y:S01]  /*28c0*/  IMAD.MOV.U32 R2, RZ, RZ, c[0x0][0x228] ;  /* 0x00008a00ff027624 */ /* 0x002fe200078e00ff */
[----:B------:R-:W-:Y:S01]  /*28d0*/  LOP3.LUT R247, R247, 0xffffffdf, RZ, 0xc0, !PT ;  /* 0xffffffdff7f77812 */ /* 0x000fe200078ec0ff */
[----:B------:R-:W-:Y:S03]  /*28e0*/  BSSY B0, `(.L_x_1556) ;  /* 0x000003d000007945 */ /* 0x000fe60003800000 */
[----:B------:R-:W-:Y:S01]  /*28f0*/  @P2 LOP3.LUT R247, R247, 0x20, RZ, 0xfc, !PT ;  /* 0x00000020f7f72812 */ /* 0x000fe200078efcff */
[----:B--2---:R-:W-:-:S05]  /*2900*/  IMAD.SHL.U32 R0, R0, 0x80, RZ ;  /* 0x0000008000007824 */ /* 0x004fca00078e00ff */
[----:B------:R1:W-:Y:S01]  /*2910*/  STL [R1+0x64], R0 ;  /* 0x0000640001007387 */ /* 0x0003e20000100800 */
[----:B---3--:R-:W-:-:S04]  /*2920*/  @P6 IMAD.IADD R2, R4, 0x1, -R5 ;  /* 0x0000000104026824 */ /* 0x008fc800078e0a05 */
[----:B------:R-:W-:-:S05]  /*2930*/  IMAD.IADD R4, R8, 0x1, R2 ;  /* 0x0000000108047824 */ /* 0x000fca00078e0202 */
[----:B------:R-:W-:Y:S02]  /*2940*/  IADD3 R138, R4, 0x30, -R246 ;  /* 0x00000030048a7810 */ /* 0x000fe40007ffe8f6 */
[----:B-1----:R-:W-:-:S05]  /*2950*/  IADD3 R0, R0, 0x7f, RZ ;  /* 0x0000007f00007810 */ /* 0x002fca0007ffe0ff */
[----:B------:R-:W-:Y:S01]  /*2960*/  @P2 IMAD.HI.U32 R3, R0, c[0x0][0x2c8], RZ ;  /* 0x0000b20000032a27 */ /* 0x000fe200078e00ff */
[----:B------:R1:W-:Y:S04]  /*2970*/  STL [R1+0x6c], R4 ;  /* 0x00006c0401007387 */ /* 0x0003e80000100800 */
[----:B------:R-:W-:Y:S02]  /*2980*/  @P2 SHF.R.U32.HI R0, RZ, c[0x0][0x2cc], R3 ;  /* 0x0000b300ff002a19 */ /* 0x000fe40000011603 */
[----:B----4-:R-:W-:-:S03]  /*2990*/  LOP3.LUT R5, R24, 0xff000000, RZ, 0xc0, !PT ;  /* 0xff00000018057812 */ /* 0x010fc600078ec0ff */
[----:B------:R-:W-:-:S04]  /*29a0*/  IMAD.IADD R3, R138, 0x1, R0 ;  /* 0x000000018a037824 */ /* 0x000fc800078e0200 */
[----:B------:R-:W-:Y:S01]  /*29b0*/  IMAD.HI R6, R3, 0x2aaaaaab, RZ ;  /* 0x2aaaaaab03067827 */ /* 0x000fe200078e02ff */
[----:B------:R-:W-:Y:S02]  /*29c0*/  LOP3.LUT R3, R24, 0xff0000, RZ, 0xc0, !PT ;  /* 0x00ff000018037812 */ /* 0x000fe400078ec0ff */
[----:B-1----:R-:W-:-:S05]  /*29d0*/  IADD3 R4, R4, 0x2f, RZ ;  /* 0x0000002f04047810 */ /* 0x002fca0007ffe0ff */
[----:B------:R-:W-:Y:S01]  /*29e0*/  IMAD.HI R0, R4, 0x2aaaaaab, RZ ;  /* 0x2aaaaaab04007827 */ /* 0x000fe200078e02ff */
[----:B------:R-:W-:-:S04]  /*29f0*/  SHF.R.U32.HI R4, RZ, 0x8, R5 ;  /* 0x00000008ff047819 */ /* 0x000fc80000011605 */
[----:B------:R-:W-:Y:S02]  /*2a00*/  LEA.HI R3, R3, R4, RZ, 0x10 ;  /* 0x0000000403037211 */ /* 0x000fe400078f80ff */
[----:B------:R-:W-:Y:S02]  /*2a10*/  SHF.R.U32.HI R5, RZ, 0x1f, R0 ;  /* 0x0000001fff057819 */ /* 0x000fe40000011600 */
[----:B------:R-:W-:Y:S02]  /*2a20*/  SHF.R.U32.HI R9, RZ, 0x1f, R6 ;  /* 0x0000001fff097819 */ /* 0x000fe40000011606 */
[----:B------:R-:W-:Y:S02]  /*2a30*/  SHF.R.U32.HI R10, RZ, 0x10, R3 ;  /* 0x00000010ff0a7819 */ /* 0x000fe40000011603 */
[----:B------:R-:W-:Y:S02]  /*2a40*/  LOP3.LUT R16, R3, 0xff, RZ, 0xc0, !PT ;  /* 0x000000ff03107812 */ /* 0x000fe400078ec0ff */
[----:B------:R-:W-:-:S02]  /*2a50*/  LEA.HI.SX32 R137, R0, R5, 0x1d ;  /* 0x0000000500897211 */ /* 0x000fc400078feaff */
[----:B------:R-:W-:Y:S01]  /*2a60*/  LEA.HI.SX32 R0, R6, R9, 0x1d ;  /* 0x0000000906007211 */ /* 0x000fe200078feaff */
[----:B------:R1:W-:Y:S03]  /*2a70*/  STL [R1+0x74], R10 ;  /* 0x0000740a01007387 */ /* 0x0003e60000100800 */
[----:B------:R-:W-:Y:S01]  /*2a80*/  IMNMX R6, R137, R0, PT ;  /* 0x0000000089067217 */ /* 0x000fe20003800200 */
[----:B------:R1:W-:Y:S03]  /*2a90*/  STL [R1+0xd8], R16 ;  /* 0x0000d81001007387 */ /* 0x0003e60000100800 */
[----:B------:R-:W-:Y:S02]  /*2aa0*/  ISETP.GE.AND P0, PT, R6, 0x1, PT ;  /* 0x000000010600780c */ /* 0x000fe40003f06270 */
[----:B------:R-:W-:Y:S01]  /*2ab0*/  ISETP.NE.AND P1, PT, R10, RZ, PT ;  /* 0x000000ff0a00720c */ /* 0x000fe20003f25270 */
[----:B------:R-:W-:-:S03]  /*2ac0*/  IMAD.MOV.U32 R0, RZ, RZ, RZ ;  /* 0x000000ffff007224 */ /* 0x000fc600078e00ff */
[----:B------:R-:W-:-:S07]  /*2ad0*/  SEL R128, R10, c[0x0][0x338], P1 ;  /* 0x0000ce000a807a07 */ /* 0x000fce0000800000 */
[----:B------:R-:W-:Y:S05]  /*2ae0*/  @!P0 BRA `(.L_x_1557) ;  /* 0x000001c000008947 */ /* 0x000fea0003800000 */
[----:B------:R-:W-:Y:S02]  /*2af0*/  IABS R3, R128 ;  /* 0x0000008000037213 */ /* 0x000fe40000000000 */
[----:B------:R-:W-:Y:S02]  /*2b00*/  IADD3 R9, R128, -0x1, R6 ;  /* 0xffffffff80097810 */ /* 0x000fe40007ffe006 */
[----:B------:R-:W2:Y:S02]  /*2b10*/  I2F.RP R0, R3 ;  /* 0x0000000300007306 */ /* 0x000ea40000209400 */
[----:B------:R-:W-:-:S06]  /*2b20*/  IABS R12, R9 ;  /* 0x00000009000c7213 */ /* 0x000fcc0000000000 */
[----:B--2---:R-:W2:Y:S02]  /*2b30*/  MUFU.RCP R0, R0 ;  /* 0x0000000000007308 */ /* 0x004ea40000001000 */
[----:B--2---:R-:W-:-:S06]  /*2b40*/  IADD3 R0, R0, 0xffffffe, RZ ;  /* 0x0ffffffe00007810 */ /* 0x004fcc0007ffe0ff */
[----:B------:R-:W2:Y:S02]  /*2b50*/  F2I.FTZ.U32.TRUNC.NTZ R5, R0 ;  /* 0x0000000000057305 */ /* 0x000ea4000021f000 */
[----:B--2---:R-:W-:-:S04]  /*2b60*/  IMAD.MOV R0, RZ, RZ, -R5 ;  /* 0x000000ffff007224 */ /* 0x004fc800078e0a05 */
[----:B------:R-:W-:Y:S01]  /*2b70*/  IMAD.MOV.U32 R4, RZ, RZ, R0 ;  /* 0x000000ffff047224 */ /* 0x000fe200078e0000 */
[----:B------:R-:W-:-:S03]  /*2b80*/  IABS R0, R128 ;  /* 0x0000008000007213 */ /* 0x000fc60000000000 */
[----:B-1----:R-:W-:Y:S02]  /*2b90*/  IMAD R10, R4, R3, RZ ;  /* 0x00000003040a7224 */ /* 0x002fe400078e02ff */
        /* <DEDUP_REMOVED lines=17> */
.L_x_1557:
[----:B------:R-:W-:Y:S05]  /*2cb0*/  BSYNC B0 ;  /* 0x0000000000007941 */ /* 0x000fea0003800000 */
.L_x_1556:
[----:B------:R-:W-:-:S04]  /*2cc0*/  IMAD R3, R16, R0, RZ ;  /* 0x0000000010037224 */ /* 0x000fc800078e02ff */
        /* <DEDUP_REMOVED lines=16> */
[----:B-1----:R-:W2:Y:S04]  /*2dd0*/  LDL.64 R16, [R1] ;  /* 0x0000000001107983 */ /* 0x002ea80000100a00 */
[----:B------:R-:W3:Y:S04]  /*2de0*/  LDL R23, [R1+0xc] ;  /* 0x00000c0001177983 */ /* 0x000ee80000100800 */
[----:B------:R-:W4:Y:S04]  /*2df0*/  LDL R22, [R1+0x10] ;  /* 0x0000100001167983 */ /* 0x000f280000100800 */
[----:B------:R-:W3:Y:S04]  /*2e00*/  LDL R12, [R1+0x18] ;  /* 0x00001800010c7983 */ /* 0x000ee80000100800 */
[----:B------:R-:W1:Y:S01]  /*2e10*/  S2R R10, SR_TID.X ;  /* 0x00000000000a7919 */ /* 0x000e620000002100 */
[----:B------:R-:W-:-:S02]  /*2e20*/  SHF.R.S32.HI R3, RZ, 0x1f, R14 ;  /* 0x0000001fff037819 */ /* 0x000fc4000001140e */
[----:B-1----:R-:W-:-:S04]  /*2e30*/  SHF.R.S32.HI R9, RZ, 0x1f, R10 ;  /* 0x0000001fff097819 */ /* 0x002fc8000001140a */
[----:B------:R-:W-:-:S04]  /*2e40*/  LEA.HI R9, R9, R10, RZ, 0x2 ;  /* 0x0000000a09097211 */ /* 0x000fc800078f10ff */
[----:B------:R-:W-:-:S04]  /*2e50*/  SHF.R.S32.HI R9, RZ, 0x2, R9 ;  /* 0x00000002ff097819 */ /* 0x000fc80000011409 */
[----:B------:R-:W-:-:S04]  /*2e60*/  IADD3 R88, P0, R9, R14, RZ ;  /* 0x0000000e09587210 */ /* 0x000fc80007f1e0ff */
[----:B------:R-:W-:-:S05]  /*2e70*/  LEA.HI.X.SX32 R89, R9, R3, 0x1, P0 ;  /* 0x0000000309597211 */ /* 0x000fca00000f0eff */
[----:B------:R-:W-:Y:S01]  /*2e80*/  IMAD R3, R89, c[0x0][0x238], RZ ;  /* 0x00008e0059037a24 */ /* 0x000fe200078e02ff */
[----:B------:R-:W-:-:S03]  /*2e90*/  IADD3 R33, R0, -0x1, RZ ;  /* 0xffffffff00217810 */ /* 0x000fc60007ffe0ff */
[----:B------:R-:W-:Y:S01]  /*2ea0*/  IMAD R3, R88, c[0x0][0x23c], R3 ;  /* 0x00008f0058037a24 */ /* 0x000fe200078e0203 */
[----:B------:R-:W-:Y:S02]  /*2eb0*/  SEL R11, R18, RZ, !P6 ;  /* 0x000000ff120b7207 */ /* 0x000fe40007000000 */
[----:B------:R-:W-:Y:S02]  /*2ec0*/  LOP3.LUT R26, R24, 0xffff, RZ, 0xc0, !PT ;  /* 0x0000ffff181a7812 */ /* 0x000fe400078ec0ff */
[----:B------:R-:W-:Y:S01]  /*2ed0*/  SEL R10, R19, RZ, !P6 ;  /* 0x000000ff130a7207 */ /* 0x000fe20007000000 */
[----:B------:R-:W-:Y:S02]  /*2ee0*/  IMAD R0, R11, c[0x0][0x248], RZ ;  /* 0x000092000b007a24 */ /* 0x000fe400078e02ff */
[----:B------:R-:W-:Y:S02]  /*2ef0*/  IMAD.MOV.U32 R130, RZ, RZ, 0x30 ;  /* 0x00000030ff827424 */ /* 0x000fe400078e00ff */
[----:B------:R-:W-:-:S02]  /*2f00*/  IMAD R6, R10, c[0x0][0x24c], R0 ;  /* 0x000093000a067a24 */ /* 0x000fc400078e0200 */
[C---:B------:R-:W-:Y:S02]  /*2f10*/  IMAD R142, R130.reuse, c[0x0][0x23c], RZ ;  /* 0x00008f00828e7a24 */ /* 0x040fe400078e02ff */
[----:B------:R-:W-:-:S04]  /*2f20*/  IMAD.WIDE.U32 R134, R130, c[0x0][0x238], RZ ;  /* 0x00008e0082867a25 */ /* 0x000fc800078e00ff */
[----:B------:R-:W-:Y:S02]  /*2f30*/  IMAD.IADD R142, R135, 0x1, R142 ;  /* 0x00000001878e7824 */ /* 0x000fe400078e028e */
[----:B------:R-:W-:Y:S02]  /*2f40*/  IMAD.MOV.U32 R143, RZ, RZ, c[0x0][0x238] ;  /* 0x00008e00ff8f7624 */ /* 0x000fe400078e00ff */
[----:B------:R-:W-:Y:S01]  /*2f50*/  IMAD.MOV.U32 R141, RZ, RZ, 0x5 ;  /* 0x00000005ff8d7424 */ /* 0x000fe200078e00ff */
[----:B------:R-:W-:-:S04]  /*2f60*/  ISETP.NE.U32.AND P3, PT, RZ, c[0x0][0x340], PT ;  /* 0x0000d000ff007a0c */ /* 0x000fc80003f65070 */
[C---:B------:R-:W-:Y:S01]  /*2f70*/  SHF.L.U64.HI R141, R143.reuse, R141, c[0x0][0x23c] ;  /* 0x00008f008f8d7619 */ /* 0x040fe2000001028d */
[----:B------:R-:W-:Y:S01]  /*2f80*/  IMAD.SHL.U32 R143, R143, 0x20, RZ ;  /* 0x000000208f8f7824 */ /* 0x000fe200078e00ff */
[----:B------:R-:W-:Y:S01]  /*2f90*/  ISETP.NE.AND.EX P3, PT, RZ, c[0x0][0x344], PT, P3 ;  /* 0x0000d100ff007a0c */ /* 0x000fe20003f65330 */
[----:B--2---:R-:W-:-:S04]  /*2fa0*/  IMAD.WIDE.U32 R4, R88, c[0x0][0x238], R16 ;  /* 0x00008e0058047a25 */ /* 0x004fc800078e0010 */
[----:B------:R-:W-:Y:S02]  /*2fb0*/  IMAD.IADD R5, R5, 0x1, R3 ;  /* 0x0000000105057824 */ /* 0x000fe400078e0203 */
[----:B------:R-:W-:Y:S02]  /*2fc0*/  IMAD R3, R33, -0x30, R2 ;  /* 0xffffffd021037824 */ /* 0x000fe400078e0202 */
[----:B------:R-:W-:-:S03]  /*2fd0*/  IMAD.WIDE.U32 R4, R26, c[0x0][0x240], R4 ;  /* 0x000090001a047a25 */ /* 0x000fc600078e0004 */
[----:B------:R-:W-:Y:S01]  /*2fe0*/  IMNMX R3, R3, 0x30, PT ;  /* 0x0000003003037817 */ /* 0x000fe20003800200 */
[----:B------:R-:W-:-:S04]  /*2ff0*/  IMAD R5, R26, c[0x0][0x244], R5 ;  /* 0x000091001a057a24 */ /* 0x000fc800078e0205 */
[----:B------:R-:W-:Y:S02]  /*3000*/  IMAD.IADD R0, R3, 0x1, -R9 ;  /* 0x0000000103007824 */ /* 0x000fe400078e0a09 */
[----:B------:R-:W-:-:S03]  /*3010*/  IMAD.WIDE.U32 R92, R10, c[0x0][0x248], R4 ;  /* 0x000092000a5c7a25 */ /* 0x000fc600078e0004 */
[----:B------:R-:W-:Y:S01]  /*3020*/  ISETP.GE.AND P1, PT, R0, 0x1, PT ;  /* 0x000000010000780c */ /* 0x000fe20003f26270 */
[----:B------:R-:W-:Y:S01]  /*3030*/  IMAD R3, R142, R33, RZ ;  /* 0x000000218e037224 */ /* 0x000fe200078e02ff */
[----:B------:R-:W-:Y:S01]  /*3040*/  SHF.R.S32.HI R4, RZ, 0x1f, R33 ;  /* 0x0000001fff047819 */ /* 0x000fe20000011421 */
[----:B------:R-:W-:Y:S02]  /*3050*/  IMAD.IADD R91, R93, 0x1, R6 ;  /* 0x000000015d5b7824 */ /* 0x000fe400078e0206 */
[----:B------:R-:W-:Y:S01]  /*3060*/  IMAD.MOV.U32 R90, RZ, RZ, R92 ;  /* 0x000000ffff5a7224 */ /* 0x000fe200078e005c */
[----:B------:R-:W-:Y:S01]  /*3070*/  ISETP.GE.AND P6, PT, R16, c[0x0][0x1d4], PT ;  /* 0x0000750010007a0c */ /* 0x000fe20003fc6270 */
[-C--:B------:R-:W-:Y:S02]  /*3080*/  IMAD R3, R4, R134.reuse, R3 ;  /* 0x0000008604037224 */ /* 0x080fe400078e0203 */
[----:B------:R-:W-:Y:S01]  /*3090*/  IMAD.WIDE.U32 R8, R33, R134, R90 ;  /* 0x0000008621087225 */ /* 0x000fe200078e005a */
[----:B---3--:R-:W-:-:S02]  /*30a0*/  ISETP.GE.AND P5, PT, R23, c[0x0][0x1d4], PT ;  /* 0x0000750017007a0c */ /* 0x008fc40003fa6270 */
[----:B----4-:R-:W-:Y:S01]  /*30b0*/  ISETP.GE.AND P4, PT, R22, c[0x0][0x1d4], PT ;  /* 0x0000750016007a0c */ /* 0x010fe20003f86270 */
[----:B------:R-:W-:Y:S01]  /*30c0*/  IMAD.IADD R3, R9, 0x1, R3 ;  /* 0x0000000109037824 */ /* 0x000fe200078e0203 */
[----:B------:R-:W-:Y:S02]  /*30d0*/  ISETP.GT.AND P0, PT, R0, 0x20, PT ;  /* 0x000000200000780c */ /* 0x000fe40003f04270 */
[----:B------:R-:W-:Y:S01]  /*30e0*/  @P1 LEA R4, P2, R8, c[0x0][0x220], 0x1 ;  /* 0x0000880008041a11 */ /* 0x000fe200078408ff */
[----:B------:R-:W-:-:S03]  /*30f0*/  @P1 IMAD.SHL.U32 R0, R12, 0x2, RZ ;  /* 0x000000020c001824 */ /* 0x000fc600078e00ff */
[----:B------:R-:W-:-:S05]  /*3100*/  @P1 LEA.HI.X R5, R8, c[0x0][0x224], R3, 0x1, P2 ;  /* 0x0000890008051a11 */ /* 0x000fca00010f0c03 */
[----:B------:R-:W-:Y:S01]  /*3110*/  @!PT LDS RZ, [RZ] ;  /* 0x00000000fffff984 */ /* 0x000fe20000000800 */
[----:B------:R-:W-:Y:S01]  /*3120*/  @!PT LDS RZ, [RZ] ;  /* 0x00000000fffff984 */ /* 0x000fe20000000800 */
[----:B------:R-:W-:Y:S01]  /*3130*/  @!PT LDS RZ, [RZ] ;  /* 0x00000000fffff984 */ /* 0x000fe20000000800 */
[----:B------:R1:W-:Y:S04]  /*3140*/  @P1 LDGSTS.E.BYPASS.LTC128B.128 [R0+0x3c80], [R4.64], !P6 ;  /* 0x03c8000004001fae */ /* 0x0003e8000f101d48 */
[----:B------:R1:W-:Y:S04]  /*3150*/  @P1 LDGSTS.E.BYPASS.LTC128B.128 [R0+0x4880], [R4.64+0x40], !P5 ;  /* 0x0488004004001fae */ /* 0x0003e8000e901d48 */
[----:B------:R1:W-:Y:S02]  /*3160*/  @P1 LDGSTS.E.BYPASS.LTC128B.128 [R0+0x5480], [R4.64+0x80], !P4 ;  /* 0x0548008004001fae */ /* 0x0003e4000e101d48 */
[----:B-1----:R-:W-:-:S05]  /*3170*/  @P0 IADD3 R0, P1, R143, R8, RZ ;  /* 0x000000088f000210 */ /* 0x002fca0007f3e0ff */
[----:B------:R-:W-:Y:S01]  /*3180*/  @P0 IMAD.X R3, R3, 0x1, R141, P1 ;  /* 0x0000000103030824 */ /* 0x000fe200008e068d */
[----:B------:R-:W-:-:S04]  /*3190*/  @P0 LEA R4, P1, R0, c[0x0][0x220], 0x1 ;  /* 0x0000880000040a11 */ /* 0x000fc800078208ff */
[----:B------:R-:W-:Y:S02]  /*31a0*/  @P0 LEA.HI.X R5, R0, c[0x0][0x224], R3, 0x1, P1 ;  /* 0x0000890000050a11 */ /* 0x000fe400008f0c03 */
[----:B------:R-:W-:-:S04]  /*31b0*/  @P3 IADD3 R8, P1, R21, c[0x0][0x340], RZ ;  /* 0x0000d00015083a10 */ /* 0x000fc80007f3e0ff */
[----:B------:R-:W-:-:S05]  /*31c0*/  @P3 IADD3.X R9, R20, c[0x0][0x344], RZ, P1, !PT ;  /* 0x0000d10014093a10 */ /* 0x000fca0000ffe4ff */
        /* <DEDUP_REMOVED lines=10> */
[----:B------:R-:W-:-:S03]  /*3270*/  ISETP.GE.AND P2, PT, R108, c[0x0][0x27c], PT ;  /* 0x00009f006c007a0c */ /* 0x000fc60003f46270 */
[----:B------:R-:W0:Y:S01]  /*3280*/  LDGDEPBAR ;  /* 0x00000000000079af */ /* 0x000e220000000000 */
[----:B------:R-:W-:Y:S01]  /*3290*/  WARPSYNC 0xffffffff ;  /* 0xffffffff00007948 */ /* 0x000fe20003800000 */
[----:B------:R-:W-:Y:S02]  /*32a0*/  @P4 LOP3.LUT R247, R247, 0x1, RZ, 0xfc, !PT ;  /* 0x00000001f7f74812 */ /* 0x000fe400078efcff */
[----:B------:R-:W-:Y:S02]  /*32b0*/  SHF.R.S32.HI R165, RZ, 0x1f, R164 ;  /* 0x0000001fffa57819 */ /* 0x000fe400000114a4 */
[----:B------:R-:W-:Y:S02]  /*32c0*/  SHF.R.S32.HI R12, RZ, 0x1f, R114 ;  /* 0x0000001fff0c7819 */ /* 0x000fe40000011472 */
[----:B-----5:R-:W-:Y:S01]  /*32d0*/  SHF.R.S32.HI R23, RZ, 0x1f, R129 ;  /* 0x0000001fff177819 */ /* 0x020fe20000011481 */
[----:B-1----:R-:W-:-:S04]  /*32e0*/  IMAD.MOV.U32 R0, RZ, RZ, c[0x0][0x27c] ;  /* 0x00009f00ff007624 */ /* 0x002fc800078e00ff */
[----:B------:R-:W-:Y:S01]  /*32f0*/  IMAD.SHL.U32 R65, R0, 0x2, RZ ;  /* 0x0000000200417824 */ /* 0x000fe200078e00ff */
[----:B--2---:R-:W-:Y:S01]  /*3300*/  @P3 SHF.R.S32.HI R22, RZ, 0x1f, R6 ;  /* 0x0000001fff163819 */ /* 0x004fe20000011406 */
[----:B------:R-:W-:Y:S02]  /*3310*/  @!P3 IMAD.MOV.U32 R6, RZ, RZ, R19 ;  /* 0x000000ffff06b224 */ /* 0x000fe400078e0013 */
[----:B------:R-:W-:Y:S02]  /*3320*/  @!P3 IMAD.MOV.U32 R22, RZ, RZ, R18 ;  /* 0x000000ffff16b224 */ /* 0x000fe400078e0012 */
[----:B------:R-:W2:Y:S01]  /*3330*/  LDL R28, [R1+0x34] ;  /* 0x00003400011c7983 */ /* 0x000ea20000100800 */
[----:B------:R-:W-:Y:S02]  /*3340*/  IMAD R0, R12, c[0x0][0x280], RZ ;  /* 0x0000a0000c007a24 */ /* 0x000fe400078e02ff */
[----:B------:R-:W-:Y:S01]  /*3350*/  IMAD.WIDE.U32 R4, R26, c[0x0][0x260], R16 ;  /* 0x000098001a047a25 */ /* 0x000fe200078e0010 */
[----:B------:R-:W3:Y:S03]  /*3360*/  LDL R27, [R1+0x38] ;  /* 0x00003800011b7983 */ /* 0x000ee60000100800 */
[----:B------:R-:W-:-:S02]  /*3370*/  IMAD R0, R114, c[0x0][0x284], R0 ;  /* 0x0000a10072007a24 */ /* 0x000fc400078e0200 */
[----:B------:R-:W-:Y:S01]  /*3380*/  IMAD.WIDE.U32 R8, R114, c[0x0][0x280], R164 ;  /* 0x0000a00072087a25 */ /* 0x000fe200078e00a4 */
[----:B------:R-:W-:-:S03]  /*3390*/  ISETP.GE.AND P1, PT, R113, c[0x0][0x27c], PT ;  /* 0x00009f0071007a0c */ /* 0x000fc60003f26270 */
[----:B------:R-:W-:Y:S02]  /*33a0*/  IMAD.IADD R127, R13, 0x1, R15 ;  /* 0x000000010d7f7824 */ /* 0x000fe400078e020f */
[----:B------:R-:W-:Y:S02]  /*33b0*/  IMAD R3, R11, c[0x0][0x268], RZ ;  /* 0x00009a000b037a24 */ /* 0x000fe400078e02ff */
[----:B------:R-:W-:Y:S02]  /*33c0*/  IMAD R5, R26, c[0x0][0x264], R5 ;  /* 0x000099001a057a24 */ /* 0x000fe400078e0205 */
[----:B------:R-:W-:Y:S02]  /*33d0*/  IMAD.IADD R15, R9, 0x1, R0 ;  /* 0x00000001090f7824 */ /* 0x000fe400078e0200 */
[----:B------:R-:W-:Y:S02]  /*33e0*/  IMAD R9, R12, c[0x0][0x290], RZ ;  /* 0x0000a4000c097a24 */ /* 0x000fe400078e02ff */
[C---:B------:R-:W-:Y:S01]  /*33f0*/  IMAD R25, R10.reuse, c[0x0][0x26c], R3 ;  /* 0x00009b000a197a24 */ /* 0x040fe200078e0203 */
[----:B------:R-:W-:Y:S01]  /*3400*/  SEL R3, RZ, c[0x0][0x27c], !P2 ;  /* 0x00009f00ff037a07 */ /* 0x000fe20005000000 */
[----:B------:R-:W-:Y:S01]  /*3410*/  IMAD.WIDE.U32 R82, R10, c[0x0][0x268], R4 ;  /* 0x00009a000a527a25 */ /* 0x000fe200078e0004 */
[----:B------:R-:W-:-:S02]  /*3420*/  MOV R14, R8 ;  /* 0x00000008000e7202 */ /* 0x000fc40000000f00 */
[----:B------:R-:W-:Y:S01]  /*3430*/  ISETP.GE.AND P3, PT, R112, c[0x0][0x27c], PT ;  /* 0x00009f0070007a0c */ /* 0x000fe20003f66270 */
[----:B------:R-:W-:Y:S01]  /*3440*/  IMAD.WIDE.U32 R4, R114, c[0x0][0x290], R164 ;  /* 0x0000a40072047a25 */ /* 0x000fe200078e00a4 */
[----:B------:R-:W-:-:S03]  /*3450*/  SEL R8, RZ, c[0x0][0x27c], !P1 ;  /* 0x00009f00ff087a07 */ /* 0x000fc60004800000 */
[C---:B------:R-:W-:Y:S02]  /*3460*/  IMAD R19, R114.reuse, c[0x0][0x294], R9 ;  /* 0x0000a50072137a24 */ /* 0x040fe400078e0209 */
[----:B------:R-:W-:Y:S01]  /*3470*/  IMAD.WIDE.U32 R10, R114, c[0x0][0x280], R108 ;  /* 0x0000a000720a7a25 */ /* 0x000fe200078e006c */
[----:B------:R-:W-:-:S03]  /*3480*/  IADD3 R3, R108, R3, RZ ;  /* 0x000000036c037210 */ /* 0x000fc60007ffe0ff */
[----:B------:R-:W-:Y:S01]  /*3490*/  IMAD.IADD R13, R5, 0x1, R19 ;  /* 0x00000001050d7824 */ /* 0x000fe200078e0213 */
[----:B------:R-:W-:Y:S01]  /*34a0*/  SEL R5, RZ, c[0x0][0x27c], !P3 ;  /* 0x00009f00ff057a07 */ /* 0x000fe20005800000 */
[----:B------:R-:W-:Y:S01]  /*34b0*/  IMAD.IADD R11, R0, 0x1, R11 ;  /* 0x00000001000b7824 */ /* 0x000fe200078e020b */
[----:B------:R-:W-:Y:S01]  /*34c0*/  MOV R12, R4 ;  /* 0x00000004000c7202 */ /* 0x000fe20000000f00 */
[----:B------:R-:W-:Y:S01]  /*34d0*/  IMAD.IADD R0, R113, 0x1, R8 ;  /* 0x0000000171007824 */ /* 0x000fe200078e0208 */
[----:B------:R-:W-:Y:S02]  /*34e0*/  SHF.R.S32.HI R4, RZ, 0x1f, R3 ;  /* 0x0000001fff047819 */ /* 0x000fe40000011403 */
[----:B------:R-:W-:Y:S02]  /*34f0*/  IADD3 R8, R112, R5, RZ ;  /* 0x0000000570087210 */ /* 0x000fe40007ffe0ff */
[----:B------:R-:W-:Y:S02]  /*3500*/  LEA.HI R5, R4, R3, RZ, 0x3 ;  /* 0x0000000304057211 */ /* 0x000fe400078f18ff */
[----:B------:R-:W-:-:S02]  /*3510*/  SHF.R.S32.HI R18, RZ, 0x1f, R0 ;  /* 0x0000001fff127819 */ /* 0x000fc40000011400 */
[----:B------:R-:W-:Y:S01]  /*3520*/  LEA.HI R3, R4, R3, RZ, 0x5 ;  /* 0x0000000304037211 */ /* 0x000fe200078f28ff */
[----:B------:R-:W-:Y:S01]  /*3530*/  IMAD.WIDE.U32 R16, R114, c[0x0][0x290], R108 ;  /* 0x0000a40072107a25 */ /* 0x000fe200078e006c */
[----:B------:R-:W-:Y:S02]  /*3540*/  SHF.R.S32.HI R9, RZ, 0x1f, R8 ;  /* 0x0000001fff097819 */ /* 0x000fe40000011408 */
[CC--:B------:R-:W-:Y:S02]  /*3550*/  LEA.HI R4, R18.reuse, R0.reuse, RZ, 0x3 ;  /* 0x0000000012047211 */ /* 0x0c0fe400078f18ff */
[----:B------:R-:W-:Y:S02]  /*3560*/  LEA.HI R20, R18, R0, RZ, 0x5 ;  /* 0x0000000012147211 */ /* 0x000fe400078f28ff */
[----:B------:R-:W-:Y:S02]  /*3570*/  SHF.R.S32.HI R18, RZ, 0x5, R3 ;  /* 0x00000005ff127819 */ /* 0x000fe40000011403 */
[----:B------:R-:W-:-:S02]  /*3580*/  LEA.HI R3, R9, R8, RZ, 0x3 ;  /* 0x0000000809037211 */ /* 0x000fc400078f18ff */
[----:B------:R-:W-:Y:S01]  /*3590*/  LEA.HI R0, R9, R8, RZ, 0x5 ;  /* 0x0000000809007211 */ /* 0x000fe200078f28ff */
[----:B------:R-:W-:Y:S01]  /*35a0*/  IMAD.IADD R9, R19, 0x1, R17 ;  /* 0x0000000113097824 */ /* 0x000fe200078e0211 */
[----:B------:R-:W-:Y:S02]  /*35b0*/  SHF.R.S32.HI R17, RZ, 0x5, R20 ;  /* 0x00000005ff117819 */ /* 0x000fe40000011414 */
[----:B------:R-:W-:Y:S02]  /*35c0*/  SHF.R.S32.HI R0, RZ, 0x5, R0 ;  /* 0x00000005ff007819 */ /* 0x000fe40000011400 */
[----:B------:R-:W-:Y:S01]  /*35d0*/  MOV R145, c[0x0][0x2b8] ;  /* 0x0000ae0000917a02 */ /* 0x000fe20000000f00 */
[--C-:B------:R-:W-:Y:S02]  /*35e0*/  IMAD R20, R17, 0x600, R7.reuse ;  /* 0x0000060011147824 */ /* 0x100fe400078e0207 */
[----:B------:R-:W-:Y:S01]  /*35f0*/  IMAD.MOV.U32 R144, RZ, RZ, c[0x0][0x27c] ;  /* 0x00009f00ff907624 */ /* 0x000fe200078e00ff */
[----:B------:R-:W-:Y:S01]  /*3600*/  ISETP.NE.AND P4, PT, R145, 0x1, PT ;  /* 0x000000019100780c */ /* 0x000fe20003f85270 */
[----:B------:R-:W-:-:S02]  /*3610*/  IMAD R17, R0, 0x600, R7 ;  /* 0x0000060000117824 */ /* 0x000fc400078e0207 */
[----:B------:R-:W-:Y:S01]  /*3620*/  IMAD R24, R18, 0x600, R7 ;  /* 0x0000060012187824 */ /* 0x000fe200078e0207 */
[----:B------:R-:W-:Y:S02]  /*3630*/  ISETP.GE.AND P0, PT, R144, 0x1, PT ;  /* 0x000000019000780c */ /* 0x000fe40003f06270 */
[----:B------:R-:W-:Y:S01]  /*3640*/  LOP3.LUT R247, R247, 0xffffffef, RZ, 0xc0, !PT ;  /* 0xffffffeff7f77812 */ /* 0x000fe200078ec0ff */
[----:B------:R-:W-:-:S03]  /*3650*/  IMAD R139, R130, c[0x0][0x284], RZ ;  /* 0x0000a100828b7a24 */ /* 0x000fc600078e02ff */
[----:B------:R-:W-:Y:S01]  /*3660*/  LOP3.LUT R247, R247, 0xfffffff7, RZ, 0xc0, !PT ;  /* 0xfffffff7f7f77812 */ /* 0x000fe200078ec0ff */
[C---:B------:R-:W-:Y:S02]  /*3670*/  IMAD R140, R130.reuse, c[0x0][0x294], RZ ;  /* 0x0000a500828c7a24 */ /* 0x040fe400078e02ff */
[----:B------:R-:W-:Y:S01]  /*3680*/  IMAD.WIDE.U32 R132, R130, c[0x0][0x280], RZ ;  /* 0x0000a00082847a25 */ /* 0x000fe200078e00ff */
[----:B------:R-:W-:-:S03]  /*3690*/  LOP3.LUT R86, R5, 0xfffffff8, RZ, 0xc0, !PT ;  /* 0xfffffff805567812 */ /* 0x000fc600078ec0ff */
[----:B------:R-:W-:Y:S01]  /*36a0*/  IMAD.WIDE.U32 R106, R6, c[0x0][0x2b0], RZ ;  /* 0x0000ac00066a7a25 */ /* 0x000fe200078e00ff */
[----:B------:R-:W-:Y:S02]  /*36b0*/  LOP3.LUT R85, R4, 0xfffffff8, RZ, 0xc0, !PT ;  /* 0xfffffff804557812 */ /* 0x000fe400078ec0ff */
[----:B------:R-:W-:Y:S01]  /*36c0*/  LOP3.LUT R84, R3, 0xfffffff8, RZ, 0xc0, !PT ;  /* 0xfffffff803547812 */ /* 0x000fe200078ec0ff */
[----:B------:R-:W-:Y:S01]  /*36d0*/  IMAD.WIDE.U32 R130, R130, c[0x0][0x290], RZ ;  /* 0x0000a40082827a25 */ /* 0x000fe200078e00ff */
[----:B------:R-:W-:-:S03]  /*36e0*/  @P4 LOP3.LUT R247, R247, 0x8, RZ, 0xfc, !PT ;  /* 0x00000008f7f74812 */ /* 0x000fc600078efcff */
[----:B------:R-:W-:-:S04]  /*36f0*/  IMAD.WIDE.U32 R96, R129, c[0x0][0x280], R10 ;  /* 0x0000a00081607a25 */ /* 0x000fc800078e000a */
[----:B------:R-:W-:-:S04]  /*3700*/  IMAD.WIDE.U32 R104, R26, c[0x0][0x1e8], RZ ;  /* 0x00007a001a687a25 */ /* 0x000fc800078e00ff */
[----:B------:R-:W-:-:S04]  /*3710*/  IMAD.WIDE.U32 R102, R26, c[0x0][0x210], RZ ;  /* 0x000084001a667a25 */ /* 0x000fc800078e00ff */
[----:B------:R-:W-:-:S04]  /*3720*/  IMAD.WIDE.U32 R100, R129, c[0x0][0x280], R14 ;  /* 0x0000a00081647a25 */ /* 0x000fc800078e000e */
[----:B------:R-:W-:Y:S01]  /*3730*/  IMAD.WIDE.U32 R98, R129, c[0x0][0x290], R12 ;  /* 0x0000a40081627a25 */ /* 0x000fe200078e000c */
[----:B------:R-:W-:Y:S02]  /*3740*/  IADD3 R140, R131, R140, RZ ;  /* 0x0000008c838c7210 */ /* 0x000fe40007ffe0ff */
[----:B------:R-:W-:Y:S01]  /*3750*/  IADD3 R81, R83, R25, RZ ;  /* 0x0000001953517210 */ /* 0x000fe20007ffe0ff */
[----:B------:R-:W-:Y:S01]  /*3760*/  IMAD.IADD R139, R133, 0x1, R139 ;  /* 0x00000001858b7824 */ /* 0x000fe200078e028b */
[----:B------:R-:W-:Y:S01]  /*3770*/  SHF.R.S32.HI R63, RZ, 0x3, R5 ;  /* 0x00000003ff3f7819 */ /* 0x000fe20000011405 */
[C---:B------:R-:W-:Y:S01]  /*3780*/  IMAD R126, R26.reuse, c[0x0][0x1ec], R105 ;  /* 0x00007b001a7e7a24 */ /* 0x040fe200078e0269 */
[----:B------:R-:W-:Y:S01]  /*3790*/  SHF.R.S32.HI R62, RZ, 0x3, R4 ;  /* 0x00000003ff3e7819 */ /* 0x000fe20000011404 */
[----:B------:R-:W-:Y:S01]  /*37a0*/  IMAD R125, R26, c[0x0][0x214], R103 ;  /* 0x000085001a7d7a24 */ /* 0x000fe200078e0267 */
[----:B------:R-:W-:Y:S02]  /*37b0*/  SHF.R.S32.HI R61, RZ, 0x3, R3 ;  /* 0x00000003ff3d7819 */ /* 0x000fe40000011403 */
[----:B------:R-:W-:-:S02]  /*37c0*/  SHF.R.S32.HI R120, RZ, 0x1f, R86 ;  /* 0x0000001fff787819 */ /* 0x000fc40000011456 */
[----:B------:R-:W-:Y:S02]  /*37d0*/  SHF.R.S32.HI R119, RZ, 0x1f, R85 ;  /* 0x0000001fff777819 */ /* 0x000fe40000011455 */
[----:B------:R-:W-:Y:S02]  /*37e0*/  SHF.R.S32.HI R118, RZ, 0x1f, R84 ;  /* 0x0000001fff767819 */ /* 0x000fe40000011454 */
[----:B------:R-:W-:Y:S01]  /*37f0*/  @P0 LOP3.LUT R247, R247, 0x10, RZ, 0xfc, !PT ;  /* 0x00000010f7f70812 */ /* 0x000fe200078efcff */
[----:B------:R-:W-:Y:S01]  /*3800*/  ULDC.U8 UR5, c[0x0][0x298] ;  /* 0x0000a60000057ab9 */ /* 0x000fe20000000000 */
[----:B--2---:R-:W-:-:S04]  /*3810*/  LOP3.LUT R19, R28, 0x18, R5, 0xf8, !PT ;  /* 0x000000181c137812 */ /* 0x004fc800078ef805 */
[-C--:B---3--:R-:W-:Y:S02]  /*3820*/  LOP3.LUT R21, R19, R27.reuse, RZ, 0x3c, !PT ;  /* 0x0000001b13157212 */ /* 0x088fe400078e3cff */
[C---:B------:R-:W-:Y:S02]  /*3830*/  LOP3.LUT R19, R28.reuse, 0x18, R3, 0xf8, !PT ;  /* 0x000000181c137812 */ /* 0x040fe400078ef803 */
[----:B------:R-:W-:Y:S02]  /*3840*/  LOP3.LUT R8, R28, 0x18, R4, 0xf8, !PT ;  /* 0x000000181c087812 */ /* 0x000fe400078ef804 */
[-C--:B------:R-:W-:Y:S02]  /*3850*/  LOP3.LUT R0, R19, R27.reuse, RZ, 0x3c, !PT ;  /* 0x0000001b13007212 */ /* 0x080fe400078e3cff */
[----:B------:R-:W-:Y:S02]  /*3860*/  LOP3.LUT R18, R8, R27, RZ, 0x3c, !PT ;  /* 0x0000001b08127212 */ /* 0x000fe400078e3cff */
[----:B------:R-:W-:Y:S01]  /*3870*/  MOV R8, R16 ;  /* 0x0000001000087202 */ /* 0x000fe20000000f00 */
[----:B------:R-:W-:Y:S01]  /*3880*/  IMAD.IADD R19, R17, 0x1, R0 ;  /* 0x0000000111137824 */ /* 0x000fe200078e0200 */
[----:B------:R-:W-:Y:S01]  /*3890*/  IADD3 R20, R20, R18, RZ ;  /* 0x0000001214147210 */ /* 0x000fe20007ffe0ff */
[----:B------:R-:W-:-:S02]  /*38a0*/  IMAD R0, R22, c[0x0][0x2b0], RZ ;  /* 0x0000ac0016007a24 */ /* 0x000fc400078e02ff */
[C---:B------:R-:W-:Y:S02]  /*38b0*/  IMAD R16, R23.reuse, c[0x0][0x280], RZ ;  /* 0x0000a00017107a24 */ /* 0x040fe400078e02ff */
[----:B------:R-:W-:Y:S02]  /*38c0*/  IMAD R18, R23, c[0x0][0x290], RZ ;  /* 0x0000a40017127a24 */ /* 0x000fe400078e02ff */
[----:B------:R-:W-:Y:S02]  /*38d0*/  IMAD R17, R6, c[0x0][0x2b4], R0 ;  /* 0x0000ad0006117a24 */ /* 0x000fe400078e0200 */
[C---:B------:R-:W-:Y:S02]  /*38e0*/  IMAD R16, R129.reuse, c[0x0][0x284], R16 ;  /* 0x0000a10081107a24 */ /* 0x040fe400078e0210 */
[C---:B------:R-:W-:Y:S02]  /*38f0*/  IMAD R6, R129.reuse, c[0x0][0x294], R18 ;  /* 0x0000a50081067a24 */ /* 0x040fe400078e0212 */
[----:B------:R-:W-:-:S04]  /*3900*/  IMAD.WIDE.U32 R94, R129, c[0x0][0x290], R8 ;  /* 0x0000a400815e7a25 */ /* 0x000fc800078e0008 */
[----:B------:R-:W-:Y:S01]  /*3910*/  IMAD.IADD R21, R24, 0x1, R21 ;  /* 0x0000000118157824 */ /* 0x000fe200078e0215 */
[----:B------:R-:W-:Y:S01]  /*3920*/  LEA R0, R170, R114, 0x6 ;  /* 0x00000072aa007211 */ /* 0x000fe200078e30ff */
[----:B------:R-:W-:Y:S01]  /*3930*/  IMAD.IADD R124, R107, 0x1, R17 ;  /* 0x000000016b7c7824 */ /* 0x000fe200078e0211 */
[----:B------:R-:W-:Y:S01]  /*3940*/  IADD3 R121, R16, R97, RZ ;  /* 0x0000006110797210 */ /* 0x000fe20007ffe0ff */
[----:B------:R-:W-:Y:S01]  /*3950*/  IMAD.IADD R123, R101, 0x1, R16 ;  /* 0x00000001657b7824 */ /* 0x000fe200078e0210 */
[----:B------:R-:W-:Y:S01]  /*3960*/  IADD3 R117, R6, R95, RZ ;  /* 0x0000005f06757210 */ /* 0x000fe20007ffe0ff */
[----:B------:R-:W-:Y:S01]  /*3970*/  IMAD.IADD R122, R99, 0x1, R6 ;  /* 0x00000001637a7824 */ /* 0x000fe200078e0206 */
[----:B------:R-:W-:Y:S01]  /*3980*/  SHF.L.U32 R111, R20, 0x1, RZ ;  /* 0x00000001146f7819 */ /* 0x000fe200000006ff */
[----:B------:R-:W-:Y:S02]  /*3990*/  IMAD.SHL.U32 R116, R21, 0x2, RZ ;  /* 0x0000000215747824 */ /* 0x000fe400078e00ff */
[----:B------:R-:W-:Y:S01]  /*39a0*/  IMAD.SHL.U32 R110, R19, 0x2, RZ ;  /* 0x00000002136e7824 */ /* 0x000fe200078e00ff */
[----:B------:R-:W-:Y:S06]  /*39b0*/  BAR.SYNC.DEFER_BLOCKING 0x0 ;  /* 0x0000000000007b1d */ /* 0x000fec0000010000 */
.L_x_1585:
[----:B-1----:R-:W-:Y:S01]  /*39c0*/  IMAD R3, R33, 0x30, R0 ;  /* 0x0000003021037824 */ /* 0x002fe200078e0200 */
[----:B------:R-:W-:Y:S01]  /*39d0*/  ISETP.NE.AND P4, PT, R145, 0x1, PT ;  /* 0x000000019100780c */ /* 0x000fe20003f85270 */
[----:B------:R-:W-:Y:S01]  /*39e0*/  IMAD.MOV.U32 R77, RZ, RZ, RZ ;  /* 0x000000ffff4d7224 */ /* 0x000fe200078e00ff */
[----:B------:R-:W-:Y:S04]  /*39f0*/  DEPBAR.LE SB0, 0x0 ;  /* 0x000080000000791a */ /* 0x000fe80000000000 */
[----:B------:R-:W-:Y:S01]  /*3a00*/  IMAD.IADD R4, R127, 0x1, R3 ;  /* 0x000000017f047824 */ /* 0x000fe200078e0203 */
[----:B------:R-:W-:Y:S01]  /*3a10*/  ISETP.GE.AND P0, PT, R3, R2, PT ;  /* 0x000000020300720c */ /* 0x000fe20003f06270 */
[----:B------:R-:W-:Y:S01]  /*3a20*/  WARPSYNC 0xffffffff ;  /* 0xffffffff00007948 */ /* 0x000fe20003800000 */
[----:B------:R-:W-:Y:S01]  /*3a30*/  ISETP.GE.AND P5, PT, R144, 0x1, PT ;  /* 0x000000019000780c */ /* 0x000fe20003fa6270 */
[--C-:B------:R-:W-:Y:S01]  /*3a40*/  IMAD.MOV.U32 R3, RZ, RZ, R4.reuse ;  /* 0x000000ffff037224 */ /* 0x100fe200078e0004 */
[----:B------:R-:W-:Y:S01]  /*3a50*/  ISETP.GT.OR P0, PT, R0, 0x2f, P0 ;  /* 0x0000002f0000780c */ /* 0x000fe20000704670 */
[----:B------:R-:W-:Y:S01]  /*3a60*/  BSSY B1, `(.L_x_1559) ;  /* 0x00003e4000017945 */ /* 0x000fe20003800000 */
[----:B------:R-:W-:Y:S05]  /*3a70*/  @P4 IMAD.HI.U32 R5, R4, c[0x0][0x2bc], RZ ;  /* 0x0000af0004054a27 */ /* 0x000fea00078e00ff */
        /* <DEDUP_REMOVED lines=95> */
.L_x_1563:
[----:B------:R-:W-:Y:S05]  /*4070*/  BSYNC B0 ;  /* 0x0000000000007941 */ /* 0x000fea0003800000 */
.L_x_1562:
        /* <DEDUP_REMOVED lines=93> */
.L_x_1566:
[----:B------:R-:W-:Y:S05]  /*4650*/  BSYNC B0 ;  /* 0x0000000000007941 */ /* 0x000fea0003800000 */
.L_x_1565:
[----:B------:R-:W-:Y:S01]  /*4660*/  ISETP.GE.AND P0, PT, R113, c[0x0][0x1d4], PT ;  /* 0x0000750071007a0c */ /* 0x000fe20003f06270 */
[----:B------:R-:W-:Y:S01]  /*4670*/  @!UPT UIADD3 URZ, URZ, URZ, URZ ;  /* 0x0000003f3f3ff290 */ /* 0x000fe2000fffe03f */
[----:B------:R-:W-:Y:S11]  /*4680*/  BSSY B0, `(.L_x_1567) ;  /* 0x000003a000007945 */ /* 0x000ff60003800000 */
[----:B------:R-:W-:-:S05]  /*4690*/  @P0 BRA `(.L_x_1568) ;  /* 0x0000038000000947 */ /* 0x000fca0003800000 */
[----:B------:R-:W5:Y:S04]  /*46a0*/  LDL R3, [R1+0x30] ;  /* 0x0000300001037983 */ /* 0x000f680000100800 */
[----:B-1----:R-:W1:Y:S01]  /*46b0*/  LDS.128 R12, [R249+0x2400] ;  /* 0x00240000f90c7984 */ /* 0x002e620000000c00 */
[----:B-----5:R-:W-:Y:S04]  /*46c0*/  SHF.L.U32 R3, R3, 0x3, RZ ;  /* 0x0000000303037819 */ /* 0x020fe800000006ff */
[C---:B--2-4-:R-:W-:Y:S04]  /*46d0*/  LEA R34, P0, R3.reuse, R52, 0x1 ;  /* 0x0000003403227211 */ /* 0x054fe800078008ff */
        /* <DEDUP_REMOVED lines=52> */
.L_x_1568:
[----:B------:R-:W-:Y:S05]  /*4a20*/  BSYNC B0 ;  /* 0x0000000000007941 */ /* 0x000fea0003800000 */
.L_x_1567:
[----:B------:R-:W-:Y:S01]  /*4a30*/  ISETP.GE.AND P0, PT, R112, c[0x0][0x1d4], PT ;  /* 0x0000750070007a0c */ /* 0x000fe20003f06270 */
[----:B------:R-:W-:Y:S01]  /*4a40*/  @!UPT UIADD3 URZ, URZ, URZ, URZ ;  /* 0x0000003f3f3ff290 */ /* 0x000fe2000fffe03f */
[----:B------:R-:W-:Y:S11]  /*4a50*/  BSSY B0, `(.L_x_1569) ;  /* 0x000003c000007945 */ /* 0x000ff60003800000 */
[----:B------:R-:W-:-:S05]  /*4a60*/  @P0 BRA `(.L_x_1570) ;  /* 0x000003a000000947 */ /* 0x000fca0003800000 */
[----:B---3--:R-:W-:Y:S01]  /*4a70*/  IMAD.MOV.U32 R5, RZ, RZ, R53 ;  /* 0x000000ffff057224 */ /* 0x008fe200078e0035 */
[----:B----4-:R-:W-:Y:S01]  /*4a80*/  MOV R4, R52 ;  /* 0x0000003400047202 */ /* 0x010fe20000000f00 */
[----:B------:R-:W3:Y:S04]  /*4a90*/  LDL R3, [R1+0x2c] ;  /* 0x00002c0001037983 */ /* 0x000ee80000100800 */
[----:B------:R-:W4:Y:S01]  /*4aa0*/  LDS.128 R8, [R248+0x3000] ;  /* 0x00300000f8087984 */ /* 0x000f220000000c00 */
[----:B---3--:R-:W-:Y:S04]  /*4ab0*/  SHF.L.U32 R3, R3, 0x3, RZ ;  /* 0x0000000303037819 */ /* 0x008fe800000006ff */
[C---:B-12---:R-:W-:Y:S04]  /*4ac0*/  LEA R34, P0, R3.reuse, R4, 0x1 ;  /* 0x0000000403227211 */ /* 0x046fe800078008ff */
[----:B------:R-:W-:Y:S02]  /*4ad0*/  LEA.HI.X.SX32 R35, R3, R5, 0x1, P0 ;  /* 0x0000000503237211 */ /* 0x000fe400000f0eff */
[----:B------:R-:W-:Y:S11]  /*4ae0*/  ISETP.GE.AND P0, PT, R166, c[0x0][0x27c], PT ;  /* 0x00009f00a6007a0c */ /* 0x000ff60003f06270 */
[----:B------:R-:W-:Y:S02]  /*4af0*/  @!UPT UIADD3 URZ, URZ, URZ, URZ ;  /* 0x0000003f3f3ff290 */ /* 0x000fe4000fffe03f */
[----:B----4-:R-:W-:Y:S01]  /*4b00*/  @!P0 MOV R4, R8 ;  /* 0x0000000800048202 */ /* 0x010fe20000000f00 */
        /* <DEDUP_REMOVED lines=48> */
.L_x_1570:
[----:B------:R-:W-:Y:S05]  /*4e10*/  BSYNC B0 ;  /* 0x0000000000007941 */ /* 0x000fea0003800000 */
.L_x_1569:
[----:B------:R-:W-:Y:S01]  /*4e20*/  ISETP.GE.AND P0, PT, R252, c[0x0][0x1d4], PT ;  /* 0x00007500fc007a0c */ /* 0x000fe20003f06270 */
[----:B------:R-:W-:Y:S01]  /*4e30*/  @!UPT UIADD3 URZ, URZ, URZ, URZ ;  /* 0x0000003f3f3ff290 */ /* 0x000fe2000fffe03f */
[----:B------:R-:W-:Y:S11]  /*4e40*/  BSSY B0, `(.L_x_1571) ;  /* 0x0000039000007945 */ /* 0x000ff60003800000 */
[----:B------:R-:W-:-:S05]  /*4e50*/  @P0 BRA `(.L_x_1572) ;  /* 0x0000037000000947 */ /* 0x000fca0003800000 */
[C---:B----4-:R-:W-:Y:S01]  /*4e60*/  LEA R30, P0, R252.reuse, R52, 0x1 ;  /* 0x00000034fc1e7211 */ /* 0x050fe200078008ff */
[----:B------:R-:W4:Y:S04]  /*4e70*/  LDL R3, [R1+0x5c] ;  /* 0x00005c0001037983 */ /* 0x000f280000100800 */
[----:B-1----:R-:W1:Y:S01]  /*4e80*/  LDS.128 R8, [R249+0x3000] ;  /* 0x00300000f9087984 */ /* 0x002e620000000c00 */
[----:B---34-:R-:W-:Y:S02]  /*4e90*/  LEA.HI.X R31, R252, R53, R3, 0x1, P0 ;  /* 0x00000035fc1f7211 */ /* 0x018fe400000f0c03 */
        /* <DEDUP_REMOVED lines=16> */
[-C--:B--2---:R-:W-:Y:S01]  /*4fa0*/  @!P0 FFMA.FTZ R32, R4, R13.reuse, -R17 ;  /* 0x0000000d04208223 */ /* 0x084fe20000010811 */
        /* <DEDUP_REMOVED lines=34> */
.L_x_1572:
[----:B------:R-:W-:Y:S05]  /*51d0*/  BSYNC B0 ;  /* 0x0000000000007941 */ /* 0x000fea0003800000 */
.L_x_1571:
        /* <DEDUP_REMOVED lines=59> */
.L_x_1574:
[----:B------:R-:W-:Y:S05]  /*5590*/  BSYNC B0 ;  /* 0x0000000000007941 */ /* 0x000fea0003800000 */
.L_x_1573:
[----:B------:R-:W-:Y:S11]  /*55a0*/  ISETP.GE.AND P0, PT, R250, c[0x0][0x1d4], PT ;  /* 0x00007500fa007a0c */ /* 0x000ff60003f06270 */
[----:B------:R-:W-:Y:S02]  /*55b0*/  @!UPT UIADD3 URZ, URZ, URZ, URZ ;  /* 0x0000003f3f3ff290 */ /* 0x000fe4000fffe03f */
[----:B------:R-:W-:-:S05]  /*55c0*/  @P0 BRA `(.L_x_1564) ;  /* 0x000022d000000947 */ /* 0x000fca0003800000 */
[C---:B-1--4-:R-:W-:Y:S01]  /*55d0*/  LEA R22, P0, R250.reuse, R52, 0x1 ;  /* 0x00000034fa167211 */ /* 0x052fe200078008ff */
[----:B------:R-:W4:Y:S04]  /*55e0*/  LDL R3, [R1+0x54] ;  /* 0x0000540001037983 */ /* 0x000f280000100800 */
[----:B------:R-:W1:Y:S01]  /*55f0*/  LDS.128 R8, [R249+0x3c00] ;  /* 0x003c0000f9087984 */ /* 0x000e620000000c00 */
        /* <DEDUP_REMOVED lines=53> */
.L_x_1561:
        /* <DEDUP_REMOVED lines=47> */
.L_x_1576:
[----:B------:R-:W-:Y:S05]  /*5c40*/  BSYNC B0 ;  /* 0x0000000000007941 */ /* 0x000fea0003800000 */
.L_x_1575:
        /* <DEDUP_REMOVED lines=159> */
.L_x_1578:
[----:B------:R-:W-:Y:S05]  /*6640*/  BSYNC B0 ;  /* 0x0000000000007941 */ /* 0x000fea0003800000 */
.L_x_1577:
        /* <DEDUP_REMOVED lines=122> */
.L_x_1580:
[----:B------:R-:W-:Y:S05]  /*6df0*/  BSYNC B0 ;  /* 0x0000000000007941 */ /* 0x000fea0003800000 */
.L_x_1579:
        /* <DEDUP_REMOVED lines=125> */
.L_x_1560:
        /* <DEDUP_REMOVED lines=45> */
.L_x_1564:
[----:B------:R-:W-:Y:S05]  /*78a0*/  BSYNC B1 ;  /* 0x0000000000017941 */ /* 0x000fea0003800000 */
.L_x_1559:
[----:B-123-5:R-:W-:Y:S01]  /*78b0*/  IMAD.WIDE R4, R33, 0x30, R88 ;  /* 0x0000003021047825 */ /* 0x02efe200078e0258 */
        /* <DEDUP_REMOVED lines=31> */
[----:B------:R-:W-:Y:S02]  /*7ab0*/  IADD3 R3, P5, R102, R8, RZ ;  /* 0x0000000866037210 */ /* 0x000fe40007fbe0ff */
[----:B------:R-:W-:Y:S02]  /*7ac0*/  @P0 MOV R8, R82 ;  /* 0x0000005200080202 */ /* 0x000fe40000000f00 */
[----:B------:R-:W-:Y:S01]  /*7ad0*/  IADD3.X R12, R125, R9, R10, P5, !PT ;  /* 0x000000097d0c7210 */ /* 0x000fe20002ffe40a */
[----:B------:R-:W-:Y:S02]  /*7ae0*/  @P0 IMAD R10, R11, c[0x0][0x258], RZ ;  /* 0x000096000b0a0a24 */ /* 0x000fe400078e02ff */
[----:B------:R-:W-:Y:S04]  /*7af0*/  @P0 IMAD.MOV.U32 R9, RZ, RZ, R81 ;  /* 0x000000ffff090224 */ /* 0x000fe800078e0051 */
        /* <DEDUP_REMOVED lines=16> */
[----:B------:R-:W-:Y:S03]  /*7c00*/  LOP3.LUT P4, RZ, R247, 0x4, RZ, 0xc0, !PT ;  /* 0x00000004f7ff7812 */ /* 0x000fe6000788c0ff */
[----:B-1----:R1:W2:Y:S01]  /*7c10*/  SHFL.IDX PT, R4, R6, RZ, 0x1e1f ;  /* 0x001e1fff06047589 */ /* 0x0022a200000e0000 */
[----:B------:R-:W-:Y:S03]  /*7c20*/  @P0 IMAD.SHL.U32 R3, R24, 0x2, RZ ;  /* 0x0000000218030824 */ /* 0x000fe600078e00ff */
[----:B------:R1:W3:Y:S06]  /*7c30*/  SHFL.IDX PT, R5, R8, RZ, 0x1e1f ;  /* 0x001e1fff08057589 */ /* 0x0002ec00000e0000 */
[----:B------:R1:W-:Y:S04]  /*7c40*/  @P0 LDGSTS.E.BYPASS.LTC128B.128 [R3+0x2080], [R10.64], !P4 ;  /* 0x020800000a030fae */ /* 0x0003e8000e101d48 */
[----:B------:R1:W-:Y:S04]  /*7c50*/  @P0 LDGSTS.E.BYPASS.LTC128B.128 [R3+0x2c80], [R10.64+0x40], !P5 ;  /* 0x02c800400a030fae */ /* 0x0003e8000e901d48 */
[----:B------:R1:W-:Y:S01]  /*7c60*/  @P0 LDGSTS.E.BYPASS.LTC128B.128 [R3+0x3880], [R10.64+0x80], !P6 ;  /* 0x038800800a030fae */ /* 0x0003e2000f101d48 */
[----:B------:R-:W-:Y:S03]  /*7c70*/  ISETP.GT.AND P0, PT, R76, R114, PT ;  /* 0x000000724c00720c */ /* 0x000fe60003f04270 */
[----:B------:R-:W0:Y:S01]  /*7c80*/  LDGDEPBAR ;  /* 0x00000000000079af */ /* 0x000e220000000000 */
[----:B------:R-:W-:Y:S04]  /*7c90*/  DEPBAR.LE SB0, 0x0 ;  /* 0x000080000000791a */ /* 0x000fe80000000000 */
[----:B------:R-:W-:Y:S06]  /*7ca0*/  BAR.SYNC.DEFER_BLOCKING 0x0 ;  /* 0x0000000000007b1d */ /* 0x000fec0000010000 */
[----:B------:R-:W-:-:S05]  /*7cb0*/  @!P0 BRA `(.L_x_1582) ;  /* 0x0000026000008947 */ /* 0x000fca0003800000 */
[----:B-123--:R-:W2:Y:S01]  /*7cc0*/  LDL R17, [R1+0x5c] ;  /* 0x00005c0001117983 */ /* 0x00eea20000100800 */
[----:B------:R-:W-:Y:S02]  /*7cd0*/  ISETP.GE.AND P0, PT, R108, c[0x0][0x1d4], PT ;  /* 0x000075006c007a0c */ /* 0x000fe40003f06270 */
[----:B------:R-:W-:Y:S01]  /*7ce0*/  ISETP.GE.AND P5, PT, R252, c[0x0][0x1d4], PT ;  /* 0x00007500fc007a0c */ /* 0x000fe20003fa6270 */
[----:B------:R-:W3:Y:S04]  /*7cf0*/  LDL R16, [R1+0x58] ;  /* 0x0000580001107983 */ /* 0x000ee80000100800 */
[----:B------:R-:W5:Y:S04]  /*7d00*/  LDL R20, [R1+0x30] ;  /* 0x0000300001147983 */ /* 0x000f680000100800 */
[----:B----4-:R-:W4:Y:S02]  /*7d10*/  LDL R15, [R1+0x2c] ;  /* 0x00002c00010f7983 */ /* 0x010f240000100800 */
[CC--:B------:R-:W-:Y:S02]  /*7d20*/  @!P0 LEA R8, P4, R108.reuse, R4.reuse, 0x1 ;  /* 0x000000046c088211 */ /* 0x0c0fe400078808ff */
[----:B------:R-:W3:Y:S02]  /*7d30*/  LDL R14, [R1+0x54] ;  /* 0x00005400010e7983 */ /* 0x000ee40000100800 */
[-C--:B------:R-:W-:Y:S02]  /*7d40*/  @!P0 LEA.HI.X R9, R108, R5.reuse, R109, 0x1, P4 ;  /* 0x000000056c098211 */ /* 0x080fe400020f0c6d */
[CC--:B------:R-:W-:Y:S04]  /*7d50*/  @!P5 LEA R12, P4, R252.reuse, R4.reuse, 0x1 ;  /* 0x00000004fc0cd211 */ /* 0x0c0fe800078808ff */
[-C--:B--2---:R-:W-:Y:S02]  /*7d60*/  @!P5 LEA.HI.X R13, R252, R5.reuse, R17, 0x1, P4 ;  /* 0x00000005fc0dd211 */ /* 0x084fe400020f0c11 */
[C---:B------:R-:W-:Y:S11]  /*7d70*/  ISETP.GE.AND P4, PT, R251.reuse, c[0x0][0x1d4], PT ;  /* 0x00007500fb007a0c */ /* 0x040ff60003f86270 */
[----:B------:R-:W-:Y:S02]  /*7d80*/  @!UPT UIADD3 URZ, URZ, URZ, URZ ;  /* 0x0000003f3f3ff290 */ /* 0x000fe4000fffe03f */
[CC--:B------:R-:W-:Y:S04]  /*7d90*/  @!P4 LEA R10, P6, R251.reuse, R4.reuse, 0x1 ;  /* 0x00000004fb0ac211 */ /* 0x0c0fe800078c08ff */
[-C--:B---3--:R-:W-:Y:S02]  /*7da0*/  @!P4 LEA.HI.X R11, R251, R5.reuse, R16, 0x1, P6 ;  /* 0x00000005fb0bc211 */ /* 0x088fe400030f0c10 */
[----:B------:R-:W1:Y:S04]  /*7db0*/  @!P0 LDS.128 R16, [R248] ;  /* 0x00000000f8108984 */ /* 0x000e680000000c00 */
[----:B-1----:R1:W-:Y:S01]  /*7dc0*/  @!P0 ST.E.128 [R8.64], R16 ;  /* 0x0000001008008985 */ /* 0x0023e2000c101d08 */
[----:B------:R-:W-:Y:S11]  /*7dd0*/  ISETP.GE.AND P0, PT, R113, c[0x0][0x1d4], PT ;  /* 0x0000750071007a0c */ /* 0x000ff60003f06270 */
[----:B------:R-:W-:Y:S02]  /*7de0*/  @!UPT UIADD3 URZ, URZ, URZ, URZ ;  /* 0x0000003f3f3ff290 */ /* 0x000fe4000fffe03f */
[----:B------:R-:W2:Y:S01]  /*7df0*/  @!P0 LDS.128 R16, [R249] ;  /* 0x00000000f9108984 */ /* 0x000ea20000000c00 */
[----:B-----5:R-:W-:Y:S04]  /*7e00*/  @!P0 IMAD.SHL.U32 R3, R20, 0x8, RZ ;  /* 0x0000000814038824 */ /* 0x020fe800078e00ff */
[--C-:B-1----:R-:W-:Y:S05]  /*7e10*/  @!P0 IMAD.WIDE R8, R3, 0x2, R4.reuse ;  /* 0x0000000203088825 */ /* 0x102fea00078e0204 */
[----:B--2---:R1:W-:Y:S01]  /*7e20*/  @!P0 ST.E.128 [R8.64], R16 ;  /* 0x0000001008008985 */ /* 0x0043e2000c101d08 */
[----:B------:R-:W-:Y:S11]  /*7e30*/  ISETP.GE.AND P0, PT, R112, c[0x0][0x1d4], PT ;  /* 0x0000750070007a0c */ /* 0x000ff60003f06270 */
[----:B------:R-:W-:Y:S02]  /*7e40*/  @!UPT UIADD3 URZ, URZ, URZ, URZ ;  /* 0x0000003f3f3ff290 */ /* 0x000fe4000fffe03f */
[----:B------:R-:W2:Y:S01]  /*7e50*/  @!P0 LDS.128 R20, [R248+0xc00] ;  /* 0x000c0000f8148984 */ /* 0x000ea20000000c00 */
[----:B----4-:R-:W-:Y:S04]  /*7e60*/  @!P0 IMAD.SHL.U32 R3, R15, 0x8, RZ ;  /* 0x000000080f038824 */ /* 0x010fe800078e00ff */
        /* <DEDUP_REMOVED lines=11> */
.L_x_1582:
[----:B-123--:R-:W-:Y:S05]  /*7f20*/  BSYNC B0 ;  /* 0x0000000000007941 */ /* 0x00efea0003800000 */
.L_x_1581:
[----:B------:R-:W-:Y:S01]  /*7f30*/  ISETP.GT.AND P5, PT, R33, R87, PT ;  /* 0x000000572100720c */ /* 0x000fe20003fa4270 */
[----:B------:R-:W-:Y:S01]  /*7f40*/  @!UPT UIADD3 URZ, URZ, URZ, URZ ;  /* 0x0000003f3f3ff290 */ /* 0x000fe2000fffe03f */
[----:B------:R-:W-:Y:S11]  /*7f50*/  BSSY B0, `(.L_x_1583) ;  /* 0x0000029000007945 */ /* 0x000ff60003800000 */
[----:B------:R-:W-:-:S05]  /*7f60*/  @!P5 BRA `(.L_x_1584) ;  /* 0x000002700000d947 */ /* 0x000fca0003800000 */
[----:B------:R-:W-:Y:S01]  /*7f70*/  IADD3 R3, R33, -0x1, RZ ;  /* 0xffffffff21037810 */ /* 0x000fe20007ffe0ff */
[----:B------:R-:W-:Y:S01]  /*7f80*/  IMAD.MOV.U32 R4, RZ, RZ, R92 ;  /* 0x000000ffff047224 */ /* 0x000fe200078e005c */
[----:B------:R-:W-:Y:S01]  /*7f90*/  P2R R10, PR, RZ, 0x4 ;  /* 0x00000004ff0a7803 */ /* 0x000fe20000000000 */
[----:B------:R-:W-:Y:S01]  /*7fa0*/  IMAD.MOV.U32 R5, RZ, RZ, R91 ;  /* 0x000000ffff057224 */ /* 0x000fe200078e005b */
        /* <DEDUP_REMOVED lines=35> */
.L_x_1584:
[----:B------:R-:W-:Y:S05]  /*81e0*/  BSYNC B0 ;  /* 0x0000000000007941 */ /* 0x000fea0003800000 */
.L_x_1583:
[----:B------:R-:W0:Y:S01]  /*81f0*/  LDGDEPBAR ;  /* 0x00000000000079af */ /* 0x000e220000000000 */
[----:B------:R-:W-:Y:S01]  /*8200*/  IADD3 R33, R33, -0x1, RZ ;  /* 0xffffffff21217810 */ /* 0x000fe20007ffe0ff */
[----:B------:R-:W-:-:S05]  /*8210*/  @P5 BRA `(.L_x_1585) ;  /* 0xffffb7a000005947 */ /* 0x000fca000383ffff */
[----:B------:R-:W-:Y:S01]  /*8220*/  WARPSYNC 0xffffffff ;  /* 0xffffffff00007948 */ /* 0x000fe20003800000 */
[----:B------:R-:W-:Y:S06]  /*8230*/  BAR.SYNC.DEFER_BLOCKING 0x0 ;  /* 0x0000000000007b1d */ /* 0x000fec0000010000 */
.L_x_1558:
[----:B------:R-:W2:Y:S01]  /*8240*/  LDL R11, [R1+0x64] ;  /* 0x00006400010b7983 */ /* 0x000ea20000100800 */
[----:B------:R-:W-:-:S05]  /*8250*/  IMAD.MOV.U32 R0, RZ, RZ, c[0x0][0x2c4] ;  /* 0x0000b100ff007624 */ /* 0x000fca00078e00ff */
[----:B------:R-:W-:Y:S01]  /*8260*/  ISETP.NE.AND P3, PT, R0, 0x1, PT ;  /* 0x000000010000780c */ /* 0x000fe20003f65270 */
[----:B------:R-:W-:Y:S01]  /*8270*/  BSSY B0, `(.L_x_1586) ;  /* 0x0000028000007945 */ /* 0x000fe20003800000 */
[----:B--2---:R-:W-:-:S11]  /*8280*/  IADD3 R0, R11, 0x7f, RZ ;  /* 0x0000007f0b007810 */ /* 0x004fd60007ffe0ff */
[----:B------:R-:W-:-:S05]  /*8290*/  @P3 IMAD.HI.U32 R2, R0, c[0x0][0x2c8], RZ ;  /* 0x0000b20000023a27 */ /* 0x000fca00078e00ff */
[----:B------:R-:W-:-:S05]  /*82a0*/  @P3 SHF.R.U32.HI R0, RZ, c[0x0][0x2cc], R2 ;  /* 0x0000b300ff003a19 */ /* 0x000fca0000011602 */
[----:B------:R-:W-:-:S04]  /*82b0*/  IMAD.IADD R0, R138, 0x1, R0 ;  /* 0x000000018a007824 */ /* 0x000fc800078e0200 */
[----:B------:R-:W-:-:S05]  /*82c0*/  IMAD.HI R0, R0, 0x2aaaaaab, RZ ;  /* 0x2aaaaaab00007827 */ /* 0x000fca00078e02ff */
[----:B------:R-:W-:-:S04]  /*82d0*/  SHF.R.U32.HI R2, RZ, 0x1f, R0 ;  /* 0x0000001fff027819 */ /* 0x000fc80000011600 */
[----:B------:R-:W-:-:S04]  /*82e0*/  LEA.HI.SX32 R0, R0, R2, 0x1d ;  /* 0x0000000200007211 */ /* 0x000fc800078feaff */
[----:B------:R-:W-:-:S04]  /*82f0*/  IMNMX R6, R137, R0, PT ;  /* 0x0000000089067217 */ /* 0x000fc80003800200 */
[----:B------:R-:W-:Y:S01]  /*8300*/  ISETP.GE.AND P0, PT, R6, 0x1, PT ;  /* 0x000000010600780c */ /* 0x000fe20003f06270 */
[----:B------:R-:W-:-:S12]  /*8310*/  IMAD.MOV.U32 R0, RZ, RZ, RZ ;  /* 0x000000ffff007224 */ /* 0x000fd800078e00ff */
[----:B------:R-:W-:Y:S05]  /*8320*/  @!P0 BRA `(.L_x_1587) ;  /* 0x000001c000008947 */ /* 0x000fea0003800000 */
[----:B------:R-:W-:Y:S01]  /*8330*/  IABS R2, R128 ;  /* 0x0000008000027213 */ /* 0x000fe20000000000 */
[----:B-1----:R-:W-:Y:S01]  /*8340*/  IMAD.MOV.U32 R4, RZ, RZ, RZ ;  /* 0x000000ffff047224 */ /* 0x002fe200078e00ff */
[----:B------:R-:W-:Y:S02]  /*8350*/  IADD3 R8, R128, -0x1, R6 ;  /* 0xffffffff80087810 */ /* 0x000fe40007ffe006 */
[----:B------:R-:W1:Y:S02]  /*8360*/  I2F.RP R0, R2 ;  /* 0x0000000200007306 */ /* 0x000e640000209400 */
[----:B------:R-:W-:-:S06]  /*8370*/  IABS R10, R8 ;  /* 0x00000008000a7213 */ /* 0x000fcc0000000000 */
[----:B-1----:R-:W1:Y:S02]  /*8380*/  MUFU.RCP R0, R0 ;  /* 0x0000000000007308 */ /* 0x002e640000001000 */
        /* <DEDUP_REMOVED lines=22> */
.L_x_1587:
[----:B------:R-:W-:Y:S05]  /*84f0*/  BSYNC B0 ;  /* 0x0000000000007941 */ /* 0x000fea0003800000 */
.L_x_1586:
        /* <DEDUP_REMOVED lines=15> */
[----:B----4-:R-:W-:Y:S01]  /*85f0*/  CS2R R66, SRZ ;  /* 0x0000000000427805 */ /* 0x010fe2000001ff00 */
        /* <DEDUP_REMOVED lines=35> */
[----:B-12---:R-:W-:-:S04]  /*8830*/  IMAD R3, R2, R0, RZ ;  /* 0x0000000002037224 */ /* 0x006fc800078e02ff */
[--C-:B------:R-:W-:Y:S01]  /*8840*/  IMAD.IADD R2, R3, 0x1, R0.reuse ;  /* 0x0000000103027824 */ /* 0x100fe200078e0200 */
[----:B------:R1:W-:Y:S01]  /*8850*/  STL [R1+0x14], R3 ;  /* 0x0000140301007387 */ /* 0x0003e20000100800 */
[----:B------:R-:W-:-:S03]  /*8860*/  PRMT R0, RZ, 0x7610, R0 ;  /* 0x00007610ff007816 */ /* 0x000fc60000000000 */
[----:B------:R-:W-:-:S04]  /*8870*/  IMNMX R212, R6, R2, PT ;  /* 0x0000000206d47217 */ /* 0x000fc80003800200 */
[----:B------:R-:W-:-:S13]  /*8880*/  ISETP.GT.AND P0, PT, R212, R3, PT ;  /* 0x00000003d400720c */ /* 0x000fda0003f04270 */
[----:B------:R-:W-:Y:S05]  /*8890*/  @!P0 BRA `(.L_x_1588) ;  /* 0x0001100000008947 */ /* 0x000fea0003800000 */
[----:B-1----:R-:W2:Y:S04]  /*88a0*/  LDL R3, [R1+0x8c] ;  /* 0x00008c0001037983 */ /* 0x002ea80000100800 */
[----:B------:R-:W3:Y:S04]  /*88b0*/  LDL R10, [R1+0x90] ;  /* 0x00009000010a7983 */ /* 0x000ee80000100800 */
[----:B------:R-:W4:Y:S04]  /*88c0*/  LDL R8, [R1+0x78] ;  /* 0x0000780001087983 */ /* 0x000f280000100800 */
[----:B------:R-:W4:Y:S01]  /*88d0*/  LDL R4, [R1+0x8] ;  /* 0x0000080001047983 */ /* 0x000f220000100800 */
[----:B------:R-:W-:-:S03]  /*88e0*/  ISETP.NE.U32.AND P0, PT, RZ, c[0x0][0x340], PT ;  /* 0x0000d000ff007a0c */ /* 0x000fc60003f05070 */
[----:B------:R-:W4:Y:S01]  /*88f0*/  LDL R5, [R1+0xd4] ;  /* 0x0000d40001057983 */ /* 0x000f220000100800 */
[----:B------:R-:W-:-:S03]  /*8900*/  ISETP.NE.AND.EX P1, PT, RZ, c[0x0][0x344], PT, P0 ;  /* 0x0000d100ff007a0c */ /* 0x000fc60003f25300 */
[----:B------:R-:W4:Y:S04]  /*8910*/  LDL R9, [R1+0x94] ;  /* 0x0000940001097983 */ /* 0x000f280000100800 */
[----:B------:R-:W4:Y:S04]  /*8920*/  LDL.64 R16, [R1] ;  /* 0x0000000001107983 */ /* 0x000f280000100a00 */
[----:B------:R-:W4:Y:S01]  /*8930*/  LDL R14, [R1+0x10] ;  /* 0x00001000010e7983 */ /* 0x000f220000100800 */
[----:B------:R-:W-:Y:S02]  /*8940*/  SHF.R.S32.HI R0, RZ, 0x1f, R136 ;  /* 0x0000001fff007819 */ /* 0x000fe40000011488 */
[----:B--2---:R-:W-:-:S04]  /*8950*/  @P1 IADD3 R2, P0, R3, c[0x0][0x340], RZ ;  /* 0x0000d00003021a10 */ /* 0x004fc80007f1e0ff */
[----:B---3--:R-:W-:Y:S02]  /*8960*/  @P1 IADD3.X R3, R10, c[0x0][0x344], RZ, P0, !PT ;  /* 0x0000d1000a031a10 */ /* 0x008fe400007fe4ff */
[----:B------:R-:W2:Y:S04]  /*8970*/  LDL R10, [R1+0xc] ;  /* 0x00000c00010a7983 */ /* 0x000ea80000100800 */
[----:B------:R1:W5:Y:S01]  /*8980*/  @P1 LDG.E R13, [R2.64] ;  /* 0x00000008020d1981 */ /* 0x000362000c1e1900 */
[----:B------:R-:W-:Y:S01]  /*8990*/  IMAD R0, R0, c[0x0][0x178], RZ ;  /* 0x00005e0000007a24 */ /* 0x000fe200078e02ff */
[----:B------:R-:W-:Y:S02]  /*89a0*/  ISETP.NE.U32.AND P0, PT, RZ, c[0x0][0x348], PT ;  /* 0x0000d200ff007a0c */ /* 0x000fe40003f05070 */
[----:B----4-:R-:W-:Y:S01]  /*89b0*/  LOP3.LUT R95, R8, 0xffff, RZ, 0xc0, !PT ;  /* 0x0000ffff085f7812 */ /* 0x010fe200078ec0ff */
[----:B------:R-:W-:Y:S01]  /*89c0*/  IMAD R0, R136, c[0x0][0x17c], R0 ;  /* 0x00005f0088007a24 */ /* 0x000fe200078e0200 */
[----:B------:R-:W-:Y:S01]  /*89d0*/  ISETP.NE.AND.EX P0, PT, RZ, c[0x0][0x34c], PT, P0 ;  /* 0x0000d300ff007a0c */ /* 0x000fe20003f05300 */
[----:B------:R-:W-:Y:S01]  /*89e0*/  IMAD.IADD R4, R4, 0x1, R11 ;  /* 0x0000000104047824 */ /* 0x000fe200078e020b */
[----:B------:R-:W3:Y:S02]  /*89f0*/  S2R R15, SR_TID.X ;  /* 0x00000000000f7919 */ /* 0x000ee40000002100 */
[----:B------:R-:W-:Y:S01]  /*8a00*/  SEL R6, R5, RZ, !P0 ;  /* 0x000000ff05067207 */ /* 0x000fe20004000000 */
[----:B------:R-:W-:Y:S01]  /*8a10*/  @P3 IMAD.HI.U32 R8, R4, c[0x0][0x2c8], RZ ;  /* 0x0000b20004083a27 */ /* 0x000fe200078e00ff */
[----:B------:R-:W-:-:S03]  /*8a20*/  SEL R5, R9, RZ, !P0 ;  /* 0x000000ff09057207 */ /* 0x000fc60004000000 */
[----:B-1----:R-:W-:-:S04]  /*8a30*/  IMAD.WIDE.U32 R2, R136, c[0x0][0x178], RZ ;  /* 0x00005e0088027a25 */ /* 0x002fc800078e00ff */
[----:B------:R-:W-:-:S04]  /*8a40*/  IMAD.IADD R3, R3, 0x1, R0 ;  /* 0x0000000103037824 */ /* 0x000fc800078e0200 */
        /* <DEDUP_REMOVED lines=21> */
[----:B------:R-:W-:Y:S02]  /*8ba0*/  LEA R12, P0, R2, c[0x0][0x160], 0x1 ;  /* 0x00005800020c7a11 */ /* 0x000fe400078008ff */
[----:B------:R-:W-:Y:S02]  /*8bb0*/  ISETP.GE.AND P3, PT, R14, c[0x0][0x198], PT ;  /* 0x000066000e007a0c */ /* 0x000fe40003f66270 */
[----:B------:R-:W-:Y:S02]  /*8bc0*/  LEA.HI.X R6, R2, c[0x0][0x164], R0, 0x1, P0 ;  /* 0x0000590002067a11 */ /* 0x000fe400000f0c00 */
[----:B------:R-:W-:Y:S02]  /*8bd0*/  IADD3 R128, R212, -0x1, RZ ;  /* 0xffffffffd4807810 */ /* 0x000fe40007ffe0ff */
[----:B--2---:R-:W-:-:S02]  /*8be0*/  ISETP.GE.AND P4, PT, R10, c[0x0][0x198], PT ;  /* 0x000066000a007a0c */ /* 0x004fc40003f86270 */
[----:B---3--:R-:W-:-:S04]  /*8bf0*/  SHF.R.S32.HI R10, RZ, 0x1f, R15 ;  /* 0x0000001fff0a7819 */ /* 0x008fc8000001140f */
[----:B------:R-:W-:-:S04]  /*8c00*/  LEA.HI R10, R10, R15, RZ, 0x2 ;  /* 0x0000000f0a0a7211 */ /* 0x000fc800078f10ff */
[----:B------:R-:W-:Y:S02]  /*8c10*/  SHF.R.S32.HI R10, RZ, 0x2, R10 ;  /* 0x00000002ff0a7819 */ /* 0x000fe4000001140a */
[----:B------:R-:W-:-:S03]  /*8c20*/  @!P1 MOV R13, R9 ;  /* 0x00000009000d9202 */ /* 0x000fc60000000f00 */
[----:B------:R-:W-:Y:S01]  /*8c30*/  IMAD.IADD R5, R10, 0x1, R11 ;  /* 0x000000010a057824 */ /* 0x000fe200078e020b */
[----:B------:R-:W-:Y:S05]  /*8c40*/  BRA.DIV ~URZ, `(.L_x_1589) ;  /* 0x00015db27f007947 */ /* 0x000fea000b800000 */
[----:B------:R1:W2:Y:S02]  /*8c50*/  SHFL.IDX PT, R4, R6, RZ, 0x1c1f ;  /* 0x001c1fff06047589 */ /* 0x0002a400000e0000 */
.L_x_1758:
[----:B------:R-:W-:Y:S05]  /*8c60*/  BRA.DIV ~URZ, `(.L_x_1590) ;  /* 0x00015e027f007947 */ /* 0x000fea000b800000 */
[----:B------:R3:W4:Y:S02]  /*8c70*/  SHFL.IDX PT, R0, R12, RZ, 0x1c1f ;  /* 0x001c1fff0c007589 */ /* 0x00072400000e0000 */
.L_x_1759:
[----:B------:R-:W-:Y:S01]  /*8c80*/  IMAD R38, R246, c[0x0][0x2c4], RZ ;  /* 0x0000b100f6267a24 */ /* 0x000fe200078e02ff */
[----:B------:R-:W-:Y:S04]  /*8c90*/  BSSY B0, `(.L_x_1591) ;  /* 0x0000016000007945 */ /* 0x000fe80003800000 */
[----:B------:R-:W-:-:S13]  /*8ca0*/  ISETP.GE.AND P0, PT, R5, R38, PT ;  /* 0x000000260500720c */ /* 0x000fda0003f06270 */
[----:B------:R-:W-:Y:S05]  /*8cb0*/  @P0 BRA `(.L_x_1592) ;  /* 0x0000013000000947 */ /* 0x000fea0003800000 */
[----:B---3--:R-:W3:Y:S04]  /*8cc0*/  LDL.64 R20, [R1] ;  /* 0x0000000001147983 */ /* 0x008ee80000100a00 */
[----:B----4-:R-:W4:Y:S04]  /*8cd0*/  LDL R17, [R1+0xc] ;  /* 0x00000c0001117983 */ /* 0x010f280000100800 */
[----:B--2---:R-:W2:Y:S04]  /*8ce0*/  LDL R15, [R1+0x10] ;  /* 0x00001000010f7983 */ /* 0x004ea80000100800 */
[----:B------:R-:W2:Y:S04]  /*8cf0*/  LDL R14, [R1+0x18] ;  /* 0x00001800010e7983 */ /* 0x000ea80000100800 */
[----:B------:R-:W2:Y:S04]  /*8d00*/  LDL R18, [R1+0x88] ;  /* 0x0000880001127983 */ /* 0x000ea80000100800 */
[----:B------:R-:W2:Y:S01]  /*8d10*/  LDL R16, [R1+0x84] ;  /* 0x0000840001107983 */ /* 0x000ea20000100800 */
[----:B---3--:R-:W-:-:S02]  /*8d20*/  LEA R10, P2, R20, R0, 0x1 ;  /* 0x00000000140a7211 */ /* 0x008fc400078408ff */
[----:B----4-:R-:W-:Y:S02]  /*8d30*/  LEA R8, P1, R17, R0, 0x1 ;  /* 0x0000000011087211 */ /* 0x010fe400078208ff */
[----:B------:R-:W-:Y:S02]  /*8d40*/  LEA.HI.X R11, R20, R4, R21, 0x1, P2 ;  /* 0x00000004140b7211 */ /* 0x000fe400010f0c15 */
[----:B--2---:R-:W-:Y:S01]  /*8d50*/  LEA R2, P0, R15, R0, 0x1 ;  /* 0x000000000f027211 */ /* 0x004fe200078008ff */
[----:B------:R-:W-:Y:S01]  /*8d60*/  IMAD.SHL.U32 R0, R14, 0x2, RZ ;  /* 0x000000020e007824 */ /* 0x000fe200078e00ff */
        /* <DEDUP_REMOVED lines=8> */
.L_x_1592:
[----:B------:R-:W-:Y:S05]  /*8df0*/  BSYNC B0 ;  /* 0x0000000000007941 */ /* 0x000fea0003800000 */
.L_x_1591:
[----:B------:R-:W-:Y:S05]  /*8e00*/  BRA.DIV ~URZ, `(.L_x_1593) ;  /* 0x00015cd27f007947 */ /* 0x000fea000b800000 */
[----:B--2---:R2:W1:Y:S04]  /*8e10*/  SHFL.IDX PT, R4, R6, 0x1, 0x1c1f ;  /* 0x003c1f0006047f89 */ /* 0x00446800000e0000 */
[----:B----4-:R2:W4:Y:S02]  /*8e20*/  SHFL.IDX PT, R0, R12, 0x1, 0x1c1f ;  /* 0x003c1f000c007f89 */ /* 0x01052400000e0000 */
.L_x_1760:
[----:B------:R-:W-:Y:S01]  /*8e30*/  IADD3 R2, R5, 0x20, RZ ;  /* 0x0000002005027810 */ /* 0x000fe20007ffe0ff */
[----:B------:R-:W-:Y:S03]  /*8e40*/  BSSY B0, `(.L_x_1594) ;  /* 0x0000016000007945 */ /* 0x000fe60003800000 */
[----:B------:R-:W-:-:S13]  /*8e50*/  ISETP.GE.AND P0, PT, R2, R38, PT ;  /* 0x000000260200720c */ /* 0x000fda0003f06270 */
[----:B------:R-:W-:Y:S05]  /*8e60*/  @P0 BRA `(.L_x_1595) ;  /* 0x0000013000000947 */ /* 0x000fea0003800000 */
[----:B--2---:R-:W2:Y:S04]  /*8e70*/  LDL.64 R20, [R1] ;  /* 0x0000000001147983 */ /* 0x004ea80000100a00 */
[----:B---3--:R-:W3:Y:S04]  /*8e80*/  LDL R17, [R1+0xc] ;  /* 0x00000c0001117983 */ /* 0x008ee80000100800 */
[----:B----4-:R-:W4:Y:S04]  /*8e90*/  LDL R15, [R1+0x10] ;  /* 0x00001000010f7983 */ /* 0x010f280000100800 */
[----:B------:R-:W4:Y:S04]  /*8ea0*/  LDL R14, [R1+0x18] ;  /* 0x00001800010e7983 */ /* 0x000f280000100800 */
[----:B------:R-:W4:Y:S04]  /*8eb0*/  LDL R18, [R1+0x88] ;  /* 0x0000880001127983 */ /* 0x000f280000100800 */
[----:B------:R-:W4:Y:S01]  /*8ec0*/  LDL R16, [R1+0x84] ;  /* 0x0000840001107983 */ /* 0x000f220000100800 */
[----:B--2---:R-:W-:-:S02]  /*8ed0*/  LEA R10, P2, R20, R0, 0x1 ;  /* 0x00000000140a7211 */ /* 0x004fc400078408ff */
[----:B---3--:R-:W-:Y:S02]  /*8ee0*/  LEA R8, P1, R17, R0, 0x1 ;  /* 0x0000000011087211 */ /* 0x008fe400078208ff */
[----:B-1----:R-:W-:Y:S02]  /*8ef0*/  LEA.HI.X R11, R20, R4, R21, 0x1, P2 ;  /* 0x00000004140b7211 */ /* 0x002fe400010f0c15 */
[----:B----4-:R-:W-:Y:S01]  /*8f00*/  LEA R2, P0, R15, R0, 0x1 ;  /* 0x000000000f027211 */ /* 0x010fe200078008ff */
        /* <DEDUP_REMOVED lines=9> */
.L_x_1595:
[----:B------:R-:W-:Y:S05]  /*8fa0*/  BSYNC B0 ;  /* 0x0000000000007941 */ /* 0x000fea0003800000 */
.L_x_1594:
[----:B------:R-:W-:Y:S05]  /*8fb0*/  BRA.DIV ~URZ, `(.L_x_1596) ;  /* 0x00015bf27f007947 */ /* 0x000fea000b800000 */
[----:B-1----:R1:W2:Y:S02]  /*8fc0*/  SHFL.IDX PT, R4, R6, 0x2, 0x1c1f ;  /* 0x005c1f0006047f89 */ /* 0x0022a400000e0000 */
.L_x_1761:
[----:B------:R-:W-:Y:S05]  /*8fd0*/  BRA.DIV ~URZ, `(.L_x_1597) ;  /* 0x00015c427f007947 */ /* 0x000fea000b800000 */
[----:B----4-:R4:W1:Y:S02]  /*8fe0*/  SHFL.IDX PT, R0, R12, 0x2, 0x1c1f ;  /* 0x005c1f000c007f89 */ /* 0x01086400000e0000 */
.L_x_1762:
[----:B------:R-:W-:Y:S01]  /*8ff0*/  IADD3 R2, R5, 0x40, RZ ;  /* 0x0000004005027810 */ /* 0x000fe20007ffe0ff */
[----:B------:R-:W-:Y:S03]  /*9000*/  BSSY B0, `(.L_x_1598) ;  /* 0x0000016000007945 */ /* 0x000fe60003800000 */
        /* <DEDUP_REMOVED lines=8> */
[----:B-1-3--:R-:W-:-:S02]  /*9090*/  LEA R10, P2, R20, R0, 0x1 ;  /* 0x00000000140a7211 */ /* 0x00afc400078408ff */
        /* <DEDUP_REMOVED lines=12> */
.L_x_1599:
[----:B------:R-:W-:Y:S05]  /*9160*/  BSYNC B0 ;  /* 0x0000000000007941 */ /* 0x000fea0003800000 */
.L_x_1598:
[----:B------:R-:W-:Y:S05]  /*9170*/  BRA.DIV ~URZ, `(.L_x_1600) ;  /* 0x00015b127f007947 */ /* 0x000fea000b800000 */
[----:B--2---:R2:W3:Y:S04]  /*9180*/  SHFL.IDX PT, R4, R6, 0x3, 0x1c1f ;  /* 0x007c1f0006047f89 */ /* 0x0044e800000e0000 */
[----:B-1----:R2:W1:Y:S02]  /*9190*/  SHFL.IDX PT, R0, R12, 0x3, 0x1c1f ;  /* 0x007c1f000c007f89 */ /* 0x00246400000e0000 */
.L_x_1763:
[----:B--2---:R-:W2:Y:S04]  /*91a0*/  LDL.64 R122, [R1] ;  /* 0x00000000017a7983 */ /* 0x004ea80000100a00 */
[----:B----4-:R-:W4:Y:S04]  /*91b0*/  LDL R118, [R1+0xc] ;  /* 0x00000c0001767983 */ /* 0x010f280000100800 */
[----:B---3--:R-:W3:Y:S04]  /*91c0*/  LDL R116, [R1+0x10] ;  /* 0x0000100001747983 */ /* 0x008ee80000100800 */
[----:B------:R-:W3:Y:S04]  /*91d0*/  LDL R121, [R1+0x18] ;  /* 0x0000180001797983 */ /* 0x000ee80000100800 */
[----:B------:R-:W3:Y:S04]  /*91e0*/  LDL R119, [R1+0x88] ;  /* 0x0000880001777983 */ /* 0x000ee80000100800 */
[----:B------:R-:W3:Y:S01]  /*91f0*/  LDL R117, [R1+0x84] ;  /* 0x0000840001757983 */ /* 0x000ee20000100800 */
[----:B------:R-:W-:-:S04]  /*9200*/  IADD3 R2, R5, 0x60, RZ ;  /* 0x0000006005027810 */ /* 0x000fc80007ffe0ff */
[----:B------:R-:W-:Y:S01]  /*9210*/  ISETP.GE.AND P0, PT, R2, R38, PT ;  /* 0x000000260200720c */ /* 0x000fe20003f06270 */
[----:B-----5:R-:W-:-:S05]  /*9220*/  IMAD.WIDE.U32 R16, R13, c[0x0][0x2b0], RZ ;  /* 0x0000ac000d107a25 */ /* 0x020fca00078e00ff */
[----:B------:R1:W-:Y:S07]  /*9230*/  STL.64 [R1+0x48], R16 ;  /* 0x0000481001007387 */ /* 0x0003ee0000100a00 */
[-C--:B-12---:R-:W-:Y:S02]  /*9240*/  @!P0 LEA R10, P1, R122, R0.reuse, 0x1 ;  /* 0x000000007a0a8211 */ /* 0x086fe400078208ff */
[----:B----4-:R-:W-:Y:S02]  /*9250*/  @!P0 LEA R8, P2, R118, R0, 0x1 ;  /* 0x0000000076088211 */ /* 0x010fe400078408ff */
[----:B------:R-:W-:-:S02]  /*9260*/  @!P0 LEA.HI.X R11, R122, R4, R123, 0x1, P1 ;  /* 0x000000047a0b8211 */ /* 0x000fc400008f0c7b */
[----:B---3--:R-:W-:Y:S01]  /*9270*/  @!P0 LEA R2, P1, R116, R0, 0x1 ;  /* 0x0000000074028211 */ /* 0x008fe200078208ff */
[----:B------:R-:W-:Y:S01]  /*9280*/  @!P0 IMAD.SHL.U32 R0, R121, 0x2, RZ ;  /* 0x0000000279008824 */ /* 0x000fe200078e00ff */
[----:B------:R-:W-:-:S04]  /*9290*/  @!P0 LEA.HI.X R9, R118, R4, R119, 0x1, P2 ;  /* 0x0000000476098211 */ /* 0x000fc800010f0c77 */
[----:B------:R-:W-:Y:S01]  /*92a0*/  @!PT LDS RZ, [RZ] ;  /* 0x00000000fffff984 */ /* 0x000fe20000000800 */
[----:B------:R-:W-:Y:S01]  /*92b0*/  @!PT LDS RZ, [RZ] ;  /* 0x00000000fffff984 */ /* 0x000fe20000000800 */
[----:B------:R-:W-:Y:S01]  /*92c0*/  @!PT LDS RZ, [RZ] ;  /* 0x00000000fffff984 */ /* 0x000fe20000000800 */
[----:B------:R1:W-:Y:S01]  /*92d0*/  @!P0 LDGSTS.E.BYPASS.LTC128B.128 [R0+0x7880], [R10.64], !P5 ;  /* 0x078800000a008fae */ /* 0x0003e2000e901d48 */
[----:B------:R-:W-:-:S03]  /*92e0*/  @!P0 LEA.HI.X R3, R116, R4, R117, 0x1, P1 ;  /* 0x0000000474038211 */ /* 0x000fc600008f0c75 */
[----:B------:R1:W-:Y:S04]  /*92f0*/  @!P0 LDGSTS.E.BYPASS.LTC128B.128 [R0+0x9880], [R8.64], !P4 ;  /* 0x0988000008008fae */ /* 0x0003e8000e101d48 */
[----:B------:R1:W-:Y:S04]  /*9300*/  @!P0 LDGSTS.E.BYPASS.LTC128B.128 [R0+0xb880], [R2.64], !P3 ;  /* 0x0b88000002008fae */ /* 0x0003e8000d901d48 */
[----:B------:R-:W0:Y:S01]  /*9310*/  LDGDEPBAR ;  /* 0x00000000000079af */ /* 0x000e220000000000 */
[----:B-1----:R-:W-:-:S05]  /*9320*/  SHF.R.S32.HI R0, RZ, 0x1f, R13 ;  /* 0x0000001fff007819 */ /* 0x002fca000001140d */
[----:B------:R-:W-:-:S04]  /*9330*/  IMAD R0, R0, c[0x0][0x2b0], RZ ;  /* 0x0000ac0000007a24 */ /* 0x000fc800078e02ff */
[----:B------:R-:W-:-:S04]  /*9340*/  IMAD R0, R13, c[0x0][0x2b4], R0 ;  /* 0x0000ad000d007a24 */ /* 0x000fc800078e0200 */
[----:B------:R-:W-:-:S05]  /*9350*/  IMAD.IADD R6, R17, 0x1, R0 ;  /* 0x0000000111067824 */ /* 0x000fca00078e0200 */
[----:B------:R1:W-:Y:S01]  /*9360*/  STL [R1+0x50], R6 ;  /* 0x0000500601007387 */ /* 0x0003e20000100800 */
[----:B------:R-:W-:Y:S02]  /*9370*/  WARPSYNC 0xffffffff ;  /* 0xffffffff00007948 */ /* 0x000fe40003800000 */
[----:B------:R-:W2:Y:S04]  /*9380*/  LDL R12, [R1+0x8] ;  /* 0x00000800010c7983 */ /* 0x000ea80000100800 */
[----:B------:R-:W3:Y:S04]  /*9390*/  LDL R14, [R1+0x6c] ;  /* 0x00006c00010e7983 */ /* 0x000ee80000100800 */
[----:B------:R-:W4:Y:S01]  /*93a0*/  LDL R15, [R1+0x60] ;  /* 0x00006000010f7983 */ /* 0x000f220000100800 */
[----:B------:R-:W-:-:S02]  /*93b0*/  IMAD.MOV.U32 R111, RZ, RZ, 0x30 ;  /* 0x00000030ff6f7424 */ /* 0x000fc400078e00ff */
[----:B------:R-:W-:Y:S02]  /*93c0*/  IMAD.MOV.U32 R0, RZ, RZ, c[0x0][0x2b8] ;  /* 0x0000ae00ff007624 */ /* 0x000fe400078e00ff */
[----:B------:R-:W-:Y:S01]  /*93d0*/  IMAD R111, R212, R111, -0x30 ;  /* 0xffffffd0d46f7424 */ /* 0x000fe200078e026f */
[----:B------:R-:W-:Y:S02]  /*93e0*/  BAR.SYNC.DEFER_BLOCKING 0x0 ;  /* 0x0000000000007b1d */ /* 0x000fe40000010000 */
[----:B------:R-:W-:Y:S02]  /*93f0*/  ISETP.NE.AND P1, PT, R0, 0x1, PT ;  /* 0x000000010000780c */ /* 0x000fe40003f25270 */
[----:B------:R-:W-:Y:S01]  /*9400*/  LOP3.LUT R247, R247, 0xfffffffe, RZ, 0xc0, !PT ;  /* 0xfffffffef7f77812 */ /* 0x000fe200078ec0ff */
[----:B------:R-:W-:-:S10]  /*9410*/  IMAD.MOV.U32 R210, RZ, RZ, RZ ;  /* 0x000000ffffd27224 */ /* 0x000fd400078e00ff */
[----:B------:R-:W-:Y:S01]  /*9420*/  @P1 LOP3.LUT R247, R247, 0x1, RZ, 0xfc, !PT ;  /* 0x00000001f7f71812 */ /* 0x000fe200078efcff */
[----:B--2---:R-:W-:-:S05]  /*9430*/  IMAD.IADD R2, R12, 0x1, R111 ;  /* 0x000000010c027824 */ /* 0x004fca00078e026f */
[C---:B---3--:R-:W-:Y:S01]  /*9440*/  ISETP.GE.AND P0, PT, R2.reuse, R14, PT ;  /* 0x0000000e0200720c */ /* 0x048fe20003f06270 */
[----:B----4-:R-:W-:-:S03]  /*9450*/  IMAD.IADD R2, R2, 0x1, R15 ;  /* 0x0000000102027824 */ /* 0x010fc600078e020f */
        /* <DEDUP_REMOVED lines=18> */
[----:B------:R-:W-:Y:S01]  /*9580*/  IMAD R8, R95, c[0x0][0x1ec], R11 ;  /* 0x00007b005f087a24 */ /* 0x000fe200078e020b */
[----:B-1----:R-:W-:Y:S01]  /*9590*/  SHF.R.S32.HI R120, RZ, 0x1f, R6 ;  /* 0x0000001fff787819 */ /* 0x002fe20000011406 */
[----:B------:R-:W-:-:S03]  /*95a0*/  IMAD R110, R128, -0x30, R14 ;  /* 0xffffffd0806e7824 */ /* 0x000fc600078e020e */
[----:B------:R-:W-:Y:S02]  /*95b0*/  LEA.HI R120, R120, R6, RZ, 0x2 ;  /* 0x0000000678787211 */ /* 0x000fe400078f10ff */
[----:B------:R-:W-:Y:S02]  /*95c0*/  IMNMX R6, R110, 0x30, PT ;  /* 0x000000306e067817 */ /* 0x000fe40003800200 */
[----:B------:R-:W-:-:S05]  /*95d0*/  SHF.R.S32.HI R120, RZ, 0x2, R120 ;  /* 0x00000002ff787819 */ /* 0x000fca0000011478 */
[----:B------:R-:W-:-:S05]  /*95e0*/  IMAD.IADD R6, R6, 0x1, -R120 ;  /* 0x0000000106067824 */ /* 0x000fca00078e0a78 */
[----:B------:R-:W-:Y:S01]  /*95f0*/  ISETP.GE.AND P1, PT, R6, 0x1, PT ;  /* 0x000000010600780c */ /* 0x000fe20003f26270 */
[----:B------:R-:W-:Y:S04]  /*9600*/  STL.64 [R1+0x40], R10 ;  /* 0x0000400a01007387 */ /* 0x000fe80000100a00 */
[----:B------:R-:W-:Y:S08]  /*9610*/  STL [R1+0x3c], R8 ;  /* 0x00003c0801007387 */ /* 0x000ff00000100800 */
[----:B------:R-:W-:-:S02]  /*9620*/  @P1 ISETP.GE.AND P2, PT, R122, c[0x0][0x1d4], PT ;  /* 0x000075007a001a0c */ /* 0x000fc40003f46270 */
[----:B------:R-:W-:Y:S02]  /*9630*/  @P1 ISETP.GE.AND P4, PT, R118, c[0x0][0x1d4], PT ;  /* 0x0000750076001a0c */ /* 0x000fe40003f86270 */
[----:B------:R-:W-:Y:S02]  /*9640*/  ISETP.GT.AND P6, PT, R12, 0x2f, PT ;  /* 0x0000002f0c00780c */ /* 0x000fe40003fc4270 */
        /* <DEDUP_REMOVED lines=15> */
[----:B----4-:R-:W-:Y:S01]  /*9740*/  @P1 IMAD.SHL.U32 R0, R121, 0x2, RZ ;  /* 0x0000000279001824 */ /* 0x010fe200078e00ff */
[----:B------:R-:W-:-:S04]  /*9750*/  ISETP.GE.AND P0, PT, R6, 0x21, PT ;  /* 0x000000210600780c */ /* 0x000fc80003f06270 */
[----:B------:R1:W-:Y:S01]  /*9760*/  @P1 LDGSTS.E.BYPASS.LTC128B.128 [R0+0x3c80], [R8.64], !P2 ;  /* 0x03c8000008001fae */ /* 0x0003e2000d101d48 */
[----:B------:R-:W-:Y:S02]  /*9770*/  @P1 ISETP.GE.AND P2, PT, R116, c[0x0][0x1d4], PT ;  /* 0x0000750074001a0c */ /* 0x000fe40003f46270 */
[----:B------:R-:W-:-:S05]  /*9780*/  @P1 LEA.HI.X R11, R118, R4, R119, 0x1, P3 ;  /* 0x00000004760b1211 */ /* 0x000fca00018f0c77 */
[----:B------:R3:W-:Y:S01]  /*9790*/  @P1 LDGSTS.E.BYPASS.LTC128B.128 [R0+0x4880], [R10.64], !P4 ;  /* 0x048800000a001fae */ /* 0x0007e2000e101d48 */
[----:B------:R-:W-:Y:S02]  /*97a0*/  @P0 ISETP.GE.AND P4, PT, R122, c[0x0][0x1d4], PT ;  /* 0x000075007a000a0c */ /* 0x000fe40003f86270 */
[----:B-1----:R-:W-:-:S04]  /*97b0*/  @P1 LEA R8, P3, R116, R3, 0x1 ;  /* 0x0000000374081211 */ /* 0x002fc800078608ff */
[----:B------:R-:W-:Y:S02]  /*97c0*/  @P1 LEA.HI.X R9, R116, R4, R117, 0x1, P3 ;  /* 0x0000000474091211 */ /* 0x000fe400018f0c75 */
[----:B------:R-:W-:-:S03]  /*97d0*/  @P0 ISETP.GE.AND P3, PT, R118, c[0x0][0x1d4], PT ;  /* 0x0000750076000a0c */ /* 0x000fc60003f66270 */
[----:B------:R1:W-:Y:S01]  /*97e0*/  @P1 LDGSTS.E.BYPASS.LTC128B.128 [R0+0x5480], [R8.64], !P2 ;  /* 0x0548000008001fae */ /* 0x0003e2000d101d48 */
[----:B------:R-:W-:Y:S02]  /*97f0*/  @P0 ISETP.GE.AND P2, PT, R116, c[0x0][0x1d4], PT ;  /* 0x0000750074000a0c */ /* 0x000fe40003f46270 */
[----:B---3--:R-:W-:-:S04]  /*9800*/  @P0 LEA R10, P5, R122, R2, 0x1 ;  /* 0x000000027a0a0211 */ /* 0x008fc800078a08ff */
[----:B-----5:R-:W-:Y:S02]  /*9810*/  @P0 LEA.HI.X R11, R122, R5, R123, 0x1, P5 ;  /* 0x000000057a0b0211 */ /* 0x020fe400028f0c7b */
[----:B-1----:R-:W-:Y:S01]  /*9820*/  @P0 LEA R8, P1, R118, R2, 0x1 ;  /* 0x0000000276080211 */ /* 0x002fe200078208ff */
[----:B------:R-:W-:-:S03]  /*9830*/  @P0 IMAD.SHL.U32 R0, R121, 0x2, RZ ;  /* 0x0000000279000824 */ /* 0x000fc600078e00ff */
[-C--:B------:R-:W-:Y:S02]  /*9840*/  @P0 LEA.HI.X R9, R118, R5.reuse, R119, 0x1, P1 ;  /* 0x0000000576090211 */ /* 0x080fe400008f0c77 */
[C---:B------:R-:W-:Y:S01]  /*9850*/  @P0 LEA R2, P1, R116.reuse, R2, 0x1 ;  /* 0x0000000274020211 */ /* 0x040fe200078208ff */
[----:B------:R1:W-:Y:S03]  /*9860*/  @P0 LDGSTS.E.BYPASS.LTC128B.128 [R0+0x4480], [R10.64], !P4 ;  /* 0x044800000a000fae */ /* 0x0003e6000e101d48 */
[----:B------:R-:W-:Y:S01]  /*9870*/  @P0 LEA.HI.X R3, R116, R5, R117, 0x1, P1 ;  /* 0x0000000574030211 */ /* 0x000fe200008f0c75 */
[----:B------:R1:W-:Y:S04]  /*9880*/  @P0 LDGSTS.E.BYPASS.LTC128B.128 [R0+0x5080], [R8.64], !P3 ;  /* 0x0508000008000fae */ /* 0x0003e8000d901d48 */
[----:B------:R1:W-:Y:S01]  /*9890*/  @P0 LDGSTS.E.BYPASS.LTC128B.128 [R0+0x5c80], [R2.64], !P2 ;  /* 0x05c8000002000fae */ /* 0x0003e2000d101d48 */
[----:B------:R-:W-:-:S03]  /*98a0*/  ISETP.LT.AND P0, PT, RZ, c[0x0][0x27c], PT ;  /* 0x00009f00ff007a0c */ /* 0x000fc60003f01270 */
[----:B------:R-:W0:Y:S10]  /*98b0*/  LDGDEPBAR ;  /* 0x00000000000079af */ /* 0x000e340000000000 */
[----:B------:R-:W-:Y:S05]  /*98c0*/  @P0 BRA `(.L_x_1601) ;  /* 0x0000002000000947 */ /* 0x000fea0003800000 */
[----:B------:R-:W-:-:S04]  /*98d0*/  DEPBAR.LE SB0, 0x1 ;  /* 0x000080400000791a */ /* 0x000fc80000000000 */
[----:B------:R-:W-:Y:S05]  /*98e0*/  BRA `(.L_x_1602) ;  /* 0x000068c000007947 */ /* 0x000fea0003800000 */
.L_x_1601:
[----:B------:R-:W2:Y:S01]  /*98f0*/  LDL R124, [R1+0x64] ;  /* 0x00006400017c7983 */ /* 0x000ea20000100800 */
[----:B------:R-:W-:Y:S01]  /*9900*/  ULDC.U8 UR4, c[0x0][0x298] ;  /* 0x0000a60000047ab9 */ /* 0x000fe20000000000 */
[----:B-1----:R-:W-:Y:S01]  /*9910*/  SHF.R.S32.HI R0, RZ, 0x1f, R129 ;  /* 0x0000001fff007819 */ /* 0x002fe20000011481 */
        /* <DEDUP_REMOVED lines=60> */
[----:B------:R-:W-:-:S11]  /*9ce0*/  ISETP.GE.AND P2, PT, R166, c[0x0][0x27c], PT ;  /* 0x00009f00a6007a0c */ /* 0x000fd60003f46270 */
[C---:B------:R-:W-:Y:S01]  /*9cf0*/  @!P0 IMAD.SHL.U32 R0, R169.reuse, 0x2, RZ ;  /* 0x00000002a9008824 */ /* 0x040fe200078e00ff */
[----:B-----5:R-:W-:Y:S01]  /*9d00*/  @!P0 SHF.L.U64.HI R6, R169, 0x1, R82 ;  /* 0x00000001a9068819 */ /* 0x020fe20000010252 */
[----:B------:R-:W-:Y:S01]  /*9d10*/  CS2R R24, SRZ ;  /* 0x0000000000187805 */ /* 0x000fe2000001ff00 */
[----:B------:R-:W-:Y:S02]  /*9d20*/  @!P2 IMAD.SHL.U32 R14, R166, 0x2, RZ ;  /* 0x00000002a60ea824 */ /* 0x000fe400078e00ff */
[-C--:B---3--:R-:W-:Y:S02]  /*9d30*/  @!P0 IADD3 R8, P3, R4, R0.reuse, RZ ;  /* 0x0000000004088210 */ /* 0x088fe40007f7e0ff */
[----:B------:R-:W-:-:S03]  /*9d40*/  @!P0 IADD3 R12, P1, R2, R0, RZ ;  /* 0x00000000020c8210 */ /* 0x000fc60007f3e0ff */
[--C-:B----4-:R-:W-:Y:S01]  /*9d50*/  @!P0 IMAD.X R9, R5, 0x1, R6.reuse, P3 ;  /* 0x0000000105098824 */ /* 0x110fe200018e0606 */
[----:B------:R-:W-:Y:S01]  /*9d60*/  ISETP.GE.AND P3, PT, R168, c[0x0][0x27c], PT ;  /* 0x00009f00a8007a0c */ /* 0x000fe20003f66270 */
[----:B-1----:R-:W-:Y:S01]  /*9d70*/  @!P0 IMAD.X R13, R3, 0x1, R6, P1 ;  /* 0x00000001030d8824 */ /* 0x002fe200008e0606 */
[----:B------:R-:W-:Y:S02]  /*9d80*/  ISETP.GE.AND P1, PT, R115, c[0x0][0x27c], PT ;  /* 0x00009f0073007a0c */ /* 0x000fe40003f26270 */
[----:B------:R1:W5:Y:S01]  /*9d90*/  @!P0 LD.E.64 R26, [R8.64] ;  /* 0x00000008081a8980 */ /* 0x000362000c101b00 */
[----:B------:R-:W-:Y:S02]  /*9da0*/  @!P2 SHF.L.U64.HI R0, R166, 0x1, R81 ;  /* 0x00000001a600a819 */ /* 0x000fe40000010251 */
[----:B------:R-:W-:Y:S01]  /*9db0*/  @!P2 IADD3 R10, P4, R4, R14, RZ ;  /* 0x0000000e040aa210 */ /* 0x000fe20007f9e0ff */
[----:B------:R2:W5:Y:S01]  /*9dc0*/  @!P0 LD.E.64 R24, [R12.64] ;  /* 0x000000080c188980 */ /* 0x000562000c101b00 */
[----:B------:R-:W-:Y:S01]  /*9dd0*/  CS2R R28, SRZ ;  /* 0x00000000001c7805 */ /* 0x000fe2000001ff00 */
[----:B------:R-:W-:-:S02]  /*9de0*/  CS2R R32, SRZ ;  /* 0x0000000000207805 */ /* 0x000fc4000001ff00 */
[----:B------:R-:W-:Y:S01]  /*9df0*/  @!P2 IMAD.X R11, R5, 0x1, R0, P4 ;  /* 0x00000001050ba824 */ /* 0x000fe200020e0600 */
[----:B------:R-:W-:-:S04]  /*9e00*/  @!P3 SHF.L.U64.HI R6, R168, 0x1, R80 ;  /* 0x00000001a806b819 */ /* 0x000fc80000010250 */
[----:B------:R3:W5:Y:S01]  /*9e10*/  @!P2 LD.E.64 R32, [R10.64] ;  /* 0x000000080a20a980 */ /* 0x000762000c101b00 */
[----:B-1----:R-:W-:-:S05]  /*9e20*/  @!P2 IADD3 R8, P0, R2, R14, RZ ;  /* 0x0000000e0208a210 */ /* 0x002fca0007f1e0ff */
[----:B------:R-:W-:Y:S02]  /*9e30*/  @!P2 IMAD.X R9, R3, 0x1, R0, P0 ;  /* 0x000000010309a824 */ /* 0x000fe400000e0600 */
[----:B------:R-:W-:-:S03]  /*9e40*/  @!P3 IMAD.SHL.U32 R0, R168, 0x2, RZ ;  /* 0x00000002a800b824 */ /* 0x000fc600078e00ff */
[----:B------:R1:W5:Y:S02]  /*9e50*/  @!P2 LD.E.64 R28, [R8.64] ;  /* 0x00000008081ca980 */ /* 0x000364000c101b00 */
[----:B------:R-:W-:-:S05]  /*9e60*/  @!P3 IADD3 R18, P0, R4, R0, RZ ;  /* 0x000000000412b210 */ /* 0x000fca0007f1e0ff */
[----:B------:R-:W-:Y:S01]  /*9e70*/  @!P3 IMAD.X R19, R5, 0x1, R6, P0 ;  /* 0x000000010513b824 */ /* 0x000fe200000e0606 */
[----:B------:R-:W-:Y:S01]  /*9e80*/  @!P3 IADD3 R16, P2, R2, R0, RZ ;  /* 0x000000000210b210 */ /* 0x000fe20007f5e0ff */
[C---:B-1----:R-:W-:Y:S01]  /*9e90*/  @!P1 IMAD.SHL.U32 R8, R115.reuse, 0x2, RZ ;  /* 0x0000000273089824 */ /* 0x042fe200078e00ff */
[----:B------:R-:W-:-:S04]  /*9ea0*/  @!P1 SHF.L.U64.HI R9, R115, 0x1, R79 ;  /* 0x0000000173099819 */ /* 0x000fc8000001024f */
[----:B------:R-:W-:-:S05]  /*9eb0*/  @!P1 IADD3 R14, P0, R4, R8, RZ ;  /* 0x00000008040e9210 */ /* 0x000fca0007f1e0ff */
[----:B------:R-:W-:Y:S01]  /*9ec0*/  @!P1 IMAD.X R15, R5, 0x1, R9, P0 ;  /* 0x00000001050f9824 */ /* 0x000fe200000e0609 */
[----:B--2---:R-:W-:Y:S01]  /*9ed0*/  @!P1 IADD3 R12, P0, R2, R8, RZ ;  /* 0x00000008020c9210 */ /* 0x004fe20007f1e0ff */
[----:B------:R-:W-:Y:S01]  /*9ee0*/  @!P3 IMAD.X R17, R3, 0x1, R6, P2 ;  /* 0x000000010311b824 */ /* 0x000fe200010e0606 */
[----:B------:R-:W-:-:S03]  /*9ef0*/  ISETP.GE.AND P2, PT, R164, c[0x0][0x27c], PT ;  /* 0x00009f00a4007a0c */ /* 0x000fc60003f46270 */
[----:B------:R-:W-:Y:S01]  /*9f00*/  @!P1 IMAD.X R13, R3, 0x1, R9, P0 ;  /* 0x00000001030d9824 */ /* 0x000fe200000e0609 */
[----:B------:R-:W-:Y:S01]  /*9f10*/  ISETP.GE.AND P0, PT, R167, c[0x0][0x27c], PT ;  /* 0x00009f00a7007a0c */ /* 0x000fe20003f06270 */
[----:B---3--:R-:W-:Y:S01]  /*9f20*/  CS2R R10, SRZ ;  /* 0x00000000000a7805 */ /* 0x008fe2000001ff00 */
[----:B------:R-:W-:-:S07]  /*9f30*/  CS2R R8, SRZ ;  /* 0x0000000000087805 */ /* 0x000fce000001ff00 */
[----:B------:R-:W-:-:S04]  /*9f40*/  @!P2 IMAD.WIDE R22, R164, 0x2, R4 ;  /* 0x00000002a416a825 */ /* 0x000fc800078e0204 */
[----:B------:R-:W-:Y:S01]  /*9f50*/  @!P2 IMAD.WIDE R20, R164, 0x2, R2 ;  /* 0x00000002a414a825 */ /* 0x000fe200078e0202 */
[----:B------:R1:W5:Y:S03]  /*9f60*/  @!P2 LD.E.64 R10, [R22.64] ;  /* 0x00000008160aa980 */ /* 0x000366000c101b00 */
        /* <DEDUP_REMOVED lines=10> */
[----:B------:R-:W-:Y:S01]  /*a010*/  CS2R R46, SRZ ;  /* 0x00000000002e7805 */ /* 0x000fe2000001ff00 */
[----:B------:R-:W-:Y:S01]  /*a020*/  CS2R R48, SRZ ;  /* 0x0000000000307805 */ /* 0x000fe2000001ff00 */
[----:B------:R-:W-:Y:S01]  /*a030*/  @!P0 IMAD.X R3, R3, 0x1, R6, P2 ;  /* 0x0000000103038824 */ /* 0x000fe200010e0606 */
[----:B------:R1:W5:Y:S04]  /*a040*/  @!P3 LD.E.64 R34, [R18.64] ;  /* 0x000000081222b980 */ /* 0x000368000c101b00 */
[----:B------:R1:W5:Y:S04]  /*a050*/  @!P3 LD.E.64 R36, [R16.64] ;  /* 0x000000081024b980 */ /* 0x000368000c101b00 */
[----:B------:R1:W5:Y:S04]  /*a060*/  @!P1 LD.E.64 R40, [R14.64] ;  /* 0x000000080e289980 */ /* 0x000368000c101b00 */
[----:B------:R1:W5:Y:S04]  /*a070*/  @!P1 LD.E.64 R42, [R12.64] ;  /* 0x000000080c2a9980 */ /* 0x000368000c101b00 */
[----:B------:R1:W5:Y:S04]  /*a080*/  @!P0 LD.E.64 R46, [R4.64] ;  /* 0x00000008042e8980 */ /* 0x000368000c101b00 */
[----:B------:R1:W5:Y:S02]  /*a090*/  @!P0 LD.E.64 R48, [R2.64] ;  /* 0x0000000802308980 */ /* 0x000364000c101b00 */
.L_x_1605:
[----:B--2---:R-:W-:Y:S05]  /*a0a0*/  BSYNC B0 ;  /* 0x0000000000007941 */ /* 0x004fea0003800000 */
.L_x_1604:
        /* <DEDUP_REMOVED lines=58> */
[----:B------:R-:W-:-:S11]  /*a450*/  ISETP.GE.AND P2, PT, R166, c[0x0][0x27c], PT ;  /* 0x00009f00a6007a0c */ /* 0x000fd60003f46270 */
[C---:B------:R-:W-:Y:S01]  /*a460*/  @!P0 IMAD.SHL.U32 R0, R169.reuse, 0x2, RZ ;  /* 0x00000002a9008824 */ /* 0x040fe200078e00ff */
[----:B------:R-:W-:Y:S01]  /*a470*/  @!P0 SHF.L.U64.HI R6, R169, 0x1, R82 ;  /* 0x00000001a9068819 */ /* 0x000fe20000010252 */
[----:B------:R-:W-:Y:S01]  /*a480*/  CS2R R50, SRZ ;  /* 0x0000000000327805 */ /* 0x000fe2000001ff00 */
[----:B------:R-:W-:Y:S02]  /*a490*/  @!P2 IMAD.SHL.U32 R18, R166, 0x2, RZ ;  /* 0x00000002a612a824 */ /* 0x000fe400078e00ff */
[-C--:B------:R-:W-:Y:S02]  /*a4a0*/  @!P0 IADD3 R12, P3, R4, R0.reuse, RZ ;  /* 0x00000000040c8210 */ /* 0x080fe40007f7e0ff */
[----:B------:R-:W-:-:S03]  /*a4b0*/  @!P0 IADD3 R16, P1, R2, R0, RZ ;  /* 0x0000000002108210 */ /* 0x000fc60007f3e0ff */
[--C-:B------:R-:W-:Y:S01]  /*a4c0*/  @!P0 IMAD.X R13, R5, 0x1, R6.reuse, P3 ;  /* 0x00000001050d8824 */ /* 0x100fe200018e0606 */
[----:B------:R-:W-:Y:S01]  /*a4d0*/  ISETP.GE.AND P3, PT, R168, c[0x0][0x27c], PT ;  /* 0x00009f00a8007a0c */ /* 0x000fe20003f66270 */
[----:B------:R-:W-:Y:S01]  /*a4e0*/  @!P0 IMAD.X R17, R3, 0x1, R6, P1 ;  /* 0x0000000103118824 */ /* 0x000fe200008e0606 */
[----:B------:R-:W-:Y:S02]  /*a4f0*/  ISETP.GE.AND P1, PT, R115, c[0x0][0x27c], PT ;  /* 0x00009f0073007a0c */ /* 0x000fe40003f26270 */
[----:B------:R1:W5:Y:S01]  /*a500*/  @!P0 LD.E.64 R52, [R12.64] ;  /* 0x000000080c348980 */ /* 0x000362000c101b00 */
[----:B------:R-:W-:Y:S02]  /*a510*/  @!P2 SHF.L.U64.HI R0, R166, 0x1, R81 ;  /* 0x00000001a600a819 */ /* 0x000fe40000010251 */
[----:B------:R-:W-:Y:S01]  /*a520*/  @!P2 IADD3 R14, P4, R4, R18, RZ ;  /* 0x00000012040ea210 */ /* 0x000fe20007f9e0ff */
[----:B------:R2:W5:Y:S01]  /*a530*/  @!P0 LD.E.64 R50, [R16.64] ;  /* 0x0000000810328980 */ /* 0x000562000c101b00 */
[----:B------:R-:W-:Y:S01]  /*a540*/  CS2R R56, SRZ ;  /* 0x0000000000387805 */ /* 0x000fe2000001ff00 */
[----:B------:R-:W-:-:S02]  /*a550*/  CS2R R54, SRZ ;  /* 0x0000000000367805 */ /* 0x000fc4000001ff00 */
[----:B------:R-:W-:-:S03]  /*a560*/  @!P2 IMAD.X R15, R5, 0x1, R0, P4 ;  /* 0x00000001050fa824 */ /* 0x000fc600020e0600 */
[----:B------:R-:W-:Y:S02]  /*a570*/  @!P1 IMAD.SHL.U32 R6, R115, 0x2, RZ ;  /* 0x0000000273069824 */ /* 0x000fe400078e00ff */
[----:B------:R3:W5:Y:S01]  /*a580*/  @!P2 LD.E.64 R54, [R14.64] ;  /* 0x000000080e36a980 */ /* 0x000762000c101b00 */
[----:B-1----:R-:W-:-:S05]  /*a590*/  @!P2 IADD3 R12, P0, R2, R18, RZ ;  /* 0x00000012020ca210 */ /* 0x002fca0007f1e0ff */
[----:B------:R-:W-:Y:S02]  /*a5a0*/  @!P2 IMAD.X R13, R3, 0x1, R0, P0 ;  /* 0x00000001030da824 */ /* 0x000fe400000e0600 */
[----:B------:R-:W-:-:S03]  /*a5b0*/  @!P3 IMAD.SHL.U32 R0, R168, 0x2, RZ ;  /* 0x00000002a800b824 */ /* 0x000fc600078e00ff */
[----:B------:R1:W5:Y:S02]  /*a5c0*/  @!P2 LD.E.64 R56, [R12.64] ;  /* 0x000000080c38a980 */ /* 0x000364000c101b00 */
[-C--:B------:R-:W-:Y:S02]  /*a5d0*/  @!P3 IADD3 R18, P0, R4, R0.reuse, RZ ;  /* 0x000000000412b210 */ /* 0x080fe40007f1e0ff */
[----:B--2---:R-:W-:Y:S02]  /*a5e0*/  @!P3 IADD3 R16, P2, R2, R0, RZ ;  /* 0x000000000210b210 */ /* 0x004fe40007f5e0ff */
[----:B-1----:R-:W-:Y:S02]  /*a5f0*/  @!P3 SHF.L.U64.HI R12, R168, 0x1, R80 ;  /* 0x00000001a80cb819 */ /* 0x002fe40000010250 */
[----:B------:R-:W-:-:S03]  /*a600*/  @!P1 SHF.L.U64.HI R13, R115, 0x1, R79 ;  /* 0x00000001730d9819 */ /* 0x000fc6000001024f */
[--C-:B------:R-:W-:Y:S01]  /*a610*/  @!P3 IMAD.X R19, R5, 0x1, R12.reuse, P0 ;  /* 0x000000010513b824 */ /* 0x100fe200000e060c */
[----:B---3--:R-:W-:Y:S01]  /*a620*/  @!P1 IADD3 R14, P0, R4, R6, RZ ;  /* 0x00000006040e9210 */ /* 0x008fe20007f1e0ff */
[----:B------:R-:W-:-:S04]  /*a630*/  @!P3 IMAD.X R17, R3, 0x1, R12, P2 ;  /* 0x000000010311b824 */ /* 0x000fc800010e060c */
[----:B------:R-:W-:Y:S01]  /*a640*/  @!P1 IMAD.X R15, R5, 0x1, R13, P0 ;  /* 0x00000001050f9824 */ /* 0x000fe200000e060d */
[----:B------:R-:W-:Y:S02]  /*a650*/  @!P1 IADD3 R12, P0, R2, R6, RZ ;  /* 0x00000006020c9210 */ /* 0x000fe40007f1e0ff */
[----:B------:R-:W-:-:S03]  /*a660*/  ISETP.GE.AND P2, PT, R164, c[0x0][0x27c], PT ;  /* 0x00009f00a4007a0c */ /* 0x000fc60003f46270 */
[----:B------:R-:W-:Y:S01]  /*a670*/  @!P1 IMAD.X R13, R3, 0x1, R13, P0 ;  /* 0x00000001030d9824 */ /* 0x000fe200000e060d */
[----:B------:R-:W-:Y:S01]  /*a680*/  ISETP.GE.AND P0, PT, R167, c[0x0][0x27c], PT ;  /* 0x00009f00a7007a0c */ /* 0x000fe20003f06270 */
[----:B------:R-:W-:Y:S01]  /*a690*/  CS2R R30, SRZ ;  /* 0x00000000001e7805 */ /* 0x000fe2000001ff00 */
        /* <DEDUP_REMOVED lines=15> */
[----:B------:R3:W5:Y:S01]  /*a790*/  @!P1 LD.E.64 R58, [R14.64] ;  /* 0x000000080e3a9980 */ /* 0x000762000c101b00 */
[----:B-1----:R-:W-:-:S03]  /*a7a0*/  CS2R R22, SRZ ;  /* 0x0000000000167805 */ /* 0x002fc6000001ff00 */
[----:B------:R3:W5:Y:S01]  /*a7b0*/  @!P1 LD.E.64 R60, [R12.64] ;  /* 0x000000080c3c9980 */ /* 0x000762000c101b00 */
[----:B--2---:R-:W-:-:S03]  /*a7c0*/  CS2R R20, SRZ ;  /* 0x0000000000147805 */ /* 0x004fc6000001ff00 */
[----:B------:R3:W5:Y:S04]  /*a7d0*/  @!P0 LD.E.64 R64, [R4.64] ;  /* 0x0000000804408980 */ /* 0x000768000c101b00 */
[----:B------:R3:W5:Y:S04]  /*a7e0*/  @!P3 LD.E.64 R22, [R16.64] ;  /* 0x000000081016b980 */ /* 0x000768000c101b00 */
[----:B------:R3:W5:Y:S04]  /*a7f0*/  @!P3 LD.E.64 R20, [R18.64] ;  /* 0x000000081214b980 */ /* 0x000768000c101b00 */
[----:B------:R3:W5:Y:S02]  /*a800*/  @!P0 LD.E.64 R62, [R2.64] ;  /* 0x00000008023e8980 */ /* 0x000764000c101b00 */
.L_x_1607:
[----:B---34-:R-:W-:Y:S05]  /*a810*/  BSYNC B0 ;  /* 0x0000000000007941 */ /* 0x018fea0003800000 */
.L_x_1606:
[----:B-----5:R-:W-:Y:S01]  /*a820*/  IMAD.MOV.U32 R0, RZ, RZ, R64 ;  /* 0x000000ffff007224 */ /* 0x020fe200078e0040 */
[----:B------:R-:W-:-:S04]  /*a830*/  DEPBAR.LE SB0, 0x1 ;  /* 0x000080400000791a */ /* 0x000fc80000000000 */
[----:B------:R-:W-:Y:S01]  /*a840*/  IMAD.MOV.U32 R4, RZ, RZ, R65 ;  /* 0x000000ffff047224 */ /* 0x000fe200078e0041 */
        /* <DEDUP_REMOVED lines=48> */
[----:B------:R-:W1:Y:S01]  /*ab50*/  LDS.128 R12, [R248+0x4800] ;  /* 0x00480000f80c7984 */ /* 0x000e620000000c00 */
[----:B------:R-:W-:Y:S02]  /*ab60*/  SHF.R.U32.HI R0, RZ, 0x10, R9 ;  /* 0x00000010ff007819 */ /* 0x000fe40000011609 */
[--C-:B------:R-:W-:Y:S02]  /*ab70*/  SHF.R.U64 R17, R10, 0x10, R11.reuse ;  /* 0x000000100a117819 */ /* 0x100fe4000000120b */
[----:B------:R-:W-:Y:S02]  /*ab80*/  SHF.R.U32.HI R3, RZ, 0x10, R11 ;  /* 0x00000010ff037819 */ /* 0x000fe4000001160b */
[----:B------:R-:W-:Y:S01]  /*ab90*/  SHF.R.U64 R16, R8, 0x10, R9 ;  /* 0x0000001008107819 */ /* 0x000fe20000001209 */
[----:B------:R-:W-:Y:S02]  /*aba0*/  HADD2.F32 R17, -RZ, R17.H0_H0 ;  /* 0x20000011ff117230 */ /* 0x000fe40000004100 */
[----:B------:R-:W-:-:S02]  /*abb0*/  HADD2.F32 R18, -RZ, R3.H0_H0 ;  /* 0x20000003ff127230 */ /* 0x000fc40000004100 */
[----:B------:R-:W-:Y:S02]  /*abc0*/  HADD2.F32 R3, -RZ, R66.H0_H0 ;  /* 0x20000042ff037230 */ /* 0x000fe40000004100 */
        /* <DEDUP_REMOVED lines=34> */
.L_x_1611:
[----:B------:R-:W-:Y:S05]  /*adf0*/  BSYNC B0 ;  /* 0x0000000000007941 */ /* 0x000fea0003800000 */
.L_x_1610:
[----:B------:R-:W-:Y:S01]  /*ae00*/  ISETP.GE.AND P0, PT, R169, c[0x0][0x27c], PT ;  /* 0x00009f00a9007a0c */ /* 0x000fe20003f06270 */
[----:B------:R-:W-:-:S12]  /*ae10*/  BSSY B0, `(.L_x_1612) ;  /* 0x000002c000007945 */ /* 0x000fd80003800000 */
[----:B------:R-:W-:Y:S05]  /*ae20*/  @P0 BRA `(.L_x_1613) ;  /* 0x000002a000000947 */ /* 0x000fea0003800000 */
[----:B-1----:R-:W1:Y:S01]  /*ae30*/  LDS.128 R8, [R249+0x4800] ;  /* 0x00480000f9087984 */ /* 0x002e620000000c00 */
[----:B------:R-:W-:Y:S02]  /*ae40*/  SHF.R.U32.HI R0, RZ, 0x10, R25 ;  /* 0x00000010ff007819 */ /* 0x000fe40000011619 */
[----:B------:R-:W-:Y:S02]  /*ae50*/  SHF.R.U32.HI R2, RZ, 0x10, R27 ;  /* 0x00000010ff027819 */ /* 0x000fe4000001161b */
[----:B------:R-:W-:Y:S02]  /*ae60*/  SHF.R.U64 R16, R24, 0x10, R25 ;  /* 0x0000001018107819 */ /* 0x000fe40000001219 */
[----:B------:R-:W-:Y:S01]  /*ae70*/  SHF.R.U64 R17, R26, 0x10, R27 ;  /* 0x000000101a117819 */ /* 0x000fe2000000121b */
[----:B------:R-:W-:Y:S02]  /*ae80*/  HADD2.F32 R18, -RZ, R2.H0_H0 ;  /* 0x20000002ff127230 */ /* 0x000fe40000004100 */
[----:B------:R-:W-:-:S02]  /*ae90*/  HADD2.F32 R2, -RZ, R68.H0_H0 ;  /* 0x20000044ff027230 */ /* 0x000fc40000004100 */
[--C-:B-1----:R-:W-:Y:S02]  /*aea0*/  HADD2.F32 R13, -RZ, R10.reuse.H0_H0 ;  /* 0x2000000aff0d7230 */ /* 0x102fe40000004100 */
[----:B------:R-:W-:Y:S02]  /*aeb0*/  HADD2.F32 R5, -RZ, R10.H1_H1 ;  /* 0x3000000aff057230 */ /* 0x000fe40000004100 */
[--C-:B------:R-:W-:Y:S02]  /*aec0*/  HADD2.F32 R4, -RZ, R11.reuse.H1_H1 ;  /* 0x3000000bff047230 */ /* 0x100fe40000004100 */
[----:B------:R-:W-:Y:S02]  /*aed0*/  HADD2.F32 R10, -RZ, R0.H0_H0 ;  /* 0x20000000ff0a7230 */ /* 0x000fe40000004100 */
[----:B------:R-:W-:Y:S02]  /*aee0*/  HADD2.F32 R12, -RZ, R11.H0_H0 ;  /* 0x2000000bff0c7230 */ /* 0x000fe40000004100 */
[----:B------:R-:W-:-:S02]  /*aef0*/  HADD2.F32 R6, -RZ, R9.H0_H0 ;  /* 0x20000009ff067230 */ /* 0x000fc40000004100 */
[----:B------:R-:W-:Y:S01]  /*af00*/  HADD2.F32 R3, -RZ, R9.H1_H1 ;  /* 0x30000009ff037230 */ /* 0x000fe20000004100 */
[-C--:B------:R-:W-:Y:S01]  /*af10*/  FMUL.FTZ R9, R4, R10.reuse ;  /* 0x0000000a04097220 */ /* 0x080fe20000410000 */
[--C-:B------:R-:W-:Y:S01]  /*af20*/  HADD2.F32 R11, -RZ, R8.reuse.H0_H0 ;  /* 0x20000008ff0b7230 */ /* 0x100fe20000004100 */
[C---:B------:R-:W-:Y:S01]  /*af30*/  FMUL.FTZ R10, R12.reuse, R10 ;  /* 0x0000000a0c0a7220 */ /* 0x040fe20000410000 */
[--C-:B------:R-:W-:Y:S01]  /*af40*/  HADD2.F32 R0, -RZ, R67.reuse.H0_H0 ;  /* 0x20000043ff007230 */ /* 0x100fe20000004100 */
[-C--:B------:R-:W-:Y:S01]  /*af50*/  FFMA.FTZ R15, R12, R18.reuse, -R9 ;  /* 0x000000120c0f7223 */ /* 0x080fe20000010809 */
[----:B------:R-:W-:Y:S01]  /*af60*/  HADD2.F32 R8, -RZ, R8.H1_H1 ;  /* 0x30000008ff087230 */ /* 0x000fe20000004100 */
[----:B------:R-:W-:Y:S02]  /*af70*/  FFMA.FTZ R10, R4, R18, R10 ;  /* 0x00000012040a7223 */ /* 0x000fe4000001000a */
        /* <DEDUP_REMOVED lines=21> */
.L_x_1613:
[----:B------:R-:W-:Y:S05]  /*b0d0*/  BSYNC B0 ;  /* 0x0000000000007941 */ /* 0x000fea0003800000 */
.L_x_1612:
        /* <DEDUP_REMOVED lines=45> */
.L_x_1615:
[----:B------:R-:W-:Y:S05]  /*b3b0*/  BSYNC B0 ;  /* 0x0000000000007941 */ /* 0x000fea0003800000 */
.L_x_1614:
        /* <DEDUP_REMOVED lines=45> */
.L_x_1617:
[----:B------:R-:W-:Y:S05]  /*b690*/  BSYNC B0 ;  /* 0x0000000000007941 */ /* 0x000fea0003800000 */
.L_x_1616:
        /* <DEDUP_REMOVED lines=45> */
.L_x_1619:
[----:B------:R-:W-:Y:S05]  /*b970*/  BSYNC B0 ;  /* 0x0000000000007941 */ /* 0x000fea0003800000 */
.L_x_1618:
[----:B------:R-:W-:-:S13]  /*b980*/  ISETP.GE.AND P0, PT, R167, c[0x0][0x27c], PT ;  /* 0x00009f00a7007a0c */ /* 0x000fda0003f06270 */
[----:B------:R-:W-:Y:S05]  /*b990*/  @P0 BRA `(.L_x_1609) ;  /* 0x000002a000000947 */ /* 0x000fea0003800000 */
[----:B-1----:R-:W1:Y:S01]  /*b9a0*/  LDS.128 R8, [R249+0x8800] ;  /* 0x00880000f9087984 */ /* 0x002e620000000c00 */
[----:B------:R-:W-:Y:S02]  /*b9b0*/  SHF.R.U32.HI R0, RZ, 0x10, R49 ;  /* 0x00000010ff007819 */ /* 0x000fe40000011631 */
[----:B------:R-:W-:Y:S02]  /*b9c0*/  SHF.R.U32.HI R2, RZ, 0x10, R47 ;  /* 0x00000010ff027819 */ /* 0x000fe4000001162f */
[----:B------:R-:W-:Y:S02]  /*b9d0*/  SHF.R.U64 R15, R48, 0x10, R49 ;  /* 0x00000010300f7819 */ /* 0x000fe40000001231 */
[----:B------:R-:W-:Y:S01]  /*b9e0*/  SHF.R.U64 R16, R46, 0x10, R47 ;  /* 0x000000102e107819 */ /* 0x000fe2000000122f */
[----:B------:R-:W-:Y:S02]  /*b9f0*/  HADD2.F32 R18, -RZ, R2.H0_H0 ;  /* 0x20000002ff127230 */ /* 0x000fe40000004100 */
[----:B------:R-:W-:-:S02]  /*ba00*/  HADD2.F32 R2, -RZ, R77.H1_H1 ;  /* 0x3000004dff027230 */ /* 0x000fc40000004100 */
        /* <DEDUP_REMOVED lines=8> */
[----:B------:R-:W-:Y:S01]  /*ba90*/  HADD2.F32 R11, -RZ, R8.H0_H0 ;  /* 0x20000008ff0b7230 */ /* 0x000fe20000004100 */
[C---:B------:R-:W-:Y:S01]  /*baa0*/  FMUL.FTZ R10, R12.reuse, R10 ;  /* 0x0000000a0c0a7220 */ /* 0x040fe20000410000 */
[----:B------:R-:W-:Y:S01]  /*bab0*/  HADD2.F32 R0, -RZ, R76.H0_H0 ;  /* 0x2000004cff007230 */ /* 0x000fe20000004100 */
        /* <DEDUP_REMOVED lines=24> */
.L_x_1609:
[----:B------:R-:W-:Y:S05]  /*bc40*/  BSYNC B1 ;  /* 0x0000000000017941 */ /* 0x000fea0003800000 */
.L_x_1608:
[----:B------:R-:W-:-:S04]  /*bc50*/  IADD3 R0, R114, 0x40, RZ ;  /* 0x0000004072007810 */ /* 0x000fc80007ffe0ff */
[----:B------:R-:W-:-:S13]  /*bc60*/  ISETP.GE.AND P0, PT, R0, R19, PT ;  /* 0x000000130000720c */ /* 0x000fda0003f06270 */
[----:B------:R-:W-:Y:S05]  /*bc70*/  @P0 BRA `(.L_x_1620) ;  /* 0x0000452000000947 */ /* 0x000fea0003800000 */
        /* <DEDUP_REMOVED lines=45> */
.L_x_1622:
[----:B------:R-:W-:Y:S05]  /*bf50*/  BSYNC B0 ;  /* 0x0000000000007941 */ /* 0x000fea0003800000 */
.L_x_1621:
        /* <DEDUP_REMOVED lines=20> */
[----:B------:R-:W-:Y:S01]  /*c0a0*/  HADD2.F32 R0, -RZ, R77.H0_H0 ;  /* 0x2000004dff007230 */ /* 0x000fe20000004100 */
[-C--:B------:R-:W-:Y:S01]  /*c0b0*/  FFMA.FTZ R17, R12, R18.reuse, -R9 ;  /* 0x000000120c117223 */ /* 0x080fe20000010809 */
[----:B------:R-:W-:Y:S01]  /*c0c0*/  HADD2.F32 R8, -RZ, R8.H1_H1 ;  /* 0x30000008ff087230 */ /* 0x000fe20000004100 */
[----:B------:R-:W-:Y:S02]  /*c0d0*/  FFMA.FTZ R10, R4, R18, R10 ;  /* 0x00000012040a7223 */ /* 0x000fe4000001000a */
        /* <DEDUP_REMOVED lines=21> */
.L_x_1624:
[----:B------:R-:W-:Y:S05]  /*c230*/  BSYNC B0 ;  /* 0x0000000000007941 */ /* 0x000fea0003800000 */
.L_x_1623:
        /* <DEDUP_REMOVED lines=45> */
.L_x_1626:
[----:B------:R-:W-:Y:S05]  /*c510*/  BSYNC B0 ;  /* 0x0000000000007941 */ /* 0x000fea0003800000 */
.L_x_1625:
        /* <DEDUP_REMOVED lines=45> */
.L_x_1628:
[----:B------:R-:W-:Y:S05]  /*c7f0*/  BSYNC B0 ;  /* 0x0000000000007941 */ /* 0x000fea0003800000 */
.L_x_1627:
        /* <DEDUP_REMOVED lines=45> */
.L_x_1630:
[----:B------:R-:W-:Y:S05]  /*cad0*/  BSYNC B0 ;  /* 0x0000000000007941 */ /* 0x000fea0003800000 */
.L_x_1629:
        /* <DEDUP_REMOVED lines=45> */
.L_x_1603:
        /* <DEDUP_REMOVED lines=46> */
[----:B------:R-:W-:Y:S01]  /*d090*/  ISETP.GE.AND P1, PT, R112, c[0x0][0x27c], PT ;  /* 0x00009f0070007a0c */ /* 0x000fe20003f26270 */
[----:B------:R-:W-:Y:S01]  /*d0a0*/  CS2R R14, SRZ ;  /* 0x00000000000e7805 */ /* 0x000fe2000001ff00 */
[----:B------:R-:W-:Y:S01]  /*d0b0*/  CS2R R12, SRZ ;  /* 0x00000000000c7805 */ /* 0x000fe2000001ff00 */
[----:B------:R-:W-:Y:S01]  /*d0c0*/  CS2R R46, SRZ ;  /* 0x00000000002e7805 */ /* 0x000fe2000001ff00 */
[----:B------:R-:W-:-:S05]  /*d0d0*/  CS2R R44, SRZ ;  /* 0x00000000002c7805 */ /* 0x000fca000001ff00 */
[C---:B------:R-:W-:Y:S01]  /*d0e0*/  @!P0 IMAD.SHL.U32 R0, R108.reuse, 0x2, RZ ;  /* 0x000000026c008824 */ /* 0x040fe200078e00ff */
[----:B------:R-:W-:Y:S01]  /*d0f0*/  @!P0 SHF.L.U64.HI R8, R108, 0x1, R109 ;  /* 0x000000016c088819 */ /* 0x000fe2000001026d */
[----:B-----5:R-:W-:-:S03]  /*d100*/  @!P2 IMAD.SHL.U32 R6, R36, 0x8, RZ ;  /* 0x000000082406a824 */ /* 0x020fc600078e00ff */
[----:B---3--:R-:W-:Y:S01]  /*d110*/  @!P0 IADD3 R26, P3, R4, R0, RZ ;  /* 0x00000000041a8210 */ /* 0x008fe20007f7e0ff */
[----:B----4-:R-:W-:-:S03]  /*d120*/  @!P2 IMAD.WIDE R16, R6, 0x2, R4 ;  /* 0x000000020610a825 */ /* 0x010fc600078e0204 */
[----:B------:R-:W-:Y:S01]  /*d130*/  @!P0 IADD3.X R27, R5, R8, RZ, P3, !PT ;  /* 0x00000008051b8210 */ /* 0x000fe20001ffe4ff */
[----:B-1----:R-:W-:Y:S01]  /*d140*/  @!P2 IMAD.WIDE R10, R6, 0x2, R2 ;  /* 0x00000002060aa825 */ /* 0x002fe200078e0202 */
[----:B------:R-:W-:Y:S01]  /*d150*/  @!P0 IADD3 R24, P3, R2, R0, RZ ;  /* 0x0000000002188210 */ /* 0x000fe20007f7e0ff */
[----:B------:R1:W5:Y:S01]  /*d160*/  @!P2 LD.E.128 R20, [R16.64] ;  /* 0x000000081014a980 */ /* 0x000362000c101d00 */
[----:B------:R-:W-:Y:S01]  /*d170*/  @!P1 SHF.L.U32 R0, R35, 0x3, RZ ;  /* 0x0000000323009819 */ /* 0x000fe200000006ff */
[----:B------:R-:W-:Y:S01]  /*d180*/  CS2R R42, SRZ ;  /* 0x00000000002a7805 */ /* 0x000fe2000001ff00 */
[----:B------:R-:W-:Y:S01]  /*d190*/  CS2R R40, SRZ ;  /* 0x0000000000287805 */ /* 0x000fe2000001ff00 */
[----:B------:R-:W-:Y:S01]  /*d1a0*/  @!P0 IMAD.X R25, R3, 0x1, R8, P3 ;  /* 0x0000000103198824 */ /* 0x000fe200018e0608 */
[----:B------:R2:W5:Y:S01]  /*d1b0*/  @!P2 LD.E.128 R12, [R10.64] ;  /* 0x000000080a0ca980 */ /* 0x000562000c101d00 */
[----:B------:R-:W-:Y:S01]  /*d1c0*/  CS2R R18, SRZ ;  /* 0x0000000000127805 */ /* 0x000fe2000001ff00 */
[----:B------:R-:W-:Y:S01]  /*d1d0*/  CS2R R8, SRZ ;  /* 0x0000000000087805 */ /* 0x000fe2000001ff00 */
[----:B------:R-:W-:-:S04]  /*d1e0*/  @!P1 IMAD.WIDE R4, R0, 0x2, R4 ;  /* 0x0000000200049825 */ /* 0x000fc800078e0204 */
[----:B------:R-:W-:Y:S01]  /*d1f0*/  @!P1 IMAD.WIDE R28, R0, 0x2, R2 ;  /* 0x00000002001c9825 */ /* 0x000fe200078e0202 */
[----:B------:R3:W5:Y:S04]  /*d200*/  @!P1 LD.E.128 R44, [R4.64] ;  /* 0x00000008042c9980 */ /* 0x000768000c101d00 */
[----:B------:R3:W5:Y:S01]  /*d210*/  @!P1 LD.E.128 R40, [R28.64] ;  /* 0x000000081c289980 */ /* 0x000762000c101d00 */
[----:B-1----:R-:W-:Y:S01]  /*d220*/  CS2R R16, SRZ ;  /* 0x0000000000107805 */ /* 0x002fe2000001ff00 */
[----:B--2---:R-:W-:-:S05]  /*d230*/  CS2R R10, SRZ ;  /* 0x00000000000a7805 */ /* 0x004fca000001ff00 */
[----:B------:R3:W5:Y:S04]  /*d240*/  @!P0 LD.E.128 R16, [R26.64] ;  /* 0x000000081a108980 */ /* 0x000768000c101d00 */
[----:B------:R3:W5:Y:S02]  /*d250*/  @!P0 LD.E.128 R8, [R24.64] ;  /* 0x0000000818088980 */ /* 0x000764000c101d00 */
.L_x_1632:
[----:B--2---:R-:W-:Y:S05]  /*d260*/  BSYNC B0 ;  /* 0x0000000000007941 */ /* 0x004fea0003800000 */
.L_x_1631:
        /* <DEDUP_REMOVED lines=71> */
[----:B------:R-:W-:-:S03]  /*d6e0*/  @!P0 SHF.L.U64.HI R25, R108, 0x1, R109 ;  /* 0x000000016c198819 */ /* 0x000fc6000001026d */
[----:B------:R-:W-:Y:S01]  /*d6f0*/  @!P2 IMAD.SHL.U32 R6, R36, 0x8, RZ ;  /* 0x000000082406a824 */ /* 0x000fe200078e00ff */
[-C--:B---3--:R-:W-:Y:S01]  /*d700*/  @!P0 IADD3 R26, P3, R4, R0.reuse, RZ ;  /* 0x00000000041a8210 */ /* 0x088fe20007f7e0ff */
[----:B------:R-:W-:Y:S01]  /*d710*/  CS2R R78, SRZ ;  /* 0x00000000004e7805 */ /* 0x000fe2000001ff00 */
[----:B------:R-:W-:Y:S01]  /*d720*/  CS2R R76, SRZ ;  /* 0x00000000004c7805 */ /* 0x000fe2000001ff00 */
[----:B-1----:R-:W-:Y:S01]  /*d730*/  @!P2 IMAD.WIDE R32, R6, 0x2, R4 ;  /* 0x000000020620a825 */ /* 0x002fe200078e0204 */
[----:B------:R-:W-:Y:S02]  /*d740*/  @!P0 IADD3.X R27, R5, R25, RZ, P3, !PT ;  /* 0x00000019051b8210 */ /* 0x000fe40001ffe4ff */
[----:B------:R-:W-:Y:S01]  /*d750*/  @!P0 IADD3 R24, P3, R2, R0, RZ ;  /* 0x0000000002188210 */ /* 0x000fe20007f7e0ff */
[----:B------:R-:W-:Y:S01]  /*d760*/  CS2R R50, SRZ ;  /* 0x0000000000327805 */ /* 0x000fe2000001ff00 */
[----:B------:R-:W-:Y:S01]  /*d770*/  @!P1 SHF.L.U32 R0, R35, 0x3, RZ ;  /* 0x0000000323009819 */ /* 0x000fe200000006ff */
[----:B------:R-:W-:Y:S01]  /*d780*/  CS2R R48, SRZ ;  /* 0x0000000000307805 */ /* 0x000fe2000001ff00 */
[----:B------:R-:W-:Y:S01]  /*d790*/  CS2R R54, SRZ ;  /* 0x0000000000367805 */ /* 0x000fe2000001ff00 */
[----:B------:R-:W-:Y:S01]  /*d7a0*/  CS2R R52, SRZ ;  /* 0x0000000000347805 */ /* 0x000fe2000001ff00 */
[----:B----4-:R-:W-:Y:S01]  /*d7b0*/  @!P2 IMAD.WIDE R30, R6, 0x2, R2 ;  /* 0x00000002061ea825 */ /* 0x010fe200078e0202 */
[----:B------:R1:W5:Y:S03]  /*d7c0*/  @!P2 LD.E.128 R64, [R32.64] ;  /* 0x000000082040a980 */ /* 0x000366000c101d00 */
[C---:B------:R-:W-:Y:S01]  /*d7d0*/  @!P1 IMAD.WIDE R28, R0.reuse, 0x2, R4 ;  /* 0x00000002001c9825 */ /* 0x040fe200078e0204 */
[----:B------:R1:W5:Y:S03]  /*d7e0*/  @!P2 LD.E.128 R68, [R30.64] ;  /* 0x000000081e44a980 */ /* 0x000366000c101d00 */
[----:B------:R-:W-:Y:S01]  /*d7f0*/  @!P1 IMAD.WIDE R4, R0, 0x2, R2 ;  /* 0x0000000200049825 */ /* 0x000fe200078e0202 */
[----:B------:R1:W5:Y:S03]  /*d800*/  @!P1 LD.E.128 R80, [R28.64] ;  /* 0x000000081c509980 */ /* 0x000366000c101d00 */
[----:B------:R-:W-:Y:S01]  /*d810*/  @!P0 IMAD.X R25, R3, 0x1, R25, P3 ;  /* 0x0000000103198824 */ /* 0x000fe200018e0619 */
[----:B------:R1:W5:Y:S04]  /*d820*/  @!P1 LD.E.128 R76, [R4.64] ;  /* 0x00000008044c9980 */ /* 0x000368000c101d00 */
[----:B------:R1:W5:Y:S04]  /*d830*/  @!P0 LD.E.128 R48, [R26.64] ;  /* 0x000000081a308980 */ /* 0x000368000c101d00 */
[----:B------:R1:W5:Y:S02]  /*d840*/  @!P0 LD.E.128 R52, [R24.64] ;  /* 0x0000000818348980 */ /* 0x000364000c101d00 */
.L_x_1634:
[----:B--2---:R-:W-:Y:S05]  /*d850*/  BSYNC B0 ;  /* 0x0000000000007941 */ /* 0x004fea0003800000 */
.L_x_1633:
        /* <DEDUP_REMOVED lines=152> */
.L_x_1638:
[----:B------:R-:W-:Y:S05]  /*e1e0*/  BSYNC B0 ;  /* 0x0000000000007941 */ /* 0x000fea0003800000 */
.L_x_1637:
        /* <DEDUP_REMOVED lines=8> */
[----:B------:R-:W-:-:S02]  /*e270*/  SHF.R.U64 R56, R20, 0x10, R21 ;  /* 0x0000001014387819 */ /* 0x000fc40000001215 */
[----:B------:R-:W-:Y:S02]  /*e280*/  SHF.R.U32.HI R26, RZ, 0x10, R21 ;  /* 0x00000010ff1a7819 */ /* 0x000fe40000011615 */
[----:B------:R-:W-:Y:S02]  /*e290*/  SHF.R.U64 R39, R22, 0x10, R23 ;  /* 0x0000001016277819 */ /* 0x000fe40000001217 */
[--C-:B--2---:R-:W-:Y:S01]  /*e2a0*/  SHF.R.U64 R35, R14, 0x10, R15.reuse ;  /* 0x000000100e237819 */ /* 0x104fe2000000120f */
[----:B------:R-:W-:Y:S01]  /*e2b0*/  HADD2.F32 R58, -RZ, R26.H0_H0 ;  /* 0x2000001aff3a7230 */ /* 0x000fe20000004100 */
[----:B------:R-:W-:Y:S02]  /*e2c0*/  SHF.R.U32.HI R27, RZ, 0x10, R15 ;  /* 0x00000010ff1b7819 */ /* 0x000fe4000001160f */
[----:B------:R-:W-:-:S05]  /*e2d0*/  SHF.R.U32.HI R28, RZ, 0x10, R23 ;  /* 0x00000010ff1c7819 */ /* 0x000fca0000011617 */
        /* <DEDUP_REMOVED lines=34> */
[----:B------:R-:W-:Y:S01]  /*e500*/  FMUL.FTZ R31, R2, R16 ;  /* 0x00000010021f7220 */ /* 0x000fe20000410000 */
[----:B------:R-:W-:Y:S01]  /*e510*/  HADD2.F32 R10, -RZ, R19.H0_H0 ;  /* 0x20000013ff0a7230 */ /* 0x000fe20000004100 */
[----:B------:R-:W-:Y:S01]  /*e520*/  FMUL.FTZ R3, R22, R4 ;  /* 0x0000000416037220 */ /* 0x000fe20000410000 */
[----:B------:R-:W-:Y:S01]  /*e530*/  HADD2.F32 R17, -RZ, R27.H0_H0 ;  /* 0x2000001bff117230 */ /* 0x000fe20000004100 */
[----:B------:R-:W-:Y:S01]  /*e540*/  FFMA.FTZ R36, R2, R58, R0 ;  /* 0x0000003a02247223 */ /* 0x000fe20000010000 */
[--C-:B------:R-:W-:Y:S01]  /*e550*/  HADD2.F32 R0, -RZ, R86.reuse.H1_H1 ;  /* 0x30000056ff007230 */ /* 0x100fe20000004100 */
[C---:B------:R-:W-:Y:S01]  /*e560*/  FFMA.FTZ R33, R5.reuse, R6, R3 ;  /* 0x0000000605217223 */ /* 0x040fe20000010003 */
[----:B------:R-:W-:Y:S01]  /*e570*/  HADD2.F32 R2, -RZ, R86.H0_H0 ;  /* 0x20000056ff027230 */ /* 0x000fe20000004100 */
[----:B------:R-:W-:Y:S01]  /*e580*/  FMUL.FTZ R30, R5, R4 ;  /* 0x00000004051e7220 */ /* 0x000fe20000410000 */
[----:B------:R-:W-:Y:S01]  /*e590*/  HADD2.F32 R3, -RZ, R87.H1_H1 ;  /* 0x30000057ff037230 */ /* 0x000fe20000004100 */
[----:B------:R-:W-:Y:S01]  /*e5a0*/  FMUL.FTZ R5, R15, R0 ;  /* 0x000000000f057220 */ /* 0x000fe20000410000 */
[----:B------:R-:W-:Y:S01]  /*e5b0*/  HADD2.F32 R12, -RZ, R18.H0_H0 ;  /* 0x20000012ff0c7230 */ /* 0x000fe20000004100 */
[----:B------:R-:W-:Y:S01]  /*e5c0*/  FMUL.FTZ R16, R20, R2 ;  /* 0x0000000214107220 */ /* 0x000fe20000410000 */
[----:B------:R-:W-:Y:S01]  /*e5d0*/  HADD2.F32 R4, -RZ, R88.H0_H0 ;  /* 0x20000058ff047230 */ /* 0x000fe20000004100 */
[C---:B------:R-:W-:Y:S01]  /*e5e0*/  FFMA.FTZ R26, R10.reuse, R3, R5 ;  /* 0x000000030a1a7223 */ /* 0x040fe20000010005 */
[----:B------:R-:W-:Y:S01]  /*e5f0*/  HADD2.F32 R11, -RZ, R18.H1_H1 ;  /* 0x30000012ff0b7230 */ /* 0x000fe20000004100 */
[----:B------:R-:W-:Y:S01]  /*e600*/  FMUL.FTZ R18, R10, R0 ;  /* 0x000000000a127220 */ /* 0x000fe20000410000 */
[----:B------:R-:W-:Y:S01]  /*e610*/  HADD2.F32 R9, -RZ, R19.H1_H1 ;  /* 0x30000013ff097230 */ /* 0x000fe20000004100 */
[-C--:B------:R-:W-:Y:S01]  /*e620*/  FMUL.FTZ R0, R14, R17.reuse ;  /* 0x000000110e007220 */ /* 0x080fe20000410000 */
[----:B------:R-:W-:Y:S01]  /*e630*/  HADD2.F32 R5, -RZ, R38.H0_H0 ;  /* 0x20000026ff057230 */ /* 0x000fe20000004100 */
[C---:B------:R-:W-:Y:S01]  /*e640*/  FFMA.FTZ R34, R12.reuse, R4, R16 ;  /* 0x000000040c227223 */ /* 0x040fe20000010010 */
[----:B------:R-:W-:Y:S01]  /*e650*/  HADD2.F32 R10, -RZ, R35.H0_H0 ;  /* 0x20000023ff0a7230 */ /* 0x000fe20000004100 */
[C---:B------:R-:W-:Y:S01]  /*e660*/  FMUL.FTZ R16, R9.reuse, R17 ;  /* 0x0000001109107220 */ /* 0x040fe20000410000 */
[----:B------:R-:W-:Y:S01]  /*e670*/  HADD2.F32 R38, -RZ, R56.H0_H0 ;  /* 0x20000038ff267230 */ /* 0x000fe20000004100 */
[----:B------:R-:W-:Y:S01]  /*e680*/  FMUL.FTZ R27, R12, R2 ;  /* 0x000000020c1b7220 */ /* 0x000fe20000410000 */
[----:B------:R-:W-:Y:S01]  /*e690*/  HADD2.F32 R35, -RZ, R39.H0_H0 ;  /* 0x20000027ff237230 */ /* 0x000fe20000004100 */
[----:B------:R-:W-:-:S02]  /*e6a0*/  FFMA.FTZ R17, R9, R57, R0 ;  /* 0x0000003909117223 */ /* 0x000fc40000010000 */
[-C--:B------:R-:W-:Y:S02]  /*e6b0*/  FMUL.FTZ R2, R25, R5.reuse ;  /* 0x0000000519027220 */ /* 0x080fe40000410000 */
[-C--:B------:R-:W-:Y:S02]  /*e6c0*/  FMUL.FTZ R0, R23, R10.reuse ;  /* 0x0000000a17007220 */ /* 0x080fe40000410000 */
[----:B------:R-:W-:Y:S02]  /*e6d0*/  FMUL.FTZ R12, R13, R5 ;  /* 0x000000050d0c7220 */ /* 0x000fe40000410000 */
[----:B------:R-:W-:Y:S02]  /*e6e0*/  FMUL.FTZ R9, R11, R10 ;  /* 0x0000000a0b097220 */ /* 0x000fe40000410000 */
[----:B------:R-:W-:Y:S02]  /*e6f0*/  FFMA.FTZ R19, R13, R38, R2 ;  /* 0x000000260d137223 */ /* 0x000fe40000010002 */
[----:B------:R-:W-:Y:S01]  /*e700*/  FFMA.FTZ R28, R11, R35, R0 ;  /* 0x000000230b1c7223 */ /* 0x000fe20000010000 */
[----:B------:R-:W-:Y:S01]  /*e710*/  F2FP.PACK_AB R11, R17, R26 ;  /* 0x0000001a110b723e */ /* 0x000fe200000000ff */
[----:B------:R-:W-:-:S02]  /*e720*/  FFMA.FTZ R5, R20, R4, -R27 ;  /* 0x0000000414057223 */ /* 0x000fc4000001081b */
        /* <DEDUP_REMOVED lines=8> */
[----:B------:R-:W-:-:S02]  /*e7b0*/  FFMA.FTZ R2, R25, R38, -R12 ;  /* 0x0000002619027223 */ /* 0x000fc4000001080c */
[----:B------:R-:W-:Y:S01]  /*e7c0*/  FFMA.FTZ R4, R23, R35, -R9 ;  /* 0x0000002317047223 */ /* 0x000fe20000010809 */
[----:B------:R-:W-:Y:S02]  /*e7d0*/  F2FP.PACK_AB R15, R0, R3 ;  /* 0x00000003000f723e */ /* 0x000fe400000000ff */
[----:B------:R-:W-:Y:S02]  /*e7e0*/  F2FP.PACK_AB R12, R2, R6 ;  /* 0x00000006020c723e */ /* 0x000fe400000000ff */
[----:B------:R-:W-:Y:S02]  /*e7f0*/  F2FP.PACK_AB R14, R4, R5 ;  /* 0x00000005040e723e */ /* 0x000fe400000000ff */
[----:B------:R-:W-:-:S03]  /*e800*/  F2FP.PACK_AB R9, R36, R37 ;  /* 0x000000252409723e */ /* 0x000fc600000000ff */
[----:B------:R2:W-:Y:S04]  /*e810*/  STS.128 [R59], R12 ;  /* 0x0000000c3b007388 */ /* 0x0005e80000000c00 */
[----:B------:R2:W-:Y:S02]  /*e820*/  STS.128 [R29+0x6080], R8 ;  /* 0x006080081d007388 */ /* 0x0005e40000000c00 */
.L_x_1640:
[----:B------:R-:W-:Y:S05]  /*e830*/  BSYNC B0 ;  /* 0x0000000000007941 */ /* 0x000fea0003800000 */
.L_x_1639:
        /* <DEDUP_REMOVED lines=11> */
[----:B------:R-:W-:Y:S02]  /*e8f0*/  SHF.R.U32.HI R28, RZ, 0x10, R47 ;  /* 0x00000010ff1c7819 */ /* 0x000fe4000001162f */
[----:B------:R-:W-:Y:S01]  /*e900*/  SHF.R.U64 R34, R42, 0x10, R43 ;  /* 0x000000102a227819 */ /* 0x000fe2000000122b */
[----:B------:R-:W-:Y:S01]  /*e910*/  HADD2.F32 R24, -RZ, R25.H0_H0 ;  /* 0x20000019ff187230 */ /* 0x000fe20000004100 */
[----:B------:R-:W-:Y:S01]  /*e920*/  SHF.R.U64 R39, R44, 0x10, R45 ;  /* 0x000000102c277819 */ /* 0x000fe2000000122d */
[----:B------:R-:W-:Y:S01]  /*e930*/  HADD2.F32 R40, -RZ, R28.H0_H0 ;  /* 0x2000001cff287230 */ /* 0x000fe20000004100 */
[----:B------:R-:W-:-:S03]  /*e940*/  SHF.R.U64 R38, R46, 0x10, R47 ;  /* 0x000000102e267819 */ /* 0x000fc6000000122f */
        /* <DEDUP_REMOVED lines=34> */
[----:B------:R-:W-:Y:S01]  /*eb70*/  FMUL.FTZ R0, R19, R14 ;  /* 0x0000000e13007220 */ /* 0x000fe20000410000 */
[--C-:B------:R-:W-:Y:S01]  /*eb80*/  HADD2.F32 R10, -RZ, R15.reuse.H0_H0 ;  /* 0x2000000fff0a7230 */ /* 0x100fe20000004100 */
[-C--:B------:R-:W-:Y:S01]  /*eb90*/  FMUL.FTZ R3, R20, R4.reuse ;  /* 0x0000000414037220 */ /* 0x080fe20000410000 */
[----:B------:R-:W-:Y:S01]  /*eba0*/  HADD2.F32 R8, -RZ, R15.H1_H1 ;  /* 0x3000000fff087230 */ /* 0x000fe20000004100 */
[----:B------:R-:W-:Y:S01]  /*ebb0*/  FFMA.FTZ R35, R2, R41, R0 ;  /* 0x0000002902237223 */ /* 0x000fe20000010000 */
[----:B------:R-:W-:Y:S01]  /*ebc0*/  HADD2.F32 R0, -RZ, R90.H1_H1 ;  /* 0x3000005aff007230 */ /* 0x000fe20000004100 */
[C---:B------:R-:W-:Y:S01]  /*ebd0*/  FFMA.FTZ R32, R9.reuse, R5, R3 ;  /* 0x0000000509207223 */ /* 0x040fe20000010003 */
[--C-:B------:R-:W-:Y:S01]  /*ebe0*/  HADD2.F32 R3, -RZ, R92.reuse.H0_H0 ;  /* 0x2000005cff037230 */ /* 0x100fe20000004100 */
[----:B------:R-:W-:Y:S01]  /*ebf0*/  FMUL.FTZ R29, R9, R4 ;  /* 0x00000004091d7220 */ /* 0x000fe20000410000 */
[----:B------:R-:W-:Y:S01]  /*ec00*/  HADD2.F32 R4, -RZ, R92.H1_H1 ;  /* 0x3000005cff047230 */ /* 0x000fe20000004100 */
[----:B------:R-:W-:-:S02]  /*ec10*/  FMUL.FTZ R9, R17, R0 ;  /* 0x0000000011097220 */ /* 0x000fc40000410000 */
[----:B------:R-:W-:Y:S01]  /*ec20*/  FMUL.FTZ R30, R2, R14 ;  /* 0x0000000e021e7220 */ /* 0x000fe20000410000 */
[----:B------:R-:W-:Y:S01]  /*ec30*/  HADD2.F32 R2, -RZ, R90.H0_H0 ;  /* 0x2000005aff027230 */ /* 0x000fe20000004100 */
[C---:B------:R-:W-:Y:S01]  /*ec40*/  FFMA.FTZ R25, R10.reuse, R3, R9 ;  /* 0x000000030a197223 */ /* 0x040fe20000010009 */
[----:B------:R-:W-:Y:S01]  /*ec50*/  HADD2.F32 R9, -RZ, R37.H0_H0 ;  /* 0x20000025ff097230 */ /* 0x000fe20000004100 */
[----:B------:R-:W-:Y:S01]  /*ec60*/  FMUL.FTZ R15, R10, R0 ;  /* 0x000000000a0f7220 */ /* 0x000fe20000410000 */
[----:B------:R-:W-:Y:S01]  /*ec70*/  HADD2.F32 R10, -RZ, R34.H0_H0 ;  /* 0x20000022ff0a7230 */ /* 0x000fe20000004100 */
[----:B------:R-:W-:Y:S01]  /*ec80*/  FMUL.FTZ R14, R18, R2 ;  /* 0x00000002120e7220 */ /* 0x000fe20000410000 */
[----:B------:R-:W-:Y:S01]  /*ec90*/  HADD2.F32 R34, -RZ, R38.H0_H0 ;  /* 0x20000026ff227230 */ /* 0x000fe20000004100 */
[----:B------:R-:W-:Y:S02]  /*eca0*/  FMUL.FTZ R0, R16, R24 ;  /* 0x0000001810007220 */ /* 0x000fe40000410000 */
[----:B------:R-:W-:-:S02]  /*ecb0*/  FMUL.FTZ R27, R12, R2 ;  /* 0x000000020c1b7220 */ /* 0x000fc40000410000 */
[-C--:B------:R-:W-:Y:S02]  /*ecc0*/  FMUL.FTZ R2, R23, R9.reuse ;  /* 0x0000000917027220 */ /* 0x080fe40000410000 */
[----:B------:R-:W-:Y:S02]  /*ecd0*/  FFMA.FTZ R33, R12, R4, R14 ;  /* 0x000000040c217223 */ /* 0x000fe4000001000e */
[C---:B------:R-:W-:Y:S02]  /*ece0*/  FFMA.FTZ R14, R8.reuse, R40, R0 ;  /* 0x00000028080e7223 */ /* 0x040fe40000010000 */
[----:B------:R-:W-:Y:S02]  /*ecf0*/  FMUL.FTZ R12, R8, R24 ;  /* 0x00000018080c7220 */ /* 0x000fe40000410000 */
[----:B------:R-:W-:Y:S02]  /*ed00*/  FMUL.FTZ R0, R21, R10 ;  /* 0x0000000a15007220 */ /* 0x000fe40000410000 */
[----:B------:R-:W-:-:S02]  /*ed10*/  FMUL.FTZ R9, R13, R9 ;  /* 0x000000090d097220 */ /* 0x000fc40000410000 */
[----:B------:R-:W-:Y:S02]  /*ed20*/  FFMA.FTZ R24, R13, R39, R2 ;  /* 0x000000270d187223 */ /* 0x000fe40000010002 */
[C---:B------:R-:W-:Y:S02]  /*ed30*/  FMUL.FTZ R8, R11.reuse, R10 ;  /* 0x0000000a0b087220 */ /* 0x040fe40000410000 */
[----:B------:R-:W-:Y:S02]  /*ed40*/  FFMA.FTZ R13, R22, R6, -R31 ;  /* 0x00000006160d7223 */ /* 0x000fe4000001081f */
[----:B------:R-:W-:Y:S02]  /*ed50*/  FFMA.FTZ R6, R20, R5, -R29 ;  /* 0x0000000514067223 */ /* 0x000fe4000001081d */
[----:B------:R-:W-:Y:S01]  /*ed60*/  FFMA.FTZ R28, R11, R34, R0 ;  /* 0x000000220b1c7223 */ /* 0x000fe20000010000 */
[----:B------:R-:W-:Y:S01]  /*ed70*/  F2FP.PACK_AB R11, R14, R25 ;  /* 0x000000190e0b723e */ /* 0x000fe200000000ff */
[----:B------:R-:W-:-:S02]  /*ed80*/  FFMA.FTZ R5, R18, R4, -R27 ;  /* 0x0000000412057223 */ /* 0x000fc4000001081b */
[----:B------:R-:W-:Y:S02]  /*ed90*/  FFMA.FTZ R10, R19, R41, -R30 ;  /* 0x00000029130a7223 */ /* 0x000fe4000001081e */
[----:B------:R-:W-:Y:S02]  /*eda0*/  FFMA.FTZ R3, R17, R3, -R15 ;  /* 0x0000000311037223 */ /* 0x000fe4000001080f */
[----:B------:R-:W-:Y:S01]  /*edb0*/  FFMA.FTZ R0, R16, R40, -R12 ;  /* 0x0000002810007223 */ /* 0x000fe2000001080c */
[----:B------:R-:W-:Y:S01]  /*edc0*/  F2FP.PACK_AB R13, R10, R13 ;  /* 0x0000000d0a0d723e */ /* 0x000fe200000000ff */
[----:B------:R-:W-:Y:S01]  /*edd0*/  FFMA.FTZ R2, R23, R39, -R9 ;  /* 0x0000002717027223 */ /* 0x000fe20000010809 */
[----:B------:R-:W-:Y:S01]  /*ede0*/  F2FP.PACK_AB R9, R35, R36 ;  /* 0x000000242309723e */ /* 0x000fe200000000ff */
[----:B------:R-:W-:Y:S01]  /*edf0*/  FFMA.FTZ R4, R21, R34, -R8 ;  /* 0x0000002215047223 */ /* 0x000fe20000010808 */
[----:B------:R-:W-:Y:S02]  /*ee00*/  F2FP.PACK_AB R15, R0, R3 ;  /* 0x00000003000f723e */ /* 0x000fe400000000ff */
[----:B------:R-:W-:-:S02]  /*ee10*/  F2FP.PACK_AB R12, R2, R6 ;  /* 0x00000006020c723e */ /* 0x000fc400000000ff */
[----:B------:R-:W-:Y:S02]  /*ee20*/  F2FP.PACK_AB R14, R4, R5 ;  /* 0x00000005040e723e */ /* 0x000fe400000000ff */
[----:B------:R-:W-:Y:S02]  /*ee30*/  F2FP.PACK_AB R8, R24, R32 ;  /* 0x000000201808723e */ /* 0x000fe400000000ff */
[----:B------:R-:W-:Y:S01]  /*ee40*/  F2FP.PACK_AB R10, R28, R33 ;  /* 0x000000211c0a723e */ /* 0x000fe200000000ff */
[----:B------:R2:W-:Y:S04]  /*ee50*/  STS.128 [R56], R12 ;  /* 0x0000000c38007388 */ /* 0x0005e80000000c00 */
[----:B------:R2:W-:Y:S02]  /*ee60*/  STS.128 [R26+0x6080], R8 ;  /* 0x006080081a007388 */ /* 0x0005e40000000c00 */
.L_x_1636:
[----:B------:R-:W-:Y:S05]  /*ee70*/  BSYNC B1 ;  /* 0x0000000000017941 */ /* 0x000fea0003800000 */
.L_x_1635:
[----:B------:R-:W-:-:S04]  /*ee80*/  IADD3 R0, R114, 0x40, RZ ;  /* 0x0000004072007810 */ /* 0x000fc80007ffe0ff */
[----:B------:R-:W-:-:S13]  /*ee90*/  ISETP.GE.AND P0, PT, R0, R84, PT ;  /* 0x000000540000720c */ /* 0x000fda0003f06270 */
[----:B------:R-:W-:Y:S05]  /*eea0*/  @P0 BRA `(.L_x_1620) ;  /* 0x000012f000000947 */ /* 0x000fea0003800000 */
[----:B------:R3:W5:Y:S04]  /*eeb0*/  LDL R45, [R1+0x10c] ;  /* 0x00010c00012d7983 */ /* 0x0007680000100800 */
[----:B------:R3:W5:Y:S04]  /*eec0*/  LDL R44, [R1+0x110] ;  /* 0x00011000012c7983 */ /* 0x0007680000100800 */
[----:B------:R3:W5:Y:S01]  /*eed0*/  LDL R43, [R1+0x114] ;  /* 0x00011400012b7983 */ /* 0x0007620000100800 */
[----:B------:R-:W-:Y:S01]  /*eee0*/  ISETP.GE.AND P0, PT, R108, c[0x0][0x27c], PT ;  /* 0x00009f006c007a0c */ /* 0x000fe20003f06270 */
[----:B------:R-:W-:-:S12]  /*eef0*/  BSSY B0, `(.L_x_1641) ;  /* 0x0000062000007945 */ /* 0x000fd80003800000 */
[----:B------:R-:W-:Y:S05]  /*ef00*/  @P0 BRA `(.L_x_1642) ;  /* 0x0000060000000947 */ /* 0x000fea0003800000 */
[----:B------:R-:W4:Y:S01]  /*ef10*/  LDL R42, [R1+0x140] ;  /* 0x00014000012a7983 */ /* 0x000f220000100800 */
        /* <DEDUP_REMOVED lines=15> */
[----:B------:R-:W-:Y:S01]  /*f010*/  SHF.R.U64 R37, R52, 0x10, R53 ;  /* 0x0000001034257819 */ /* 0x000fe20000001235 */
[----:B------:R-:W-:Y:S01]  /*f020*/  HADD2.F32 R24, -RZ, R25.H0_H0 ;  /* 0x20000019ff187230 */ /* 0x000fe20000004100 */
[----:B--2---:R-:W-:Y:S01]  /*f030*/  SHF.L.U32 R26, R0, 0x1, RZ ;  /* 0x00000001001a7819 */ /* 0x004fe200000006ff */
[----:B------:R-:W-:Y:S01]  /*f040*/  HADD2.F32 R0, -RZ, R91.H1_H1 ;  /* 0x3000005bff007230 */ /* 0x000fe20000004100 */
[----:B------:R-:W-:Y:S02]  /*f050*/  SHF.R.U32.HI R28, RZ, 0x10, R51 ;  /* 0x00000010ff1c7819 */ /* 0x000fe40000011633 */
[----:B------:R-:W-:Y:S01]  /*f060*/  SHF.R.U64 R32, R54, 0x10, R55 ;  /* 0x0000001036207819 */ /* 0x000fe20000001237 */
[----:B------:R-:W2:Y:S01]  /*f070*/  LDS.128 R12, [R26+0x6080] ;  /* 0x006080001a0c7984 */ /* 0x000ea20000000c00 */
[----:B------:R-:W-:Y:S01]  /*f080*/  SHF.R.U64 R39, R48, 0x10, R49 ;  /* 0x0000001030277819 */ /* 0x000fe20000001231 */
[----:B------:R-:W-:Y:S01]  /*f090*/  HADD2.F32 R40, -RZ, R28.H0_H0 ;  /* 0x2000001cff287230 */ /* 0x000fe20000004100 */
[----:B------:R-:W-:-:S03]  /*f0a0*/  SHF.R.U64 R38, R50, 0x10, R51 ;  /* 0x0000001032267819 */ /* 0x000fc60000001233 */
[----:B------:R-:W-:Y:S02]  /*f0b0*/  HADD2.F32 R39, -RZ, R39.H0_H0 ;  /* 0x20000027ff277230 */ /* 0x000fe40000004100 */
[--C-:B--2---:R-:W-:Y:S02]  /*f0c0*/  HADD2.F32 R3, -RZ, R13.reuse.H0_H0 ;  /* 0x2000000dff037230 */ /* 0x104fe40000004100 */
[----:B------:R-:W-:Y:S02]  /*f0d0*/  HADD2.F32 R2, -RZ, R13.H1_H1 ;  /* 0x3000000dff027230 */ /* 0x000fe40000004100 */
[----:B------:R-:W-:Y:S01]  /*f0e0*/  HADD2.F32 R13, -RZ, R12.H1_H1 ;  /* 0x3000000cff0d7230 */ /* 0x000fe20000004100 */
[----:B------:R-:W-:Y:S01]  /*f0f0*/  FMUL.FTZ R31, R3, R0 ;  /* 0x00000000031f7220 */ /* 0x000fe20000410000 */
[----:B----4-:R-:W2:Y:S02]  /*f100*/  LDS.128 R8, [R42] ;  /* 0x000000002a087984 */ /* 0x010ea40000000c00 */
[----:B--2---:R-:W-:-:S02]  /*f110*/  HADD2.F32 R22, -RZ, R9.H0_H0 ;  /* 0x20000009ff167230 */ /* 0x004fc40000004100 */
        /* <DEDUP_REMOVED lines=20> */
[----:B------:R-:W-:Y:S01]  /*f260*/  HADD2.F32 R10, -RZ, R15.H0_H0 ;  /* 0x2000000fff0a7230 */ /* 0x000fe20000004100 */
[----:B------:R-:W-:Y:S01]  /*f270*/  FMUL.FTZ R29, R9, R4 ;  /* 0x00000004091d7220 */ /* 0x000fe20000410000 */
[----:B------:R-:W-:Y:S01]  /*f280*/  HADD2.F32 R3, -RZ, R96.H1_H1 ;  /* 0x30000060ff037230 */ /* 0x000fe20000004100 */
[----:B------:R-:W-:Y:S01]  /*f290*/  FMUL.FTZ R9, R17, R0 ;  /* 0x0000000011097220 */ /* 0x000fe20000410000 */
[----:B------:R-:W-:-:S02]  /*f2a0*/  HADD2.F32 R2, -RZ, R94.H0_H0 ;  /* 0x2000005eff027230 */ /* 0x000fc40000004100 */
[----:B------:R-:W-:Y:S01]  /*f2b0*/  HADD2.F32 R23, -RZ, R8.H1_H1 ;  /* 0x30000008ff177230 */ /* 0x000fe20000004100 */
[----:B------:R-:W-:Y:S01]  /*f2c0*/  FFMA.FTZ R25, R10, R3, R9 ;  /* 0x000000030a197223 */ /* 0x000fe20000010009 */
[----:B------:R-:W-:Y:S01]  /*f2d0*/  HADD2.F32 R9, -RZ, R37.H0_H0 ;  /* 0x20000025ff097230 */ /* 0x000fe20000004100 */
[----:B------:R-:W-:Y:S01]  /*f2e0*/  FMUL.FTZ R14, R18, R2 ;  /* 0x00000002120e7220 */ /* 0x000fe20000410000 */
[----:B------:R-:W-:Y:S01]  /*f2f0*/  HADD2.F32 R8, -RZ, R15.H1_H1 ;  /* 0x3000000fff087230 */ /* 0x000fe20000004100 */
[----:B------:R-:W-:Y:S01]  /*f300*/  FMUL.FTZ R15, R10, R0 ;  /* 0x000000000a0f7220 */ /* 0x000fe20000410000 */
[----:B------:R-:W-:Y:S01]  /*f310*/  HADD2.F32 R4, -RZ, R97.H0_H0 ;  /* 0x20000061ff047230 */ /* 0x000fe20000004100 */
[----:B------:R-:W-:Y:S01]  /*f320*/  FMUL.FTZ R0, R16, R24 ;  /* 0x0000001810007220 */ /* 0x000fe20000410000 */
[----:B------:R-:W-:Y:S01]  /*f330*/  HADD2.F32 R10, -RZ, R32.H0_H0 ;  /* 0x20000020ff0a7230 */ /* 0x000fe20000004100 */
[----:B------:R-:W-:Y:S01]  /*f340*/  FMUL.FTZ R27, R12, R2 ;  /* 0x000000020c1b7220 */ /* 0x000fe20000410000 */
[----:B------:R-:W-:Y:S01]  /*f350*/  HADD2.F32 R32, -RZ, R38.H0_H0 ;  /* 0x20000026ff207230 */ /* 0x000fe20000004100 */
[----:B------:R-:W-:-:S02]  /*f360*/  FMUL.FTZ R2, R23, R9 ;  /* 0x0000000917027220 */ /* 0x000fc40000410000 */
[----:B------:R-:W-:Y:S02]  /*f370*/  FFMA.FTZ R34, R12, R4, R14 ;  /* 0x000000040c227223 */ /* 0x000fe4000001000e */
[C---:B------:R-:W-:Y:S02]  /*f380*/  FFMA.FTZ R14, R8.reuse, R40, R0 ;  /* 0x00000028080e7223 */ /* 0x040fe40000010000 */
[----:B------:R-:W-:Y:S02]  /*f390*/  FMUL.FTZ R12, R8, R24 ;  /* 0x00000018080c7220 */ /* 0x000fe40000410000 */
[----:B------:R-:W-:Y:S02]  /*f3a0*/  FMUL.FTZ R0, R21, R10 ;  /* 0x0000000a15007220 */ /* 0x000fe40000410000 */
[C---:B------:R-:W-:Y:S02]  /*f3b0*/  FMUL.FTZ R9, R13.reuse, R9 ;  /* 0x000000090d097220 */ /* 0x040fe40000410000 */
[----:B------:R-:W-:-:S02]  /*f3c0*/  FFMA.FTZ R24, R13, R39, R2 ;  /* 0x000000270d187223 */ /* 0x000fc40000010002 */
[C---:B------:R-:W-:Y:S02]  /*f3d0*/  FMUL.FTZ R8, R11.reuse, R10 ;  /* 0x0000000a0b087220 */ /* 0x040fe40000410000 */
[----:B------:R-:W-:Y:S02]  /*f3e0*/  FFMA.FTZ R13, R22, R6, -R31 ;  /* 0x00000006160d7223 */ /* 0x000fe4000001081f */
[----:B------:R-:W-:Y:S02]  /*f3f0*/  FFMA.FTZ R6, R20, R5, -R29 ;  /* 0x0000000514067223 */ /* 0x000fe4000001081d */
[----:B------:R-:W-:Y:S01]  /*f400*/  FFMA.FTZ R28, R11, R32, R0 ;  /* 0x000000200b1c7223 */ /* 0x000fe20000010000 */
[----:B------:R-:W-:Y:S01]  /*f410*/  F2FP.PACK_AB R11, R14, R25 ;  /* 0x000000190e0b723e */ /* 0x000fe200000000ff */
[----:B------:R-:W-:Y:S02]  /*f420*/  FFMA.FTZ R5, R18, R4, -R27 ;  /* 0x0000000412057223 */ /* 0x000fe4000001081b */
        /* <DEDUP_REMOVED lines=11> */
[----:B------:R-:W-:Y:S01]  /*f4e0*/  F2FP.PACK_AB R10, R28, R34 ;  /* 0x000000221c0a723e */ /* 0x000fe200000000ff */
[----:B------:R2:W-:Y:S04]  /*f4f0*/  STS.128 [R42], R12 ;  /* 0x0000000c2a007388 */ /* 0x0005e80000000c00 */
[----:B------:R2:W-:Y:S02]  /*f500*/  STS.128 [R26+0x6080], R8 ;  /* 0x006080081a007388 */ /* 0x0005e40000000c00 */
.L_x_1642:
[----:B------:R-:W-:Y:S05]  /*f510*/  BSYNC B0 ;  /* 0x0000000000007941 */ /* 0x000fea0003800000 */
.L_x_1641:
[----:B------:R-:W-:Y:S01]  /*f520*/  ISETP.GE.AND P0, PT, R113, c[0x0][0x27c], PT ;  /* 0x00009f0071007a0c */ /* 0x000fe20003f06270 */
[----:B------:R-:W-:-:S12]  /*f530*/  BSSY B0, `(.L_x_1643) ;  /* 0x0000063000007945 */ /* 0x000fd80003800000 */
[----:B------:R-:W-:Y:S05]  /*f540*/  @P0 BRA `(.L_x_1644) ;  /* 0x0000061000000947 */ /* 0x000fea0003800000 */
[----:B------:R-:W4:Y:S04]  /*f550*/  LDL R2, [R1+0x30] ;  /* 0x0000300001027983 */ /* 0x000f280000100800 */
[----:B--2---:R-:W2:Y:S01]  /*f560*/  LDL R42, [R1+0x138] ;  /* 0x00013800012a7983 */ /* 0x004ea20000100800 */
[----:B------:R-:W-:Y:S01]  /*f570*/  MOV R0, c[0x0][0x27c] ;  /* 0x00009f0000007a02 */ /* 0x000fe20000000f00 */
[----:B------:R-:W-:Y:S01]  /*f580*/  HADD2.F32 R6, -RZ, R98.H1_H1 ;  /* 0x30000062ff067230 */ /* 0x000fe20000004100 */
[----:B------:R-:W-:Y:S02]  /*f590*/  SHF.R.U32.HI R4, RZ, 0x10, R69 ;  /* 0x00000010ff047819 */ /* 0x000fe40000011645 */
[----:B------:R-:W-:Y:S02]  /*f5a0*/  SHF.R.U32.HI R24, RZ, 0x10, R65 ;  /* 0x00000010ff187819 */ /* 0x000fe40000011641 */
[----:B------:R-:W-:-:S02]  /*f5b0*/  SHF.R.U32.HI R25, RZ, 0x10, R71 ;  /* 0x00000010ff197819 */ /* 0x000fc40000011647 */
[----:B------:R-:W-:Y:S01]  /*f5c0*/  SHF.R.U64 R32, R68, 0x10, R69 ;  /* 0x0000001044207819 */ /* 0x000fe20000001245 */
[----:B------:R-:W-:Y:S01]  /*f5d0*/  HADD2.F32 R41, -RZ, R24.H0_H0 ;  /* 0x20000018ff297230 */ /* 0x000fe20000004100 */
[----:B------:R-:W-:Y:S01]  /*f5e0*/  SHF.R.U32.HI R28, RZ, 0x10, R67 ;  /* 0x00000010ff1c7819 */ /* 0x000fe20000011643 */
[----:B------:R-:W-:Y:S01]  /*f5f0*/  HADD2.F32 R24, -RZ, R25.H0_H0 ;  /* 0x20000019ff187230 */ /* 0x000fe20000004100 */
[----:B------:R-:W-:Y:S02]  /*f600*/  SHF.R.U64 R33, R70, 0x10, R71 ;  /* 0x0000001046217819 */ /* 0x000fe40000001247 */
[----:B------:R-:W-:Y:S01]  /*f610*/  SHF.R.U64 R36, R64, 0x10, R65 ;  /* 0x0000001040247819 */ /* 0x000fe20000001241 */
[----:B------:R-:W-:Y:S01]  /*f620*/  HADD2.F32 R40, -RZ, R28.H0_H0 ;  /* 0x2000001cff287230 */ /* 0x000fe20000004100 */
[----:B------:R-:W-:Y:S02]  /*f630*/  SHF.R.U64 R38, R66, 0x10, R67 ;  /* 0x0000001042267819 */ /* 0x000fe40000001243 */
        /* <DEDUP_REMOVED lines=33> */
[----:B------:R-:W-:Y:S01]  /*f850*/  FMUL.FTZ R0, R19, R14 ;  /* 0x0000000e13007220 */ /* 0x000fe20000410000 */
[--C-:B------:R-:W-:Y:S01]  /*f860*/  HADD2.F32 R10, -RZ, R15.reuse.H0_H0 ;  /* 0x2000000fff0a7230 */ /* 0x100fe20000004100 */
[-C--:B------:R-:W-:Y:S01]  /*f870*/  FMUL.FTZ R3, R20, R4.reuse ;  /* 0x0000000414037220 */ /* 0x080fe20000410000 */
[----:B------:R-:W-:Y:S01]  /*f880*/  HADD2.F32 R8, -RZ, R15.H1_H1 ;  /* 0x3000000fff087230 */ /* 0x000fe20000004100 */
[----:B------:R-:W-:Y:S01]  /*f890*/  FFMA.FTZ R37, R2, R41, R0 ;  /* 0x0000002902257223 */ /* 0x000fe20000010000 */
[----:B------:R-:W-:Y:S01]  /*f8a0*/  HADD2.F32 R0, -RZ, R99.H1_H1 ;  /* 0x30000063ff007230 */ /* 0x000fe20000004100 */
[C---:B------:R-:W-:Y:S01]  /*f8b0*/  FFMA.FTZ R34, R9.reuse, R5, R3 ;  /* 0x0000000509227223 */ /* 0x040fe20000010003 */
[----:B------:R-:W-:Y:S01]  /*f8c0*/  HADD2.F32 R3, -RZ, R100.H1_H1 ;  /* 0x30000064ff037230 */ /* 0x000fe20000004100 */
[----:B------:R-:W-:Y:S01]  /*f8d0*/  FMUL.FTZ R29, R9, R4 ;  /* 0x00000004091d7220 */ /* 0x000fe20000410000 */
[----:B------:R-:W-:Y:S01]  /*f8e0*/  HADD2.F32 R4, -RZ, R101.H0_H0 ;  /* 0x20000065ff047230 */ /* 0x000fe20000004100 */
        /* <DEDUP_REMOVED lines=9> */
[----:B------:R-:W-:Y:S01]  /*f980*/  FMUL.FTZ R0, R16, R24 ;  /* 0x0000001810007220 */ /* 0x000fe20000410000 */
[----:B------:R-:W-:Y:S01]  /*f990*/  HADD2.F32 R32, -RZ, R38.H0_H0 ;  /* 0x20000026ff207230 */ /* 0x000fe20000004100 */
        /* <DEDUP_REMOVED lines=28> */
.L_x_1644:
[----:B------:R-:W-:Y:S05]  /*fb60*/  BSYNC B0 ;  /* 0x0000000000007941 */ /* 0x000fea0003800000 */
.L_x_1643:
[----:B------:R-:W-:-:S13]  /*fb70*/  ISETP.GE.AND P0, PT, R112, c[0x0][0x27c], PT ;  /* 0x00009f0070007a0c */ /* 0x000fda0003f06270 */
        /* <DEDUP_REMOVED lines=98> */
.L_x_1620:
[----:B------:R-:W-:Y:S05]  /*101a0*/  BSYNC B2 ;  /* 0x0000000000027941 */ /* 0x000fea0003800000 */
.L_x_1602:
[----:B-1----:R-:W-:Y:S01]  /*101b0*/  IMAD R0, R106, c[0x0][0x208], RZ ;  /* 0x000082006a007a24 */ /* 0x002fe200078e02ff */
[----:B------:R-:W-:-:S04]  /*101c0*/  DEPBAR.LE SB0, 0x0 ;  /* 0x000080000000791a */ /* 0x000fc80000000000 */
[C---:B------:R-:W-:Y:S01]  /*101d0*/  IMAD.WIDE.U32 R2, R211.reuse, c[0x0][0x208], RZ ;  /* 0x00008200d3027a25 */ /* 0x040fe200078e00ff */
[----:B------:R-:W-:Y:S01]  /*101e0*/  BAR.SYNC.DEFER_BLOCKING 0x0 ;  /* 0x0000000000007b1d */ /* 0x000fe20000010000 */
[C---:B------:R-:W-:Y:S02]  /*101f0*/  ISETP.GE.AND P3, PT, R122.reuse, c[0x0][0x1d4], PT ;  /* 0x000075007a007a0c */ /* 0x040fe40003f66270 */
[----:B------:R-:W-:Y:S01]  /*10200*/  IMAD R0, R211, c[0x0][0x20c], R0 ;  /* 0x00008300d3007a24 */ /* 0x000fe200078e0200 */
[----:B------:R-:W-:Y:S01]  /*10210*/  SHF.L.U64.HI R228, R122, 0x1, R123 ;  /* 0x000000017ae47819 */ /* 0x000fe2000001027b */
[----:B--2---:R-:W-:Y:S01]  /*10220*/  IMAD.WIDE.U32 R8, R95, c[0x0][0x210], RZ ;  /* 0x000084005f087a25 */ /* 0x004fe200078e00ff */
[----:B------:R-:W-:Y:S01]  /*10230*/  SHF.L.U64.HI R225, R118, 0x1, R119 ;  /* 0x0000000176e17819 */ /* 0x000fe20000010277 */
[----:B------:R-:W1:Y:S01]  /*10240*/  S2R R25, SR_TID.X ;  /* 0x0000000000197919 */ /* 0x000e620000002100 */
[----:B------:R-:W-:Y:S01]  /*10250*/  SHF.L.U64.HI R226, R116, 0x1, R117 ;  /* 0x0000000174e27819 */ /* 0x000fe20000010275 */
[----:B------:R-:W-:Y:S01]  /*10260*/  IMAD.IADD R3, R3, 0x1, R0 ;  /* 0x0000000103037824 */ /* 0x000fe200078e0200 */
[----:B------:R-:W-:Y:S01]  /*10270*/  ISETP.GE.AND P4, PT, R118, c[0x0][0x1d4], PT ;  /* 0x0000750076007a0c */ /* 0x000fe20003f86270 */
[----:B------:R-:W-:Y:S01]  /*10280*/  IMAD R0, R107, c[0x0][0x218], RZ ;  /* 0x000086006b007a24 */ /* 0x000fe200078e02ff */
[----:B------:R-:W-:Y:S01]  /*10290*/  STL.64 [R1+0x20], R8 ;  /* 0x0000200801007387 */ /* 0x000fe20000100a00 */
[C---:B------:R-:W-:Y:S01]  /*102a0*/  IMAD.WIDE.U32 R2, R210.reuse, c[0x0][0x218], R2 ;  /* 0x00008600d2027a25 */ /* 0x040fe200078e0002 */
[----:B------:R-:W-:Y:S03]  /*102b0*/  BSSY B0, `(.L_x_1645) ;  /* 0x000003d000007945 */ /* 0x000fe60003800000 */
[----:B------:R-:W-:Y:S01]  /*102c0*/  IMAD R4, R210, c[0x0][0x21c], R0 ;  /* 0x00008700d2047a24 */ /* 0x000fe200078e0200 */
[----:B------:R-:W-:Y:S01]  /*102d0*/  IADD3 R0, P0, R2, R8, RZ ;  /* 0x0000000802007210 */ /* 0x000fe20007f1e0ff */
[----:B------:R-:W-:-:S02]  /*102e0*/  IMAD R5, R95, c[0x0][0x214], R9 ;  /* 0x000085005f057a24 */ /* 0x000fc400078e0209 */
[----:B------:R-:W-:Y:S02]  /*102f0*/  IMAD.SHL.U32 R229, R122, 0x2, RZ ;  /* 0x000000027ae57824 */ /* 0x000fe400078e00ff */
[----:B------:R-:W-:Y:S01]  /*10300*/  IMAD.SHL.U32 R209, R121, 0x2, RZ ;  /* 0x0000000279d17824 */ /* 0x000fe200078e00ff */
[----:B------:R-:W-:Y:S01]  /*10310*/  IADD3.X R2, R5, R3, R4, P0, !PT ;  /* 0x0000000305027210 */ /* 0x000fe200007fe404 */
[----:B------:R-:W-:Y:S01]  /*10320*/  STL [R1+0x28], R5 ;  /* 0x0000280501007387 */ /* 0x000fe20000100800 */
[----:B------:R-:W-:Y:S01]  /*10330*/  LEA R24, P0, R0, c[0x0][0x1f8], 0x1 ;  /* 0x00007e0000187a11 */ /* 0x000fe200078008ff */
[----:B------:R-:W-:Y:S02]  /*10340*/  IMAD.SHL.U32 R230, R118, 0x2, RZ ;  /* 0x0000000276e67824 */ /* 0x000fe400078e00ff */
[----:B------:R-:W-:Y:S01]  /*10350*/  LDSM.16.M88.4 R16, [R198] ;  /* 0x00000000c610783b */ /* 0x000fe20000000200 */
[----:B------:R-:W-:Y:S01]  /*10360*/  LEA.HI.X R6, R0, c[0x0][0x1fc], R2, 0x1, P0 ;  /* 0x00007f0000067a11 */ /* 0x000fe200000f0c02 */
[----:B------:R-:W-:-:S02]  /*10370*/  IMAD.IADD R0, R110, 0x1, -R120 ;  /* 0x000000016e007824 */ /* 0x000fc400078e0a78 */
[----:B------:R-:W2:Y:S01]  /*10380*/  SHFL.IDX PT, R2, R24, RZ, 0x1c1f ;  /* 0x001c1fff18027589 */ /* 0x000ea200000e0000 */
[----:B------:R-:W-:Y:S02]  /*10390*/  IMAD.SHL.U32 R227, R116, 0x2, RZ ;  /* 0x0000000274e37824 */ /* 0x000fe400078e00ff */
[C---:B------:R-:W-:Y:S01]  /*103a0*/  ISETP.LT.OR P1, PT, R0.reuse, 0x1, P3 ;  /* 0x000000010000780c */ /* 0x040fe20001f21670 */
[----:B------:R-:W4:Y:S01]  /*103b0*/  SHFL.IDX PT, R3, R6, RZ, 0x1c1f ;  /* 0x001c1fff06037589 */ /* 0x000f2200000e0000 */
[----:B------:R-:W-:-:S03]  /*103c0*/  ISETP.LT.OR P2, PT, R0, 0x1, P4 ;  /* 0x000000010000780c */ /* 0x000fc60002741670 */
[----:B------:R3:W1:Y:S04]  /*103d0*/  LDSM.16.M88.4 R12, [R198+0x1000] ;  /* 0x00100000c60c783b */ /* 0x0006680000000200 */
[----:B------:R3:W1:Y:S04]  /*103e0*/  LDSM.16.M88.4 R36, [R171] ;  /* 0x00000000ab24783b */ /* 0x0006680000000200 */
[----:B------:R3:W1:Y:S04]  /*103f0*/  LDSM.16.M88.4 R32, [R171+0x400] ;  /* 0x00040000ab20783b */ /* 0x0006680000000200 */
[----:B------:R3:W1:Y:S01]  /*10400*/  LDSM.16.M88.4 R28, [R171+0x800] ;  /* 0x00080000ab1c783b */ /* 0x0006620000000200 */
[----:B--2---:R-:W-:-:S03]  /*10410*/  IADD3 R4, P0, R2, R229, RZ ;  /* 0x000000e502047210 */ /* 0x004fc60007f1e0ff */
[----:B------:R3:W2:Y:S02]  /*10420*/  LDSM.16.M88.4 R20, [R199] ;  /* 0x00000000c714783b */ /* 0x0006a40000000200 */
[----:B----4-:R-:W-:Y:S02]  /*10430*/  IMAD.X R5, R3, 0x1, R228, P0 ;  /* 0x0000000103057824 */ /* 0x010fe400000e06e4 */
[----:B------:R3:W4:Y:S04]  /*10440*/  LDSM.16.M88.4 R8, [R199+0x1000] ;  /* 0x00100000c708783b */ /* 0x0007280000000200 */
[----:B-----5:R3:W1:Y:S04]  /*10450*/  LDSM.16.M88.4 R40, [R200] ;  /* 0x00000000c828783b */ /* 0x0206680000000200 */
[----:B------:R3:W1:Y:S04]  /*10460*/  LDSM.16.M88.4 R48, [R208] ;  /* 0x00000000d030783b */ /* 0x0006680000000200 */
[----:B------:R3:W1:Y:S04]  /*10470*/  LDSM.16.M88.4 R64, [R207] ;  /* 0x00000000cf40783b */ /* 0x0006680000000200 */
[----:B------:R-:W-:Y:S01]  /*10480*/  @!PT LDS RZ, [RZ] ;  /* 0x00000000fffff984 */ /* 0x000fe20000000800 */
[----:B------:R-:W-:Y:S01]  /*10490*/  @!PT LDS RZ, [RZ] ;  /* 0x00000000fffff984 */ /* 0x000fe20000000800 */
[----:B------:R-:W-:Y:S01]  /*104a0*/  @!PT LDS RZ, [RZ] ;  /* 0x00000000fffff984 */ /* 0x000fe20000000800 */
[----:B------:R2:W-:Y:S01]  /*104b0*/  LDGSTS.E.BYPASS.LTC128B.128 [R209+0x1880], [R4.64], !P1 ;  /* 0x0188000004d17fae */ /* 0x0005e2000c901d48 */
[----:B------:R-:W-:-:S02]  /*104c0*/  ISETP.GE.AND P1, PT, R116, c[0x0][0x1d4], PT ;  /* 0x0000750074007a0c */ /* 0x000fc40003f26270 */
[----:B--2---:R-:W-:-:S05]  /*104d0*/  IADD3 R4, P0, R2, R230, RZ ;  /* 0x000000e602047210 */ /* 0x004fca0007f1e0ff */
[----:B------:R-:W-:Y:S01]  /*104e0*/  IMAD.X R5, R3, 0x1, R225, P0 ;  /* 0x0000000103057824 */ /* 0x000fe200000e06e1 */
[----:B------:R-:W-:-:S04]  /*104f0*/  IADD3 R2, P0, R2, R227, RZ ;  /* 0x000000e302027210 */ /* 0x000fc80007f1e0ff */
[----:B------:R3:W-:Y:S01]  /*10500*/  LDGSTS.E.BYPASS.LTC128B.128 [R209+0x2480], [R4.64], !P2 ;  /* 0x0248000004d17fae */ /* 0x0007e2000d101d48 */
[----:B------:R-:W-:Y:S01]  /*10510*/  IMAD.X R3, R3, 0x1, R226, P0 ;  /* 0x0000000103037824 */ /* 0x000fe200000e06e2 */
[----:B------:R-:W-:-:S13]  /*10520*/  ISETP.LT.OR P0, PT, R0, 0x1, P1 ;  /* 0x000000010000780c */ /* 0x000fda0000f01670 */
[----:B------:R3:W-:Y:S01]  /*10530*/  LDGSTS.E.BYPASS.LTC128B.128 [R209+0x3080], [R2.64], !P0 ;  /* 0x0308000002d17fae */ /* 0x0007e2000c101d48 */
[----:B-1----:R-:W-:-:S13]  /*10540*/  ISETP.GT.AND P0, PT, R25, 0x3f, PT ;  /* 0x0000003f1900780c */ /* 0x002fda0003f04270 */
[----:B------:R-:W-:Y:S05]  /*10550*/  @P0 BRA `(.L_x_1646) ;  /* 0x0000012000000947 */ /* 0x000fea0003800000 */
[----:B----4-:R-:W-:Y:S05]  /*10560*/  BRA.DIV ~URZ, `(.L_x_1647) ;  /* 0x0000e7f27f007947 */ /* 0x010fea000b800000 */
[----:B---3--:R1:W2:Y:S04]  /*10570*/  SHFL.IDX PT, R4, R6, 0x1, 0x1c1f ;  /* 0x003c1f0006047f89 */ /* 0x0082a800000e0000 */
[----:B------:R1:W3:Y:S02]  /*10580*/  SHFL.IDX PT, R2, R24, 0x1, 0x1c1f ;  /* 0x003c1f0018027f89 */ /* 0x0002e400000e0000 */
.L_x_1764:
[----:B---3--:R-:W-:Y:S02]  /*10590*/  IADD3 R26, P0, R2, R229, RZ ;  /* 0x000000e5021a7210 */ /* 0x008fe40007f1e0ff */
[C---:B------:R-:W-:Y:S02]  /*105a0*/  ISETP.LT.OR P3, PT, R0.reuse, 0x21, P3 ;  /* 0x000000210000780c */ /* 0x040fe40001f61670 */
[----:B------:R-:W-:Y:S01]  /*105b0*/  ISETP.LT.OR P2, PT, R0, 0x21, P4 ;  /* 0x000000210000780c */ /* 0x000fe20002741670 */
[----:B--2---:R-:W-:Y:S01]  /*105c0*/  IMAD.X R27, R4, 0x1, R228, P0 ;  /* 0x00000001041b7824 */ /* 0x004fe200000e06e4 */
[----:B-1----:R-:W-:-:S02]  /*105d0*/  IADD3 R24, P0, R2, R230, RZ ;  /* 0x000000e602187210 */ /* 0x002fc40007f1e0ff */
[----:B------:R-:W-:-:S03]  /*105e0*/  ISETP.LT.OR P1, PT, R0, 0x21, P1 ;  /* 0x000000210000780c */ /* 0x000fc60000f21670 */
[----:B------:R-:W-:Y:S01]  /*105f0*/  IMAD.X R25, R4, 0x1, R225, P0 ;  /* 0x0000000104197824 */ /* 0x000fe200000e06e1 */
[----:B------:R-:W-:-:S03]  /*10600*/  IADD3 R2, P0, R2, R227, RZ ;  /* 0x000000e302027210 */ /* 0x000fc60007f1e0ff */
[----:B------:R-:W-:Y:S01]  /*10610*/  @!PT LDS RZ, [RZ] ;  /* 0x00000000fffff984 */ /* 0x000fe20000000800 */
[----:B------:R-:W-:Y:S01]  /*10620*/  @!PT LDS RZ, [RZ] ;  /* 0x00000000fffff984 */ /* 0x000fe20000000800 */
[----:B------:R-:W-:Y:S01]  /*10630*/  @!PT LDS RZ, [RZ] ;  /* 0x00000000fffff984 */ /* 0x000fe20000000800 */
[----:B------:R1:W-:Y:S02]  /*10640*/  LDGSTS.E.BYPASS.LTC128B.128 [R209+0x2080], [R26.64], !P3 ;  /* 0x020800001ad17fae */ /* 0x0003e4000d901d48 */
[----:B------:R-:W-:Y:S02]  /*10650*/  IMAD.X R3, R4, 0x1, R226, P0 ;  /* 0x0000000104037824 */ /* 0x000fe400000e06e2 */
[----:B------:R1:W-:Y:S04]  /*10660*/  LDGSTS.E.BYPASS.LTC128B.128 [R209+0x2c80], [R24.64], !P2 ;  /* 0x02c8000018d17fae */ /* 0x0003e8000d101d48 */
[----:B------:R1:W-:Y:S02]  /*10670*/  LDGSTS.E.BYPASS.LTC128B.128 [R209+0x3880], [R2.64], !P1 ;  /* 0x0388000002d17fae */ /* 0x0003e4000c901d48 */
.L_x_1646:
[----:B----4-:R-:W-:Y:S05]  /*10680*/  BSYNC B0 ;  /* 0x0000000000007941 */ /* 0x010fea0003800000 */
.L_x_1645:
[----:B------:R-:W2:Y:S04]  /*10690*/  LDL R0, [R1+0x14] ;  /* 0x0000140001007983 */ /* 0x000ea80000100800 */
[----:B------:R-:W0:Y:S01]  /*106a0*/  LDGDEPBAR ;  /* 0x00000000000079af */ /* 0x000e220000000000 */
[----:B------:R-:W-:Y:S01]  /*106b0*/  WARPSYNC 0xffffffff ;  /* 0xffffffff00007948 */ /* 0x000fe20003800000 */
[C---:B------:R-:W-:Y:S01]  /*106c0*/  HMMA.16816.F32 R60, R12.reuse, R36, RZ ;  /* 0x000000240c3c723c */ /* 0x040fe200000018ff */
[----:B------:R-:W-:Y:S07]  /*106d0*/  BSSY B1, `(.L_x_1648) ;  /* 0x00000b9000017945 */ /* 0x000fee0003800000 */
[C---:B------:R-:W-:Y:S08]  /*106e0*/  HMMA.16816.F32 R52, R12.reuse, R32, RZ ;  /* 0x000000200c34723c */ /* 0x040ff000000018ff */
[C---:B-1----:R-:W-:Y:S08]  /*106f0*/  HMMA.16816.F32 R24, R12.reuse, R28, RZ ;  /* 0x0000001c0c18723c */ /* 0x042ff000000018ff */
        /* <DEDUP_REMOVED lines=13> */
[----:B------:R-:W-:Y:S07]  /*107d0*/  LDSM.16.M88.4 R60, [R204] ;  /* 0x00000000cc3c783b */ /* 0x000fee0000000200 */
        /* <DEDUP_REMOVED lines=9> */
[----:B------:R-:W4:Y:S03]  /*10870*/  LDSM.16.M88.4 R12, [R198+0x2000] ;  /* 0x00200000c60c783b */ /* 0x000f260000000200 */
[C---:B------:R-:W-:Y:S08]  /*10880*/  HMMA.16816.F32 R72, R20.reuse, R40, R68 ;  /* 0x000000281448723c */ /* 0x040ff00000001844 */
[C---:B------:R-:W-:Y:S08]  /*10890*/  HMMA.16816.F32 R40, R20.reuse, R42, R88 ;  /* 0x0000002a1428723c */ /* 0x040ff00000001858 */
[C---:B------:R-:W-:Y:S08]  /*108a0*/  HMMA.16816.F32 R44, R20.reuse, R48, R76 ;  /* 0x00000030142c723c */ /* 0x040ff0000000184c */
[C---:B------:R-:W-:Y:S08]  /*108b0*/  HMMA.16816.F32 R68, R20.reuse, R64, R84 ;  /* 0x000000401444723c */ /* 0x040ff00000001854 */
[C---:B------:R-:W-:Y:S08]  /*108c0*/  HMMA.16816.F32 R48, R20.reuse, R50, R92 ;  /* 0x000000321430723c */ /* 0x040ff0000000185c */
[----:B------:R-:W-:Y:S01]  /*108d0*/  HMMA.16816.F32 R20, R20, R66, R28 ;  /* 0x000000421414723c */ /* 0x000fe2000000181c */
[----:B------:R-:W5:Y:S07]  /*108e0*/  LDSM.16.M88.4 R28, [R199+0x2000] ;  /* 0x00200000c71c783b */ /* 0x000f6e0000000200 */
[C---:B-1----:R-:W-:Y:S08]  /*108f0*/  HMMA.16816.F32 R64, R8.reuse, R36, R120 ;  /* 0x000000240840723c */ /* 0x042ff00000001878 */
[C---:B------:R-:W-:Y:S08]  /*10900*/  HMMA.16816.F32 R116, R8.reuse, R32, R116 ;  /* 0x000000200874723c */ /* 0x040ff00000001874 */
[----:B------:R-:W-:Y:S08]  /*10910*/  HMMA.16816.F32 R100, R8, R38, R100 ;  /* 0x000000260864723c */ /* 0x000ff00000001864 */
[----:B----4-:R-:W-:Y:S08]  /*10920*/  HMMA.16816.F32 R76, R12, R36, R72 ;  /* 0x000000240c4c723c */ /* 0x010ff00000001848 */
[C---:B------:R-:W-:Y:S08]  /*10930*/  HMMA.16816.F32 R104, R8.reuse, R16, R104 ;  /* 0x000000100868723c */ /* 0x040ff00000001868 */
[----:B------:R-:W-:Y:S08]  /*10940*/  HMMA.16816.F32 R96, R8, R34, R96 ;  /* 0x000000220860723c */ /* 0x000ff00000001860 */
[----:B------:R-:W-:Y:S01]  /*10950*/  HMMA.16816.F32 R72, R12, R38, R40 ;  /* 0x000000260c48723c */ /* 0x000fe20000001828 */
[----:B------:R-:W-:Y:S07]  /*10960*/  LDSM.16.M88.4 R40, [R171+0x2000] ;  /* 0x00200000ab28783b */ /* 0x000fee0000000200 */
        /* <DEDUP_REMOVED lines=8> */
[----:B------:R-:W4:Y:S03]  /*109f0*/  LDSM.16.M88.4 R20, [R198+0x4000] ;  /* 0x00400000c614783b */ /* 0x000f260000000200 */
[----:B------:R-:W-:Y:S01]  /*10a00*/  HMMA.16816.F32 R68, R24, R56, R64 ;  /* 0x000000381844723c */ /* 0x000fe20000001840 */
[----:B--2---:R-:W-:-:S07]  /*10a10*/  ISETP.GT.AND P0, PT, R128, R0, PT ;  /* 0x000000008000720c */ /* 0x004fce0003f04270 */
[C---:B------:R-:W-:Y:S08]  /*10a20*/  HMMA.16816.F32 R64, R24.reuse, R58, R100 ;  /* 0x0000003a1840723c */ /* 0x040ff00000001864 */
[C---:B------:R-:W-:Y:S08]  /*10a30*/  HMMA.16816.F32 R120, R24.reuse, R52, R116 ;  /* 0x000000341878723c */ /* 0x040ff00000001874 */
[C---:B------:R-:W-:Y:S08]  /*10a40*/  HMMA.16816.F32 R116, R24.reuse, R54, R96 ;  /* 0x000000361874723c */ /* 0x040ff00000001860 */
[----:B------:R-:W-:Y:S08]  /*10a50*/  HMMA.16816.F32 R124, R24, R60, R104 ;  /* 0x0000003c187c723c */ /* 0x000ff00000001868 */
[----:B-----5:R-:W-:Y:S08]  /*10a60*/  HMMA.16816.F32 R100, R28, R56, R76 ;  /* 0x000000381c64723c */ /* 0x020ff0000000184c */
[----:B------:R-:W-:Y:S01]  /*10a70*/  HMMA.16816.F32 R104, R24, R62, R80 ;  /* 0x0000003e1868723c */ /* 0x000fe20000001850 */
[----:B------:R-:W-:Y:S07]  /*10a80*/  LDSM.16.M88.4 R24, [R201] ;  /* 0x00000000c918783b */ /* 0x000fee0000000200 */
[C---:B------:R-:W-:Y:S08]  /*10a90*/  HMMA.16816.F32 R96, R28.reuse, R58, R72 ;  /* 0x0000003a1c60723c */ /* 0x040ff00000001848 */
[C---:B------:R-:W-:Y:S01]  /*10aa0*/  HMMA.16816.F32 R92, R28.reuse, R52, R36 ;  /* 0x000000341c5c723c */ /* 0x040fe20000001824 */
[----:B------:R-:W-:Y:S07]  /*10ab0*/  LDSM.16.M88.4 R36, [R203] ;  /* 0x00000000cb24783b */ /* 0x000fee0000000200 */
[C---:B------:R-:W-:Y:S01]  /*10ac0*/  HMMA.16816.F32 R88, R28.reuse, R54, R32 ;  /* 0x000000361c58723c */ /* 0x040fe20000001820 */
[----:B------:R-:W-:Y:S07]  /*10ad0*/  LDSM.16.M88.4 R32, [R202] ;  /* 0x00000000ca20783b */ /* 0x000fee0000000200 */
[C---:B------:R-:W-:Y:S01]  /*10ae0*/  HMMA.16816.F32 R84, R28.reuse, R60, R8 ;  /* 0x0000003c1c54723c */ /* 0x040fe20000001808 */
[----:B------:R-:W2:Y:S07]  /*10af0*/  LDSM.16.M88.4 R8, [R199+0x5000] ;  /* 0x00500000c708783b */ /* 0x000eae0000000200 */
[----:B------:R-:W-:Y:S01]  /*10b00*/  HMMA.16816.F32 R80, R28, R62, R12 ;  /* 0x0000003e1c50723c */ /* 0x000fe2000000180c */
[----:B------:R-:W5:Y:S01]  /*10b10*/  LDSM.16.M88.4 R12, [R199+0x4000] ;  /* 0x00400000c70c783b */ /* 0x000f620000000200 */
[----:B------:R-:W-:-:S06]  /*10b20*/  DEPBAR.LE SB0, 0x0 ;  /* 0x000080000000791a */ /* 0x000fcc0000000000 */
[C---:B-1----:R-:W-:Y:S08]  /*10b30*/  HMMA.16816.F32 R76, R16.reuse, R48, R68 ;  /* 0x00000030104c723c */ /* 0x042ff00000001844 */
        /* <DEDUP_REMOVED lines=10> */
[----:B------:R-:W-:Y:S08]  /*10be0*/  HMMA.16816.F32 R20, R20, R42, R80 ;  /* 0x0000002a1414723c */ /* 0x000ff00000001850 */
[C---:B--2---:R-:W-:Y:S08]  /*10bf0*/  HMMA.16816.F32 R76, R8.reuse, R36, R76 ;  /* 0x00000024084c723c */ /* 0x044ff0000000184c */
[----:B------:R-:W-:Y:S08]  /*10c00*/  HMMA.16816.F32 R72, R8, R38, R72 ;  /* 0x000000260848723c */ /* 0x000ff00000001848 */
[C---:B-----5:R-:W-:Y:S08]  /*10c10*/  HMMA.16816.F32 R52, R12.reuse, R36, R52 ;  /* 0x000000240c34723c */ /* 0x060ff00000001834 */
        /* <DEDUP_REMOVED lines=12> */
[----:B---3--:R-:W2:Y:S04]  /*10ce0*/  LDL R2, [R1+0x60] ;  /* 0x0000600001027983 */ /* 0x008ea80000100800 */
        /* <DEDUP_REMOVED lines=8> */
[----:B--2---:R-:W-:-:S04]  /*10d70*/  IADD3 R2, R0, R111, R2 ;  /* 0x0000006f00027210 */ /* 0x004fc80007ffe002 */
        /* <DEDUP_REMOVED lines=32> */
.L_x_1765:
[----:B------:R-:W-:Y:S05]  /*10f80*/  BRA.DIV ~URZ, `(.L_x_1651) ;  /* 0x0000df127f007947 */ /* 0x000fea000b800000 */
[----:B------:R3:W4:Y:S02]  /*10f90*/  SHFL.IDX PT, R0, R6, RZ, 0x1c1f ;  /* 0x001c1fff06007589 */ /* 0x00072400000e0000 */
.L_x_1766:
[----:B------:R-:W-:Y:S01]  /*10fa0*/  BSSY B0, `(.L_x_1652) ;  /* 0x0000014000007945 */ /* 0x000fe20003800000 */
[----:B------:R-:W-:Y:S05]  /*10fb0*/  @!P0 BRA `(.L_x_1653) ;  /* 0x0000012000008947 */ /* 0x000fea0003800000 */
[----:B------:R-:W5:Y:S04]  /*10fc0*/  LDL.64 R8, [R1] ;  /* 0x0000000001087983 */ /* 0x000f680000100a00 */
[----:B---3--:R-:W3:Y:S04]  /*10fd0*/  LDL R3, [R1+0xc] ;  /* 0x00000c0001037983 */ /* 0x008ee80000100800 */
[----:B----4-:R-:W4:Y:S01]  /*10fe0*/  LDL R2, [R1+0x10] ;  /* 0x0000100001027983 */ /* 0x010f220000100800 */
[----:B------:R-:W-:-:S05]  /*10ff0*/  IADD3 R10, P0, R0, R229, RZ ;  /* 0x000000e5000a7210 */ /* 0x000fca0007f1e0ff */
[----:B--2---:R-:W-:Y:S01]  /*11000*/  IMAD.X R11, R4, 0x1, R228, P0 ;  /* 0x00000001040b7824 */ /* 0x004fe200000e06e4 */
[----:B-----5:R-:W-:Y:S02]  /*11010*/  ISETP.GE.AND P3, PT, R8, c[0x0][0x1d4], PT ;  /* 0x0000750008007a0c */ /* 0x020fe40003f66270 */
[----:B------:R-:W-:Y:S02]  /*11020*/  IADD3 R8, P1, R0, R230, RZ ;  /* 0x000000e600087210 */ /* 0x000fe40007f3e0ff */
[----:B---3--:R-:W-:-:S03]  /*11030*/  ISETP.GE.AND P2, PT, R3, c[0x0][0x1d4], PT ;  /* 0x0000750003007a0c */ /* 0x008fc60003f46270 */
[----:B------:R-:W-:Y:S01]  /*11040*/  IMAD.X R9, R4, 0x1, R225, P1 ;  /* 0x0000000104097824 */ /* 0x000fe200008e06e1 */
[----:B----4-:R-:W-:Y:S02]  /*11050*/  ISETP.GE.AND P0, PT, R2, c[0x0][0x1d4], PT ;  /* 0x0000750002007a0c */ /* 0x010fe40003f06270 */
        /* <DEDUP_REMOVED lines=8> */
.L_x_1653:
[----:B------:R-:W-:Y:S05]  /*110e0*/  BSYNC B0 ;  /* 0x0000000000007941 */ /* 0x000fea0003800000 */
.L_x_1652:
[----:B------:R-:W-:Y:S01]  /*110f0*/  ISETP.GE.AND P0, PT, R12, 0x21, PT ;  /* 0x000000210c00780c */ /* 0x000fe20003f06270 */
[----:B------:R-:W-:Y:S06]  /*11100*/  BRA.DIV ~URZ, `(.L_x_1654) ;  /* 0x0000de027f007947 */ /* 0x000fec000b800000 */
[----:B--2---:R2:W1:Y:S04]  /*11110*/  SHFL.IDX PT, R4, R5, 0x1, 0x1c1f ;  /* 0x003c1f0005047f89 */ /* 0x00446800000e0000 */
[----:B----4-:R2:W4:Y:S02]  /*11120*/  SHFL.IDX PT, R0, R6, 0x1, 0x1c1f ;  /* 0x003c1f0006007f89 */ /* 0x01052400000e0000 */
.L_x_1767:
[----:B------:R-:W-:Y:S05]  /*11130*/  @!P0 BRA `(.L_x_1649) ;  /* 0x0000012000008947 */ /* 0x000fea0003800000 */
[----:B------:R-:W5:Y:S04]  /*11140*/  LDL.64 R8, [R1] ;  /* 0x0000000001087983 */ /* 0x000f680000100a00 */
[----:B--2---:R-:W2:Y:S04]  /*11150*/  LDL R3, [R1+0xc] ;  /* 0x00000c0001037983 */ /* 0x004ea80000100800 */
[----:B---3--:R-:W3:Y:S01]  /*11160*/  LDL R2, [R1+0x10] ;  /* 0x0000100001027983 */ /* 0x008ee20000100800 */
[----:B----4-:R-:W-:-:S05]  /*11170*/  IADD3 R10, P0, R0, R229, RZ ;  /* 0x000000e5000a7210 */ /* 0x010fca0007f1e0ff */
[----:B-1----:R-:W-:Y:S01]  /*11180*/  IMAD.X R11, R4, 0x1, R228, P0 ;  /* 0x00000001040b7824 */ /* 0x002fe200000e06e4 */
[----:B-----5:R-:W-:Y:S02]  /*11190*/  ISETP.GE.AND P3, PT, R8, c[0x0][0x1d4], PT ;  /* 0x0000750008007a0c */ /* 0x020fe40003f66270 */
[----:B------:R-:W-:Y:S02]  /*111a0*/  IADD3 R8, P1, R0, R230, RZ ;  /* 0x000000e600087210 */ /* 0x000fe40007f3e0ff */
[----:B--2---:R-:W-:-:S03]  /*111b0*/  ISETP.GE.AND P2, PT, R3, c[0x0][0x1d4], PT ;  /* 0x0000750003007a0c */ /* 0x004fc60003f46270 */
[----:B------:R-:W-:Y:S01]  /*111c0*/  IMAD.X R9, R4, 0x1, R225, P1 ;  /* 0x0000000104097824 */ /* 0x000fe200008e06e1 */
[----:B---3--:R-:W-:Y:S02]  /*111d0*/  ISETP.GE.AND P0, PT, R2, c[0x0][0x1d4], PT ;  /* 0x0000750002007a0c */ /* 0x008fe40003f06270 */
        /* <DEDUP_REMOVED lines=8> */
.L_x_1649:
[----:B------:R-:W-:Y:S05]  /*11260*/  BSYNC B1 ;  /* 0x0000000000017941 */ /* 0x000fea0003800000 */
.L_x_1648:
[----:B-1-3--:R-:W3:Y:S01]  /*11270*/  LDL R2, [R1+0x64] ;  /* 0x0000640001027983 */ /* 0x00aee20000100800 */
[----:B------:R-:W-:-:S03]  /*11280*/  IMAD.MOV.U32 R3, RZ, RZ, c[0x0][0x2c4] ;  /* 0x0000b100ff037624 */ /* 0x000fc600078e00ff */
[----:B----4-:R-:W3:Y:S04]  /*11290*/  LDL R0, [R1+0x80] ;  /* 0x0000800001007983 */ /* 0x010ee80000100800 */
[----:B------:R-:W4:Y:S01]  /*112a0*/  LDL R4, [R1+0x68] ;  /* 0x0000680001047983 */ /* 0x000f220000100800 */
[----:B------:R-:W-:-:S03]  /*112b0*/  ISETP.NE.AND P0, PT, R3, 0x1, PT ;  /* 0x000000010300780c */ /* 0x000fc60003f05270 */
[----:B------:R-:W0:Y:S01]  /*112c0*/  LDGDEPBAR ;  /* 0x00000000000079af */ /* 0x000e220000000000 */
[----:B---3--:R-:W-:-:S09]  /*112d0*/  IMAD.IADD R0, R0, 0x1, R2 ;  /* 0x0000000100007824 */ /* 0x008fd200078e0202 */
[----:B------:R-:W-:Y:S01]  /*112e0*/  @P0 IMAD.HI.U32 R3, R0, c[0x0][0x2c8], RZ ;  /* 0x0000b20000030a27 */ /* 0x000fe200078e00ff */
[C---:B----4-:R-:W-:Y:S02]  /*112f0*/  IADD3 R2, -R4.reuse, 0x1, R110 ;  /* 0x0000000104027810 */ /* 0x050fe40007ffe16e */
[----:B--2---:R-:W-:Y:S02]  /*11300*/  IADD3 R5, -R4, R110, RZ ;  /* 0x0000006e04057210 */ /* 0x004fe40007ffe1ff */
[----:B------:R-:W-:Y:S01]  /*11310*/  @P0 SHF.R.U32.HI R0, RZ, c[0x0][0x2cc], R3 ;  /* 0x0000b300ff000a19 */ /* 0x000fe20000011603 */
[----:B------:R-:W-:Y:S01]  /*11320*/  IMAD.IADD R4, R2, 0x1, -R246 ;  /* 0x0000000102047824 */ /* 0x000fe200078e0af6 */
[----:B------:R-:W-:Y:S05]  /*11330*/  BRA.DIV ~URZ, `(.L_x_1655) ;  /* 0x0000dca27f007947 */ /* 0x000fea000b800000 */
[----:B------:R1:W2:Y:S02]  /*11340*/  SHFL.IDX PT, R2, R0, RZ, 0x1c1f ;  /* 0x001c1fff00027589 */ /* 0x0002a400000e0000 */
.L_x_1768:
[----:B--2---:R-:W-:-:S05]  /*11350*/  IMAD.IADD R2, R4, 0x1, R2 ;  /* 0x0000000104027824 */ /* 0x004fca00078e0202 */
[----:B------:R-:W-:-:S04]  /*11360*/  IMNMX R2, R5, R2, PT ;  /* 0x0000000205027217 */ /* 0x000fc80003800200 */
[C---:B------:R-:W-:Y:S02]  /*11370*/  ISETP.GT.AND P1, PT, R2.reuse, RZ, PT ;  /* 0x000000ff0200720c */ /* 0x040fe40003f24270 */
[----:B------:R-:W-:Y:S02]  /*11380*/  ISETP.GT.AND P0, PT, R2, 0x1, PT ;  /* 0x000000010200780c */ /* 0x000fe40003f04270 */
[----:B------:R-:W-:Y:S02]  /*11390*/  FSEL R11, R52, -INF , P1 ;  /* 0xff800000340b7808 */ /* 0x000fe40000800000 */
[----:B------:R-:W-:Y:S02]  /*113a0*/  FSEL R12, R53, -INF , P0 ;  /* 0xff800000350c7808 */ /* 0x000fe40000000000 */
[C---:B------:R-:W-:Y:S02]  /*113b0*/  ISETP.GT.AND P3, PT, R2.reuse, 0x8, PT ;  /* 0x000000080200780c */ /* 0x040fe40003f64270 */
[----:B------:R-:W-:-:S02]  /*113c0*/  ISETP.GT.AND P4, PT, R2, 0x9, PT ;  /* 0x000000090200780c */ /* 0x000fc40003f84270 */
[C---:B------:R-:W-:Y:S02]  /*113d0*/  ISETP.GT.AND P2, PT, R2.reuse, 0x10, PT ;  /* 0x000000100200780c */ /* 0x040fe40003f44270 */
[C---:B------:R-:W-:Y:S02]  /*113e0*/  ISETP.GT.AND P1, PT, R2.reuse, 0x11, PT ;  /* 0x000000110200780c */ /* 0x040fe40003f24270 */
[----:B------:R-:W-:Y:S02]  /*113f0*/  ISETP.GT.AND P0, PT, R2, 0x18, PT ;  /* 0x000000180200780c */ /* 0x000fe40003f04270 */
        /* <DEDUP_REMOVED lines=26> */
[C---:B------:R-:W-:Y:S02]  /*115a0*/  ISETP.GT.AND P0, PT, R3.reuse, 0x19, PT ;  /* 0x000000190300780c */ /* 0x040fe40003f04270 */
[----:B------:R-:W-:Y:S02]  /*115b0*/  ISETP.GT.AND P2, PT, R3, 0x1, PT ;  /* 0x000000010300780c */ /* 0x000fe40003f44270 */
[----:B------:R-:W-:-:S02]  /*115c0*/  FSEL R28, R47, -INF , P0 ;  /* 0xff8000002f1c7808 */ /* 0x000fc40000000000 */
[----:B------:R-:W-:Y:S02]  /*115d0*/  ISETP.GT.AND P0, PT, R3, 0x21, PT ;  /* 0x000000210300780c */ /* 0x000fe40003f04270 */
[----:B------:R-:W-:Y:S02]  /*115e0*/  IMNMX R2, R5, R2, PT ;  /* 0x0000000205027217 */ /* 0x000fe40003800200 */
[----:B------:R-:W-:Y:S02]  /*115f0*/  FSEL R18, R50, -INF , P1 ;  /* 0xff80000032127808 */ /* 0x000fe40000800000 */
[----:B------:R-:W-:Y:S02]  /*11600*/  FSEL R14, R55, -INF , P2 ;  /* 0xff800000370e7808 */ /* 0x000fe40001000000 */
[----:B------:R-:W-:Y:S02]  /*11610*/  ISETP.GT.AND P1, PT, R3, 0x18, PT ;  /* 0x000000180300780c */ /* 0x000fe40003f24270 */
[----:B------:R-:W-:-:S02]  /*11620*/  FSEL R82, R35, -INF , P0 ;  /* 0xff80000023527808 */ /* 0x000fc40000000000 */
[----:B------:R-:W-:Y:S02]  /*11630*/  ISETP.GT.AND P2, PT, R3, 0x11, PT ;  /* 0x000000110300780c */ /* 0x000fe40003f44270 */
[----:B------:R-:W-:Y:S02]  /*11640*/  ISETP.GT.AND P0, PT, R2, RZ, PT ;  /* 0x000000ff0200720c */ /* 0x000fe40003f04270 */
[----:B------:R-:W-:Y:S02]  /*11650*/  IMNMX R0, R5, R0, PT ;  /* 0x0000000005007217 */ /* 0x000fe40003800200 */
[----:B------:R-:W-:Y:S02]  /*11660*/  FSEL R27, R46, -INF , P1 ;  /* 0xff8000002e1b7808 */ /* 0x000fe40000800000 */
[----:B------:R-:W-:Y:S02]  /*11670*/  ISETP.GT.AND P3, PT, R3, RZ, PT ;  /* 0x000000ff0300720c */ /* 0x000fe40003f64270 */
[----:B------:R-:W-:-:S02]  /*11680*/  FSEL R23, R39, -INF , P2 ;  /* 0xff80000027177808 */ /* 0x000fc40001000000 */
[C---:B------:R-:W-:Y:S02]  /*11690*/  ISETP.GT.AND P1, PT, R3.reuse, 0x20, PT ;  /* 0x000000200300780c */ /* 0x040fe40003f24270 */
[----:B------:R-:W-:Y:S02]  /*116a0*/  FSEL R24, R76, -INF , P0 ;  /* 0xff8000004c187808 */ /* 0x000fe40000000000 */
[----:B------:R-:W-:Y:S02]  /*116b0*/  ISETP.GT.AND P2, PT, R3, 0x29, PT ;  /* 0x000000290300780c */ /* 0x000fe40003f44270 */
[----:B------:R-:W-:Y:S02]  /*116c0*/  ISETP.GT.AND P0, PT, R0, 0x1, PT ;  /* 0x000000010000780c */ /* 0x000fe40003f04270 */
[----:B------:R-:W-:Y:S02]  /*116d0*/  FSEL R13, R54, -INF , P3 ;  /* 0xff800000360d7808 */ /* 0x000fe40001800000 */
[----:B------:R-:W-:-:S02]  /*116e0*/  FSEL R83, R34, -INF , P1 ;  /* 0xff80000022537808 */ /* 0x000fc40000800000 */
[----:B------:R-:W-:Y:S02]  /*116f0*/  ISETP.GT.AND P3, PT, R3, 0x10, PT ;  /* 0x000000100300780c */ /* 0x000fe40003f64270 */
[----:B------:R-:W-:Y:S02]  /*11700*/  FSEL R80, R31, -INF , P2 ;  /* 0xff8000001f507808 */ /* 0x000fe40001000000 */
[----:B------:R-:W-:Y:S02]  /*11710*/  FSEL R34, R79, -INF , P0 ;  /* 0xff8000004f227808 */ /* 0x000fe40000000000 */
[----:B------:R-:W-:Y:S02]  /*11720*/  ISETP.GT.AND P2, PT, R2, 0x1, PT ;  /* 0x000000010200780c */ /* 0x000fe40003f44270 */
[----:B------:R-:W-:Y:S02]  /*11730*/  ISETP.GT.AND P1, PT, R0, RZ, PT ;  /* 0x000000ff0000720c */ /* 0x000fe40003f24270 */
[----:B------:R-:W-:-:S02]  /*11740*/  ISETP.GT.AND P0, PT, R2, 0x10, PT ;  /* 0x000000100200780c */ /* 0x000fc40003f04270 */
[----:B------:R-:W-:Y:S02]  /*11750*/  FSEL R21, R38, -INF , P3 ;  /* 0xff80000026157808 */ /* 0x000fe40001800000 */
[----:B------:R-:W-:Y:S02]  /*11760*/  ISETP.GT.AND P3, PT, R3, 0x28, PT ;  /* 0x000000280300780c */ /* 0x000fe40003f64270 */
[----:B------:R-:W-:Y:S02]  /*11770*/  FSEL R26, R77, -INF , P2 ;  /* 0xff8000004d1a7808 */ /* 0x000fe40001000000 */
[----:B------:R-:W-:Y:S02]  /*11780*/  FSEL R33, R78, -INF , P1 ;  /* 0xff8000004e217808 */ /* 0x000fe40000800000 */
[----:B------:R-:W-:Y:S02]  /*11790*/  FSEL R31, R40, -INF , P0 ;  /* 0xff800000281f7808 */ /* 0x000fe40000000000 */
[----:B------:R-:W-:-:S02]  /*117a0*/  ISETP.GT.AND P2, PT, R2, 0x8, PT ;  /* 0x000000080200780c */ /* 0x000fc40003f44270 */
[----:B------:R-:W-:Y:S02]  /*117b0*/  ISETP.GT.AND P1, PT, R2, 0x9, PT ;  /* 0x000000090200780c */ /* 0x000fe40003f24270 */
[----:B------:R-:W-:Y:S02]  /*117c0*/  ISETP.GT.AND P0, PT, R0, 0x11, PT ;  /* 0x000000110000780c */ /* 0x000fe40003f04270 */
[----:B------:R-:W-:Y:S02]  /*117d0*/  FSEL R81, R30, -INF , P3 ;  /* 0xff8000001e517808 */ /* 0x000fe40001800000 */
[----:B------:R-:W-:Y:S02]  /*117e0*/  FSEL R29, R72, -INF , P2 ;  /* 0xff800000481d7808 */ /* 0x000fe40001000000 */
[----:B------:R-:W-:Y:S02]  /*117f0*/  FSEL R30, R73, -INF , P1 ;  /* 0xff800000491e7808 */ /* 0x000fe40000800000 */
[----:B------:R-:W-:-:S02]  /*11800*/  FSEL R40, R43, -INF , P0 ;  /* 0xff8000002b287808 */ /* 0x000fc40000000000 */
[C---:B------:R-:W-:Y:S02]  /*11810*/  ISETP.GT.AND P2, PT, R0.reuse, 0x9, PT ;  /* 0x000000090000780c */ /* 0x040fe40003f44270 */
[----:B------:R-:W-:Y:S02]  /*11820*/  ISETP.GT.AND P1, PT, R0, 0x10, PT ;  /* 0x000000100000780c */ /* 0x000fe40003f24270 */
[----:B------:R-:W-:Y:S02]  /*11830*/  ISETP.GT.AND P0, PT, R2, 0x19, PT ;  /* 0x000000190200780c */ /* 0x000fe40003f04270 */
[----:B------:R-:W-:Y:S02]  /*11840*/  FSEL R38, R75, -INF , P2 ;  /* 0xff8000004b267808 */ /* 0x000fe40001000000 */
[----:B------:R-:W-:Y:S02]  /*11850*/  FSEL R39, R42, -INF , P1 ;  /* 0xff8000002a277808 */ /* 0x000fe40000800000 */
[----:B------:R-:W-:-:S02]  /*11860*/  FSEL R37, R65, -INF , P0 ;  /* 0xff80000041257808 */ /* 0x000fc40000000000 */
[C---:B------:R-:W-:Y:S02]  /*11870*/  ISETP.GT.AND P1, PT, R2.reuse, 0x18, PT ;  /* 0x000000180200780c */ /* 0x040fe40003f24270 */
[----:B------:R-:W-:Y:S02]  /*11880*/  ISETP.GT.AND P2, PT, R2, 0x20, PT ;  /* 0x000000200200780c */ /* 0x000fe40003f44270 */
[----:B------:R-:W-:Y:S02]  /*11890*/  ISETP.GT.AND P0, PT, R0, 0x19, PT ;  /* 0x000000190000780c */ /* 0x000fe40003f04270 */
[----:B------:R-:W-:Y:S02]  /*118a0*/  ISETP.GT.AND P4, PT, R2, 0x11, PT ;  /* 0x000000110200780c */ /* 0x000fe40003f84270 */
[----:B------:R-:W-:Y:S02]  /*118b0*/  ISETP.GT.AND P3, PT, R0, 0x8, PT ;  /* 0x000000080000780c */ /* 0x000fe40003f64270 */
[----:B------:R-:W-:-:S02]  /*118c0*/  FMNMX.FTZ R3, R11, R12, !PT ;  /* 0x0000000c0b037209 */ /* 0x000fc40007810000 */
[----:B------:R-:W-:Y:S02]  /*118d0*/  FSEL R35, R64, -INF , P1 ;  /* 0xff80000040237808 */ /* 0x000fe40000800000 */
[----:B------:R-:W-:Y:S02]  /*118e0*/  FSEL R71, R60, -INF , P2 ;  /* 0xff8000003c477808 */ /* 0x000fe40001000000 */
[----:B------:R-:W-:Y:S02]  /*118f0*/  FSEL R49, R67, -INF , P0 ;  /* 0xff80000043317808 */ /* 0x000fe40000000000 */
[----:B------:R-:W-:Y:S02]  /*11900*/  FSEL R36, R74, -INF , P3 ;  /* 0xff8000004a247808 */ /* 0x000fe40001800000 */
[----:B------:R-:W-:Y:S02]  /*11910*/  FSEL R32, R41, -INF , P4 ;  /* 0xff80000029207808 */ /* 0x000fe40002000000 */
[----:B------:R-:W-:-:S02]  /*11920*/  ISETP.GT.AND P1, PT, R0, 0x18, PT ;  /* 0x000000180000780c */ /* 0x000fc40003f24270 */
[----:B------:R-:W-:Y:S02]  /*11930*/  ISETP.GT.AND P2, PT, R2, 0x28, PT ;  /* 0x000000280200780c */ /* 0x000fe40003f44270 */
[----:B------:R-:W-:Y:S02]  /*11940*/  ISETP.GT.AND P0, PT, R0, 0x20, PT ;  /* 0x000000200000780c */ /* 0x000fe40003f04270 */
[C---:B------:R-:W-:Y:S02]  /*11950*/  ISETP.GT.AND P3, PT, R2.reuse, 0x21, PT ;  /* 0x000000210200780c */ /* 0x040fe40003f64270 */
[----:B------:R-:W-:Y:S02]  /*11960*/  ISETP.GT.AND P4, PT, R2, 0x29, PT ;  /* 0x000000290200780c */ /* 0x000fe40003f84270 */
[----:B------:R-:W-:Y:S02]  /*11970*/  FMNMX.FTZ R2, R15, R3, !PT ;  /* 0x000000030f027209 */ /* 0x000fe40007810000 */
[----:B------:R-:W-:-:S02]  /*11980*/  FSEL R48, R66, -INF , P1 ;  /* 0xff80000042307808 */ /* 0x000fc40000800000 */
[----:B------:R-:W-:Y:S02]  /*11990*/  FSEL R70, R56, -INF , P2 ;  /* 0xff80000038467808 */ /* 0x000fe40001000000 */
[----:B------:R-:W-:Y:S02]  /*119a0*/  FSEL R67, R62, -INF , P0 ;  /* 0xff8000003e437808 */ /* 0x000fe40000000000 */
[C---:B------:R-:W-:Y:S02]  /*119b0*/  ISETP.GT.AND P2, PT, R0.reuse, 0x21, PT ;  /* 0x000000210000780c */ /* 0x040fe40003f44270 */
[C---:B------:R-:W-:Y:S02]  /*119c0*/  ISETP.GT.AND P1, PT, R0.reuse, 0x28, PT ;  /* 0x000000280000780c */ /* 0x040fe40003f24270 */
[----:B------:R-:W-:Y:S02]  /*119d0*/  ISETP.GT.AND P0, PT, R0, 0x29, PT ;  /* 0x000000290000780c */ /* 0x000fe40003f04270 */
        /* <DEDUP_REMOVED lines=62> */
.L_x_1769:
[C---:B------:R-:W-:Y:S01]  /*11dc0*/  FMUL.FTZ R0, R106.reuse, c[0x0][0x2d0] ;  /* 0x0000b4006a007a20 */ /* 0x040fe20000410000 */
[----:B------:R-:W-:Y:S01]  /*11dd0*/  FSETP.NEU.FTZ.AND P0, PT, R106, -INF , PT ;  /* 0xff8000006a00780b */ /* 0x000fe20003f1d000 */
[----:B------:R-:W2:Y:S03]  /*11de0*/  LDL R221, [R1+0x64] ;  /* 0x0000640001dd7983 */ /* 0x000ea60000100800 */
[----:B------:R-:W-:Y:S01]  /*11df0*/  FSEL R4, R0, RZ, P0 ;  /* 0x000000ff00047208 */ /* 0x000fe20000000000 */
[----:B------:R-:W3:Y:S04]  /*11e00*/  LDL R220, [R1+0x6c] ;  /* 0x00006c0001dc7983 */ /* 0x000ee80000100800 */
[--C-:B------:R-:W-:Y:S01]  /*11e10*/  FFMA.FTZ R0, R11, c[0x0][0x2d0], -R4.reuse ;  /* 0x0000b4000b007a23 */ /* 0x100fe20000010804 */
[----:B------:R-:W5:Y:S01]  /*11e20*/  LDL R215, [R1+0x14] ;  /* 0x0000140001d77983 */ /* 0x000f620000100800 */
[C---:B------:R-:W-:Y:S01]  /*11e30*/  FMUL.FTZ R3, R105.reuse, c[0x0][0x2d0] ;  /* 0x0000b40069037a20 */ /* 0x040fe20000410000 */
[----:B------:R-:W-:Y:S01]  /*11e40*/  FSETP.NEU.FTZ.AND P0, PT, R105, -INF , PT ;  /* 0xff8000006900780b */ /* 0x000fe20003f1d000 */
[----:B------:R1:W-:Y:S01]  /*11e50*/  MUFU.EX2 R102, R0 ;  /* 0x0000000000667308 */ /* 0x0003e20000000800 */
[----:B------:R-:W-:Y:S01]  /*11e60*/  FFMA.FTZ R2, R22, c[0x0][0x2d0], -R4 ;  /* 0x0000b40016027a23 */ /* 0x000fe20000010804 */
[----:B------:R-:W-:Y:S01]  /*11e70*/  WARPSYNC 0xffffffff ;  /* 0xffffffff00007948 */ /* 0x000fe20003800000 */
[----:B------:R-:W-:Y:S01]  /*11e80*/  FSEL R3, R3, RZ, P0 ;  /* 0x000000ff03037208 */ /* 0x000fe20000000000 */
[----:B------:R-:W-:Y:S01]  /*11e90*/  LDSM.16.MT88.4 R56, [R197] ;  /* 0x00000000c538783b */ /* 0x000fe20000004200 */
[----:B------:R-:W-:-:S02]  /*11ea0*/  FSETP.NEU.FTZ.AND P0, PT, R104, -INF , PT ;  /* 0xff8000006800780b */ /* 0x000fc40003f1d000 */
[----:B------:R-:W-:Y:S01]  /*11eb0*/  MOV R222, c[0x0][0x2c4] ;  /* 0x0000b10000de7a02 */ /* 0x000fe20000000f00 */
[----:B------:R4:W-:Y:S01]  /*11ec0*/  MUFU.EX2 R135, R2 ;  /* 0x0000000200877308 */ /* 0x0009e20000000800 */
[----:B------:R-:W-:Y:S01]  /*11ed0*/  FFMA.FTZ R5, R27, c[0x0][0x2d0], -R3 ;  /* 0x0000b4001b057a23 */ /* 0x000fe20000010803 */
[----:B------:R-:W4:Y:S01]  /*11ee0*/  LDSM.16.MT88.4 R60, [R196] ;  /* 0x00000000c43c783b */ /* 0x000f220000004200 */
[----:B------:R-:W-:Y:S02]  /*11ef0*/  ISETP.NE.AND P1, PT, R222, 0x1, PT ;  /* 0x00000001de00780c */ /* 0x000fe40003f25270 */
[----:B------:R-:W-:Y:S01]  /*11f00*/  IADD3 R212, R212, -0x2, RZ ;  /* 0xfffffffed4d47810 */ /* 0x000fe20007ffe0ff */
[----:B------:R-:W-:Y:S01]  /*11f10*/  LDSM.16.MT88.4 R52, [R196+0xc00] ;  /* 0x000c0000c434783b */ /* 0x000fe20000004200 */
[----:B-1----:R-:W-:Y:S01]  /*11f20*/  FFMA.FTZ R0, R12, c[0x0][0x2d0], -R4 ;  /* 0x0000b4000c007a23 */ /* 0x002fe20000010804 */
[----:B------:R1:W-:Y:S02]  /*11f30*/  MUFU.EX2 R133, R5 ;  /* 0x0000000500857308 */ /* 0x0003e40000000800 */
[----:B------:R-:W-:Y:S04]  /*11f40*/  LDSM.16.MT88.4 R72, [R197+0x400] ;  /* 0x00040000c548783b */ /* 0x000fe80000004200 */
[----:B------:R-:W2:Y:S01]  /*11f50*/  LDSM.16.MT88.4 R44, [R196+0x400] ;  /* 0x00040000c42c783b */ /* 0x000ea20000004200 */
[----:B----4-:R-:W-:Y:S01]  /*11f60*/  FMUL.FTZ R2, R104, c[0x0][0x2d0] ;  /* 0x0000b40068027a20 */ /* 0x010fe20000410000 */
[----:B------:R4:W-:Y:S02]  /*11f70*/  MUFU.EX2 R101, R0 ;  /* 0x0000000000657308 */ /* 0x0009e40000000800 */
[----:B------:R-:W2:Y:S02]  /*11f80*/  LDSM.16.MT88.4 R76, [R196+0x1000] ;  /* 0x00100000c44c783b */ /* 0x000ea40000004200 */
[----:B------:R-:W-:-:S02]  /*11f90*/  FSEL R2, R2, RZ, P0 ;  /* 0x000000ff02027208 */ /* 0x000fc40000000000 */
[----:B-1----:R-:W-:-:S03]  /*11fa0*/  FMNMX.FTZ R5, R10, R9, !PT ;  /* 0x000000090a057209 */ /* 0x002fc60007810000 */
[----:B------:R-:W-:Y:S01]  /*11fb0*/  FFMA.FTZ R6, R35, c[0x0][0x2d0], -R2 ;  /* 0x0000b40023067a23 */ /* 0x000fe20000010802 */
[----:B------:R-:W-:-:S03]  /*11fc0*/  FSETP.NEU.FTZ.AND P0, PT, R5, -INF , PT ;  /* 0xff8000000500780b */ /* 0x000fc60003f1d000 */
[----:B------:R1:W-:Y:S01]  /*11fd0*/  MUFU.EX2 R126, R6 ;  /* 0x00000006007e7308 */ /* 0x0003e20000000800 */
[----:B----4-:R-:W-:-:S07]  /*11fe0*/  FFMA.FTZ R0, R15, c[0x0][0x2d0], -R4 ;  /* 0x0000b4000f007a23 */ /* 0x010fce0000010804 */
[----:B------:R4:W-:Y:S01]  /*11ff0*/  MUFU.EX2 R107, R0 ;  /* 0x00000000006b7308 */ /* 0x0009e20000000800 */
[----:B-1----:R-:W-:-:S07]  /*12000*/  FFMA.FTZ R6, R37, c[0x0][0x2d0], -R2 ;  /* 0x0000b40025067a23 */ /* 0x002fce0000010802 */
[----:B------:R-:W-:Y:S01]  /*12010*/  MUFU.EX2 R127, R6 ;  /* 0x00000006007f7308 */ /* 0x000fe20000000800 */
[----:B----4-:R-:W-:-:S07]  /*12020*/  FFMA.FTZ R0, R16, c[0x0][0x2d0], -R4 ;  /* 0x0000b40010007a23 */ /* 0x010fce0000010804 */
        /* <DEDUP_REMOVED lines=8> */
[----:B------:R1:W4:Y:S02]  /*120b0*/  MUFU.EX2 R144, R0 ;  /* 0x0000000000907308 */ /* 0x0003240000000800 */
[----:B-1----:R-:W-:-:S06]  /*120c0*/  FFMA.FTZ R0, R13, c[0x0][0x2d0], -R3 ;  /* 0x0000b4000d007a23 */ /* 0x002fcc0000010803 */
[----:B------:R1:W-:Y:S02]  /*120d0*/  MUFU.EX2 R97, R0 ;  /* 0x0000000000617308 */ /* 0x0003e40000000800 */
[----:B-1----:R-:W-:Y:S01]  /*120e0*/  FFMA.FTZ R0, R14, c[0x0][0x2d0], -R3 ;  /* 0x0000b4000e007a23 */ /* 0x002fe20000010803 */
[----:B----4-:R-:W-:-:S05]  /*120f0*/  F2FP.PACK_AB R14, R144, R135 ;  /* 0x00000087900e723e */ /* 0x010fca00000000ff */
[----:B------:R1:W4:Y:S02]  /*12100*/  MUFU.EX2 R96, R0 ;  /* 0x0000000000607308 */ /* 0x0003240000000800 */
[----:B-1----:R-:W-:-:S06]  /*12110*/  FFMA.FTZ R0, R18, c[0x0][0x2d0], -R3 ;  /* 0x0000b40012007a23 */ /* 0x002fcc0000010803 */
[----:B------:R1:W-:Y:S02]  /*12120*/  MUFU.EX2 R99, R0 ;  /* 0x0000000000637308 */ /* 0x0003e40000000800 */
[----:B-1----:R-:W-:Y:S01]  /*12130*/  FFMA.FTZ R0, R20, c[0x0][0x2d0], -R3 ;  /* 0x0000b40014007a23 */ /* 0x002fe20000010803 */
[----:B------:R-:W-:-:S05]  /*12140*/  F2FP.PACK_AB R20, R101, R102 ;  /* 0x000000666514723e */ /* 0x000fca00000000ff */
[----:B------:R1:W1:Y:S02]  /*12150*/  MUFU.EX2 R110, R0 ;  /* 0x00000000006e7308 */ /* 0x0002640000000800 */
[----:B-1----:R-:W-:Y:S01]  /*12160*/  FFMA.FTZ R0, R21, c[0x0][0x2d0], -R3 ;  /* 0x0000b40015007a23 */ /* 0x002fe20000010803 */
[----:B----4-:R-:W-:-:S05]  /*12170*/  F2FP.PACK_AB R21, R96, R97 ;  /* 0x000000616015723e */ /* 0x010fca00000000ff */
[----:B------:R1:W-:Y:S02]  /*12180*/  MUFU.EX2 R111, R0 ;  /* 0x00000000006f7308 */ /* 0x0003e40000000800 */
[----:B-1----:R-:W-:Y:S01]  /*12190*/  FFMA.FTZ R0, R23, c[0x0][0x2d0], -R3 ;  /* 0x0000b40017007a23 */ /* 0x002fe20000010803 */
[----:B------:R-:W-:-:S05]  /*121a0*/  F2FP.PACK_AB R23, R110, R99 ;  /* 0x000000636e17723e */ /* 0x000fca00000000ff */
[----:B------:R1:W4:Y:S02]  /*121b0*/  MUFU.EX2 R119, R0 ;  /* 0x0000000000777308 */ /* 0x0003240000000800 */
[----:B------:R-:W-:Y:S01]  /*121c0*/  HMMA.16816.F32 R8, R20, R60, RZ ;  /* 0x0000003c1408723c */ /* 0x000fe200000018ff */
[----:B-1----:R-:W-:Y:S01]  /*121d0*/  FFMA.FTZ R0, R28, c[0x0][0x2d0], -R3 ;  /* 0x0000b4001c007a23 */ /* 0x002fe20000010803 */
[----:B----4-:R-:W-:-:S04]  /*121e0*/  F2FP.PACK_AB R13, R119, R111 ;  /* 0x0000006f770d723e */ /* 0x010fc800000000ff */
[----:B------:R1:W4:Y:S02]  /*121f0*/  MUFU.EX2 R134, R0 ;  /* 0x0000000000867308 */ /* 0x0003240000000800 */
[----:B-1----:R-:W-:Y:S01]  /*12200*/  FFMA.FTZ R0, R24, c[0x0][0x2d0], -R2 ;  /* 0x0000b40018007a23 */ /* 0x002fe20000010802 */
[----:B----4-:R-:W-:-:S05]  /*12210*/  F2FP.PACK_AB R15, R134, R133 ;  /* 0x00000085860f723e */ /* 0x010fca00000000ff */
[----:B------:R1:W-:Y:S10]  /*12220*/  MUFU.EX2 R92, R0 ;  /* 0x00000000005c7308 */ /* 0x0003f40000000800 */
[----:B--2---:R-:W-:Y:S07]  /*12230*/  HMMA.16816.F32 R140, R12, R44, R8 ;  /* 0x0000002c0c8c723c */ /* 0x004fee0000001808 */
[----:B------:R-:W-:Y:S01]  /*12240*/  F2FP.PACK_AB R10, R127, R126 ;  /* 0x0000007e7f0a723e */ /* 0x000fe200000000ff */
        /* <DEDUP_REMOVED lines=12> */
[----:B-1----:R-:W-:Y:S01]  /*12310*/  FMUL.FTZ R0, R5, c[0x0][0x2d0] ;  /* 0x0000b40005007a20 */ /* 0x002fe20000410000 */
[----:B--2---:R-:W-:-:S04]  /*12320*/  F2FP.PACK_AB R8, R103, R100 ;  /* 0x000000646708723e */ /* 0x004fc800000000ff */
[----:B------:R-:W-:-:S05]  /*12330*/  FSEL R0, R0, RZ, P0 ;  /* 0x000000ff00007208 */ /* 0x000fca0000000000 */
        /* <DEDUP_REMOVED lines=9> */
[--C-:B-1----:R-:W-:Y:S01]  /*123d0*/  FFMA.FTZ R6, R39, c[0x0][0x2d0], -R0.reuse ;  /* 0x0000b40027067a23 */ /* 0x102fe20000010800 */
[----:B--2---:R-:W-:Y:S01]  /*123e0*/  F2FP.PACK_AB R19, R93, R90 ;  /* 0x0000005a5d13723e */ /* 0x004fe200000000ff */
[----:B------:R-:W-:Y:S04]  /*123f0*/  HMMA.16816.F32 R36, R20, R52, RZ ;  /* 0x000000341424723c */ /* 0x000fe800000018ff */
[----:B------:R1:W-:Y:S04]  /*12400*/  MUFU.EX2 R95, R6 ;  /* 0x00000006005f7308 */ /* 0x0003e80000000800 */
[C---:B------:R-:W-:Y:S08]  /*12410*/  HMMA.16816.F32 R28, R16.reuse, R56, RZ ;  /* 0x00000038101c723c */ /* 0x040ff000000018ff */
[----:B------:R-:W-:Y:S01]  /*12420*/  HMMA.16816.F32 R32, R16, R60, RZ ;  /* 0x0000003c1020723c */ /* 0x000fe200000018ff */
[----:B-1----:R-:W-:-:S04]  /*12430*/  FFMA.FTZ R6, R40, c[0x0][0x2d0], -R0 ;  /* 0x0000b40028067a23 */ /* 0x002fc80000010800 */
[----:B------:R1:W2:Y:S02]  /*12440*/  MUFU.EX2 R117, R6 ;  /* 0x0000000600757308 */ /* 0x0002a40000000800 */
[--C-:B------:R-:W-:Y:S01]  /*12450*/  FFMA.FTZ R61, R87, c[0x0][0x2d0], -R4.reuse ;  /* 0x0000b400573d7a23 */ /* 0x100fe20000010804 */
[----:B------:R-:W-:Y:S01]  /*12460*/  HMMA.16816.F32 R40, R20, R56, RZ ;  /* 0x000000381428723c */ /* 0x000fe200000018ff */
[----:B------:R-:W-:-:S06]  /*12470*/  FFMA.FTZ R60, R86, c[0x0][0x2d0], -R4 ;  /* 0x0000b400563c7a23 */ /* 0x000fcc0000010804 */
[--C-:B------:R-:W-:Y:S01]  /*12480*/  FFMA.FTZ R57, R85, c[0x0][0x2d0], -R4.reuse ;  /* 0x0000b40055397a23 */ /* 0x100fe20000010804 */
[----:B------:R-:W-:Y:S01]  /*12490*/  HMMA.16816.F32 R156, R12, R76, R36 ;  /* 0x0000004c0c9c723c */ /* 0x000fe20000001824 */
[----:B------:R-:W-:Y:S01]  /*124a0*/  LDSM.16.MT88.4 R36, [R196+0x1800] ;  /* 0x00180000c424783b */ /* 0x000fe20000004200 */
[----:B------:R-:W-:Y:S02]  /*124b0*/  FFMA.FTZ R56, R84, c[0x0][0x2d0], -R4 ;  /* 0x0000b40054387a23 */ /* 0x000fe40000010804 */
[----:B------:R-:W-:Y:S01]  /*124c0*/  FADD.FTZ R4, R89, R88 ;  /* 0x0000005859047221 */ /* 0x000fe20000010000 */
[----:B------:R-:W-:Y:S01]  /*124d0*/  MUFU.EX2 R57, R57 ;  /* 0x0000003900397308 */ /* 0x000fe20000000800 */
[----:B-1----:R-:W-:Y:S01]  /*124e0*/  FFMA.FTZ R6, R48, c[0x0][0x2d0], -R0 ;  /* 0x0000b40030067a23 */ /* 0x002fe20000010800 */
[----:B--2---:R-:W-:Y:S01]  /*124f0*/  F2FP.PACK_AB R9, R117, R95 ;  /* 0x0000005f7509723e */ /* 0x004fe200000000ff */
[----:B------:R-:W-:Y:S01]  /*12500*/  HMMA.16816.F32 R24, R16, R52, RZ ;  /* 0x000000341018723c */ /* 0x000fe200000018ff */
[----:B------:R-:W-:-:S04]  /*12510*/  FADD.FTZ R4, R90, R4 ;  /* 0x000000045a047221 */ /* 0x000fc80000010000 */
[----:B------:R1:W-:Y:S02]  /*12520*/  MUFU.EX2 R116, R6 ;  /* 0x0000000600747308 */ /* 0x0003e40000000800 */
[--C-:B------:R-:W-:Y:S01]  /*12530*/  FFMA.FTZ R53, R83, c[0x0][0x2d0], -R3.reuse ;  /* 0x0000b40053357a23 */ /* 0x100fe20000010803 */
[----:B------:R-:W-:Y:S01]  /*12540*/  HMMA.16816.F32 R148, R12, R72, R40 ;  /* 0x000000480c94723c */ /* 0x000fe20000001828 */
[----:B------:R-:W-:Y:S01]  /*12550*/  LDSM.16.MT88.4 R40, [R197+0x1000] ;  /* 0x00100000c528783b */ /* 0x000fe20000004200 */
[----:B------:R-:W-:-:S03]  /*12560*/  FFMA.FTZ R52, R82, c[0x0][0x2d0], -R3 ;  /* 0x0000b40052347a23 */ /* 0x000fc60000010803 */
[----:B------:R-:W-:Y:S03]  /*12570*/  MUFU.EX2 R56, R56 ;  /* 0x0000003800387308 */ /* 0x000fe60000000800 */
[----:B------:R-:W-:Y:S01]  /*12580*/  HMMA.16816.F32 R84, R16, R58, RZ ;  /* 0x0000003a1054723c */ /* 0x000fe200000018ff */
[----:B-1----:R-:W-:Y:S02]  /*12590*/  FFMA.FTZ R6, R49, c[0x0][0x2d0], -R0 ;  /* 0x0000b40031067a23 */ /* 0x002fe40000010800 */
[----:B------:R-:W1:Y:S02]  /*125a0*/  LDSM.16.MT88.4 R48, [R197+0xc00] ;  /* 0x000c0000c530783b */ /* 0x000e640000004200 */
[----:B------:R-:W2:Y:S02]  /*125b0*/  MUFU.EX2 R118, R6 ;  /* 0x0000000600767308 */ /* 0x000ea40000000800 */
[----:B--2---:R-:W-:-:S07]  /*125c0*/  F2FP.PACK_AB R11, R118, R116 ;  /* 0x00000074760b723e */ /* 0x004fce00000000ff */
[C---:B------:R-:W-:Y:S07]  /*125d0*/  HMMA.16816.F32 R128, R8.reuse, R72, R28 ;  /* 0x000000480880723c */ /* 0x040fee000000181c */
[--C-:B------:R-:W-:Y:S01]  /*125e0*/  FFMA.FTZ R72, R67, c[0x0][0x2d0], -R0.reuse ;  /* 0x0000b40043487a23 */ /* 0x100fe20000010800 */
[----:B------:R-:W-:Y:S01]  /*125f0*/  HMMA.16816.F32 R136, R8, R44, R32 ;  /* 0x0000002c0888723c */ /* 0x000fe20000001820 */
[----:B------:R-:W-:-:S06]  /*12600*/  FFMA.FTZ R73, R66, c[0x0][0x2d0], -R0 ;  /* 0x0000b40042497a23 */ /* 0x000fcc0000010800 */
[--C-:B------:R-:W-:Y:S01]  /*12610*/  FFMA.FTZ R45, R71, c[0x0][0x2d0], -R2.reuse ;  /* 0x0000b400472d7a23 */ /* 0x100fe20000010802 */
[----:B-1----:R-:W-:Y:S01]  /*12620*/  HMMA.16816.F32 R28, R20, R48, RZ ;  /* 0x00000030141c723c */ /* 0x002fe200000018ff */
[----:B------:R-:W-:-:S04]  /*12630*/  FFMA.FTZ R44, R69, c[0x0][0x2d0], -R2 ;  /* 0x0000b400452c7a23 */ /* 0x000fc80000010802 */
[----:B------:R-:W-:Y:S03]  /*12640*/  MUFU.EX2 R45, R45 ;  /* 0x0000002d002d7308 */ /* 0x000fe60000000800 */
[----:B------:R-:W-:Y:S05]  /*12650*/  HMMA.16816.F32 R120, R8, R76, R24 ;  /* 0x0000004c0878723c */ /* 0x000fea0000001818 */
[----:B------:R-:W1:Y:S02]  /*12660*/  MUFU.EX2 R44, R44 ;  /* 0x0000002c002c7308 */ /* 0x000e640000000800 */
[--C-:B------:R-:W-:Y:S01]  /*12670*/  FFMA.FTZ R76, R65, c[0x0][0x2d0], -R0.reuse ;  /* 0x0000b400414c7a23 */ /* 0x100fe20000010800 */
[----:B------:R-:W-:Y:S01]  /*12680*/  HMMA.16816.F32 R24, R16, R48, RZ ;  /* 0x000000301018723c */ /* 0x000fe200000018ff */
[----:B------:R-:W-:-:S02]  /*12690*/  FFMA.FTZ R77, R64, c[0x0][0x2d0], -R0 ;  /* 0x0000b400404d7a23 */ /* 0x000fc40000010800 */
[----:B------:R-:W-:-:S04]  /*126a0*/  FADD.FTZ R0, R92, R91 ;  /* 0x0000005b5c007221 */ /* 0x000fc80000010000 */
[--C-:B------:R-:W-:Y:S01]  /*126b0*/  FFMA.FTZ R49, R81, c[0x0][0x2d0], -R3.reuse ;  /* 0x0000b40051317a23 */ /* 0x100fe20000010803 */
[----:B------:R-:W-:Y:S01]  /*126c0*/  HMMA.16816.F32 R216, R12, R40, R28 ;  /* 0x000000280cd8723c */ /* 0x000fe2000000181c */
[----:B------:R-:W2:Y:S01]  /*126d0*/  LDSM.16.MT88.4 R28, [R196+0x1c00] ;  /* 0x001c0000c41c783b */ /* 0x000ea20000004200 */
[----:B------:R-:W-:Y:S02]  /*126e0*/  FFMA.FTZ R48, R80, c[0x0][0x2d0], -R3 ;  /* 0x0000b40050307a23 */ /* 0x000fe40000010803 */
[----:B------:R-:W-:Y:S01]  /*126f0*/  FADD.FTZ R3, R102, R101 ;  /* 0x0000006566037221 */ /* 0x000fe20000010000 */
[----:B------:R-:W-:Y:S01]  /*12700*/  MUFU.EX2 R49, R49 ;  /* 0x0000003100317308 */ /* 0x000fe20000000800 */
[----:B------:R-:W-:Y:S01]  /*12710*/  FADD.FTZ R0, R94, R0 ;  /* 0x000000005e007221 */ /* 0x000fe20000010000 */
[----:B------:R-:W-:Y:S01]  /*12720*/  F2FP.PACK_AB R102, R56, R57 ;  /* 0x000000393866723e */ /* 0x000fe200000000ff */
[----:B------:R-:W-:Y:S01]  /*12730*/  HMMA.16816.F32 R32, R20, R36, RZ ;  /* 0x000000241420723c */ /* 0x000fe200000018ff */
[----:B------:R-:W-:-:S02]  /*12740*/  FADD.FTZ R3, R107, R3 ;  /* 0x000000036b037221 */ /* 0x000fc40000010000 */
[----:B------:R-:W-:Y:S02]  /*12750*/  FADD.FTZ R0, R98, R0 ;  /* 0x0000000062007221 */ /* 0x000fe40000010000 */
[----:B------:R-:W-:Y:S01]  /*12760*/  FADD.FTZ R3, R124, R3 ;  /* 0x000000037c037221 */ /* 0x000fe20000010000 */
[----:B------:R-:W4:Y:S01]  /*12770*/  MUFU.EX2 R48, R48 ;  /* 0x0000003000307308 */ /* 0x000f220000000800 */
[----:B------:R-:W-:Y:S01]  /*12780*/  FADD.FTZ R0, R100, R0 ;  /* 0x0000000064007221 */ /* 0x000fe20000010000 */
[----:B------:R-:W-:Y:S01]  /*12790*/  HMMA.16816.F32 R192, R8, R40, R24 ;  /* 0x0000002808c0723c */ /* 0x000fe20000001818 */
[----:B------:R-:W-:-:S04]  /*127a0*/  FADD.FTZ R3, R125, R3 ;  /* 0x000000037d037221 */ /* 0x000fc80000010000 */
[----:B------:R-:W-:Y:S02]  /*127b0*/  FADD.FTZ R6, R132, R3 ;  /* 0x0000000384067221 */ /* 0x000fe40000010000 */
[--C-:B------:R-:W-:Y:S01]  /*127c0*/  FFMA.FTZ R41, R70, c[0x0][0x2d0], -R2.reuse ;  /* 0x0000b40046297a23 */ /* 0x100fe20000010802 */
[C---:B------:R-:W-:Y:S01]  /*127d0*/  HMMA.16816.F32 R24, R16.reuse, R36, RZ ;  /* 0x000000241018723c */ /* 0x040fe200000018ff */
[----:B------:R-:W-:Y:S01]  /*127e0*/  FFMA.FTZ R40, R68, c[0x0][0x2d0], -R2 ;  /* 0x0000b40044287a23 */ /* 0x000fe20000010802 */
[----:B------:R-:W2:Y:S01]  /*127f0*/  MUFU.EX2 R37, R61 ;  /* 0x0000003d00257308 */ /* 0x000ea20000000800 */
[----:B------:R-:W-:Y:S01]  /*12800*/  FADD.FTZ R2, R97, R96 ;  /* 0x0000006061027221 */ /* 0x000fe20000010000 */
[----:B-1----:R-:W-:Y:S01]  /*12810*/  F2FP.PACK_AB R96, R44, R45 ;  /* 0x0000002d2c60723e */ /* 0x002fe200000000ff */
[----:B------:R-:W-:Y:S01]  /*12820*/  FADD.FTZ R3, R103, R0 ;  /* 0x0000000067037221 */ /* 0x000fe20000010000 */
[----:B----4-:R-:W-:Y:S01]  /*12830*/  F2FP.PACK_AB R103, R48, R49 ;  /* 0x000000313067723e */ /* 0x010fe200000000ff */
[----:B------:R-:W-:Y:S01]  /*12840*/  FADD.FTZ R2, R99, R2 ;  /* 0x0000000263027221 */ /* 0x000fe20000010000 */
[----:B------:R-:W-:Y:S01]  /*12850*/  HMMA.16816.F32 R80, R16, R54, RZ ;  /* 0x000000361050723c */ /* 0x000fe200000018ff */
[----:B------:R-:W-:Y:S01]  /*12860*/  FADD.FTZ R0, R135, R6 ;  /* 0x0000000687007221 */ /* 0x000fe20000010000 */
[----:B------:R-:W1:Y:S01]  /*12870*/  MUFU.EX2 R36, R60 ;  /* 0x0000003c00247308 */ /* 0x000e620000000800 */
[----:B------:R-:W-:-:S02]  /*12880*/  FADD.FTZ R2, R110, R2 ;  /* 0x000000026e027221 */ /* 0x000fc40000010000 */
[----:B------:R-:W-:Y:S02]  /*12890*/  FADD.FTZ R6, R126, R3 ;  /* 0x000000037e067221 */ /* 0x000fe40000010000 */
[----:B------:R-:W-:Y:S01]  /*128a0*/  FADD.FTZ R2, R111, R2 ;  /* 0x000000026f027221 */ /* 0x000fe20000010000 */
[----:B------:R-:W-:Y:S01]  /*128b0*/  HMMA.16816.F32 R88, R16, R62, RZ ;  /* 0x0000003e1058723c */ /* 0x000fe200000018ff */
[----:B------:R-:W-:Y:S01]  /*128c0*/  FADD.FTZ R0, R144, R0 ;  /* 0x0000000090007221 */ /* 0x000fe20000010000 */
[----:B------:R-:W-:Y:S01]  /*128d0*/  MUFU.EX2 R41, R41 ;  /* 0x0000002900297308 */ /* 0x000fe20000000800 */
[----:B------:R-:W-:Y:S02]  /*128e0*/  FADD.FTZ R6, R127, R6 ;  /* 0x000000067f067221 */ /* 0x000fe40000010000 */
[----:B--2---:R-:W-:Y:S01]  /*128f0*/  FADD.FTZ R0, R37, R0 ;  /* 0x0000000025007221 */ /* 0x004fe20000010000 */
[----:B------:R-:W-:Y:S02]  /*12900*/  LDSM.16.MT88.4 R124, [R197+0x800] ;  /* 0x00080000c57c783b */ /* 0x000fe40000004200 */
[----:B------:R-:W-:Y:S02]  /*12910*/  HMMA.16816.F32 R184, R12, R28, R32 ;  /* 0x0000001c0cb8723c */ /* 0x000fe40000001820 */
[----:B------:R-:W2:Y:S01]  /*12920*/  LDSM.16.MT88.4 R32, [R197+0x1800] ;  /* 0x00180000c520783b */ /* 0x000ea20000004200 */
[C---:B-1----:R-:W-:Y:S01]  /*12930*/  FADD.FTZ R0, R36.reuse, R0 ;  /* 0x0000000024007221 */ /* 0x042fe20000010000 */
[----:B------:R-:W-:-:S03]  /*12940*/  F2FP.PACK_AB R100, R36, R37 ;  /* 0x000000252464723e */ /* 0x000fc600000000ff */
[----:B------:R-:W-:Y:S01]  /*12950*/  FADD.FTZ R0, R57, R0 ;  /* 0x0000000039007221 */ /* 0x000fe20000010000 */
[C---:B------:R-:W-:Y:S01]  /*12960*/  HMMA.16816.F32 R188, R8.reuse, R28, R24 ;  /* 0x0000001c08bc723c */ /* 0x040fe20000001818 */
[----:B------:R-:W1:Y:S01]  /*12970*/  LDSM.16.MT88.4 R24, [R197+0x1c00] ;  /* 0x001c0000c518783b */ /* 0x000e620000004200 */
[----:B------:R-:W4:Y:S01]  /*12980*/  MUFU.EX2 R29, R40 ;  /* 0x00000028001d7308 */ /* 0x000f220000000800 */
[----:B------:R-:W-:Y:S02]  /*12990*/  FADD.FTZ R214, R56, R0 ;  /* 0x0000000038d67221 */ /* 0x000fe40000010000 */
[----:B------:R-:W-:Y:S02]  /*129a0*/  FADD.FTZ R0, R45, R6 ;  /* 0x000000062d007221 */ /* 0x000fe40000010000 */
[----:B------:R-:W-:Y:S01]  /*129b0*/  FADD.FTZ R28, R93, R4 ;  /* 0x000000045d1c7221 */ /* 0x000fe20000010000 */
[----:B------:R-:W-:Y:S01]  /*129c0*/  HMMA.16816.F32 R80, R8, R78, R80 ;  /* 0x0000004e0850723c */ /* 0x000fe20000001850 */
[----:B------:R-:W-:-:S02]  /*129d0*/  FADD.FTZ R4, R119, R2 ;  /* 0x0000000277047221 */ /* 0x000fc40000010000 */
[----:B------:R-:W-:Y:S02]  /*129e0*/  FADD.FTZ R2, R95, R28 ;  /* 0x0000001c5f027221 */ /* 0x000fe40000010000 */
[----:B------:R-:W-:Y:S01]  /*129f0*/  FADD.FTZ R4, R133, R4 ;  /* 0x0000000485047221 */ /* 0x000fe20000010000 */
[----:B------:R-:W-:Y:S01]  /*12a00*/  MUFU.EX2 R28, R72 ;  /* 0x00000048001c7308 */ /* 0x000fe20000000800 */
[----:B------:R-:W-:Y:S01]  /*12a10*/  FADD.FTZ R2, R117, R2 ;  /* 0x0000000275027221 */ /* 0x000fe20000010000 */
[----:B------:R-:W-:Y:S01]  /*12a20*/  HMMA.16816.F32 R60, R20, R62, RZ ;  /* 0x0000003e143c723c */ /* 0x000fe200000018ff */
[----:B------:R-:W-:Y:S01]  /*12a30*/  FADD.FTZ R0, R44, R0 ;  /* 0x000000002c007221 */ /* 0x000fe20000010000 */
[----:B----4-:R-:W-:Y:S01]  /*12a40*/  F2FP.PACK_AB R98, R29, R41 ;  /* 0x000000291d62723e */ /* 0x010fe200000000ff */
[----:B------:R-:W-:Y:S02]  /*12a50*/  FADD.FTZ R3, R116, R2 ;  /* 0x0000000274037221 */ /* 0x000fe40000010000 */
[----:B------:R-:W-:-:S02]  /*12a60*/  FADD.FTZ R2, R134, R4 ;  /* 0x0000000486027221 */ /* 0x000fc40000010000 */
[----:B------:R-:W-:Y:S01]  /*12a70*/  FADD.FTZ R3, R118, R3 ;  /* 0x0000000376037221 */ /* 0x000fe20000010000 */
[----:B------:R-:W-:Y:S01]  /*12a80*/  MUFU.EX2 R4, R77 ;  /* 0x0000004d00047308 */ /* 0x000fe20000000800 */
[----:B------:R-:W4:Y:S01]  /*12a90*/  LDSM.16.MT88.4 R116, [R196+0x1400] ;  /* 0x00140000c474783b */ /* 0x000f220000004200 */
[----:B------:R-:W-:Y:S01]  /*12aa0*/  HMMA.16816.F32 R56, R20, R58, RZ ;  /* 0x0000003a1438723c */ /* 0x000fe200000018ff */
[----:B------:R-:W-:Y:S02]  /*12ab0*/  FADD.FTZ R0, R41, R0 ;  /* 0x0000000029007221 */ /* 0x000fe40000010000 */
[----:B------:R-:W3:Y:S02]  /*12ac0*/  LDSM.16.MT88.4 R132, [R196+0x800] ;  /* 0x00080000c484783b */ /* 0x000ee40000004200 */
[----:B------:R-:W-:-:S03]  /*12ad0*/  FADD.FTZ R231, R29, R0 ;  /* 0x000000001de77221 */ /* 0x000fc60000010000 */
[-C--:B--2---:R-:W-:Y:S08]  /*12ae0*/  HMMA.16816.F32 R68, R20, R32.reuse, RZ ;  /* 0x000000201444723c */ /* 0x084ff000000018ff */
[----:B------:R-:W-:Y:S01]  /*12af0*/  HMMA.16816.F32 R64, R16, R32, RZ ;  /* 0x000000201040723c */ /* 0x000fe200000018ff */
[----:B------:R-:W2:Y:S07]  /*12b00*/  MUFU.EX2 R33, R53 ;  /* 0x0000003500217308 */ /* 0x000eae0000000800 */
[----:B------:R-:W-:Y:S01]  /*12b10*/  HMMA.16816.F32 R88, R8, R46, R88 ;  /* 0x0000002e0858723c */ /* 0x000fe20000001858 */
[----:B------:R-:W4:Y:S07]  /*12b20*/  MUFU.EX2 R32, R52 ;  /* 0x0000003400207308 */ /* 0x000f2e0000000800 */
[----:B-1----:R-:W-:Y:S01]  /*12b30*/  HMMA.16816.F32 R176, R12, R24, R68 ;  /* 0x000000180cb0723c */ /* 0x002fe20000001844 */
[----:B--2---:R-:W-:-:S07]  /*12b40*/  FADD.FTZ R2, R33, R2 ;  /* 0x0000000221027221 */ /* 0x004fce0000010000 */
[----:B------:R-:W-:Y:S01]  /*12b50*/  HMMA.16816.F32 R180, R8, R24, R64 ;  /* 0x0000001808b4723c */ /* 0x000fe20000001840 */
[----:B------:R-:W1:Y:S01]  /*12b60*/  MUFU.EX2 R25, R73 ;  /* 0x0000004900197308 */ /* 0x000e620000000800 */
[C---:B----4-:R-:W-:Y:S01]  /*12b70*/  FADD.FTZ R2, R32.reuse, R2 ;  /* 0x0000000220027221 */ /* 0x050fe20000010000 */
[----:B------:R-:W-:-:S03]  /*12b80*/  F2FP.PACK_AB R101, R32, R33 ;  /* 0x000000212065723e */ /* 0x000fc600000000ff */
[----:B------:R-:W-:Y:S02]  /*12b90*/  FADD.FTZ R2, R49, R2 ;  /* 0x0000000231027221 */ /* 0x000fe40000010000 */
[----:B------:R-:W-:Y:S01]  /*12ba0*/  HMMA.16816.F32 R52, R20, R54, RZ ;  /* 0x000000361434723c */ /* 0x000fe200000018ff */
[----:B------:R-:W2:Y:S01]  /*12bb0*/  MUFU.EX2 R24, R76 ;  /* 0x0000004c00187308 */ /* 0x000ea20000000800 */
[----:B------:R-:W-:Y:S02]  /*12bc0*/  FADD.FTZ R213, R48, R2 ;  /* 0x0000000230d57221 */ /* 0x000fe40000010000 */
[----:B------:R-:W-:-:S04]  /*12bd0*/  FADD.FTZ R2, R28, R3 ;  /* 0x000000031c027221 */ /* 0x000fc80000010000 */
[----:B------:R-:W-:Y:S01]  /*12be0*/  HMMA.16816.F32 R64, R16, R38, RZ ;  /* 0x000000261040723c */ /* 0x000fe200000018ff */
[C---:B-1----:R-:W-:Y:S01]  /*12bf0*/  F2FP.PACK_AB R97, R25.reuse, R28 ;  /* 0x0000001c1961723e */ /* 0x042fe200000000ff */
[----:B------:R-:W-:-:S06]  /*12c00*/  FADD.FTZ R2, R25, R2 ;  /* 0x0000000219027221 */ /* 0x000fcc0000010000 */
[----:B------:R-:W-:Y:S01]  /*12c10*/  HMMA.16816.F32 R68, R16, R50, RZ ;  /* 0x000000321044723c */ /* 0x000fe200000018ff */
[----:B--2---:R-:W-:Y:S01]  /*12c20*/  F2FP.PACK_AB R99, R4, R24 ;  /* 0x000000180463723e */ /* 0x004fe200000000ff */
[----:B------:R-:W-:Y:S02]  /*12c30*/  FADD.FTZ R0, R24, R2 ;  /* 0x0000000218007221 */ /* 0x000fe40000010000 */
[----:B------:R-:W-:-:S04]  /*12c40*/  @P1 IMAD.HI.U32 R2, R221, c[0x0][0x2c8], RZ ;  /* 0x0000b200dd021a27 */ /* 0x000fc800078e00ff */
[----:B------:R-:W-:Y:S01]  /*12c50*/  HMMA.16816.F32 R52, R12, R78, R52 ;  /* 0x0000004e0c34723c */ /* 0x000fe20000001834 */
[----:B------:R-:W-:Y:S01]  /*12c60*/  FADD.FTZ R232, R4, R0 ;  /* 0x0000000004e87221 */ /* 0x000fe20000010000 */
[----:B------:R-:W-:Y:S02]  /*12c70*/  MOV R0, R221 ;  /* 0x000000dd00007202 */ /* 0x000fe40000000f00 */
[----:B------:R-:W-:-:S04]  /*12c80*/  @P1 SHF.R.U32.HI R0, RZ, c[0x0][0x2cc], R2 ;  /* 0x0000b300ff001a19 */ /* 0x000fc80000011602 */
[----:B------:R-:W-:Y:S01]  /*12c90*/  HMMA.16816.F32 R16, R16, R34, RZ ;  /* 0x000000221010723c */ /* 0x000fe200000018ff */
[----:B---3--:R-:W-:-:S05]  /*12ca0*/  IADD3 R0, R0, R220, -R246 ;  /* 0x000000dc00007210 */ /* 0x008fca0007ffe8f6 */
[----:B------:R-:W-:Y:S02]  /*12cb0*/  IMAD.HI R0, R0, 0x2aaaaaab, RZ ;  /* 0x2aaaaaab00007827 */ /* 0x000fe400078e02ff */
[----:B------:R-:W-:Y:S03]  /*12cc0*/  HMMA.16816.F32 R48, R20, R50, RZ ;  /* 0x000000321430723c */ /* 0x000fe600000018ff */
[----:B------:R-:W-:-:S04]  /*12cd0*/  SHF.R.U32.HI R2, RZ, 0x1f, R0 ;  /* 0x0000001fff027819 */ /* 0x000fc80000011600 */
[----:B------:R-:W-:Y:S01]  /*12ce0*/  LEA.HI.SX32 R0, R0, R2, 0x1d ;  /* 0x0000000200007211 */ /* 0x000fe200078feaff */
[----:B------:R-:W-:Y:S03]  /*12cf0*/  HMMA.16816.F32 R36, R20, R38, RZ ;  /* 0x000000261424723c */ /* 0x000fe600000018ff */
[----:B-----5:R-:W-:-:S04]  /*12d00*/  IMNMX R245, R215, R0, !PT ;  /* 0x00000000d7f57217 */ /* 0x020fc80007800200 */
[----:B------:R-:W-:Y:S01]  /*12d10*/  ISETP.GE.AND P0, PT, R212, R245, PT ;  /* 0x000000f5d400720c */ /* 0x000fe20003f06270 */
[----:B------:R-:W-:Y:S08]  /*12d20*/  HMMA.16816.F32 R20, R20, R34, RZ ;  /* 0x000000221414723c */ /* 0x000ff000000018ff */
[----:B------:R-:W-:Y:S01]  /*12d30*/  HMMA.16816.F32 R172, R8, R30, R64 ;  /* 0x0000001e08ac723c */ /* 0x000fe20000001840 */
        /* <DEDUP_REMOVED lines=8> */
[----:B------:R-:W-:Y:S01]  /*12dc0*/  HMMA.16816.F32 R16, R8, R26, R16 ;  /* 0x0000001a0810723c */ /* 0x000fe20000001810 */
[----:B------:R-:W3:Y:S07]  /*12dd0*/  LDSM.16.MT88.4 R8, [R197+0x2000] ;  /* 0x00200000c508783b */ /* 0x000eee0000004200 */
[C---:B------:R-:W-:Y:S08]  /*12de0*/  HMMA.16816.F32 R60, R12.reuse, R46, R60 ;  /* 0x0000002e0c3c723c */ /* 0x040ff0000000183c */
[C---:B------:R-:W-:Y:S08]  /*12df0*/  HMMA.16816.F32 R56, R12.reuse, R74, R56 ;  /* 0x0000004a0c38723c */ /* 0x040ff00000001838 */
[C---:B------:R-:W-:Y:S08]  /*12e00*/  HMMA.16816.F32 R48, R12.reuse, R42, R48 ;  /* 0x0000002a0c30723c */ /* 0x040ff00000001830 */
[C---:B------:R-:W-:Y:S08]  /*12e10*/  HMMA.16816.F32 R36, R12.reuse, R30, R36 ;  /* 0x0000001e0c24723c */ /* 0x040ff00000001824 */
[----:B------:R-:W-:Y:S08]  /*12e20*/  HMMA.16816.F32 R20, R12, R26, R20 ;  /* 0x0000001a0c14723c */ /* 0x000ff00000001814 */
[C---:B------:R-:W-:Y:S08]  /*12e30*/  HMMA.16816.F32 R144, R100.reuse, R134, R60 ;  /* 0x000000866490723c */ /* 0x040ff0000000183c */
[-C--:B------:R-:W-:Y:S08]  /*12e40*/  HMMA.16816.F32 R148, R100, R124.reuse, R148 ;  /* 0x0000007c6494723c */ /* 0x080ff00000001894 */
[----:B------:R-:W-:Y:S08]  /*12e50*/  HMMA.16816.F32 R128, R96, R124, R128 ;  /* 0x0000007c6080723c */ /* 0x000ff00000001880 */
[C---:B------:R-:W-:Y:S08]  /*12e60*/  HMMA.16816.F32 R152, R100.reuse, R126, R56 ;  /* 0x0000007e6498723c */ /* 0x040ff00000001838 */
[-C--:B------:R-:W-:Y:S08]  /*12e70*/  HMMA.16816.F32 R140, R100, R132.reuse, R140 ;  /* 0x00000084648c723c */ /* 0x080ff0000000188c */
[C---:B------:R-:W-:Y:S08]  /*12e80*/  HMMA.16816.F32 R136, R96.reuse, R132, R136 ;  /* 0x000000846088723c */ /* 0x040ff00000001888 */
[----:B------:R-:W-:Y:S08]  /*12e90*/  HMMA.16816.F32 R124, R96, R126, R84 ;  /* 0x0000007e607c723c */ /* 0x000ff00000001854 */
[-C--:B-1----:R-:W-:Y:S08]  /*12ea0*/  HMMA.16816.F32 R56, R100, R64.reuse, R216 ;  /* 0x000000406438723c */ /* 0x082ff000000018d8 */
[----:B------:R-:W-:Y:S08]  /*12eb0*/  HMMA.16816.F32 R60, R96, R64, R192 ;  /* 0x00000040603c723c */ /* 0x000ff000000018c0 */
[----:B------:R-:W-:Y:S08]  /*12ec0*/  HMMA.16816.F32 R68, R100, R66, R48 ;  /* 0x000000426444723c */ /* 0x000ff00000001830 */
[C---:B------:R-:W-:Y:S08]  /*12ed0*/  HMMA.16816.F32 R132, R96.reuse, R134, R88 ;  /* 0x000000866084723c */ /* 0x040ff00000001858 */
[----:B------:R-:W-:Y:S08]  /*12ee0*/  HMMA.16816.F32 R64, R96, R66, R92 ;  /* 0x000000426040723c */ /* 0x000ff0000000185c */
[C---:B--2---:R-:W-:Y:S08]  /*12ef0*/  HMMA.16816.F32 R72, R100.reuse, R80, R184 ;  /* 0x000000506448723c */ /* 0x044ff000000018b8 */
[----:B------:R-:W-:Y:S08]  /*12f00*/  HMMA.16816.F32 R84, R100, R82, R36 ;  /* 0x000000526454723c */ /* 0x000ff00000001824 */
[----:B------:R-:W-:Y:S08]  /*12f10*/  HMMA.16816.F32 R76, R96, R80, R188 ;  /* 0x00000050604c723c */ /* 0x000ff000000018bc */
[----:B---3--:R-:W-:Y:S08]  /*12f20*/  HMMA.16816.F32 R88, R100, R8, R176 ;  /* 0x000000086458723c */ /* 0x008ff000000018b0 */
[C---:B------:R-:W-:Y:S08]  /*12f30*/  HMMA.16816.F32 R80, R96.reuse, R82, R172 ;  /* 0x000000526050723c */ /* 0x040ff000000018ac */
[----:B------:R-:W-:Y:S08]  /*12f40*/  HMMA.16816.F32 R92, R96, R8, R180 ;  /* 0x00000008605c723c */ /* 0x000ff000000018b4 */
[-C--:B------:R-:W-:Y:S08]  /*12f50*/  HMMA.16816.F32 R100, R100, R10.reuse, R20 ;  /* 0x0000000a6464723c */ /* 0x080ff00000001814 */
[----:B------:R-:W-:Y:S01]  /*12f60*/  HMMA.16816.F32 R96, R96, R10, R16 ;  /* 0x0000000a6060723c */ /* 0x000fe20000001810 */
[----:B------:R-:W-:Y:S02]  /*12f70*/  @!UPT UIADD3 URZ, URZ, URZ, URZ ;  /* 0x0000003f3f3ff290 */ /* 0x000fe4000fffe03f */
[----:B------:R-:W-:Y:S11]  /*12f80*/  @!P0 BRA `(.L_x_1657) ;  /* 0x0000345000008947 */ /* 0x000ff60003800000 */
[----:B------:R-:W-:Y:S01]  /*12f90*/  IMAD.MOV.U32 R107, RZ, RZ, R105 ;  /* 0x000000ffff6b7224 */ /* 0x000fe200078e0069 */
[----:B------:R-:W-:Y:S01]  /*12fa0*/  MOV R111, R5 ;  /* 0x00000005006f7202 */ /* 0x000fe20000000f00 */
[----:B------:R-:W-:Y:S01]  /*12fb0*/  IMAD.MOV.U32 R6, RZ, RZ, R106 ;  /* 0x000000ffff067224 */ /* 0x000fe200078e006a */
[----:B------:R-:W-:-:S07]  /*12fc0*/  MOV R110, R104 ;  /* 0x00000068006e7202 */ /* 0x000fce0000000f00 */
.L_x_1670:
        /* <DEDUP_REMOVED lines=26> */
[----:B------:R-:W-:Y:S04]  /*13170*/  IMAD.WIDE.U32 R2, R210, c[0x0][0x218], R2 ;  /* 0x00008600d2027a25 */ /* 0x000fe800078e0002 */
        /* <DEDUP_REMOVED lines=8> */
.L_x_1770:
[----:B------:R-:W-:-:S05]  /*13200*/  BRA.DIV ~URZ, `(.L_x_1661) ;  /* 0x0000c9d27f007947 */ /* 0x000fca000b800000 */
[----:B------:R3:W4:Y:S02]  /*13210*/  SHFL.IDX PT, R0, R10, RZ, 0x1c1f ;  /* 0x001c1fff0a007589 */ /* 0x00072400000e0000 */
.L_x_1771:
[----:B------:R-:W5:Y:S04]  /*13220*/  LDL.64 R2, [R1] ;  /* 0x0000000001027983 */ /* 0x000f680000100a00 */
[----:B---3--:R-:W3:Y:S04]  /*13230*/  LDL R11, [R1+0x10] ;  /* 0x00001000010b7983 */ /* 0x008ee80000100800 */
[----:B----4-:R-:W4:Y:S02]  /*13240*/  LDL R8, [R1+0xc] ;  /* 0x00000c0001087983 */ /* 0x010f240000100800 */
[----:B----4-:R-:W-:Y:S02]  /*13250*/  ISETP.GE.AND P3, PT, R8, c[0x0][0x1d4], PT ;  /* 0x0000750008007a0c */ /* 0x010fe40003f66270 */
[----:B-----5:R-:W-:Y:S02]  /*13260*/  ISETP.GE.AND P1, PT, R2, c[0x0][0x1d4], PT ;  /* 0x0000750002007a0c */ /* 0x020fe40003f26270 */
[----:B------:R-:W-:Y:S02]  /*13270*/  IADD3 R2, P0, R0, R229, RZ ;  /* 0x000000e500027210 */ /* 0x000fe40007f1e0ff */
[----:B---3--:R-:W-:Y:S02]  /*13280*/  ISETP.GE.AND P2, PT, R11, c[0x0][0x1d4], PT ;  /* 0x000075000b007a0c */ /* 0x008fe40003f46270 */
[----:B------:R-:W3:Y:S01]  /*13290*/  S2R R11, SR_TID.X ;  /* 0x00000000000b7919 */ /* 0x000ee20000002100 */
[----:B--2---:R-:W-:Y:S01]  /*132a0*/  IMAD.X R3, R4, 0x1, R228, P0 ;  /* 0x0000000104037824 */ /* 0x004fe200000e06e4 */
[----:B------:R-:W-:Y:S05]  /*132b0*/  IADD3 R8, P0, R0, R230, RZ ;  /* 0x000000e600087210 */ /* 0x000fea0007f1e0ff */
[----:B------:R-:W-:Y:S01]  /*132c0*/  @!PT LDS RZ, [RZ] ;  /* 0x00000000fffff984 */ /* 0x000fe20000000800 */
[----:B------:R-:W-:Y:S01]  /*132d0*/  @!PT LDS RZ, [RZ] ;  /* 0x00000000fffff984 */ /* 0x000fe20000000800 */
[----:B------:R-:W-:Y:S01]  /*132e0*/  @!PT LDS RZ, [RZ] ;  /* 0x00000000fffff984 */ /* 0x000fe20000000800 */
[----:B------:R2:W-:Y:S01]  /*132f0*/  LDGSTS.E.BYPASS.LTC128B.128 [R209+0x1880], [R2.64], !P1 ;  /* 0x0188000002d17fae */ /* 0x0005e2000c901d48 */
[----:B------:R-:W-:Y:S05]  /*13300*/  IMAD.X R9, R4, 0x1, R225, P0 ;  /* 0x0000000104097824 */ /* 0x000fea00000e06e1 */
[----:B------:R4:W-:Y:S01]  /*13310*/  LDGSTS.E.BYPASS.LTC128B.128 [R209+0x2480], [R8.64], !P3 ;  /* 0x0248000008d17fae */ /* 0x0009e2000d901d48 */
[----:B--2---:R-:W-:Y:S05]  /*13320*/  IADD3 R2, P0, R0, R227, RZ ;  /* 0x000000e300027210 */ /* 0x004fea0007f1e0ff */
[----:B------:R-:W-:Y:S01]  /*13330*/  IMAD.X R3, R4, 0x1, R226, P0 ;  /* 0x0000000104037824 */ /* 0x000fe200000e06e2 */
[----:B---3--:R-:W-:Y:S04]  /*13340*/  ISETP.GT.AND P0, PT, R11, 0x3f, PT ;  /* 0x0000003f0b00780c */ /* 0x008fe80003f04270 */
[----:B------:R4:W-:Y:S09]  /*13350*/  LDGSTS.E.BYPASS.LTC128B.128 [R209+0x3080], [R2.64], !P2 ;  /* 0x0308000002d17fae */ /* 0x0009f2000d101d48 */
[----:B------:R-:W-:-:S05]  /*13360*/  @P0 BRA `(.L_x_1659) ;  /* 0x000000f000000947 */ /* 0x000fca0003800000 */
[----:B------:R-:W-:-:S05]  /*13370*/  BRA.DIV ~URZ, `(.L_x_1662) ;  /* 0x0000c8d27f007947 */ /* 0x000fca000b800000 */
[----:B------:R2:W3:Y:S04]  /*13380*/  SHFL.IDX PT, R4, R5, 0x1, 0x1c1f ;  /* 0x003c1f0005047f89 */ /* 0x0004e800000e0000 */
[----:B------:R2:W1:Y:S02]  /*13390*/  SHFL.IDX PT, R0, R10, 0x1, 0x1c1f ;  /* 0x003c1f000a007f89 */ /* 0x00046400000e0000 */
.L_x_1772:
[----:B-1--4-:R-:W-:Y:S05]  /*133a0*/  IADD3 R2, P0, R0, R229, RZ ;  /* 0x000000e500027210 */ /* 0x012fea0007f1e0ff */
[----:B---3--:R-:W-:Y:S01]  /*133b0*/  IMAD.X R3, R4, 0x1, R228, P0 ;  /* 0x0000000104037824 */ /* 0x008fe200000e06e4 */
[----:B------:R-:W-:Y:S04]  /*133c0*/  IADD3 R8, P0, R0, R230, RZ ;  /* 0x000000e600087210 */ /* 0x000fe80007f1e0ff */
[----:B------:R-:W-:Y:S01]  /*133d0*/  @!PT LDS RZ, [RZ] ;  /* 0x00000000fffff984 */ /* 0x000fe20000000800 */
[----:B------:R-:W-:Y:S01]  /*133e0*/  @!PT LDS RZ, [RZ] ;  /* 0x00000000fffff984 */ /* 0x000fe20000000800 */
[----:B------:R-:W-:Y:S01]  /*133f0*/  @!PT LDS RZ, [RZ] ;  /* 0x00000000fffff984 */ /* 0x000fe20000000800 */
[----:B------:R1:W-:Y:S01]  /*13400*/  LDGSTS.E.BYPASS.LTC128B.128 [R209+0x2080], [R2.64], !P1 ;  /* 0x0208000002d17fae */ /* 0x0003e2000c901d48 */
[----:B------:R-:W-:Y:S05]  /*13410*/  IMAD.X R9, R4, 0x1, R225, P0 ;  /* 0x0000000104097824 */ /* 0x000fea00000e06e1 */
[----:B------:R3:W-:Y:S01]  /*13420*/  LDGSTS.E.BYPASS.LTC128B.128 [R209+0x2c80], [R8.64], !P3 ;  /* 0x02c8000008d17fae */ /* 0x0007e2000d901d48 */
[----:B-1----:R-:W-:Y:S05]  /*13430*/  IADD3 R2, P0, R0, R227, RZ ;  /* 0x000000e300027210 */ /* 0x002fea0007f1e0ff */
[----:B------:R-:W-:Y:S05]  /*13440*/  IMAD.X R3, R4, 0x1, R226, P0 ;  /* 0x0000000104037824 */ /* 0x000fea00000e06e2 */
[----:B------:R3:W-:Y:S03]  /*13450*/  LDGSTS.E.BYPASS.LTC128B.128 [R209+0x3880], [R2.64], !P2 ;  /* 0x0388000002d17fae */ /* 0x0007e6000d101d48 */
.L_x_1659:
[----:B-1-34-:R-:W-:Y:S05]  /*13460*/  BSYNC B0 ;  /* 0x0000000000007941 */ /* 0x01afea0003800000 */
.L_x_1658:
        /* <DEDUP_REMOVED lines=109> */
[----:B------:R-:W5:Y:S04]  /*13b40*/  LDL R104, [R1+0x3c] ;  /* 0x00003c0001687983 */ /* 0x000f680000100800 */
[----:B------:R-:W1:Y:S01]  /*13b50*/  S2R R105, SR_TID.X ;  /* 0x0000000000697919 */ /* 0x000e620000002100 */
[----:B--2---:R-:W-:Y:S05]  /*13b60*/  IMAD R2, R212, 0x30, R2 ;  /* 0x00000030d4027824 */ /* 0x004fea00078e0202 */
[----:B---3--:R-:W-:Y:S05]  /*13b70*/  IADD3 R2, R2, -0x30, R0 ;  /* 0xffffffd002027810 */ /* 0x008fea0007ffe000 */
        /* <DEDUP_REMOVED lines=15> */
[----:B------:R-:W-:Y:S01]  /*13c70*/  IMAD R0, R211, c[0x0][0x1e4], R0 ;  /* 0x00007900d3007a24 */ /* 0x000fe200078e0200 */
[----:B------:R-:W-:Y:S01]  /*13c80*/  IADD3 R5, -R5, 0x30, RZ ;  /* 0x0000003005057810 */ /* 0x000fe20007ffe1ff */
        /* <DEDUP_REMOVED lines=13> */
.L_x_1773:
[----:B------:R-:W-:-:S05]  /*13d60*/  BRA.DIV ~URZ, `(.L_x_1666) ;  /* 0x0000c0227f007947 */ /* 0x000fca000b800000 */
[----:B------:R3:W4:Y:S02]  /*13d70*/  SHFL.IDX PT, R0, R172, RZ, 0x1c1f ;  /* 0x001c1fffac007589 */ /* 0x00072400000e0000 */
.L_x_1774:
[----:B------:R-:W5:Y:S04]  /*13d80*/  LDL.64 R2, [R1] ;  /* 0x0000000001027983 */ /* 0x000f680000100a00 */
[----:B---3--:R-:W3:Y:S04]  /*13d90*/  LDL R104, [R1+0xc] ;  /* 0x00000c0001687983 */ /* 0x008ee80000100800 */
[----:B----4-:R-:W4:Y:S01]  /*13da0*/  LDL R173, [R1+0x10] ;  /* 0x0000100001ad7983 */ /* 0x010f220000100800 */
[----:B-----5:R-:W-:Y:S02]  /*13db0*/  @P0 ISETP.GE.AND P1, PT, R2, c[0x0][0x1d4], PT ;  /* 0x0000750002000a0c */ /* 0x020fe40003f26270 */
[----:B------:R-:W-:Y:S02]  /*13dc0*/  @P0 IADD3 R2, P2, R0, R229, RZ ;  /* 0x000000e500020210 */ /* 0x000fe40007f5e0ff */
[----:B---3--:R-:W-:Y:S03]  /*13dd0*/  @P0 ISETP.GE.AND P3, PT, R104, c[0x0][0x1d4], PT ;  /* 0x0000750068000a0c */ /* 0x008fe60003f66270 */
[----:B--2---:R-:W-:Y:S01]  /*13de0*/  @P0 IMAD.X R3, R4, 0x1, R228, P2 ;  /* 0x0000000104030824 */ /* 0x004fe200010e06e4 */
[----:B----4-:R-:W-:Y:S05]  /*13df0*/  @P0 ISETP.GE.AND P2, PT, R173, c[0x0][0x1d4], PT ;  /* 0x00007500ad000a0c */ /* 0x010fea0003f46270 */
[----:B------:R-:W-:Y:S01]  /*13e00*/  @!PT LDS RZ, [RZ] ;  /* 0x00000000fffff984 */ /* 0x000fe20000000800 */
[----:B------:R-:W-:Y:S01]  /*13e10*/  @!PT LDS RZ, [RZ] ;  /* 0x00000000fffff984 */ /* 0x000fe20000000800 */
[----:B------:R-:W-:Y:S01]  /*13e20*/  @!PT LDS RZ, [RZ] ;  /* 0x00000000fffff984 */ /* 0x000fe20000000800 */
[----:B------:R2:W-:Y:S01]  /*13e30*/  @P0 LDGSTS.E.BYPASS.LTC128B.128 [R209+0x3c80], [R2.64], !P1 ;  /* 0x03c8000002d10fae */ /* 0x0005e2000c901d48 */
[----:B------:R-:W-:Y:S05]  /*13e40*/  @P0 IADD3 R104, P1, R0, R230, RZ ;  /* 0x000000e600680210 */ /* 0x000fea0007f3e0ff */
[----:B------:R-:W-:Y:S05]  /*13e50*/  @P0 IMAD.X R105, R4, 0x1, R225, P1 ;  /* 0x0000000104690824 */ /* 0x000fea00008e06e1 */
[----:B------:R3:W-:Y:S01]  /*13e60*/  @P0 LDGSTS.E.BYPASS.LTC128B.128 [R209+0x4880], [R104.64], !P3 ;  /* 0x0488000068d10fae */ /* 0x0007e2000d901d48 */
[----:B--2---:R-:W-:Y:S05]  /*13e70*/  @P0 IADD3 R2, P1, R0, R227, RZ ;  /* 0x000000e300020210 */ /* 0x004fea0007f3e0ff */
[----:B------:R-:W-:Y:S05]  /*13e80*/  @P0 IMAD.X R3, R4, 0x1, R226, P1 ;  /* 0x0000000104030824 */ /* 0x000fea00008e06e2 */
[----:B------:R3:W-:Y:S01]  /*13e90*/  @P0 LDGSTS.E.BYPASS.LTC128B.128 [R209+0x5480], [R2.64], !P2 ;  /* 0x0548000002d10fae */ /* 0x0007e2000d101d48 */
[----:B------:R-:W-:Y:S01]  /*13ea0*/  ISETP.GE.AND P0, PT, R5, 0x21, PT ;  /* 0x000000210500780c */ /* 0x000fe20003f06270 */
[----:B------:R-:W-:-:S06]  /*13eb0*/  BRA.DIV ~URZ, `(.L_x_1667) ;  /* 0x0000bf427f007947 */ /* 0x000fcc000b800000 */
[----:B------:R2:W4:Y:S04]  /*13ec0*/  SHFL.IDX PT, R4, R106, 0x1, 0x1c1f ;  /* 0x003c1f006a047f89 */ /* 0x00052800000e0000 */
[----:B------:R2:W1:Y:S02]  /*13ed0*/  SHFL.IDX PT, R0, R172, 0x1, 0x1c1f ;  /* 0x003c1f00ac007f89 */ /* 0x00046400000e0000 */
.L_x_1775:
[----:B---3--:R-:W3:Y:S04]  /*13ee0*/  LDL.64 R2, [R1] ;  /* 0x0000000001027983 */ /* 0x008ee80000100a00 */
[----:B------:R-:W5:Y:S04]  /*13ef0*/  LDL R104, [R1+0xc] ;  /* 0x00000c0001687983 */ /* 0x000f680000100800 */
[----:B--2---:R-:W2:Y:S01]  /*13f00*/  LDL R5, [R1+0x10] ;  /* 0x0000100001057983 */ /* 0x004ea20000100800 */
[----:B---3--:R-:W-:Y:S02]  /*13f10*/  @P0 ISETP.GE.AND P1, PT, R2, c[0x0][0x1d4], PT ;  /* 0x0000750002000a0c */ /* 0x008fe40003f26270 */
[----:B-1----:R-:W-:Y:S02]  /*13f20*/  @P0 IADD3 R2, P2, R0, R229, RZ ;  /* 0x000000e500020210 */ /* 0x002fe40007f5e0ff */
[----:B-----5:R-:W-:Y:S03]  /*13f30*/  @P0 ISETP.GE.AND P3, PT, R104, c[0x0][0x1d4], PT ;  /* 0x0000750068000a0c */ /* 0x020fe60003f66270 */
[----:B----4-:R-:W-:Y:S01]  /*13f40*/  @P0 IMAD.X R3, R4, 0x1, R228, P2 ;  /* 0x0000000104030824 */ /* 0x010fe200010e06e4 */
[----:B--2---:R-:W-:Y:S05]  /*13f50*/  @P0 ISETP.GE.AND P2, PT, R5, c[0x0][0x1d4], PT ;  /* 0x0000750005000a0c */ /* 0x004fea0003f46270 */
[----:B------:R-:W-:Y:S01]  /*13f60*/  @!PT LDS RZ, [RZ] ;  /* 0x00000000fffff984 */ /* 0x000fe20000000800 */
[----:B------:R-:W-:Y:S01]  /*13f70*/  @!PT LDS RZ, [RZ] ;  /* 0x00000000fffff984 */ /* 0x000fe20000000800 */
[----:B------:R-:W-:Y:S01]  /*13f80*/  @!PT LDS RZ, [RZ] ;  /* 0x00000000fffff984 */ /* 0x000fe20000000800 */
[----:B------:R1:W-:Y:S01]  /*13f90*/  @P0 LDGSTS.E.BYPASS.LTC128B.128 [R209+0x4480], [R2.64], !P1 ;  /* 0x0448000002d10fae */ /* 0x0003e2000c901d48 */
[----:B------:R-:W-:Y:S05]  /*13fa0*/  @P0 IADD3 R104, P1, R0, R230, RZ ;  /* 0x000000e600680210 */ /* 0x000fea0007f3e0ff */
[----:B------:R-:W-:Y:S05]  /*13fb0*/  @P0 IMAD.X R105, R4, 0x1, R225, P1 ;  /* 0x0000000104690824 */ /* 0x000fea00008e06e1 */
[----:B------:R2:W-:Y:S01]  /*13fc0*/  @P0 LDGSTS.E.BYPASS.LTC128B.128 [R209+0x5080], [R104.64], !P3 ;  /* 0x0508000068d10fae */ /* 0x0005e2000d901d48 */
[----:B-1----:R-:W-:Y:S05]  /*13fd0*/  @P0 IADD3 R2, P1, R0, R227, RZ ;  /* 0x000000e300020210 */ /* 0x002fea0007f3e0ff */
[----:B------:R-:W-:Y:S05]  /*13fe0*/  @P0 IMAD.X R3, R4, 0x1, R226, P1 ;  /* 0x0000000104030824 */ /* 0x000fea00008e06e2 */
[----:B------:R2:W-:Y:S03]  /*13ff0*/  @P0 LDGSTS.E.BYPASS.LTC128B.128 [R209+0x5c80], [R2.64], !P2 ;  /* 0x05c8000002d10fae */ /* 0x0005e6000d101d48 */
.L_x_1664:
[----:B------:R-:W-:Y:S05]  /*14000*/  BSYNC B0 ;  /* 0x0000000000007941 */ /* 0x000fea0003800000 */
.L_x_1663:
[----:B------:R-:W3:Y:S01]  /*14010*/  LDL R4, [R1+0x64] ;  /* 0x0000640001047983 */ /* 0x000ee20000100800 */
[----:B------:R-:W-:Y:S03]  /*14020*/  IMAD.MOV.U32 R5, RZ, RZ, c[0x0][0x2c4] ;  /* 0x0000b100ff057624 */ /* 0x000fe600078e00ff */
[----:B------:R-:W3:Y:S02]  /*14030*/  LDL R0, [R1+0x80] ;  /* 0x0000800001007983 */ /* 0x000ee40000100800 */
[----:B------:R-:W-:Y:S02]  /*14040*/  ISETP.NE.AND P0, PT, R5, 0x1, PT ;  /* 0x000000010500780c */ /* 0x000fe40003f05270 */
[----:B--2---:R-:W2:Y:S04]  /*14050*/  LDL R3, [R1+0x68] ;  /* 0x0000680001037983 */ /* 0x004ea80000100800 */
[----:B------:R-:W4:Y:S04]  /*14060*/  LDL R2, [R1+0x6c] ;  /* 0x00006c0001027983 */ /* 0x000f280000100800 */
[----:B------:R-:W0:Y:S01]  /*14070*/  LDGDEPBAR ;  /* 0x00000000000079af */ /* 0x000e220000000000 */
[----:B---3--:R-:W-:Y:S04]  /*14080*/  IMAD.IADD R4, R0, 0x1, R4 ;  /* 0x0000000100047824 */ /* 0x008fe800078e0204 */
[----:B------:R-:W-:Y:S05]  /*14090*/  @P0 IMAD.HI.U32 R0, R4, c[0x0][0x2c8], RZ ;  /* 0x0000b20004000a27 */ /* 0x000fea00078e00ff */
[----:B------:R-:W-:Y:S01]  /*140a0*/  @P0 SHF.R.U32.HI R4, RZ, c[0x0][0x2cc], R0 ;  /* 0x0000b300ff040a19 */ /* 0x000fe20000011600 */
[----:B------:R-:W-:Y:S05]  /*140b0*/  IMAD R0, R212, -0x30, RZ ;  /* 0xffffffd0d4007824 */ /* 0x000fea00078e02ff */
[----:B--2---:R-:W-:Y:S04]  /*140c0*/  IADD3 R0, -R3, 0x1, R0 ;  /* 0x0000000103007810 */ /* 0x004fe80007ffe100 */
[----:B----4-:R-:W-:Y:S01]  /*140d0*/  IADD3 R5, -R246, R0, R2 ;  /* 0x00000000f6057210 */ /* 0x010fe20007ffe102 */
[----:B------:R-:W-:-:S05]  /*140e0*/  BRA.DIV ~URZ, `(.L_x_1668) ;  /* 0x0000bde27f007947 */ /* 0x000fca000b800000 */
[----:B------:R1:W2:Y:S02]  /*140f0*/  SHFL.IDX PT, R0, R4, RZ, 0x1c1f ;  /* 0x001c1fff04007589 */ /* 0x0002a400000e0000 */
.L_x_1776:
        /* <DEDUP_REMOVED lines=8> */
[C---:B------:R-:W-:Y:S02]  /*14180*/  ISETP.GT.AND P1, PT, R0.reuse, 0x11, PT ;  /* 0x000000110000780c */ /* 0x040fe40003f24270 */
[----:B------:R-:W-:Y:S02]  /*14190*/  ISETP.GT.AND P0, PT, R0, 0x18, PT ;  /* 0x000000180000780c */ /* 0x000fe40003f04270 */
[----:B------:R-:W-:Y:S02]  /*141a0*/  FSEL R186, R20, -INF , P3 ;  /* 0xff80000014ba7808 */ /* 0x000fe40001800000 */
        /* <DEDUP_REMOVED lines=8> */
[----:B------:R-:W-:Y:S02]  /*14230*/  ISETP.GT.AND P0, PT, R0, 0x29, PT ;  /* 0x000000290000780c */ /* 0x000fe40003f04270 */
[----:B------:R-:W-:Y:S02]  /*14240*/  FSEL R181, R37, -INF , P4 ;  /* 0xff80000025b57808 */ /* 0x000fe40002000000 */
[----:B------:R-:W-:Y:S02]  /*14250*/  FSEL R175, R40, -INF , P3 ;  /* 0xff80000028af7808 */ /* 0x000fe40001800000 */
[----:B------:R-:W-:Y:S02]  /*14260*/  FSEL R173, R41, -INF , P2 ;  /* 0xff80000029ad7808 */ /* 0x000fe40001000000 */
[----:B------:R-:W-:Y:S02]  /*14270*/  FSEL R172, R52, -INF , P1 ;  /* 0xff80000034ac7808 */ /* 0x000fe40000800000 */
[----:B------:R-:W-:Y:S01]  /*14280*/  FSEL R41, R53, -INF , P0 ;  /* 0xff80000035297808 */ /* 0x000fe20000000000 */
[----:B------:R-:W-:-:S05]  /*14290*/  BRA.DIV ~URZ, `(.L_x_1669) ;  /* 0x0000bca27f007947 */ /* 0x000fca000b800000 */
[----:B------:R-:W-:Y:S08]  /*142a0*/  SHFL.IDX PT, R3, R4, 0x1, 0x1c1f ;  /* 0x003c1f0004037f89 */ /* 0x000ff000000e0000 */
[----:B------:R-:W-:Y:S08]  /*142b0*/  SHFL.IDX PT, R0, R4, 0x2, 0x1c1f ;  /* 0x005c1f0004007f89 */ /* 0x000ff000000e0000 */
[----:B------:R-:W2:Y:S02]  /*142c0*/  SHFL.IDX PT, R2, R4, 0x3, 0x1c1f ;  /* 0x007c1f0004027f89 */ /* 0x000ea400000e0000 */
[C---:B--2---:R-:W-:Y:S02]  /*142d0*/  IMAD.IADD R2, R5.reuse, 0x1, R2 ;  /* 0x0000000105027824 */ /* 0x044fe400078e0202 */
[C---:B------:R-:W-:Y:S02]  /*142e0*/  IMAD.IADD R3, R5.reuse, 0x1, R3 ;  /* 0x0000000105037824 */ /* 0x040fe400078e0203 */
[----:B------:R-:W-:Y:S01]  /*142f0*/  IMAD.IADD R0, R5, 0x1, R0 ;  /* 0x0000000105007824 */ /* 0x000fe200078e0200 */
[----:B------:R-:W-:Y:S02]  /*14300*/  ISETP.GT.AND P4, PT, R2, 0x20, PT ;  /* 0x000000200200780c */ /* 0x000fe40003f84270 */
[C---:B------:R-:W-:Y:S02]  /*14310*/  ISETP.GT.AND P3, PT, R3.reuse, RZ, PT ;  /* 0x000000ff0300720c */ /* 0x040fe40003f64270 */
[C---:B------:R-:W-:Y:S02]  /*14320*/  ISETP.GT.AND P1, PT, R3.reuse, 0x8, PT ;  /* 0x000000080300780c */ /* 0x040fe40003f24270 */
[C---:B------:R-:W-:Y:S02]  /*14330*/  ISETP.GT.AND P0, PT, R3.reuse, 0x9, PT ;  /* 0x000000090300780c */ /* 0x040fe40003f04270 */
[----:B------:R-:W-:Y:S02]  /*14340*/  ISETP.GT.AND P2, PT, R3, 0x1, PT ;  /* 0x000000010300780c */ /* 0x000fe40003f44270 */
[----:B------:R-:W-:Y:S02]  /*14350*/  FSEL R37, R10, -INF , P3 ;  /* 0xff8000000a257808 */ /* 0x000fe40001800000 */
[----:B------:R-:W-:Y:S02]  /*14360*/  FSEL R179, R22, -INF , P1 ;  /* 0xff80000016b37808 */ /* 0x000fe40000800000 */
[----:B------:R-:W-:Y:S02]  /*14370*/  FSEL R178, R23, -INF , P0 ;  /* 0xff80000017b27808 */ /* 0x000fe40000000000 */
[C---:B------:R-:W-:Y:S02]  /*14380*/  ISETP.GT.AND P3, PT, R3.reuse, 0x10, PT ;  /* 0x000000100300780c */ /* 0x040fe40003f64270 */
[C---:B------:R-:W-:Y:S02]  /*14390*/  ISETP.GT.AND P1, PT, R3.reuse, 0x18, PT ;  /* 0x000000180300780c */ /* 0x040fe40003f24270 */
[----:B------:R-:W-:Y:S02]  /*143a0*/  ISETP.GT.AND P0, PT, R3, 0x19, PT ;  /* 0x000000190300780c */ /* 0x000fe40003f04270 */
[----:B------:R-:W-:Y:S02]  /*143b0*/  FSEL R180, R11, -INF , P2 ;  /* 0xff8000000bb47808 */ /* 0x000fe40001000000 */
        /* <DEDUP_REMOVED lines=12> */
[----:B------:R-:W-:Y:S02]  /*14480*/  ISETP.GT.AND P3, PT, R0, RZ, PT ;  /* 0x000000ff0000720c */ /* 0x000fe40003f64270 */
[C---:B------:R-:W-:Y:S02]  /*14490*/  ISETP.GT.AND P1, PT, R2.reuse, RZ, PT ;  /* 0x000000ff0200720c */ /* 0x040fe40003f24270 */
[----:B------:R-:W-:Y:S02]  /*144a0*/  ISETP.GT.AND P0, PT, R2, 0x1, PT ;  /* 0x000000010200780c */ /* 0x000fe40003f04270 */
[----:B------:R-:W-:Y:S02]  /*144b0*/  FSEL R25, R43, -INF , P2 ;  /* 0xff8000002b197808 */ /* 0x000fe40001000000 */
[----:B------:R-:W-:Y:S02]  /*144c0*/  ISETP.GT.AND P2, PT, R0, 0x1, PT ;  /* 0x000000010000780c */ /* 0x000fe40003f44270 */
[----:B------:R-:W-:Y:S02]  /*144d0*/  FSEL R12, R12, -INF , P3 ;  /* 0xff8000000c0c7808 */ /* 0x000fe40001800000 */
[----:B------:R-:W-:Y:S02]  /*144e0*/  FSEL R26, R14, -INF , P1 ;  /* 0xff8000000e1a7808 */ /* 0x000fe40000800000 */
[----:B------:R-:W-:Y:S02]  /*144f0*/  FSEL R54, R15, -INF , P0 ;  /* 0xff8000000f367808 */ /* 0x000fe40000000000 */
[----:B------:R-:W-:Y:S02]  /*14500*/  ISETP.GT.AND P3, PT, R0, 0x8, PT ;  /* 0x000000080000780c */ /* 0x000fe40003f64270 */
[C---:B------:R-:W-:Y:S02]  /*14510*/  ISETP.GT.AND P1, PT, R2.reuse, 0x8, PT ;  /* 0x000000080200780c */ /* 0x040fe40003f24270 */
        /* <DEDUP_REMOVED lines=101> */
.L_x_1777:
        /* <DEDUP_REMOVED lines=61> */
[----:B------:R-:W3:Y:S01]  /*14f40*/  MUFU.EX2 R25, R32 ;  /* 0x0000002000197308 */ /* 0x000ee20000000800 */
[C---:B------:R-:W-:Y:S02]  /*14f50*/  FMUL.FTZ R88, R4.reuse, R88 ;  /* 0x0000005804587220 */ /* 0x040fe40000410000 */
[----:B------:R-:W-:Y:S02]  /*14f60*/  FMUL.FTZ R89, R4, R89 ;  /* 0x0000005904597220 */ /* 0x000fe40000410000 */
[C---:B-1----:R-:W-:Y:S02]  /*14f70*/  FFMA.FTZ R0, R3.reuse, R213, R22 ;  /* 0x000000d503007223 */ /* 0x042fe40000010016 */
[C---:B------:R-:W-:Y:S02]  /*14f80*/  FMUL.FTZ R55, R3.reuse, R163 ;  /* 0x000000a303377220 */ /* 0x040fe40000410000 */
[C---:B------:R-:W-:Y:S01]  /*14f90*/  FMUL.FTZ R58, R3.reuse, R58 ;  /* 0x0000003a033a7220 */ /* 0x040fe20000410000 */
[----:B------:R-:W-:Y:S01]  /*14fa0*/  MUFU.EX2 R234, R41 ;  /* 0x0000002900ea7308 */ /* 0x000fe20000000800 */
[C---:B------:R-:W-:Y:S02]  /*14fb0*/  FMUL.FTZ R59, R3.reuse, R59 ;  /* 0x0000003b033b7220 */ /* 0x040fe40000410000 */
[C---:B------:R-:W-:Y:S01]  /*14fc0*/  FMUL.FTZ R70, R3.reuse, R70 ;  /* 0x0000004603467220 */ /* 0x040fe20000410000 */
[C---:B--2---:R-:W-:Y:S01]  /*14fd0*/  F2FP.PACK_AB R173, R2.reuse, R22 ;  /* 0x0000001602ad723e */ /* 0x044fe200000000ff */
[----:B------:R-:W-:Y:S01]  /*14fe0*/  FADD.FTZ R40, R2, R0 ;  /* 0x0000000002287221 */ /* 0x000fe20000010000 */
[C---:B------:R-:W-:Y:S01]  /*14ff0*/  FSEL R0, R104.reuse, RZ, P0 ;  /* 0x000000ff68007208 */ /* 0x040fe20000000000 */
[----:B------:R-:W-:Y:S02]  /*15000*/  FMUL.FTZ R2, R104, c[0x0][0x2d0] ;  /* 0x0000b40068027a20 */ /* 0x000fe40000410000 */
[C---:B------:R-:W-:Y:S01]  /*15010*/  FMUL.FTZ R71, R3.reuse, R71 ;  /* 0x0000004703477220 */ /* 0x040fe20000410000 */
[----:B------:R-:W-:Y:S01]  /*15020*/  MUFU.EX2 R237, R187 ;  /* 0x000000bb00ed7308 */ /* 0x000fe20000000800 */
[----:B------:R-:W-:Y:S01]  /*15030*/  FADD.FTZ R0, -R0, R110 ;  /* 0x0000006e00007221 */ /* 0x000fe20000010100 */
[----:B------:R-:W-:Y:S01]  /*15040*/  FSEL R2, R2, RZ, P0 ;  /* 0x000000ff02027208 */ /* 0x000fe20000000000 */
[----:B------:R-:W-:Y:S01]  /*15050*/  FMUL.FTZ R74, R3, R74 ;  /* 0x0000004a034a7220 */ /* 0x000fe20000410000 */
[----:B------:R-:W-:Y:S01]  /*15060*/  FSETP.NEU.FTZ.AND P0, PT, R5, -INF , PT ;  /* 0xff8000000500780b */ /* 0x000fe20003f1d000 */
[----:B------:R-:W-:Y:S01]  /*15070*/  FMUL.FTZ R0, R0, c[0x0][0x2d0] ;  /* 0x0000b40000007a20 */ /* 0x000fe20000410000 */
[----:B---3--:R-:W-:Y:S01]  /*15080*/  F2FP.PACK_AB R174, R25, R31 ;  /* 0x0000001f19ae723e */ /* 0x008fe200000000ff */
        /* <DEDUP_REMOVED lines=14> */
[----:B------:R-:W-:Y:S01]  /*15170*/  FSEL R2, R5, RZ, P0 ;  /* 0x000000ff05027208 */ /* 0x000fe20000000000 */
[----:B------:R-:W-:Y:S01]  /*15180*/  MUFU.EX2 R24, R12 ;  /* 0x0000000c00187308 */ /* 0x000fe20000000800 */
[----:B------:R-:W-:Y:S02]  /*15190*/  FMUL.FTZ R53, R4, R161 ;  /* 0x000000a104357220 */ /* 0x000fe40000410000 */
[C---:B------:R-:W-:Y:S02]  /*151a0*/  FMUL.FTZ R75, R3.reuse, R75 ;  /* 0x0000004b034b7220 */ /* 0x040fe40000410000 */
[----:B------:R-:W-:Y:S02]  /*151b0*/  FADD.FTZ R2, -R2, R111 ;  /* 0x0000006f02027221 */ /* 0x000fe40000010100 */
[C---:B------:R-:W-:Y:S02]  /*151c0*/  FMUL.FTZ R86, R3.reuse, R86 ;  /* 0x0000005603567220 */ /* 0x040fe40000410000 */
[----:B------:R-:W-:Y:S01]  /*151d0*/  FMUL.FTZ R2, R2, c[0x0][0x2d0] ;  /* 0x0000b40002027a20 */ /* 0x000fe20000410000 */
[----:B------:R-:W2:Y:S01]  /*151e0*/  MUFU.EX2 R0, R0 ;  /* 0x0000000000007308 */ /* 0x000ea20000000800 */
[----:B------:R-:W-:Y:S02]  /*151f0*/  FMUL.FTZ R87, R3, R87 ;  /* 0x0000005703577220 */ /* 0x000fe40000410000 */
[----:B-1----:R-:W-:Y:S02]  /*15200*/  FMUL.FTZ R6, R5, c[0x0][0x2d0] ;  /* 0x0000b40005067a20 */ /* 0x002fe40000410000 */
[C---:B------:R-:W-:Y:S02]  /*15210*/  FMUL.FTZ R90, R3.reuse, R90 ;  /* 0x0000005a035a7220 */ /* 0x040fe40000410000 */
[C---:B------:R-:W-:Y:S01]  /*15220*/  FMUL.FTZ R91, R3.reuse, R91 ;  /* 0x0000005b035b7220 */ /* 0x040fe20000410000 */
[----:B------:R-:W-:Y:S01]  /*15230*/  FSEL R6, R6, RZ, P0 ;  /* 0x000000ff06067208 */ /* 0x000fe20000000000 */
[C---:B------:R-:W-:Y:S01]  /*15240*/  FMUL.FTZ R102, R3.reuse, R102 ;  /* 0x0000006603667220 */ /* 0x040fe20000410000 */
[----:B------:R-:W-:Y:S01]  /*15250*/  MUFU.EX2 R2, R2 ;  /* 0x0000000200027308 */ /* 0x000fe20000000800 */
[----:B------:R-:W-:Y:S01]  /*15260*/  FMUL.FTZ R103, R3, R103 ;  /* 0x0000006703677220 */ /* 0x000fe20000410000 */
[----:B------:R-:W-:Y:S01]  /*15270*/  ISETP.GT.AND P0, PT, R212, R245, PT ;  /* 0x000000f5d400720c */ /* 0x000fe20003f04270 */
[--C-:B------:R-:W-:Y:S01]  /*15280*/  FFMA.FTZ R22, R38, c[0x0][0x2d0], -R6.reuse ;  /* 0x0000b40026167a23 */ /* 0x100fe20000010806 */
[----:B------:R-:W-:Y:S01]  /*15290*/  IADD3 R212, R212, -0x1, RZ ;  /* 0xffffffffd4d47810 */ /* 0x000fe20007ffe0ff */
        /* <DEDUP_REMOVED lines=9> */
[----:B------:R2:W-:Y:S01]  /*15330*/  MUFU.EX2 R233, R43 ;  /* 0x0000002b00e97308 */ /* 0x0005e20000000800 */
[C---:B------:R-:W-:Y:S02]  /*15340*/  FMUL.FTZ R29, R0.reuse, R129 ;  /* 0x00000081001d7220 */ /* 0x040fe40000410000 */
[C---:B------:R-:W-:Y:S02]  /*15350*/  FMUL.FTZ R32, R0.reuse, R124 ;  /* 0x0000007c00207220 */ /* 0x040fe40000410000 */
[C---:B------:R-:W-:Y:S02]  /*15360*/  FMUL.FTZ R33, R0.reuse, R125 ;  /* 0x0000007d00217220 */ /* 0x040fe40000410000 */
[C---:B------:R-:W-:Y:S02]  /*15370*/  FMUL.FTZ R44, R0.reuse, R120 ;  /* 0x00000078002c7220 */ /* 0x040fe40000410000 */
[----:B------:R-:W-:Y:S01]  /*15380*/  FMUL.FTZ R45, R0, R121 ;  /* 0x00000079002d7220 */ /* 0x000fe20000410000 */
[----:B------:R-:W-:Y:S01]  /*15390*/  MUFU.EX2 R243, R37 ;  /* 0x0000002500f37308 */ /* 0x000fe20000000800 */
[--C-:B------:R-:W-:Y:S02]  /*153a0*/  FFMA.FTZ R183, R18, c[0x0][0x2d0], -R6.reuse ;  /* 0x0000b40012b77a23 */ /* 0x100fe40000010806 */
[----:B------:R-:W-:Y:S01]  /*153b0*/  FMUL.FTZ R12, R0, R136 ;  /* 0x00000088000c7220 */ /* 0x000fe20000410000 */
[----:B-1----:R-:W-:Y:S01]  /*153c0*/  F2FP.PACK_AB R175, R234, R38 ;  /* 0x00000026eaaf723e */ /* 0x002fe200000000ff */
[----:B------:R-:W-:Y:S01]  /*153d0*/  FMUL.FTZ R48, R0, R116 ;  /* 0x0000007400307220 */ /* 0x000fe20000410000 */
[----:B------:R-:W-:Y:S01]  /*153e0*/  F2FP.PACK_AB R116, R24, R27 ;  /* 0x0000001b1874723e */ /* 0x000fe200000000ff */
        /* <DEDUP_REMOVED lines=11> */
[--C-:B------:R-:W-:Y:S02]  /*154a0*/  FFMA.FTZ R184, R15, c[0x0][0x2d0], -R6.reuse ;  /* 0x0000b4000fb87a23 */ /* 0x100fe40000010806 */
[--C-:B------:R-:W-:Y:S02]  /*154b0*/  FFMA.FTZ R194, R11, c[0x0][0x2d0], -R6.reuse ;  /* 0x0000b4000bc27a23 */ /* 0x100fe40000010806 */
[--C-:B------:R-:W-:Y:S01]  /*154c0*/  FFMA.FTZ R214, R10, c[0x0][0x2d0], -R6.reuse ;  /* 0x0000b4000ad67a23 */ /* 0x100fe20000010806 */
[----:B------:R-:W-:Y:S01]  /*154d0*/  MUFU.EX2 R240, R186 ;  /* 0x000000ba00f07308 */ /* 0x000fe20000000800 */
[--C-:B------:R-:W-:Y:S02]  /*154e0*/  FFMA.FTZ R216, R9, c[0x0][0x2d0], -R6.reuse ;  /* 0x0000b40009d87a23 */ /* 0x100fe40000010806 */
[----:B------:R-:W-:Y:S02]  /*154f0*/  FFMA.FTZ R6, R8, c[0x0][0x2d0], -R6 ;  /* 0x0000b40008067a23 */ /* 0x000fe40000010806 */
[C---:B------:R-:W-:Y:S02]  /*15500*/  FFMA.FTZ R8, R0.reuse, R231, R27 ;  /* 0x000000e700087223 */ /* 0x040fe4000001001b */
[C---:B------:R-:W-:Y:S02]  /*15510*/  FMUL.FTZ R13, R0.reuse, R137 ;  /* 0x00000089000d7220 */ /* 0x040fe40000410000 */
[C---:B------:R-:W-:Y:S01]  /*15520*/  FMUL.FTZ R92, R0.reuse, R92 ;  /* 0x0000005c005c7220 */ /* 0x040fe20000410000 */
[----:B------:R-:W-:Y:S01]  /*15530*/  MUFU.EX2 R231, R36 ;  /* 0x0000002400e77308 */ /* 0x000fe20000000800 */
[C---:B------:R-:W-:Y:S02]  /*15540*/  FMUL.FTZ R93, R0.reuse, R93 ;  /* 0x0000005d005d7220 */ /* 0x040fe40000410000 */
[C---:B------:R-:W-:Y:S02]  /*15550*/  FMUL.FTZ R96, R0.reuse, R96 ;  /* 0x0000006000607220 */ /* 0x040fe40000410000 */
[----:B------:R-:W-:Y:S02]  /*15560*/  FMUL.FTZ R97, R0, R97 ;  /* 0x0000006100617220 */ /* 0x000fe40000410000 */
[----:B------:R-:W-:Y:S02]  /*15570*/  FADD.FTZ R10, R31, R30 ;  /* 0x0000001e1f0a7221 */ /* 0x000fe40000010000 */
[----:B------:R-:W-:Y:S01]  /*15580*/  FMUL.FTZ R14, R2, R138 ;  /* 0x0000008a020e7220 */ /* 0x000fe20000410000 */
[----:B------:R-:W3:Y:S01]  /*15590*/  MUFU.EX2 R0, R20 ;  /* 0x0000001400007308 */ /* 0x000ee20000000800 */
[----:B------:R-:W-:Y:S02]  /*155a0*/  FADD.FTZ R181, R25, R10 ;  /* 0x0000000a19b57221 */ /* 0x000fe40000010000 */
[----:B------:R-:W-:Y:S02]  /*155b0*/  FADD.FTZ R138, R24, R8 ;  /* 0x00000008188a7221 */ /* 0x000fe40000010000 */
[----:B------:R-:W4:Y:S01]  /*155c0*/  LDSM.16.MT88.4 R24, [R196] ;  /* 0x00000000c418783b */ /* 0x000f220000004200 */
[C---:B------:R-:W-:Y:S02]  /*155d0*/  FMUL.FTZ R9, R4.reuse, R141 ;  /* 0x0000008d04097220 */ /* 0x040fe40000410000 */
[C---:B------:R-:W-:Y:S02]  /*155e0*/  FMUL.FTZ R10, R3.reuse, R142 ;  /* 0x0000008e030a7220 */ /* 0x040fe40000410000 */
[C---:B------:R-:W-:Y:S01]  /*155f0*/  FMUL.FTZ R11, R3.reuse, R143 ;  /* 0x0000008f030b7220 */ /* 0x040fe20000410000 */
[----:B------:R-:W-:Y:S01]  /*15600*/  MUFU.EX2 R241, R185 ;  /* 0x000000b900f17308 */ /* 0x000fe20000000800 */
[----:B------:R-:W-:Y:S02]  /*15610*/  FMUL.FTZ R8, R4, R140 ;  /* 0x0000008c04087220 */ /* 0x000fe40000410000 */
[----:B------:R-:W-:Y:S02]  /*15620*/  FADD.FTZ R136, R38, R40 ;  /* 0x0000002826887221 */ /* 0x000fe40000010000 */
[----:B--2---:R-:W2:Y:S01]  /*15630*/  LDSM.16.MT88.4 R40, [R197] ;  /* 0x00000000c528783b */ /* 0x004ea20000004200 */
[C---:B------:R-:W-:Y:S02]  /*15640*/  FMUL.FTZ R18, R2.reuse, R134 ;  /* 0x0000008602127220 */ /* 0x040fe40000410000 */
[----:B------:R-:W-:Y:S02]  /*15650*/  FMUL.FTZ R19, R2, R135 ;  /* 0x0000008702137220 */ /* 0x000fe40000410000 */
[----:B------:R-:W-:Y:S01]  /*15660*/  FMUL.FTZ R21, R4, R145 ;  /* 0x0000009104157220 */ /* 0x000fe20000410000 */
[----:B------:R-:W-:Y:S01]  /*15670*/  MUFU.EX2 R140, R188 ;  /* 0x000000bc008c7308 */ /* 0x000fe20000000800 */
[----:B-1----:R-:W-:Y:S01]  /*15680*/  FMUL.FTZ R22, R3, R146 ;  /* 0x0000009203167220 */ /* 0x002fe20000410000 */
[----:B------:R-:W-:Y:S01]  /*15690*/  LDSM.16.MT88.4 R132, [R196+0x1000] ;  /* 0x00100000c484783b */ /* 0x000fe20000004200 */
[----:B---3--:R-:W-:Y:S01]  /*156a0*/  FFMA.FTZ R137, R2, R232, R0 ;  /* 0x000000e802897223 */ /* 0x008fe20000010000 */
[----:B------:R-:W-:Y:S01]  /*156b0*/  F2FP.PACK_AB R117, R231, R0 ;  /* 0x00000000e775723e */ /* 0x000fe200000000ff */
[----:B------:R-:W-:Y:S02]  /*156c0*/  FMUL.FTZ R20, R4, R144 ;  /* 0x0000009004147220 */ /* 0x000fe40000410000 */
[C---:B------:R-:W-:Y:S02]  /*156d0*/  FMUL.FTZ R46, R2.reuse, R122 ;  /* 0x0000007a022e7220 */ /* 0x040fe40000410000 */
[C---:B------:R-:W-:Y:S01]  /*156e0*/  FMUL.FTZ R47, R2.reuse, R123 ;  /* 0x0000007b022f7220 */ /* 0x040fe20000410000 */
[----:B------:R-:W1:Y:S01]  /*156f0*/  MUFU.EX2 R232, R23 ;  /* 0x0000001700e87308 */ /* 0x000e620000000800 */
        /* <DEDUP_REMOVED lines=9> */
[-C--:B----4-:R-:W-:Y:S04]  /*15790*/  HMMA.16816.F32 R8, R172, R24.reuse, R8 ;  /* 0x00000018ac08723c */ /* 0x090fe80000001808 */
[----:B------:R-:W-:Y:S01]  /*157a0*/  LDSM.16.MT88.4 R124, [R196+0x400] ;  /* 0x00040000c47c783b */ /* 0x000fe20000004200 */
[C---:B------:R-:W-:Y:S01]  /*157b0*/  FMUL.FTZ R50, R2.reuse, R118 ;  /* 0x0000007602327220 */ /* 0x040fe20000410000 */
[----:B------:R-:W-:Y:S01]  /*157c0*/  F2FP.PACK_AB R118, R243, R233 ;  /* 0x000000e9f376723e */ /* 0x000fe200000000ff */
[C---:B------:R-:W-:Y:S01]  /*157d0*/  FMUL.FTZ R51, R2.reuse, R119 ;  /* 0x0000007702337220 */ /* 0x040fe20000410000 */
[----:B------:R-:W-:Y:S01]  /*157e0*/  MUFU.EX2 R239, R179 ;  /* 0x000000b300ef7308 */ /* 0x000fe20000000800 */
[----:B------:R-:W-:Y:S03]  /*157f0*/  FMUL.FTZ R15, R2, R139 ;  /* 0x0000008b020f7220 */ /* 0x000fe60000410000 */
[----:B-1----:R-:W-:Y:S01]  /*15800*/  F2FP.PACK_AB R119, R244, R232 ;  /* 0x000000e8f477723e */ /* 0x002fe200000000ff */
[C---:B------:R-:W-:Y:S02]  /*15810*/  FMUL.FTZ R23, R3.reuse, R147 ;  /* 0x0000009303177220 */ /* 0x040fe40000410000 */
[----:B------:R-:W-:Y:S01]  /*15820*/  LDSM.16.MT88.4 R144, [R196+0x800] ;  /* 0x00080000c490783b */ /* 0x000fe20000004200 */
[C---:B------:R-:W-:Y:S02]  /*15830*/  FMUL.FTZ R38, R3.reuse, R154 ;  /* 0x0000009a03267220 */ /* 0x040fe40000410000 */
[C---:B------:R-:W-:Y:S01]  /*15840*/  FMUL.FTZ R39, R3.reuse, R155 ;  /* 0x0000009b03277220 */ /* 0x040fe20000410000 */
[C---:B------:R-:W-:Y:S01]  /*15850*/  HMMA.16816.F32 R12, R116.reuse, R24, R12 ;  /* 0x00000018740c723c */ /* 0x040fe2000000180c */
[----:B------:R-:W-:Y:S03]  /*15860*/  MUFU.EX2 R139, R182 ;  /* 0x000000b6008b7308 */ /* 0x000fe60000000800 */
[----:B------:R-:W-:Y:S01]  /*15870*/  LDSM.16.MT88.4 R152, [R197+0x800] ;  /* 0x00080000c598783b */ /* 0x000fe20000004200 */
[C---:B------:R-:W-:Y:S02]  /*15880*/  FMUL.FTZ R54, R3.reuse, R162 ;  /* 0x000000a203367220 */ /* 0x040fe40000410000 */
[C---:B------:R-:W-:Y:S01]  /*15890*/  FMUL.FTZ R62, R2.reuse, R62 ;  /* 0x0000003e023e7220 */ /* 0x040fe20000410000 */
[-C--:B------:R-:W-:Y:S03]  /*158a0*/  HMMA.16816.F32 R16, R116, R26.reuse, R16 ;  /* 0x0000001a7410723c */ /* 0x080fe60000001810 */
[----:B------:R-:W-:Y:S01]  /*158b0*/  MUFU.EX2 R242, R177 ;  /* 0x000000b100f27308 */ /* 0x000fe20000000800 */
[----:B------:R-:W-:Y:S01]  /*158c0*/  LDSM.16.MT88.4 R160, [R196+0x1400] ;  /* 0x00140000c4a0783b */ /* 0x000fe20000004200 */
[C---:B------:R-:W-:Y:S02]  /*158d0*/  FMUL.FTZ R63, R2.reuse, R63 ;  /* 0x0000003f023f7220 */ /* 0x040fe40000410000 */
[----:B------:R-:W-:Y:S01]  /*158e0*/  FMUL.FTZ R66, R2, R66 ;  /* 0x0000004202427220 */ /* 0x000fe20000410000 */
[C---:B------:R-:W-:Y:S04]  /*158f0*/  HMMA.16816.F32 R20, R172.reuse, R26, R20 ;  /* 0x0000001aac14723c */ /* 0x040fe80000001814 */
        /* <DEDUP_REMOVED lines=9> */
[-C--:B--2---:R-:W-:Y:S03]  /*15990*/  HMMA.16816.F32 R24, R172, R40.reuse, R24 ;  /* 0x00000028ac18723c */ /* 0x084fe60000001818 */
        /* <DEDUP_REMOVED lines=13> */
[----:B------:R-:W-:Y:S02]  /*15a70*/  FADD.FTZ R4, R234, R136 ;  /* 0x00000088ea047221 */ /* 0x000fe40000010000 */
[----:B------:R-:W-:Y:S02]  /*15a80*/  FMUL.FTZ R99, R2, R99 ;  /* 0x0000006302637220 */ /* 0x000fe40000410000 */
[C---:B------:R-:W-:Y:S04]  /*15a90*/  FMUL.FTZ R42, R3.reuse, R158 ;  /* 0x0000009e032a7220 */ /* 0x040fe80000410000 */
[----:B------:R-:W-:Y:S01]  /*15aa0*/  FMUL.FTZ R43, R3, R159 ;  /* 0x0000009f032b7220 */ /* 0x000fe20000410000 */
[----:B------:R-:W-:Y:S01]  /*15ab0*/  MUFU.EX2 R136, R221 ;  /* 0x000000dd00887308 */ /* 0x000fe20000000800 */
[----:B------:R-:W-:Y:S02]  /*15ac0*/  FADD.FTZ R3, R233, R138 ;  /* 0x0000008ae9037221 */ /* 0x000fe40000010000 */
[----:B------:R-:W-:Y:S03]  /*15ad0*/  FADD.FTZ R0, R107, R181 ;  /* 0x000000b56b007221 */ /* 0x000fe60000010000 */
[-C--:B---3--:R-:W-:Y:S04]  /*15ae0*/  HMMA.16816.F32 R40, R172, R120.reuse, R40 ;  /* 0x00000078ac28723c */ /* 0x088fe80000001828 */
[----:B------:R-:W1:Y:S04]  /*15af0*/  MUFU.EX2 R2, R191 ;  /* 0x000000bf00027308 */ /* 0x000e680000000800 */
[C---:B------:R-:W-:Y:S06]  /*15b00*/  HMMA.16816.F32 R44, R116.reuse, R120, R44 ;  /* 0x00000078742c723c */ /* 0x040fec000000182c */
[----:B------:R-:W-:Y:S02]  /*15b10*/  MUFU.EX2 R191, R184 ;  /* 0x000000b800bf7308 */ /* 0x000fe40000000800 */
[-C--:B------:R-:W-:Y:S08]  /*15b20*/  HMMA.16816.F32 R48, R116, R122.reuse, R48 ;  /* 0x0000007a7430723c */ /* 0x080ff00000001830 */
[C---:B------:R-:W-:Y:S01]  /*15b30*/  HMMA.16816.F32 R52, R172.reuse, R122, R52 ;  /* 0x0000007aac34723c */ /* 0x040fe20000001834 */
[----:B------:R-:W2:Y:S01]  /*15b40*/  LDSM.16.MT88.4 R120, [R197+0xc00] ;  /* 0x000c0000c578783b */ /* 0x000ea20000004200 */
[----:B------:R-:W-:Y:S02]  /*15b50*/  MUFU.EX2 R189, R218 ;  /* 0x000000da00bd7308 */ /* 0x000fe40000000800 */
[----:B-1----:R-:W-:Y:S04]  /*15b60*/  FADD.FTZ R0, R2, R0 ;  /* 0x0000000002007221 */ /* 0x002fe80000010000 */
[----:B------:R-:W-:Y:S04]  /*15b70*/  FADD.FTZ R0, R111, R0 ;  /* 0x000000006f007221 */ /* 0x000fe80000010000 */
[----:B------:R-:W-:Y:S10]  /*15b80*/  MUFU.EX2 R190, R217 ;  /* 0x000000d900be7308 */ /* 0x000ff40000000800 */
[----:B------:R-:W-:Y:S10]  /*15b90*/  MUFU.EX2 R181, R214 ;  /* 0x000000d600b57308 */ /* 0x000ff40000000800 */
[----:B------:R-:W-:Y:S01]  /*15ba0*/  MUFU.EX2 R184, R213 ;  /* 0x000000d500b87308 */ /* 0x000fe20000000800 */
[-C--:B--2---:R-:W-:Y:S09]  /*15bb0*/  HMMA.16816.F32 R56, R172, R120.reuse, R56 ;  /* 0x00000078ac38723c */ /* 0x084ff20000001838 */
[----:B------:R-:W1:Y:S01]  /*15bc0*/  MUFU.EX2 R187, R195 ;  /* 0x000000c300bb7308 */ /* 0x000e620000000800 */
[C---:B------:R-:W-:Y:S09]  /*15bd0*/  HMMA.16816.F32 R60, R116.reuse, R120, R60 ;  /* 0x00000078743c723c */ /* 0x040ff2000000183c */
[----:B------:R-:W-:Y:S01]  /*15be0*/  MUFU.EX2 R188, R193 ;  /* 0x000000c100bc7308 */ /* 0x000fe20000000800 */
[-C--:B------:R-:W-:Y:S09]  /*15bf0*/  HMMA.16816.F32 R64, R116, R122.reuse, R64 ;  /* 0x0000007a7440723c */ /* 0x080ff20000001840 */
[----:B------:R-:W2:Y:S01]  /*15c00*/  MUFU.EX2 R183, R215 ;  /* 0x000000d700b77308 */ /* 0x000ea20000000800 */
[C---:B------:R-:W-:Y:S01]  /*15c10*/  HMMA.16816.F32 R68, R172.reuse, R122, R68 ;  /* 0x0000007aac44723c */ /* 0x040fe20000001844 */
[----:B------:R-:W3:Y:S03]  /*15c20*/  LDSM.16.MT88.4 R120, [R196+0x1800] ;  /* 0x00180000c478783b */ /* 0x000ee60000004200 */
[----:B-1----:R-:W-:Y:S05]  /*15c30*/  F2FP.PACK_AB R176, R187, R184 ;  /* 0x000000b8bbb0723e */ /* 0x002fea00000000ff */
[----:B------:R-:W1:Y:S10]  /*15c40*/  MUFU.EX2 R182, R194 ;  /* 0x000000c200b67308 */ /* 0x000e740000000800 */
[----:B------:R-:W-:Y:S01]  /*15c50*/  MUFU.EX2 R180, R216 ;  /* 0x000000d800b47308 */ /* 0x000fe20000000800 */
[----:B--2---:R-:W-:Y:S09]  /*15c60*/  F2FP.PACK_AB R178, R183, R188 ;  /* 0x000000bcb7b2723e */ /* 0x004ff200000000ff */
[----:B------:R-:W2:Y:S01]  /*15c70*/  MUFU.EX2 R6, R6 ;  /* 0x0000000600067308 */ /* 0x000ea20000000800 */
[----:B-1----:R-:W-:Y:S01]  /*15c80*/  F2FP.PACK_AB R177, R181, R182 ;  /* 0x000000b6b5b1723e */ /* 0x002fe200000000ff */
[-C--:B---3--:R-:W-:Y:S08]  /*15c90*/  HMMA.16816.F32 R72, R172, R120.reuse, R72 ;  /* 0x00000078ac48723c */ /* 0x088ff00000001848 */
        /* <DEDUP_REMOVED lines=45> */
[----:B------:R-:W-:Y:S02]  /*15f70*/  FADD.FTZ R214, R136, R0 ;  /* 0x0000000088d67221 */ /* 0x000fe40000010000 */
        /* <DEDUP_REMOVED lines=34> */
[----:B------:R-:W-:Y:S01]  /*161a0*/  FADD.FTZ R232, R6, R0 ;  /* 0x0000000006e87221 */ /* 0x000fe20000010000 */
[----:B------:R-:W-:Y:S03]  /*161b0*/  MOV R6, R106 ;  /* 0x0000006a00067202 */ /* 0x000fe60000000f00 */
        /* <DEDUP_REMOVED lines=34> */
.L_x_1657:
[----:B------:R-:W2:Y:S02]  /*163e0*/  LDL R0, [R1+0x14] ;  /* 0x0000140001007983 */ /* 0x000ea40000100800 */
[----:B--2---:R-:W-:-:S13]  /*163f0*/  ISETP.GE.AND P0, PT, R212, R0, PT ;  /* 0x00000000d400720c */ /* 0x004fda0003f06270 */
[----:B------:R-:W-:Y:S05]  /*16400*/  @!P0 BRA `(.L_x_1671) ;  /* 0x00002b2000008947 */ /* 0x000fea0003800000 */
.L_x_1683:
[----:B------:R-:W2:Y:S01]  /*16410*/  LDL.64 R8, [R1+0x20] ;  /* 0x0000200001087983 */ /* 0x000ea20000100a00 */
[----:B------:R-:W-:Y:S04]  /*16420*/  DEPBAR.LE SB0, 0x0 ;  /* 0x000080000000791a */ /* 0x000fe80000000000 */
[----:B------:R-:W3:Y:S01]  /*16430*/  LDL R6, [R1+0x28] ;  /* 0x0000280001067983 */ /* 0x000ee20000100800 */
[----:B------:R-:W-:Y:S01]  /*16440*/  WARPSYNC 0xffffffff ;  /* 0xffffffff00007948 */ /* 0x000fe20003800000 */
[----:B------:R-:W-:Y:S01]  /*16450*/  SHF.R.S32.HI R0, RZ, 0x1f, R211 ;  /* 0x0000001fff007819 */ /* 0x000fe200000114d3 */
[C---:B------:R-:W-:Y:S01]  /*16460*/  IMAD.WIDE.U32 R2, R211.reuse, c[0x0][0x208], RZ ;  /* 0x00008200d3027a25 */ /* 0x040fe200078e00ff */
[----:B------:R-:W-:Y:S01]  /*16470*/  BAR.SYNC.DEFER_BLOCKING 0x0 ;  /* 0x0000000000007b1d */ /* 0x000fe20000010000 */
[----:B------:R-:W-:Y:S02]  /*16480*/  SHF.R.S32.HI R4, RZ, 0x1f, R210 ;  /* 0x0000001fff047819 */ /* 0x000fe400000114d2 */
[----:B------:R-:W-:Y:S01]  /*16490*/  IMAD R0, R0, c[0x0][0x208], RZ ;  /* 0x0000820000007a24 */ /* 0x000fe200078e02ff */
[----:B------:R-:W-:Y:S01]  /*164a0*/  MOV R110, R105 ;  /* 0x00000069006e7202 */ /* 0x000fe20000000f00 */
[----:B------:R-:W-:Y:S01]  /*164b0*/  IMAD.MOV.U32 R107, RZ, RZ, R106 ;  /* 0x000000ffff6b7224 */ /* 0x000fe200078e006a */
[----:B------:R-:W-:Y:S01]  /*164c0*/  MOV R111, R104 ;  /* 0x00000068006f7202 */ /* 0x000fe20000000f00 */
[----:B------:R-:W-:Y:S02]  /*164d0*/  IMAD R0, R211, c[0x0][0x20c], R0 ;  /* 0x00008300d3007a24 */ /* 0x000fe400078e0200 */
        /* <DEDUP_REMOVED lines=20> */
.L_x_1778:
[----:B------:R-:W3:Y:S01]  /*16620*/  LDL.64 R8, [R1] ;  /* 0x0000000001087983 */ /* 0x000ee20000100a00 */
[----:B------:R-:W-:Y:S03]  /*16630*/  BSSY B0, `(.L_x_1673) ;  /* 0x0000024000007945 */ /* 0x000fe60003800000 */
[----:B------:R-:W4:Y:S04]  /*16640*/  LDL R10, [R1+0xc] ;  /* 0x00000c00010a7983 */ /* 0x000f280000100800 */
[----:B------:R-:W5:Y:S04]  /*16650*/  LDL R3, [R1+0x10] ;  /* 0x0000100001037983 */ /* 0x000f680000100800 */
[----:B------:R-:W1:Y:S01]  /*16660*/  SHFL.IDX PT, R2, R6, RZ, 0x1c1f ;  /* 0x001c1fff06027589 */ /* 0x000e6200000e0000 */
[----:B-----5:R-:W-:Y:S02]  /*16670*/  ISETP.GE.AND P3, PT, R3, c[0x0][0x1d4], PT ;  /* 0x0000750003007a0c */ /* 0x020fe40003f66270 */
[----:B---3--:R-:W-:Y:S02]  /*16680*/  ISETP.GE.AND P2, PT, R8, c[0x0][0x1d4], PT ;  /* 0x0000750008007a0c */ /* 0x008fe40003f46270 */
[----:B-1----:R-:W-:Y:S02]  /*16690*/  IADD3 R8, P0, R2, R229, RZ ;  /* 0x000000e502087210 */ /* 0x002fe40007f1e0ff */
[----:B----4-:R-:W-:Y:S02]  /*166a0*/  ISETP.GE.AND P4, PT, R10, c[0x0][0x1d4], PT ;  /* 0x000075000a007a0c */ /* 0x010fe40003f86270 */
[----:B------:R-:W1:Y:S01]  /*166b0*/  S2R R10, SR_TID.X ;  /* 0x00000000000a7919 */ /* 0x000e620000002100 */
[----:B--2---:R-:W-:Y:S06]  /*166c0*/  IMAD.X R9, R0, 0x1, R228, P0 ;  /* 0x0000000100097824 */ /* 0x004fec00000e06e4 */
[----:B------:R-:W-:Y:S01]  /*166d0*/  @!PT LDS RZ, [RZ] ;  /* 0x00000000fffff984 */ /* 0x000fe20000000800 */
[----:B------:R-:W-:Y:S01]  /*166e0*/  @!PT LDS RZ, [RZ] ;  /* 0x00000000fffff984 */ /* 0x000fe20000000800 */
[----:B------:R2:W-:Y:S02]  /*166f0*/  LDGSTS.E.BYPASS.LTC128B.128 [R209+0x1880], [R8.64], !P2 ;  /* 0x0188000008d17fae */ /* 0x0005e4000d101d48 */
[----:B--2---:R-:W-:Y:S05]  /*16700*/  IADD3 R8, P0, R2, R230, RZ ;  /* 0x000000e602087210 */ /* 0x004fea0007f1e0ff */
[----:B------:R-:W-:Y:S01]  /*16710*/  IMAD.X R9, R0, 0x1, R225, P0 ;  /* 0x0000000100097824 */ /* 0x000fe200000e06e1 */
[----:B------:R-:W-:Y:S04]  /*16720*/  IADD3 R2, P0, R2, R227, RZ ;  /* 0x000000e302027210 */ /* 0x000fe80007f1e0ff */
[----:B------:R2:W-:Y:S01]  /*16730*/  LDGSTS.E.BYPASS.LTC128B.128 [R209+0x2480], [R8.64], !P4 ;  /* 0x0248000008d17fae */ /* 0x0005e2000e101d48 */
[----:B------:R-:W-:Y:S01]  /*16740*/  IMAD.X R3, R0, 0x1, R226, P0 ;  /* 0x0000000100037824 */ /* 0x000fe200000e06e2 */
[----:B-1----:R-:W-:Y:S04]  /*16750*/  ISETP.GT.AND P0, PT, R10, 0x3f, PT ;  /* 0x0000003f0a00780c */ /* 0x002fe80003f04270 */
[----:B------:R2:W-:Y:S09]  /*16760*/  LDGSTS.E.BYPASS.LTC128B.128 [R209+0x3080], [R2.64], !P3 ;  /* 0x0308000002d17fae */ /* 0x0005f2000d901d48 */
[----:B------:R-:W-:-:S05]  /*16770*/  @P0 BRA `(.L_x_1674) ;  /* 0x000000f000000947 */ /* 0x000fca0003800000 */
[----:B------:R-:W-:-:S05]  /*16780*/  BRA.DIV ~URZ, `(.L_x_1675) ;  /* 0x0000a2f27f007947 */ /* 0x000fca000b800000 */
[----:B------:R-:W1:Y:S04]  /*16790*/  SHFL.IDX PT, R4, R4, 0x1, 0x1c1f ;  /* 0x003c1f0004047f89 */ /* 0x000e6800000e0000 */
[----:B------:R3:W4:Y:S02]  /*167a0*/  SHFL.IDX PT, R0, R6, 0x1, 0x1c1f ;  /* 0x003c1f0006007f89 */ /* 0x00072400000e0000 */
.L_x_1779:
[----:B--2-4-:R-:W-:Y:S05]  /*167b0*/  IADD3 R2, P0, R0, R229, RZ ;  /* 0x000000e500027210 */ /* 0x014fea0007f1e0ff */
[----:B-1----:R-:W-:Y:S01]  /*167c0*/  IMAD.X R3, R4, 0x1, R228, P0 ;  /* 0x0000000104037824 */ /* 0x002fe200000e06e4 */
        /* <DEDUP_REMOVED lines=10> */
.L_x_1674:
[----:B------:R-:W-:Y:S05]  /*16870*/  BSYNC B0 ;  /* 0x0000000000007941 */ /* 0x000fea0003800000 */
.L_x_1673:
        /* <DEDUP_REMOVED lines=51> */
[----:B--2---:R-:W-:Y:S03]  /*16bb0*/  ISETP.GT.AND P0, PT, R212, R0, PT ;  /* 0x00000000d400720c */ /* 0x004fe60003f04270 */
        /* <DEDUP_REMOVED lines=14> */
[----:B------:R-:W4:Y:S07]  /*16ca0*/  LDSM.16.M88.4 R176, [R171+0x1c00] ;  /* 0x001c0000abb0783b */ /* 0x000f2e0000000200 */
[-C--:B--2---:R-:W-:Y:S01]  /*16cb0*/  HMMA.16816.F32 R8, R172, R180.reuse, R8 ;  /* 0x000000b4ac08723c */ /* 0x084fe20000001808 */
[----:B------:R-:W2:Y:S07]  /*16cc0*/  LDSM.16.M88.4 R188, [R171+0x2000] ;  /* 0x00200000abbc783b */ /* 0x000eae0000000200 */
        /* <DEDUP_REMOVED lines=14> */
[----:B------:R-:W4:Y:S07]  /*16db0*/  LDSM.16.M88.4 R172, [R202] ;  /* 0x00000000caac783b */ /* 0x000f2e0000000200 */
[-C--:B-1----:R-:W-:Y:S01]  /*16dc0*/  HMMA.16816.F32 R8, R176, R180.reuse, R8 ;  /* 0x000000b4b008723c */ /* 0x082fe20000001808 */
[----:B------:R-:W1:Y:S01]  /*16dd0*/  LDSM.16.M88.4 R188, [R201] ;  /* 0x00000000c9bc783b */ /* 0x000e620000000200 */
[----:B------:R-:W-:Y:S07]  /*16de0*/  DEPBAR.LE SB0, 0x0 ;  /* 0x000080000000791a */ /* 0x000fee0000000000 */
[----:B------:R-:W-:Y:S01]  /*16df0*/  BAR.SYNC.DEFER_BLOCKING 0x0 ;  /* 0x0000000000007b1d */ /* 0x000fe20000010000 */
[C---:B--2---:R-:W-:Y:S08]  /*16e00*/  HMMA.16816.F32 R12, R184.reuse, R180, R12 ;  /* 0x000000b4b80c723c */ /* 0x044ff0000000180c */
        /* <DEDUP_REMOVED lines=15> */
[----:B------:R-:W4:Y:S02]  /*16f00*/  LDL R0, [R1+0x8] ;  /* 0x0000080001007983 */ /* 0x000f240000100800 */
[----:B------:R-:W-:Y:S02]  /*16f10*/  ISETP.NE.AND P1, PT, R3, 0x1, PT ;  /* 0x000000010300780c */ /* 0x000fe40003f25270 */
[----:B------:R-:W5:Y:S04]  /*16f20*/  LDL.64 R218, [R1+0x48] ;  /* 0x0000480001da7983 */ /* 0x000f680000100a00 */
[----:B---3--:R-:W3:Y:S04]  /*16f30*/  LDL R6, [R1+0x50] ;  /* 0x0000500001067983 */ /* 0x008ee80000100800 */
[----:B------:R-:W3:Y:S04]  /*16f40*/  LDL.64 R216, [R1+0x40] ;  /* 0x0000400001d87983 */ /* 0x000ee80000100a00 */
[----:B------:R-:W3:Y:S04]  /*16f50*/  LDL R172, [R1+0x3c] ;  /* 0x00003c0001ac7983 */ /* 0x000ee80000100800 */
[----:B------:R-:W1:Y:S01]  /*16f60*/  S2R R215, SR_TID.X ;  /* 0x0000000000d77919 */ /* 0x000e620000002100 */
[----:B--2---:R-:W-:Y:S05]  /*16f70*/  IMAD R2, R212, 0x30, R2 ;  /* 0x00000030d4027824 */ /* 0x004fea00078e0202 */
[----:B----4-:R-:W-:Y:S05]  /*16f80*/  IADD3 R2, R2, -0x30, R0 ;  /* 0xffffffd002027810 */ /* 0x010fea0007ffe000 */
[----:B------:R-:W-:Y:S04]  /*16f90*/  @P1 IMAD.HI.U32 R3, R2, c[0x0][0x2bc], RZ ;  /* 0x0000af0002031a27 */ /* 0x000fe800078e00ff */
[----:B------:R-:W-:Y:S01]  /*16fa0*/  IMAD.MOV.U32 R0, RZ, RZ, R2 ;  /* 0x000000ffff007224 */ /* 0x000fe200078e0002 */
[----:B------:R-:W-:Y:S04]  /*16fb0*/  @P1 SHF.R.U32.HI R0, RZ, c[0x0][0x2c0], R3 ;  /* 0x0000b000ff001a19 */ /* 0x000fe80000011603 */
[C---:B-----5:R-:W-:Y:S01]  /*16fc0*/  @!P6 IADD3 R3, P0, R0.reuse, R218, RZ ;  /* 0x000000da0003e210 */ /* 0x060fe20007f1e0ff */
[----:B------:R-:W-:Y:S03]  /*16fd0*/  IMAD.MOV R4, RZ, RZ, -R0 ;  /* 0x000000ffff047224 */ /* 0x000fe600078e0a00 */
[----:B---3--:R-:W-:Y:S01]  /*16fe0*/  @!P6 LEA.HI.X.SX32 R0, R0, R6, 0x1, P0 ;  /* 0x000000060000e211 */ /* 0x008fe200000f0eff */
        /* <DEDUP_REMOVED lines=24> */
.L_x_1780:
[----:B------:R-:W-:-:S05]  /*17170*/  BRA.DIV ~URZ, `(.L_x_1679) ;  /* 0x00009a427f007947 */ /* 0x000fca000b800000 */
[----:B------:R3:W4:Y:S02]  /*17180*/  SHFL.IDX PT, R0, R175, RZ, 0x1c1f ;  /* 0x001c1fffaf007589 */ /* 0x00072400000e0000 */
.L_x_1781:
        /* <DEDUP_REMOVED lines=16> */
.L_x_1782:
[----:B---34-:R-:W-:Y:S05]  /*17290*/  @P0 IADD3 R2, P1, R0, R229, RZ ;  /* 0x000000e500020210 */ /* 0x018fea0007f3e0ff */
[----:B-1----:R-:W-:Y:S01]  /*172a0*/  @P0 IMAD.X R3, R4, 0x1, R228, P1 ;  /* 0x0000000104030824 */ /* 0x002fe200008e06e4 */
[----:B------:R-:W-:Y:S04]  /*172b0*/  @P0 IADD3 R172, P1, R0, R230, RZ ;  /* 0x000000e600ac0210 */ /* 0x000fe80007f3e0ff */
[----:B------:R-:W-:Y:S01]  /*172c0*/  @!PT LDS RZ, [RZ] ;  /* 0x00000000fffff984 */ /* 0x000fe20000000800 */
[----:B------:R-:W-:Y:S01]  /*172d0*/  @!PT LDS RZ, [RZ] ;  /* 0x00000000fffff984 */ /* 0x000fe20000000800 */
[----:B------:R-:W-:Y:S01]  /*172e0*/  @!PT LDS RZ, [RZ] ;  /* 0x00000000fffff984 */ /* 0x000fe20000000800 */
[----:B------:R1:W-:Y:S01]  /*172f0*/  @P0 LDGSTS.E.BYPASS.LTC128B.128 [R209+0x4480], [R2.64], !P2 ;  /* 0x0448000002d10fae */ /* 0x0003e2000d101d48 */
[----:B------:R-:W-:Y:S05]  /*17300*/  @P0 IMAD.X R173, R4, 0x1, R225, P1 ;  /* 0x0000000104ad0824 */ /* 0x000fea00008e06e1 */
[----:B------:R3:W-:Y:S01]  /*17310*/  @P0 LDGSTS.E.BYPASS.LTC128B.128 [R209+0x5080], [R172.64], !P4 ;  /* 0x05080000acd10fae */ /* 0x0007e2000e101d48 */
[----:B-1----:R-:W-:Y:S05]  /*17320*/  @P0 IADD3 R2, P1, R0, R227, RZ ;  /* 0x000000e300020210 */ /* 0x002fea0007f3e0ff */
[----:B------:R-:W-:Y:S05]  /*17330*/  @P0 IMAD.X R3, R4, 0x1, R226, P1 ;  /* 0x0000000104030824 */ /* 0x000fea00008e06e2 */
[----:B------:R3:W-:Y:S03]  /*17340*/  @P0 LDGSTS.E.BYPASS.LTC128B.128 [R209+0x5c80], [R2.64], !P3 ;  /* 0x05c8000002d10fae */ /* 0x0007e6000d901d48 */
.L_x_1677:
[----:B------:R-:W-:Y:S05]  /*17350*/  BSYNC B0 ;  /* 0x0000000000007941 */ /* 0x000fea0003800000 */
.L_x_1676:
        /* <DEDUP_REMOVED lines=51> */
.L_x_1783:
        /* <DEDUP_REMOVED lines=15> */
.L_x_1784:
        /* <DEDUP_REMOVED lines=62> */
[----:B---3--:R-:W-:Y:S02]  /*17b60*/  FFMA.FTZ R0, R3, R213, R10 ;  /* 0x000000d503007223 */ /* 0x008fe4000001000a */
[----:B------:R-:W-:Y:S02]  /*17b70*/  FFMA.FTZ R213, R49, c[0x0][0x2d0], -R8 ;  /* 0x0000b40031d57a23 */ /* 0x000fe40000010808 */
[C---:B------:R-:W-:Y:S02]  /*17b80*/  FMUL.FTZ R56, R4.reuse, R56 ;  /* 0x0000003804387220 */ /* 0x040fe40000410000 */
[----:B------:R-:W3:Y:S01]  /*17b90*/  MUFU.EX2 R27, R20 ;  /* 0x00000014001b7308 */ /* 0x000ee20000000800 */
[----:B------:R-:W-:Y:S02]  /*17ba0*/  FMUL.FTZ R57, R4, R57 ;  /* 0x0000003904397220 */ /* 0x000fe40000410000 */
[C---:B------:R-:W-:Y:S01]  /*17bb0*/  FMUL.FTZ R58, R3.reuse, R58 ;  /* 0x0000003a033a7220 */ /* 0x040fe20000410000 */
[C---:B----4-:R-:W-:Y:S01]  /*17bc0*/  F2FP.PACK_AB R173, R2.reuse, R10 ;  /* 0x0000000a02ad723e */ /* 0x050fe200000000ff */
        /* <DEDUP_REMOVED lines=23> */
[--C-:B------:R-:W-:Y:S02]  /*17d40*/  FFMA.FTZ R220, R51, c[0x0][0x2d0], -R8.reuse ;  /* 0x0000b40033dc7a23 */ /* 0x100fe40000010808 */
        /* <DEDUP_REMOVED lines=92> */
[C---:B------:R-:W-:Y:S01]  /*18310*/  FMUL.FTZ R75, R3.reuse, R75 ;  /* 0x0000004b034b7220 */ /* 0x040fe20000410000 */
[----:B-1----:R-:W1:Y:S01]  /*18320*/  LDSM.16.MT88.4 R24, [R196] ;  /* 0x00000000c418783b */ /* 0x002e620000004200 */
[----:B--2---:R-:W-:Y:S01]  /*18330*/  F2FP.PACK_AB R175, R234, R0 ;  /* 0x00000000eaaf723e */ /* 0x004fe200000000ff */
[----:B------:R-:W-:Y:S02]  /*18340*/  FADD.FTZ R136, R0, R37 ;  /* 0x0000002500887221 */ /* 0x000fe40000010000 */
[C---:B------:R-:W-:Y:S02]  /*18350*/  FMUL.FTZ R37, R4.reuse, R153 ;  /* 0x0000009904257220 */ /* 0x040fe40000410000 */
[C---:B------:R-:W-:Y:S01]  /*18360*/  FMUL.FTZ R84, R4.reuse, R84 ;  /* 0x0000005404547220 */ /* 0x040fe20000410000 */
[----:B------:R-:W2:Y:S01]  /*18370*/  MUFU.EX2 R2, R190 ;  /* 0x000000be00027308 */ /* 0x000ea20000000800 */
[----:B------:R-:W-:Y:S01]  /*18380*/  LDSM.16.MT88.4 R152, [R197+0x800] ;  /* 0x00080000c598783b */ /* 0x000fe20000004200 */
[----:B------:R-:W-:Y:S01]  /*18390*/  FMUL.FTZ R85, R4, R85 ;  /* 0x0000005504557220 */ /* 0x000fe20000410000 */
        /* <DEDUP_REMOVED lines=185> */
.L_x_1671:
[----:B------:R-:W-:Y:S05]  /*18f30*/  BRA.DIV ~URZ, `(.L_x_1684) ;  /* 0x00007ff27f007947 */ /* 0x000fea000b800000 */
[----:B------:R1:W2:Y:S02]  /*18f40*/  SHFL.BFLY PT, R0, R214, 0x2, 0x1f ;  /* 0x0c401f00d6007f89 */ /* 0x0002a400000e0000 */
.L_x_1785:
        /* <DEDUP_REMOVED lines=15> */
.L_x_1786:
[----:B------:R-:W-:Y:S01]  /*19040*/  FSETP.NE.FTZ.AND P3, PT, R9, RZ, PT ;  /* 0x000000ff0900720b */ /* 0x000fe20003f75000 */
[----:B------:R-:W-:Y:S01]  /*19050*/  CS2R R2, SRZ ;  /* 0x0000000000027805 */ /* 0x000fe2000001ff00 */
[----:B------:R-:W-:Y:S01]  /*19060*/  MOV R0, RZ ;  /* 0x000000ff00007202 */ /* 0x000fe20000000f00 */
[----:B-1----:R-:W-:Y:S01]  /*19070*/  FADD.FTZ R4, R12, R10 ;  /* 0x0000000a0c047221 */ /* 0x002fe20000010000 */
        /* <DEDUP_REMOVED lines=38> */
[----:B-1--4-:R-:W-:-:S02]  /*192e0*/  @P2 FMUL.FTZ R10, R8, 0.69314718246459960938 ;  /* 0x3f317218080a2820 */ /* 0x012fc40000410000 */
        /* <DEDUP_REMOVED lines=91> */
.L_x_1588:
[----:B------:R2:W5:Y:S04]  /*198a0*/  LDL R6, [R1+0x70] ;  /* 0x0000700001067983 */ /* 0x0005680000100800 */
[----:B------:R-:W3:Y:S01]  /*198b0*/  S2R R2, SR_TID.X ;  /* 0x0000000000027919 */ /* 0x000ee20000002100 */
[----:B------:R-:W-:Y:S01]  /*198c0*/  BSSY B0, `(.L_x_1686) ;  /* 0x0000011000007945 */ /* 0x000fe20003800000 */
[----:B---3--:R-:W-:-:S13]  /*198d0*/  LOP3.LUT P0, RZ, R2, 0x7f, RZ, 0xc0, !PT ;  /* 0x0000007f02ff7812 */ /* 0x008fda000780c0ff */
[----:B------:R-:W-:Y:S05]  /*198e0*/  @P0 BRA `(.L_x_1687) ;  /* 0x000000e000000947 */ /* 0x000fea0003800000 */
[----:B--2---:R-:W2:Y:S01]  /*198f0*/  S2R R4, SR_LANEID ;  /* 0x0000000000047919 */ /* 0x004ea20000000000 */
[----:B------:R-:W-:Y:S01]  /*19900*/  VOTEU.ANY UR4, UPT, PT ;  /* 0x0000000000047886 */ /* 0x000fe200038e0100 */
[----:B------:R-:W-:Y:S01]  /*19910*/  IMAD.MOV.U32 R5, RZ, RZ, c[0x0][0x564] ;  /* 0x00015900ff057624 */ /* 0x000fe200078e00ff */
        /* <DEDUP_REMOVED lines=11> */
.L_x_1687:
[----:B--2---:R-:W-:Y:S05]  /*199d0*/  BSYNC B0 ;  /* 0x0000000000007941 */ /* 0x004fea0003800000 */
.L_x_1686:
[----:B------:R-:W-:Y:S01]  /*199e0*/  PRMT R0, R0, 0x9910, RZ ;  /* 0x0000991000007816 */ /* 0x000fe200000000ff */
[----:B------:R-:W-:Y:S01]  /*199f0*/  BSSY B1, `(.L_x_1688) ;  /* 0x00003b1000017945 */ /* 0x000fe20003800000 */
[----:B-----5:R-:W-:Y:S02]  /*19a00*/  IMAD.MOV.U32 R76, RZ, RZ, R6 ;  /* 0x000000ffff4c7224 */ /* 0x020fe400078e0006 */
[----:B------:R-:W-:-:S13]  /*19a10*/  ISETP.NE.AND P0, PT, R0, RZ, PT ;  /* 0x000000ff0000720c */ /* 0x000fda0003f05270 */
[----:B------:R-:W-:Y:S05]  /*19a20*/  @!P0 BRA `(.L_x_1689) ;  /* 0x00002ce000008947 */ /* 0x000fea0003800000 */
[----:B-1----:R-:W2:Y:S04]  /*19a30*/  LDL R6, [R1+0x98] ;  /* 0x0000980001067983 */ /* 0x002ea80000100800 */
[----:B------:R-:W3:Y:S04]  /*19a40*/  LDL R8, [R1+0x9c] ;  /* 0x00009c0001087983 */ /* 0x000ee80000100800 */
[----:B------:R-:W4:Y:S04]  /*19a50*/  LDL R13, [R1+0xd0] ;  /* 0x0000d000010d7983 */ /* 0x000f280000100800 */
[----:B------:R-:W4:Y:S04]  /*19a60*/  LDL.LU R12, [R1+0x8c] ;  /* 0x00008c00010c7983 */ /* 0x000f280000300800 */
[----:B------:R-:W4:Y:S04]  /*19a70*/  LDL R11, [R1+0xcc] ;  /* 0x0000cc00010b7983 */ /* 0x000f280000100800 */
[----:B------:R-:W4:Y:S01]  /*19a80*/  LDL.LU R10, [R1+0x90] ;  /* 0x00009000010a7983 */ /* 0x000f220000300800 */
        /* <DEDUP_REMOVED lines=11> */
[----:B--2---:R1:W-:Y:S04]  /*19b40*/  STS [R6+0x80], R0 ;  /* 0x0000800006007388 */ /* 0x0043e80000000800 */
[----:B------:R2:W-:Y:S04]  /*19b50*/  STS [R6+0x280], R3 ;  /* 0x0002800306007388 */ /* 0x0005e80000000800 */
[----:B---3--:R3:W-:Y:S01]  /*19b60*/  STS [R8], R2 ;  /* 0x0000000208007388 */ /* 0x0087e20000000800 */
[----:B-1----:R-:W-:-:S02]  /*19b70*/  F2FP.PACK_AB R0, R147, R146 ;  /* 0x000000929300723e */ /* 0x002fc400000000ff */
[----:B--2---:R-:W-:-:S03]  /*19b80*/  F2FP.PACK_AB R3, R35, R34 ;  /* 0x000000222303723e */ /* 0x004fc600000000ff */
[----:B------:R1:W-:Y:S01]  /*19b90*/  STS [R8+0x200], R0 ;  /* 0x0002000008007388 */ /* 0x0003e20000000800 */
[----:B---3--:R-:W-:-:S03]  /*19ba0*/  F2FP.PACK_AB R2, R53, R52 ;  /* 0x000000343502723e */ /* 0x008fc600000000ff */
[----:B------:R2:W-:Y:S04]  /*19bb0*/  STS [R6+0x1080], R3 ;  /* 0x0010800306007388 */ /* 0x0005e80000000800 */
[----:B------:R3:W-:Y:S01]  /*19bc0*/  STS [R6+0x1280], R2 ;  /* 0x0012800206007388 */ /* 0x0007e20000000800 */
[----:B-1----:R-:W-:Y:S02]  /*19bd0*/  F2FP.PACK_AB R0, R37, R36 ;  /* 0x000000242500723e */ /* 0x002fe400000000ff */
[----:B--2---:R-:W-:-:S03]  /*19be0*/  F2FP.PACK_AB R3, R177, R176 ;  /* 0x000000b0b103723e */ /* 0x004fc600000000ff */
[----:B------:R1:W-:Y:S01]  /*19bf0*/  STS [R8+0x1000], R0 ;  /* 0x0010000008007388 */ /* 0x0003e20000000800 */
[----:B---3--:R-:W-:-:S03]  /*19c00*/  F2FP.PACK_AB R2, R151, R150 ;  /* 0x000000969702723e */ /* 0x008fc600000000ff */
[----:B------:R2:W-:Y:S04]  /*19c10*/  STS [R8+0x1200], R4 ;  /* 0x0012000408007388 */ /* 0x0005e80000000800 */
[----:B----4-:R3:W-:Y:S04]  /*19c20*/  STS [R13+0x80], R3 ;  /* 0x000080030d007388 */ /* 0x0107e80000000800 */
        /* <DEDUP_REMOVED lines=93> */
.L_x_1690:
        /* <DEDUP_REMOVED lines=25> */
[----:B------:R-:W-:Y:S02]  /*1a390*/  IMAD R14, R8, R6, R0 ;  /* 0x00000006080e7224 */ /* 0x000fe400078e0200 */
[----:B------:R-:W-:Y:S02]  /*1a3a0*/  IMAD.IADD R4, R4, 0x1, R77 ;  /* 0x0000000104047824 */ /* 0x000fe400078e024d */
        /* <DEDUP_REMOVED lines=99> */
[----:B------:R1:W1:Y:S01]  /*1a9e0*/  LDS.128 R32, [R9+0x2880] ;  /* 0x0028800009207984 */ /* 0x0002620000000c00 */
[----:B------:R-:W-:Y:S02]  /*1a9f0*/  IADD3 R5, R13, R77, RZ ;  /* 0x0000004d0d057210 */ /* 0x000fe40007ffe0ff */
[----:B------:R-:W-:Y:S01]  /*1aa00*/  IADD3 R3, R3, R8, RZ ;  /* 0x0000000803037210 */ /* 0x000fe20007ffe0ff */
[----:B------:R1:W1:Y:S01]  /*1aa10*/  LDS.128 R44, [R9+0x3080] ;  /* 0x00308000092c7984 */ /* 0x0002620000000c00 */
[----:B------:R-:W-:-:S03]  /*1aa20*/  IMAD R4, R4, c[0x0][0x3d8], RZ ;  /* 0x0000f60004047a24 */ /* 0x000fc600078e02ff */
[----:B------:R1:W1:Y:S01]  /*1aa30*/  LDS.128 R56, [R9+0x3880] ;  /* 0x0038800009387984 */ /* 0x0002620000000c00 */
[----:B------:R-:W-:-:S03]  /*1aa40*/  IMAD.WIDE.U32 R2, R6, c[0x0][0x3d8], R2 ;  /* 0x0000f60006027a25 */ /* 0x000fc600078e0002 */
[----:B------:R1:W1:Y:S01]  /*1aa50*/  LDS.128 R16, [R9+0x4080] ;  /* 0x0040800009107984 */ /* 0x0002620000000c00 */
[----:B------:R-:W-:Y:S01]  /*1aa60*/  IMAD R6, R6, c[0x0][0x3dc], R4 ;  /* 0x0000f70006067a24 */ /* 0x000fe200078e0204 */
[C---:B------:R-:W-:Y:S02]  /*1aa70*/  LEA R12, P0, R2.reuse, c[0x0][0x380], 0x1 ;  /* 0x0000e000020c7a11 */ /* 0x040fe400078008ff */
[----:B------:R1:W1:Y:S02]  /*1aa80*/  LDS.128 R28, [R9+0x4880] ;  /* 0x00488000091c7984 */ /* 0x0002640000000c00 */
[----:B------:R-:W-:Y:S02]  /*1aa90*/  IADD3 R3, R3, R6, RZ ;  /* 0x0000000603037210 */ /* 0x000fe40007ffe0ff */
[----:B------:R1:W1:Y:S02]  /*1aaa0*/  LDS.128 R40, [R9+0x5080] ;  /* 0x0050800009287984 */ /* 0x0002640000000c00 */
[----:B------:R-:W-:-:S02]  /*1aab0*/  LEA.HI.X R6, R2, c[0x0][0x384], R3, 0x1, P0 ;  /* 0x0000e10002067a11 */ /* 0x000fc400000f0c03 */
[----:B------:R1:W1:Y:S01]  /*1aac0*/  LDS.128 R52, [R9+0x5880] ;  /* 0x0058800009347984 */ /* 0x0002620000000c00 */
[----:B------:R-:W-:Y:S05]  /*1aad0*/  BRA.DIV ~URZ, `(.L_x_1692) ;  /* 0x000066d27f007947 */ /* 0x000fea000b800000 */
[----:B--23--:R2:W3:Y:S02]  /*1aae0*/  SHFL.IDX PT, R4, R6, RZ, 0x1c1f ;  /* 0x001c1fff06047589 */ /* 0x00c4e400000e0000 */
.L_x_1787:
[----:B------:R-:W-:Y:S05]  /*1aaf0*/  BRA.DIV ~URZ, `(.L_x_1693) ;  /* 0x000067227f007947 */ /* 0x000fea000b800000 */
[----:B------:R2:W4:Y:S02]  /*1ab00*/  SHFL.IDX PT, R2, R12, RZ, 0x1c1f ;  /* 0x001c1fff0c027589 */ /* 0x00052400000e0000 */
.L_x_1788:
[----:B------:R-:W-:Y:S01]  /*1ab10*/  ISETP.GE.AND P0, PT, R5, R0, PT ;  /* 0x000000000500720c */ /* 0x000fe20003f06270 */
[----:B------:R-:W-:-:S12]  /*1ab20*/  BSSY B0, `(.L_x_1694) ;  /* 0x0000013000007945 */ /* 0x000fd80003800000 */
[----:B------:R-:W-:Y:S05]  /*1ab30*/  @P0 BRA `(.L_x_1695) ;  /* 0x0000011000000947 */ /* 0x000fea0003800000 */
[----:B------:R-:W5:Y:S04]  /*1ab40*/  LDL.64 R66, [R1] ;  /* 0x0000000001427983 */ /* 0x000f680000100a00 */
[----:B--2---:R-:W2:Y:S04]  /*1ab50*/  LDL R15, [R1+0xc] ;  /* 0x00000c00010f7983 */ /* 0x004ea80000100800 */
[----:B----4-:R-:W4:Y:S04]  /*1ab60*/  LDL R13, [R1+0x10] ;  /* 0x00001000010d7983 */ /* 0x010f280000100800 */
[----:B---3--:R-:W3:Y:S04]  /*1ab70*/  LDL R64, [R1+0x88] ;  /* 0x0000880001407983 */ /* 0x008ee80000100800 */
[----:B------:R-:W3:Y:S01]  /*1ab80*/  LDL R14, [R1+0x84] ;  /* 0x00008400010e7983 */ /* 0x000ee20000100800 */
[----:B-----5:R-:W-:-:S02]  /*1ab90*/  ISETP.GE.AND P2, PT, R66, c[0x0][0x3c8], PT ;  /* 0x0000f20042007a0c */ /* 0x020fc40003f46270 */
[----:B--2---:R-:W-:Y:S02]  /*1aba0*/  ISETP.GE.AND P1, PT, R15, c[0x0][0x3c8], PT ;  /* 0x0000f2000f007a0c */ /* 0x004fe40003f26270 */
[----:B----4-:R-:W-:-:S09]  /*1abb0*/  ISETP.GE.AND P0, PT, R13, c[0x0][0x3c8], PT ;  /* 0x0000f2000d007a0c */ /* 0x010fd20003f06270 */
[CC--:B------:R-:W-:Y:S02]  /*1abc0*/  @!P2 LEA R10, P5, R66.reuse, R2.reuse, 0x1 ;  /* 0x00000002420aa211 */ /* 0x0c0fe400078a08ff */
[----:B------:R-:W-:Y:S02]  /*1abd0*/  @!P1 LEA R8, P4, R15, R2, 0x1 ;  /* 0x000000020f089211 */ /* 0x000fe400078808ff */
[----:B------:R-:W-:Y:S02]  /*1abe0*/  @!P2 LEA.HI.X R11, R66, R4, R67, 0x1, P5 ;  /* 0x00000004420ba211 */ /* 0x000fe400028f0c43 */
[----:B------:R-:W-:Y:S02]  /*1abf0*/  @!P0 LEA R2, P3, R13, R2, 0x1 ;  /* 0x000000020d028211 */ /* 0x000fe400078608ff */
[-C--:B-1-3--:R-:W-:Y:S02]  /*1ac00*/  @!P1 LEA.HI.X R9, R15, R4.reuse, R64, 0x1, P4 ;  /* 0x000000040f099211 */ /* 0x08afe400020f0c40 */
[----:B------:R-:W-:Y:S01]  /*1ac10*/  @!P0 LEA.HI.X R3, R13, R4, R14, 0x1, P3 ;  /* 0x000000040d038211 */ /* 0x000fe200018f0c0e */
[----:B------:R1:W-:Y:S04]  /*1ac20*/  @!P2 ST.E.128 [R10.64], R24 ;  /* 0x000000180a00a985 */ /* 0x0003e8000c101d08 */
[----:B------:R1:W-:Y:S04]  /*1ac30*/  @!P1 ST.E.128 [R8.64], R20 ;  /* 0x0000001408009985 */ /* 0x0003e8000c101d08 */
[----:B------:R1:W-:Y:S02]  /*1ac40*/  @!P0 ST.E.128 [R2.64], R16 ;  /* 0x0000001002008985 */ /* 0x0003e4000c101d08 */
.L_x_1695:
[----:B------:R-:W-:Y:S05]  /*1ac50*/  BSYNC B0 ;  /* 0x0000000000007941 */ /* 0x000fea0003800000 */
.L_x_1694:
[----:B------:R-:W-:Y:S05]  /*1ac60*/  BRA.DIV ~URZ, `(.L_x_1696) ;  /* 0x000066227f007947 */ /* 0x000fea000b800000 */
[----:B---3--:R3:W2:Y:S04]  /*1ac70*/  SHFL.IDX PT, R4, R6, 0x1, 0x1c1f ;  /* 0x003c1f0006047f89 */ /* 0x0086a800000e0000 */
[----:B-1--4-:R3:W1:Y:S02]  /*1ac80*/  SHFL.IDX PT, R2, R12, 0x1, 0x1c1f ;  /* 0x003c1f000c027f89 */ /* 0x01266400000e0000 */
.L_x_1789:
[----:B------:R-:W-:Y:S01]  /*1ac90*/  IADD3 R3, R5, 0x20, RZ ;  /* 0x0000002005037810 */ /* 0x000fe20007ffe0ff */
[----:B------:R-:W-:Y:S03]  /*1aca0*/  BSSY B0, `(.L_x_1697) ;  /* 0x0000014000007945 */ /* 0x000fe60003800000 */
[----:B------:R-:W-:-:S13]  /*1acb0*/  ISETP.GE.AND P0, PT, R3, R0, PT ;  /* 0x000000000300720c */ /* 0x000fda0003f06270 */
[----:B------:R-:W-:Y:S05]  /*1acc0*/  @P0 BRA `(.L_x_1698) ;  /* 0x0000011000000947 */ /* 0x000fea0003800000 */
[----:B------:R-:W4:Y:S04]  /*1acd0*/  LDL.64 R18, [R1] ;  /* 0x0000000001127983 */ /* 0x000f280000100a00 */
[----:B------:R-:W5:Y:S04]  /*1ace0*/  LDL R15, [R1+0xc] ;  /* 0x00000c00010f7983 */ /* 0x000f680000100800 */
[----:B---3--:R-:W3:Y:S04]  /*1acf0*/  LDL R13, [R1+0x10] ;  /* 0x00001000010d7983 */ /* 0x008ee80000100800 */
[----:B--2---:R-:W2:Y:S04]  /*1ad00*/  LDL R16, [R1+0x88] ;  /* 0x0000880001107983 */ /* 0x004ea80000100800 */
[----:B------:R-:W2:Y:S01]  /*1ad10*/  LDL R14, [R1+0x84] ;  /* 0x00008400010e7983 */ /* 0x000ea20000100800 */
[----:B----4-:R-:W-:-:S02]  /*1ad20*/  ISETP.GE.AND P2, PT, R18, c[0x0][0x3c8], PT ;  /* 0x0000f20012007a0c */ /* 0x010fc40003f46270 */
[----:B-----5:R-:W-:Y:S02]  /*1ad30*/  ISETP.GE.AND P1, PT, R15, c[0x0][0x3c8], PT ;  /* 0x0000f2000f007a0c */ /* 0x020fe40003f26270 */
[----:B---3--:R-:W-:-:S09]  /*1ad40*/  ISETP.GE.AND P0, PT, R13, c[0x0][0x3c8], PT ;  /* 0x0000f2000d007a0c */ /* 0x008fd20003f06270 */
[CC--:B-1----:R-:W-:Y:S02]  /*1ad50*/  @!P2 LEA R10, P5, R18.reuse, R2.reuse, 0x1 ;  /* 0x00000002120aa211 */ /* 0x0c2fe400078a08ff */
[----:B------:R-:W-:Y:S02]  /*1ad60*/  @!P1 LEA R8, P4, R15, R2, 0x1 ;  /* 0x000000020f089211 */ /* 0x000fe400078808ff */
[----:B------:R-:W-:Y:S02]  /*1ad70*/  @!P2 LEA.HI.X R11, R18, R4, R19, 0x1, P5 ;  /* 0x00000004120ba211 */ /* 0x000fe400028f0c13 */
[----:B------:R-:W-:Y:S02]  /*1ad80*/  @!P0 LEA R2, P3, R13, R2, 0x1 ;  /* 0x000000020d028211 */ /* 0x000fe400078608ff */
[-C--:B--2---:R-:W-:Y:S02]  /*1ad90*/  @!P1 LEA.HI.X R9, R15, R4.reuse, R16, 0x1, P4 ;  /* 0x000000040f099211 */ /* 0x084fe400020f0c10 */
[----:B------:R-:W-:Y:S01]  /*1ada0*/  @!P0 LEA.HI.X R3, R13, R4, R14, 0x1, P3 ;  /* 0x000000040d038211 */ /* 0x000fe200018f0c0e */
[----:B------:R1:W-:Y:S04]  /*1adb0*/  @!P2 ST.E.128 [R10.64], R36 ;  /* 0x000000240a00a985 */ /* 0x0003e8000c101d08 */
[----:B------:R1:W-:Y:S04]  /*1adc0*/  @!P1 ST.E.128 [R8.64], R32 ;  /* 0x0000002008009985 */ /* 0x0003e8000c101d08 */
[----:B------:R1:W-:Y:S02]  /*1add0*/  @!P0 ST.E.128 [R2.64], R28 ;  /* 0x0000001c02008985 */ /* 0x0003e4000c101d08 */
.L_x_1698:
[----:B------:R-:W-:Y:S05]  /*1ade0*/  BSYNC B0 ;  /* 0x0000000000007941 */ /* 0x000fea0003800000 */
.L_x_1697:
[----:B------:R-:W-:Y:S05]  /*1adf0*/  BRA.DIV ~URZ, `(.L_x_1699) ;  /* 0x000065627f007947 */ /* 0x000fea000b800000 */
[----:B--2---:R2:W4:Y:S02]  /*1ae00*/  SHFL.IDX PT, R4, R6, 0x2, 0x1c1f ;  /* 0x005c1f0006047f89 */ /* 0x00452400000e0000 */
.L_x_1790:
[----:B------:R-:W-:Y:S05]  /*1ae10*/  BRA.DIV ~URZ, `(.L_x_1700) ;  /* 0x000065b27f007947 */ /* 0x000fea000b800000 */
[----:B-1----:R1:W2:Y:S02]  /*1ae20*/  SHFL.IDX PT, R2, R12, 0x2, 0x1c1f ;  /* 0x005c1f000c027f89 */ /* 0x0022a400000e0000 */
.L_x_1791:
[----:B------:R-:W-:Y:S01]  /*1ae30*/  IADD3 R3, R5, 0x40, RZ ;  /* 0x0000004005037810 */ /* 0x000fe20007ffe0ff */
[----:B------:R-:W-:Y:S03]  /*1ae40*/  BSSY B0, `(.L_x_1701) ;  /* 0x0000014000007945 */ /* 0x000fe60003800000 */
[----:B------:R-:W-:-:S13]  /*1ae50*/  ISETP.GE.AND P0, PT, R3, R0, PT ;  /* 0x000000000300720c */ /* 0x000fda0003f06270 */
[----:B------:R-:W-:Y:S05]  /*1ae60*/  @P0 BRA `(.L_x_1702) ;  /* 0x0000011000000947 */ /* 0x000fea0003800000 */
[----:B------:R-:W5:Y:S04]  /*1ae70*/  LDL.64 R18, [R1] ;  /* 0x0000000001127983 */ /* 0x000f680000100a00 */
[----:B---3--:R-:W3:Y:S04]  /*1ae80*/  LDL R15, [R1+0xc] ;  /* 0x00000c00010f7983 */ /* 0x008ee80000100800 */
[----:B----4-:R-:W4:Y:S04]  /*1ae90*/  LDL R13, [R1+0x10] ;  /* 0x00001000010d7983 */ /* 0x010f280000100800 */
[----:B--2---:R-:W2:Y:S04]  /*1aea0*/  LDL R16, [R1+0x88] ;  /* 0x0000880001107983 */ /* 0x004ea80000100800 */
[----:B------:R-:W2:Y:S01]  /*1aeb0*/  LDL R14, [R1+0x84] ;  /* 0x00008400010e7983 */ /* 0x000ea20000100800 */
[----:B-----5:R-:W-:-:S02]  /*1aec0*/  ISETP.GE.AND P2, PT, R18, c[0x0][0x3c8], PT ;  /* 0x0000f20012007a0c */ /* 0x020fc40003f46270 */
[----:B---3--:R-:W-:Y:S02]  /*1aed0*/  ISETP.GE.AND P1, PT, R15, c[0x0][0x3c8], PT ;  /* 0x0000f2000f007a0c */ /* 0x008fe40003f26270 */
[----:B----4-:R-:W-:-:S09]  /*1aee0*/  ISETP.GE.AND P0, PT, R13, c[0x0][0x3c8], PT ;  /* 0x0000f2000d007a0c */ /* 0x010fd20003f06270 */
[CC--:B------:R-:W-:Y:S02]  /*1aef0*/  @!P2 LEA R10, P5, R18.reuse, R2.reuse, 0x1 ;  /* 0x00000002120aa211 */ /* 0x0c0fe400078a08ff */
        /* <DEDUP_REMOVED lines=8> */
.L_x_1702:
[----:B------:R-:W-:Y:S05]  /*1af80*/  BSYNC B0 ;  /* 0x0000000000007941 */ /* 0x000fea0003800000 */
.L_x_1701:
[----:B------:R-:W-:Y:S05]  /*1af90*/  BRA.DIV ~URZ, `(.L_x_1703) ;  /* 0x000064a27f007947 */ /* 0x000fea000b800000 */
[----:B----4-:R4:W1:Y:S04]  /*1afa0*/  SHFL.IDX PT, R4, R6, 0x3, 0x1c1f ;  /* 0x007c1f0006047f89 */ /* 0x01086800000e0000 */
[----:B--2---:R4:W2:Y:S02]  /*1afb0*/  SHFL.IDX PT, R2, R12, 0x3, 0x1c1f ;  /* 0x007c1f000c027f89 */ /* 0x0048a400000e0000 */
.L_x_1792:
[----:B------:R-:W-:-:S04]  /*1afc0*/  IADD3 R3, R5, 0x60, RZ ;  /* 0x0000006005037810 */ /* 0x000fc80007ffe0ff */
[----:B------:R-:W-:-:S13]  /*1afd0*/  ISETP.GE.AND P0, PT, R3, R0, PT ;  /* 0x000000000300720c */ /* 0x000fda0003f06270 */
[----:B------:R-:W-:Y:S05]  /*1afe0*/  @P0 BRA `(.L_x_1704) ;  /* 0x0000251000000947 */ /* 0x000fea0003800000 */
[----:B------:R-:W5:Y:S04]  /*1aff0*/  LDL.64 R14, [R1] ;  /* 0x00000000010e7983 */ /* 0x000f680000100a00 */
[----:B-1-34-:R-:W3:Y:S04]  /*1b000*/  LDL R12, [R1+0xc] ;  /* 0x00000c00010c7983 */ /* 0x01aee80000100800 */
[----:B------:R-:W4:Y:S04]  /*1b010*/  LDL R13, [R1+0x88] ;  /* 0x00008800010d7983 */ /* 0x000f280000100800 */
[----:B--2---:R-:W2:Y:S01]  /*1b020*/  LDL R6, [R1+0x10] ;  /* 0x0000100001067983 */ /* 0x004ea20000100800 */
[----:B-----5:R-:W-:-:S02]  /*1b030*/  ISETP.GE.AND P1, PT, R14, c[0x0][0x3c8], PT ;  /* 0x0000f2000e007a0c */ /* 0x020fc40003f26270 */
[----:B---3--:R-:W-:-:S11]  /*1b040*/  ISETP.GE.AND P0, PT, R12, c[0x0][0x3c8], PT ;  /* 0x0000f2000c007a0c */ /* 0x008fd60003f06270 */
[-C--:B------:R-:W-:Y:S02]  /*1b050*/  @!P1 LEA R10, P3, R14, R2.reuse, 0x1 ;  /* 0x000000020e0a9211 */ /* 0x080fe400078608ff */
[----:B------:R-:W-:Y:S02]  /*1b060*/  @!P0 LEA R8, P2, R12, R2, 0x1 ;  /* 0x000000020c088211 */ /* 0x000fe400078408ff */
[-C--:B------:R-:W-:Y:S02]  /*1b070*/  @!P1 LEA.HI.X R11, R14, R4.reuse, R15, 0x1, P3 ;  /* 0x000000040e0b9211 */ /* 0x080fe400018f0c0f */
[----:B----4-:R-:W-:-:S03]  /*1b080*/  @!P0 LEA.HI.X R9, R12, R4, R13, 0x1, P2 ;  /* 0x000000040c098211 */ /* 0x010fc600010f0c0d */
[----:B------:R1:W-:Y:S04]  /*1b090*/  @!P1 ST.E.128 [R10.64], R60 ;  /* 0x0000003c0a009985 */ /* 0x0003e8000c101d08 */
[----:B------:R1:W-:Y:S01]  /*1b0a0*/  @!P0 ST.E.128 [R8.64], R56 ;  /* 0x0000003808008985 */ /* 0x0003e2000c101d08 */
[----:B--2---:R-:W-:-:S13]  /*1b0b0*/  ISETP.GE.AND P0, PT, R6, c[0x0][0x3c8], PT ;  /* 0x0000f20006007a0c */ /* 0x004fda0003f06270 */
[----:B------:R-:W-:Y:S05]  /*1b0c0*/  @P0 BRA `(.L_x_1704) ;  /* 0x0000243000000947 */ /* 0x000fea0003800000 */
[----:B------:R-:W2:Y:S01]  /*1b0d0*/  LDL R12, [R1+0x84] ;  /* 0x00008400010c7983 */ /* 0x000ea20000100800 */
[----:B------:R-:W-:-:S04]  /*1b0e0*/  LEA R2, P0, R6, R2, 0x1 ;  /* 0x0000000206027211 */ /* 0x000fc800078008ff */
[----:B--2---:R-:W-:-:S05]  /*1b0f0*/  LEA.HI.X R3, R6, R4, R12, 0x1, P0 ;  /* 0x0000000406037211 */ /* 0x004fca00000f0c0c */
[----:B------:R2:W-:Y:S01]  /*1b100*/  ST.E.128 [R2.64], R52 ;  /* 0x0000003402007985 */ /* 0x0005e2000c101d08 */
[----:B------:R-:W-:Y:S05]  /*1b110*/  BRA `(.L_x_1704) ;  /* 0x000023e000007947 */ /* 0x000fea0003800000 */
.L_x_1691:
        /* <DEDUP_REMOVED lines=33> */
.L_x_1793:
[----:B------:R-:W-:Y:S05]  /*1b330*/  BRA.DIV ~URZ, `(.L_x_1706) ;  /* 0x000062427f007947 */ /* 0x000fea000b800000 */
[----:B------:R3:W4:Y:S02]  /*1b340*/  SHFL.IDX PT, R0, R6, RZ, 0x1c1f ;  /* 0x001c1fff06007589 */ /* 0x00072400000e0000 */
.L_x_1794:
        /* <DEDUP_REMOVED lines=25> */
[----:B------:R-:W-:-:S04]  /*1b4e0*/  @!P1 LEA R2, P0, R8, R0, 0x2 ;  /* 0x0000000008029211 */ /* 0x000fc800078010ff */
[----:B--2---:R-:W-:Y:S02]  /*1b4f0*/  @!P1 LEA.HI.X R3, R8, R4, R9, 0x2, P0 ;  /* 0x0000000408039211 */ /* 0x004fe400000f1409 */
[----:B------:R-:W-:-:S04]  /*1b500*/  @!P2 LEA R8, P0, R11, R0, 0x2 ;  /* 0x000000000b08a211 */ /* 0x000fc800078010ff */
[----:B------:R-:W-:Y:S02]  /*1b510*/  @!P2 LEA.HI.X R9, R11, R4, R17, 0x2, P0 ;  /* 0x000000040b09a211 */ /* 0x000fe400000f1411 */
[----:B------:R-:W2:Y:S04]  /*1b520*/  LDL R11, [R1+0xe8] ;  /* 0x0000e800010b7983 */ /* 0x000ea80000100800 */
[----:B------:R3:W-:Y:S04]  /*1b530*/  @!P1 ST.E.64 [R2.64], R172 ;  /* 0x000000ac02009985 */ /* 0x0007e8000c101b08 */
[----:B------:R-:W4:Y:S01]  /*1b540*/  LDL R17, [R1+0xe4] ;  /* 0x0000e40001117983 */ /* 0x000f220000100800 */
[----:B---3--:R-:W-:-:S04]  /*1b550*/  @!P4 LEA R2, P0, R13, R0, 0x2 ;  /* 0x000000000d02c211 */ /* 0x008fc800078010ff */
[----:B------:R-:W-:Y:S02]  /*1b560*/  @!P4 LEA.HI.X R3, R13, R4, R15, 0x2, P0 ;  /* 0x000000040d03c211 */ /* 0x000fe400000f140f */
[----:B------:R-:W3:Y:S04]  /*1b570*/  LDL R15, [R1+0xe0] ;  /* 0x0000e000010f7983 */ /* 0x000ee80000100800 */
[----:B------:R-:W5:Y:S01]  /*1b580*/  LDL R13, [R1+0xdc] ;  /* 0x0000dc00010d7983 */ /* 0x000f620000100800 */
[----:B------:R-:W-:Y:S02]  /*1b590*/  ISETP.GE.AND P3, PT, R77, c[0x0][0x3c8], PT ;  /* 0x0000f2004d007a0c */ /* 0x000fe40003f66270 */
[----:B------:R-:W-:Y:S01]  /*1b5a0*/  ISETP.GE.AND P1, PT, R24, c[0x0][0x3c8], PT ;  /* 0x0000f20018007a0c */ /* 0x000fe20003f26270 */
[----:B------:R1:W-:Y:S04]  /*1b5b0*/  @!P2 ST.E.64 [R8.64], R174 ;  /* 0x000000ae0800a985 */ /* 0x0003e8000c101b08 */
[----:B------:R1:W-:Y:S01]  /*1b5c0*/  @!P4 ST.E.64 [R2.64], R176 ;  /* 0x000000b00200c985 */ /* 0x0003e2000c101b08 */
[----:B------:R-:W-:-:S02]  /*1b5d0*/  ISETP.GE.AND P4, PT, R22, c[0x0][0x3c8], PT ;  /* 0x0000f20016007a0c */ /* 0x000fc40003f86270 */
[----:B------:R-:W-:-:S03]  /*1b5e0*/  ISETP.GE.AND P2, PT, R20, c[0x0][0x3c8], PT ;  /* 0x0000f20014007a0c */ /* 0x000fc60003f46270 */
[----:B-1----:R-:W-:-:S04]  /*1b5f0*/  @!P3 LEA R8, P0, R77, R0, 0x2 ;  /* 0x000000004d08b211 */ /* 0x002fc800078010ff */
[----:B------:R-:W-:Y:S02]  /*1b600*/  @!P3 LEA.HI.X R9, R77, R4, R78, 0x2, P0 ;  /* 0x000000044d09b211 */ /* 0x000fe400000f144e */
[----:B------:R-:W-:-:S04]  /*1b610*/  @!P1 LEA R2, P0, R24, R0, 0x2 ;  /* 0x0000000018029211 */ /* 0x000fc800078010ff */
[----:B------:R-:W-:Y:S01]  /*1b620*/  @!P1 LEA.HI.X R3, R24, R4, R25, 0x2, P0 ;  /* 0x0000000418039211 */ /* 0x000fe200000f1419 */
[----:B------:R1:W-:Y:S04]  /*1b630*/  @!P3 ST.E.64 [R8.64], R152 ;  /* 0x000000980800b985 */ /* 0x0003e8000c101b08 */
[----:B------:R1:W-:Y:S01]  /*1b640*/  @!P1 ST.E.64 [R2.64], R156 ;  /* 0x0000009c02009985 */ /* 0x0003e2000c101b08 */
[----:B------:R-:W-:Y:S02]  /*1b650*/  ISETP.GE.AND P1, PT, R18, c[0x0][0x3c8], PT ;  /* 0x0000f20012007a0c */ /* 0x000fe40003f26270 */
[----:B------:R-:W-:Y:S02]  /*1b660*/  ISETP.GE.AND P3, PT, R16, c[0x0][0x3c8], PT ;  /* 0x0000f20010007a0c */ /* 0x000fe40003f66270 */
        /* <DEDUP_REMOVED lines=8> */
[----:B-1----:R-:W-:-:S04]  /*1b6f0*/  @!P1 LEA R8, P0, R18, R0, 0x2 ;  /* 0x0000000012089211 */ /* 0x002fc800078010ff */
[----:B------:R-:W-:Y:S02]  /*1b700*/  @!P1 LEA.HI.X R9, R18, R4, R19, 0x2, P0 ;  /* 0x0000000412099211 */ /* 0x000fe400000f1413 */
[----:B------:R-:W-:-:S03]  /*1b710*/  @!P4 LEA R2, P0, R10, R0, 0x2 ;  /* 0x000000000a02c211 */ /* 0x000fc600078010ff */
[----:B------:R1:W-:Y:S01]  /*1b720*/  @!P1 ST.E.64 [R8.64], R180 ;  /* 0x000000b408009985 */ /* 0x0003e2000c101b08 */
[----:B------:R-:W-:Y:S02]  /*1b730*/  ISETP.GE.AND P1, PT, R12, c[0x0][0x3c8], PT ;  /* 0x0000f2000c007a0c */ /* 0x000fe40003f26270 */
[----:B--2---:R-:W-:Y:S02]  /*1b740*/  @!P4 LEA.HI.X R3, R10, R4, R11, 0x2, P0 ;  /* 0x000000040a03c211 */ /* 0x004fe400000f140b */
[----:B------:R-:W-:-:S04]  /*1b750*/  @!P3 LEA R10, P0, R16, R0, 0x2 ;  /* 0x00000000100ab211 */ /* 0x000fc800078010ff */
[----:B----4-:R-:W-:Y:S02]  /*1b760*/  @!P3 LEA.HI.X R11, R16, R4, R17, 0x2, P0 ;  /* 0x00000004100bb211 */ /* 0x010fe400000f1411 */
[C---:B-1----:R-:W-:Y:S01]  /*1b770*/  @!P2 LEA R8, P0, R14.reuse, R0, 0x2 ;  /* 0x000000000e08a211 */ /* 0x042fe200078010ff */
[----:B------:R1:W-:Y:S04]  /*1b780*/  @!P4 ST.E.64 [R2.64], R110 ;  /* 0x0000006e0200c985 */ /* 0x0003e8000c101b08 */
[----:B------:R2:W-:Y:S01]  /*1b790*/  @!P3 ST.E.64 [R10.64], R184 ;  /* 0x000000b80a00b985 */ /* 0x0005e2000c101b08 */
[----:B---3--:R-:W-:Y:S02]  /*1b7a0*/  @!P2 LEA.HI.X R9, R14, R4, R15, 0x2, P0 ;  /* 0x000000040e09a211 */ /* 0x008fe400000f140f */
[----:B-1----:R-:W-:-:S04]  /*1b7b0*/  @!P1 LEA R2, P0, R12, R0, 0x2 ;  /* 0x000000000c029211 */ /* 0x002fc800078010ff */
[----:B-----5:R-:W-:Y:S01]  /*1b7c0*/  @!P1 LEA.HI.X R3, R12, R4, R13, 0x2, P0 ;  /* 0x000000040c039211 */ /* 0x020fe200000f140d */
[----:B------:R2:W-:Y:S04]  /*1b7d0*/  @!P2 ST.E.64 [R8.64], R182 ;  /* 0x000000b60800a985 */ /* 0x0005e8000c101b08 */
[----:B------:R2:W-:Y:S04]  /*1b7e0*/  @!P1 ST.E.64 [R2.64], R84 ;  /* 0x0000005402009985 */ /* 0x0005e8000c101b08 */
.L_x_1708:
[----:B------:R-:W-:Y:S05]  /*1b7f0*/  BSYNC B0 ;  /* 0x0000000000007941 */ /* 0x000fea0003800000 */
.L_x_1707:
[----:B------:R-:W-:Y:S05]  /*1b800*/  BRA.DIV ~URZ, `(.L_x_1709) ;  /* 0x00005de27f007947 */ /* 0x000fea000b800000 */
[----:B--2---:R2:W1:Y:S04]  /*1b810*/  SHFL.IDX PT, R4, R5, 0x1, 0x1c1f ;  /* 0x003c1f0005047f89 */ /* 0x00446800000e0000 */
[----:B----4-:R2:W4:Y:S02]  /*1b820*/  SHFL.IDX PT, R0, R6, 0x1, 0x1c1f ;  /* 0x003c1f0006007f89 */ /* 0x01052400000e0000 */
.L_x_1795:
[----:B------:R-:W-:Y:S01]  /*1b830*/  BSSY B0, `(.L_x_1710) ;  /* 0x000004a000007945 */ /* 0x000fe20003800000 */
[----:B------:R-:W-:Y:S05]  /*1b840*/  @P6 BRA `(.L_x_1711) ;  /* 0x0000048000006947 */ /* 0x000fea0003800000 */
[----:B------:R-:W5:Y:S04]  /*1b850*/  LDL R8, [R1+0x68] ;  /* 0x0000680001087983 */ /* 0x000f680000100800 */
[----:B--2---:R-:W2:Y:S04]  /*1b860*/  LDL R15, [R1+0xc8] ;  /* 0x0000c800010f7983 */ /* 0x004ea80000100800 */
[----:B---3--:R-:W3:Y:S04]  /*1b870*/  LDL R9, [R1+0x108] ;  /* 0x0001080001097983 */ /* 0x008ee80000100800 */
[----:B----4-:R-:W4:Y:S04]  /*1b880*/  LDL R17, [R1+0x104] ;  /* 0x0001040001117983 */ /* 0x010f280000100800 */
        /* <DEDUP_REMOVED lines=20> */
[----:B------:R-:W-:-:S04]  /*1b9d0*/  @!P1 LEA R2, P2, R8, R0, 0x2 ;  /* 0x0000000008029211 */ /* 0x000fc800078410ff */
[----:B-1-3--:R-:W-:Y:S02]  /*1b9e0*/  @!P1 LEA.HI.X R3, R8, R4, R9, 0x2, P2 ;  /* 0x0000000408039211 */ /* 0x00afe400010f1409 */
[----:B------:R-:W-:-:S04]  /*1b9f0*/  @!P0 LEA R8, P2, R15, R0, 0x2 ;  /* 0x000000000f088211 */ /* 0x000fc800078410ff */
[----:B----4-:R-:W-:Y:S02]  /*1ba00*/  @!P0 LEA.HI.X R9, R15, R4, R17, 0x2, P2 ;  /* 0x000000040f098211 */ /* 0x010fe400010f1411 */
[----:B------:R-:W2:Y:S04]  /*1ba10*/  LDL R17, [R1+0xe0] ;  /* 0x0000e00001117983 */ /* 0x000ea80000100800 */
[----:B------:R-:W3:Y:S01]  /*1ba20*/  LDL R15, [R1+0xdc] ;  /* 0x0000dc00010f7983 */ /* 0x000ee20000100800 */
[----:B------:R-:W-:Y:S02]  /*1ba30*/  ISETP.GE.AND P3, PT, R79, c[0x0][0x3c8], PT ;  /* 0x0000f2004f007a0c */ /* 0x000fe40003f66270 */
        /* <DEDUP_REMOVED lines=19> */
[----:B----4-:R-:W-:Y:S02]  /*1bb70*/  @!P0 LEA R8, P2, R22, R0, 0x2 ;  /* 0x0000000016088211 */ /* 0x010fe400078410ff */
[----:B------:R-:W-:Y:S01]  /*1bb80*/  ISETP.GE.AND P3, PT, R18, c[0x0][0x3c8], PT ;  /* 0x0000f20012007a0c */ /* 0x000fe20003f66270 */
[----:B------:R4:W-:Y:S01]  /*1bb90*/  @!P1 ST.E.64 [R10.64], R140 ;  /* 0x0000008c0a009985 */ /* 0x0009e2000c101b08 */
[----:B------:R-:W-:Y:S02]  /*1bba0*/  @!P0 LEA.HI.X R9, R22, R4, R23, 0x2, P2 ;  /* 0x0000000416098211 */ /* 0x000fe400010f1417 */
[----:B------:R-:W-:-:S03]  /*1bbb0*/  ISETP.GE.AND P2, PT, R16, c[0x0][0x3c8], PT ;  /* 0x0000f20010007a0c */ /* 0x000fc60003f46270 */
[----:B------:R5:W-:Y:S01]  /*1bbc0*/  @!P0 ST.E.64 [R8.64], R142 ;  /* 0x0000008e08008985 */ /* 0x000be2000c101b08 */
[----:B-1----:R-:W-:-:S04]  /*1bbd0*/  @!P4 LEA R2, P1, R12, R0, 0x2 ;  /* 0x000000000c02c211 */ /* 0x002fc800078210ff */
[----:B------:R-:W-:Y:S02]  /*1bbe0*/  @!P4 LEA.HI.X R3, R12, R4, R13, 0x2, P1 ;  /* 0x000000040c03c211 */ /* 0x000fe400008f140d */
[----:B------:R-:W-:Y:S02]  /*1bbf0*/  @!P5 LEA R12, P0, R20, R0, 0x2 ;  /* 0x00000000140cd211 */ /* 0x000fe400078010ff */
[----:B------:R-:W-:Y:S02]  /*1bc00*/  ISETP.GE.AND P1, PT, R14, c[0x0][0x3c8], PT ;  /* 0x0000f2000e007a0c */ /* 0x000fe40003f26270 */
[----:B------:R-:W-:Y:S02]  /*1bc10*/  @!P5 LEA.HI.X R13, R20, R4, R21, 0x2, P0 ;  /* 0x00000004140dd211 */ /* 0x000fe400000f1415 */
[----:B----4-:R-:W-:-:S04]  /*1bc20*/  @!P3 LEA R10, P0, R18, R0, 0x2 ;  /* 0x00000000120ab211 */ /* 0x010fc800078010ff */
[----:B------:R-:W-:Y:S02]  /*1bc30*/  @!P3 LEA.HI.X R11, R18, R4, R19, 0x2, P0 ;  /* 0x00000004120bb211 */ /* 0x000fe400000f1413 */
[C---:B-----5:R-:W-:Y:S01]  /*1bc40*/  @!P2 LEA R8, P0, R16.reuse, R0, 0x2 ;  /* 0x000000001008a211 */ /* 0x060fe200078010ff */
[----:B------:R1:W-:Y:S04]  /*1bc50*/  @!P4 ST.E.64 [R2.64], R144 ;  /* 0x000000900200c985 */ /* 0x0003e8000c101b08 */
[----:B------:R4:W-:Y:S04]  /*1bc60*/  @!P5 ST.E.64 [R12.64], R158 ;  /* 0x0000009e0c00d985 */ /* 0x0009e8000c101b08 */
[----:B------:R4:W-:Y:S01]  /*1bc70*/  @!P3 ST.E.64 [R10.64], R154 ;  /* 0x0000009a0a00b985 */ /* 0x0009e2000c101b08 */
[----:B--2---:R-:W-:-:S02]  /*1bc80*/  @!P2 LEA.HI.X R9, R16, R4, R17, 0x2, P0 ;  /* 0x000000041009a211 */ /* 0x004fc400000f1411 */
[----:B-1----:R-:W-:-:S04]  /*1bc90*/  @!P1 LEA R2, P0, R14, R0, 0x2 ;  /* 0x000000000e029211 */ /* 0x002fc800078010ff */
[----:B---3--:R-:W-:Y:S01]  /*1bca0*/  @!P1 LEA.HI.X R3, R14, R4, R15, 0x2, P0 ;  /* 0x000000040e039211 */ /* 0x008fe200000f140f */
[----:B------:R4:W-:Y:S04]  /*1bcb0*/  @!P2 ST.E.64 [R8.64], R86 ;  /* 0x000000560800a985 */ /* 0x0009e8000c101b08 */
[----:B------:R4:W-:Y:S04]  /*1bcc0*/  @!P1 ST.E.64 [R2.64], R74 ;  /* 0x0000004a02009985 */ /* 0x0009e8000c101b08 */
.L_x_1711:
[----:B------:R-:W-:Y:S05]  /*1bcd0*/  BSYNC B0 ;  /* 0x0000000000007941 */ /* 0x000fea0003800000 */
.L_x_1710:
[----:B------:R-:W-:Y:S05]  /*1bce0*/  BRA.DIV ~URZ, `(.L_x_1712) ;  /* 0x000059d27f007947 */ /* 0x000fea000b800000 */
[----:B-1----:R1:W2:Y:S02]  /*1bcf0*/  SHFL.IDX PT, R4, R5, 0x2, 0x1c1f ;  /* 0x005c1f0005047f89 */ /* 0x0022a400000e0000 */
.L_x_1796:
[----:B------:R-:W-:Y:S05]  /*1bd00*/  BRA.DIV ~URZ, `(.L_x_1713) ;  /* 0x00005a227f007947 */ /* 0x000fea000b800000 */
[----:B----4-:R4:W1:Y:S02]  /*1bd10*/  SHFL.IDX PT, R0, R6, 0x2, 0x1c1f ;  /* 0x005c1f0006007f89 */ /* 0x01086400000e0000 */
.L_x_1797:
        /* <DEDUP_REMOVED lines=25> */
[----:B-----5:R-:W-:-:S13]  /*1beb0*/  ISETP.GE.AND P0, PT, R13, c[0x0][0x3c8], PT ;  /* 0x0000f2000d007a0c */ /* 0x020fda0003f06270 */
[----:B-1----:R-:W-:-:S04]  /*1bec0*/  @!P0 LEA R2, P5, R13, R0, 0x2 ;  /* 0x000000000d028211 */ /* 0x002fc800078a10ff */
[----:B---3--:R-:W-:Y:S02]  /*1bed0*/  @!P0 LEA.HI.X R3, R13, R4, R15, 0x2, P5 ;  /* 0x000000040d038211 */ /* 0x008fe400028f140f */
[----:B------:R-:W3:Y:S04]  /*1bee0*/  LDL R13, [R1+0xec] ;  /* 0x0000ec00010d7983 */ /* 0x000ee80000100800 */
[----:B------:R-:W5:Y:S01]  /*1bef0*/  LDL R15, [R1+0xdc] ;  /* 0x0000dc00010f7983 */ /* 0x000f620000100800 */
[----:B----4-:R-:W-:Y:S02]  /*1bf00*/  ISETP.GE.AND P2, PT, R8, c[0x0][0x3c8], PT ;  /* 0x0000f20008007a0c */ /* 0x010fe40003f46270 */
[----:B--2---:R-:W-:Y:S02]  /*1bf10*/  ISETP.GE.AND P4, PT, R79, c[0x0][0x3c8], PT ;  /* 0x0000f2004f007a0c */ /* 0x004fe40003f86270 */
[----:B------:R-:W-:Y:S01]  /*1bf20*/  ISETP.GE.AND P3, PT, R77, c[0x0][0x3c8], PT ;  /* 0x0000f2004d007a0c */ /* 0x000fe20003f66270 */
[----:B------:R1:W-:Y:S01]  /*1bf30*/  @!P0 ST.E.64 [R2.64], R34 ;  /* 0x0000002202008985 */ /* 0x0003e2000c101b08 */
[----:B------:R-:W-:-:S07]  /*1bf40*/  ISETP.GE.AND P0, PT, R24, c[0x0][0x3c8], PT ;  /* 0x0000f20018007a0c */ /* 0x000fce0003f06270 */
[----:B------:R-:W-:-:S04]  /*1bf50*/  @!P2 LEA R10, P1, R8, R0, 0x2 ;  /* 0x00000000080aa211 */ /* 0x000fc800078210ff */
[----:B------:R-:W-:Y:S02]  /*1bf60*/  @!P2 LEA.HI.X R11, R8, R4, R9, 0x2, P1 ;  /* 0x00000004080ba211 */ /* 0x000fe400008f1409 */
[----:B------:R-:W-:Y:S02]  /*1bf70*/  ISETP.GE.AND P1, PT, R74, c[0x0][0x3c8], PT ;  /* 0x0000f2004a007a0c */ /* 0x000fe40003f26270 */
[C---:B------:R-:W-:Y:S01]  /*1bf80*/  @!P4 LEA R8, P5, R79.reuse, R0, 0x2 ;  /* 0x000000004f08c211 */ /* 0x040fe200078a10ff */
[----:B------:R2:W-:Y:S01]  /*1bf90*/  @!P2 ST.E.64 [R10.64], R36 ;  /* 0x000000240a00a985 */ /* 0x0005e2000c101b08 */
[----:B------:R-:W-:Y:S02]  /*1bfa0*/  ISETP.GE.AND P6, PT, R22, c[0x0][0x3c8], PT ;  /* 0x0000f20016007a0c */ /* 0x000fe40003fc6270 */
[----:B------:R-:W-:Y:S02]  /*1bfb0*/  @!P4 LEA.HI.X R9, R79, R4, R80, 0x2, P5 ;  /* 0x000000044f09c211 */ /* 0x000fe400028f1450 */
[----:B-1----:R-:W-:-:S03]  /*1bfc0*/  @!P3 LEA R2, P2, R77, R0, 0x2 ;  /* 0x000000004d02b211 */ /* 0x002fc600078410ff */
[----:B------:R1:W-:Y:S01]  /*1bfd0*/  @!P4 ST.E.64 [R8.64], R38 ;  /* 0x000000260800c985 */ /* 0x0003e2000c101b08 */
[----:B------:R-:W-:Y:S02]  /*1bfe0*/  @!P3 LEA.HI.X R3, R77, R4, R78, 0x2, P2 ;  /* 0x000000044d03b211 */ /* 0x000fe400010f144e */
[----:B------:R-:W-:-:S03]  /*1bff0*/  ISETP.GE.AND P4, PT, R12, c[0x0][0x3c8], PT ;  /* 0x0000f2000c007a0c */ /* 0x000fc60003f86270 */
[----:B------:R4:W-:Y:S01]  /*1c000*/  @!P3 ST.E.64 [R2.64], R40 ;  /* 0x000000280200b985 */ /* 0x0009e2000c101b08 */
[----:B------:R-:W-:Y:S02]  /*1c010*/  ISETP.GE.AND P3, PT, R20, c[0x0][0x3c8], PT ;  /* 0x0000f20014007a0c */ /* 0x000fe40003f66270 */
[----:B--2---:R-:W-:-:S04]  /*1c020*/  @!P1 LEA R10, P5, R74, R0, 0x2 ;  /* 0x000000004a0a9211 */ /* 0x004fc800078a10ff */
[----:B------:R-:W-:-:S05]  /*1c030*/  @!P1 LEA.HI.X R11, R74, R4, R75, 0x2, P5 ;  /* 0x000000044a0b9211 */ /* 0x000fca00028f144b */
[----:B------:R-:W-:Y:S01]  /*1c040*/  @!P1 ST.E.64 [R10.64], R68 ;  /* 0x000000440a009985 */ /* 0x000fe2000c101b08 */
[-C--:B-1----:R-:W-:Y:S02]  /*1c050*/  @!P6 LEA R8, P5, R22, R0.reuse, 0x2 ;  /* 0x000000001608e211 */ /* 0x082fe400078a10ff */
[----:B----4-:R-:W-:-:S04]  /*1c060*/  @!P0 LEA R2, P2, R24, R0, 0x2 ;  /* 0x0000000018028211 */ /* 0x010fc800078410ff */
[-C--:B------:R-:W-:Y:S02]  /*1c070*/  @!P0 LEA.HI.X R3, R24, R4.reuse, R25, 0x2, P2 ;  /* 0x0000000418038211 */ /* 0x080fe400010f1419 */
[----:B------:R-:W-:Y:S02]  /*1c080*/  ISETP.GE.AND P2, PT, R18, c[0x0][0x3c8], PT ;  /* 0x0000f20012007a0c */ /* 0x000fe40003f46270 */
[----:B------:R-:W-:Y:S01]  /*1c090*/  @!P6 LEA.HI.X R9, R22, R4, R23, 0x2, P5 ;  /* 0x000000041609e211 */ /* 0x000fe200028f1417 */
[----:B------:R1:W-:Y:S01]  /*1c0a0*/  @!P0 ST.E.64 [R2.64], R42 ;  /* 0x0000002a02008985 */ /* 0x0003e2000c101b08 */
[----:B------:R-:W-:Y:S02]  /*1c0b0*/  ISETP.GE.AND P1, PT, R16, c[0x0][0x3c8], PT ;  /* 0x0000f20010007a0c */ /* 0x000fe40003f26270 */
[----:B------:R-:W-:Y:S01]  /*1c0c0*/  ISETP.GE.AND P0, PT, R14, c[0x0][0x3c8], PT ;  /* 0x0000f2000e007a0c */ /* 0x000fe20003f06270 */
        /* <DEDUP_REMOVED lines=9> */
[----:B------:R-:W-:Y:S01]  /*1c160*/  @!P1 LEA.HI.X R9, R16, R4, R17, 0x2, P5 ;  /* 0x0000000410099211 */ /* 0x000fe200028f1411 */
[----:B------:R2:W-:Y:S04]  /*1c170*/  @!P3 ST.E.64 [R12.64], R70 ;  /* 0x000000460c00b985 */ /* 0x0005e8000c101b08 */
[----:B------:R2:W-:Y:S04]  /*1c180*/  @!P2 ST.E.64 [R10.64], R60 ;  /* 0x0000003c0a00a985 */ /* 0x0005e8000c101b08 */
[----:B------:R2:W-:Y:S01]  /*1c190*/  @!P1 ST.E.64 [R8.64], R48 ;  /* 0x0000003008009985 */ /* 0x0005e2000c101b08 */
[----:B-1----:R-:W-:-:S04]  /*1c1a0*/  @!P0 LEA R2, P4, R14, R0, 0x2 ;  /* 0x000000000e028211 */ /* 0x002fc800078810ff */
[----:B-----5:R-:W-:-:S05]  /*1c1b0*/  @!P0 LEA.HI.X R3, R14, R4, R15, 0x2, P4 ;  /* 0x000000040e038211 */ /* 0x020fca00020f140f */
[----:B------:R2:W-:Y:S04]  /*1c1c0*/  @!P0 ST.E.64 [R2.64], R26 ;  /* 0x0000001a02008985 */ /* 0x0005e8000c101b08 */
.L_x_1715:
[----:B------:R-:W-:Y:S05]  /*1c1d0*/  BSYNC B0 ;  /* 0x0000000000007941 */ /* 0x000fea0003800000 */
.L_x_1714:
[----:B------:R-:W-:Y:S05]  /*1c1e0*/  BRA.DIV ~URZ, `(.L_x_1716) ;  /* 0x000055b27f007947 */ /* 0x000fea000b800000 */
[----:B--2---:R2:W3:Y:S04]  /*1c1f0*/  SHFL.IDX PT, R4, R5, 0x3, 0x1c1f ;  /* 0x007c1f0005047f89 */ /* 0x0044e800000e0000 */
[----:B-1----:R2:W1:Y:S02]  /*1c200*/  SHFL.IDX PT, R0, R6, 0x3, 0x1c1f ;  /* 0x007c1f0006007f89 */ /* 0x00246400000e0000 */
.L_x_1798:
        /* <DEDUP_REMOVED lines=25> */
[-C--:B-1----:R-:W-:Y:S02]  /*1c3a0*/  @!P4 LEA R8, P6, R14, R0.reuse, 0x2 ;  /* 0x000000000e08c211 */ /* 0x082fe400078c10ff */
[----:B------:R-:W-:Y:S02]  /*1c3b0*/  @!P3 LEA R2, P5, R10, R0, 0x2 ;  /* 0x000000000a02b211 */ /* 0x000fe400078a10ff */
[-C--:B---3--:R-:W-:Y:S02]  /*1c3c0*/  @!P4 LEA.HI.X R9, R14, R4.reuse, R16, 0x2, P6 ;  /* 0x000000040e09c211 */ /* 0x088fe400030f1410 */
[----:B------:R-:W-:Y:S01]  /*1c3d0*/  @!P3 LEA.HI.X R3, R10, R4, R11, 0x2, P5 ;  /* 0x000000040a03b211 */ /* 0x000fe200028f140b */
[----:B------:R-:W2:Y:S04]  /*1c3e0*/  LDL R16, [R1+0xe4] ;  /* 0x0000e40001107983 */ /* 0x000ea80000100800 */
[----:B------:R1:W-:Y:S04]  /*1c3f0*/  @!P4 ST.E.64 [R8.64], R52 ;  /* 0x000000340800c985 */ /* 0x0003e8000c101b08 */
[----:B------:R-:W3:Y:S04]  /*1c400*/  LDL R14, [R1+0xe0] ;  /* 0x0000e000010e7983 */ /* 0x000ee80000100800 */
[----:B------:R4:W-:Y:S01]  /*1c410*/  @!P3 ST.E.64 [R2.64], R28 ;  /* 0x0000001c0200b985 */ /* 0x0009e2000c101b08 */
[----:B------:R-:W-:-:S04]  /*1c420*/  @!P2 LEA R10, P3, R5, R0, 0x2 ;  /* 0x00000000050aa211 */ /* 0x000fc800078610ff */
[----:B------:R-:W-:Y:S02]  /*1c430*/  @!P2 LEA.HI.X R11, R5, R4, R27, 0x2, P3 ;  /* 0x00000004050ba211 */ /* 0x000fe400018f141b */
[----:B------:R-:W5:Y:S01]  /*1c440*/  LDL R5, [R1+0xa0] ;  /* 0x0000a00001057983 */ /* 0x000f620000100800 */
[----:B------:R-:W-:Y:S02]  /*1c450*/  ISETP.GE.AND P1, PT, R25, c[0x0][0x3c8], PT ;  /* 0x0000f20019007a0c */ /* 0x000fe40003f26270 */
[----:B------:R-:W-:-:S11]  /*1c460*/  ISETP.GE.AND P0, PT, R23, c[0x0][0x3c8], PT ;  /* 0x0000f20017007a0c */ /* 0x000fd60003f06270 */
[-C--:B-1----:R-:W-:Y:S02]  /*1c470*/  @!P1 LEA R8, P4, R25, R0.reuse, 0x2 ;  /* 0x0000000019089211 */ /* 0x082fe400078810ff */
[----:B------:R-:W-:Y:S02]  /*1c480*/  ISETP.GE.AND P5, PT, R21, c[0x0][0x3c8], PT ;  /* 0x0000f20015007a0c */ /* 0x000fe40003fa6270 */
[----:B----4-:R-:W-:-:S09]  /*1c490*/  @!P0 LEA R2, P6, R23, R0, 0x2 ;  /* 0x0000000017028211 */ /* 0x010fd200078c10ff */
        /* <DEDUP_REMOVED lines=13> */
[----:B----4-:R-:W-:-:S03]  /*1c570*/  @!P4 LEA R2, P6, R12, R0, 0x2 ;  /* 0x000000000c02c211 */ /* 0x010fc600078c10ff */
        /* <DEDUP_REMOVED lines=11> */
[----:B------:R-:W-:-:S03]  /*1c630*/  @!P0 LEA R2, P4, R6, R0, 0x2 ;  /* 0x0000000006028211 */ /* 0x000fc600078810ff */
[----:B------:R1:W-:Y:S04]  /*1c640*/  @!P3 ST.E.64 [R12.64], R72 ;  /* 0x000000480c00b985 */ /* 0x0003e8000c101b08 */
[----:B------:R1:W-:Y:S01]  /*1c650*/  @!P2 ST.E.64 [R10.64], R66 ;  /* 0x000000420a00a985 */ /* 0x0003e2000c101b08 */
[-C--:B--2---:R-:W-:Y:S02]  /*1c660*/  @!P1 LEA.HI.X R9, R15, R4.reuse, R16, 0x2, P5 ;  /* 0x000000040f099211 */ /* 0x084fe400028f1410 */
[----:B---3--:R-:W-:-:S03]  /*1c670*/  @!P0 LEA.HI.X R3, R6, R4, R14, 0x2, P4 ;  /* 0x0000000406038211 */ /* 0x008fc600020f140e */
[----:B------:R1:W-:Y:S04]  /*1c680*/  @!P1 ST.E.64 [R8.64], R62 ;  /* 0x0000003e08009985 */ /* 0x0003e8000c101b08 */
[----:B------:R1:W-:Y:S01]  /*1c690*/  @!P0 ST.E.64 [R2.64], R50 ;  /* 0x0000003202008985 */ /* 0x0003e2000c101b08 */
[----:B-----5:R-:W-:-:S13]  /*1c6a0*/  ISETP.GE.AND P0, PT, R5, c[0x0][0x3c8], PT ;  /* 0x0000f20005007a0c */ /* 0x020fda0003f06270 */
[----:B------:R-:W-:Y:S05]  /*1c6b0*/  @P0 BRA `(.L_x_1704) ;  /* 0x00000e4000000947 */ /* 0x000fea0003800000 */
[----:B------:R-:W2:Y:S01]  /*1c6c0*/  LDL R6, [R1+0xdc] ;  /* 0x0000dc0001067983 */ /* 0x000ea20000100800 */
[----:B-1----:R-:W-:-:S04]  /*1c6d0*/  LEA R2, P0, R5, R0, 0x2 ;  /* 0x0000000005027211 */ /* 0x002fc800078010ff */
[----:B--2---:R-:W-:-:S05]  /*1c6e0*/  LEA.HI.X R3, R5, R4, R6, 0x2, P0 ;  /* 0x0000000405037211 */ /* 0x004fca00000f1406 */
[----:B------:R1:W-:Y:S01]  /*1c6f0*/  ST.E.64 [R2.64], R32 ;  /* 0x0000002002007985 */ /* 0x0003e2000c101b08 */
[----:B------:R-:W-:Y:S05]  /*1c700*/  BRA `(.L_x_1704) ;  /* 0x00000df000007947 */ /* 0x000fea0003800000 */
.L_x_1689:
[----:B------:R-:W2:Y:S04]  /*1c710*/  LDL.LU R0, [R1+0x8c] ;  /* 0x00008c0001007983 */ /* 0x000ea80000300800 */
[----:B------:R-:W3:Y:S01]  /*1c720*/  LDL.LU R8, [R1+0x90] ;  /* 0x0000900001087983 */ /* 0x000ee20000300800 */
[----:B------:R-:W-:Y:S02]  /*1c730*/  ISETP.NE.U32.AND P0, PT, RZ, c[0x0][0x508], PT ;  /* 0x00014200ff007a0c */ /* 0x000fe40003f05070 */
[----:B------:R-:W-:Y:S01]  /*1c740*/  ISETP.NE.U32.AND P3, PT, RZ, c[0x0][0x500], PT ;  /* 0x00014000ff007a0c */ /* 0x000fe20003f65070 */
[----:B-1----:R-:W4:Y:S01]  /*1c750*/  LDL.LU R6, [R1+0x74] ;  /* 0x0000740001067983 */ /* 0x002f220000300800 */
[----:B------:R-:W-:Y:S01]  /*1c760*/  ISETP.NE.AND.EX P2, PT, RZ, c[0x0][0x50c], PT, P0 ;  /* 0x00014300ff007a0c */ /* 0x000fe20003f45300 */
[----:B------:R-:W-:Y:S01]  /*1c770*/  IMAD.MOV.U32 R19, RZ, RZ, c[0x0][0x388] ;  /* 0x0000e200ff137624 */ /* 0x000fe200078e00ff */
[----:B------:R-:W-:-:S02]  /*1c780*/  ISETP.NE.AND.EX P3, PT, RZ, c[0x0][0x504], PT, P3 ;  /* 0x00014100ff007a0c */ /* 0x000fc40003f65330 */
[----:B--2---:R-:W-:-:S09]  /*1c790*/  IADD3 R2, P1, R0, c[0x0][0x500], RZ ;  /* 0x0001400000027a10 */ /* 0x004fd20007f3e0ff */
[----:B------:R-:W-:Y:S01]  /*1c7a0*/  @P2 IADD3 R4, P0, R0, c[0x0][0x508], RZ ;  /* 0x0001420000042a10 */ /* 0x000fe20007f1e0ff */
[----:B------:R-:W-:Y:S01]  /*1c7b0*/  IMAD.MOV.U32 R0, RZ, RZ, RZ ;  /* 0x000000ffff007224 */ /* 0x000fe200078e00ff */
[C---:B---3--:R-:W-:Y:S02]  /*1c7c0*/  IADD3.X R3, R8.reuse, c[0x0][0x504], RZ, P1, !PT ;  /* 0x0001410008037a10 */ /* 0x048fe40000ffe4ff */
[----:B------:R-:W-:-:S03]  /*1c7d0*/  @P2 IADD3.X R5, R8, c[0x0][0x50c], RZ, P0, !PT ;  /* 0x0001430008052a10 */ /* 0x000fc600007fe4ff */
[----:B------:R1:W5:Y:S04]  /*1c7e0*/  @P3 LDG.E R0, [R2.64] ;  /* 0x0000000802003981 */ /* 0x000368000c1e1900 */
[----:B------:R1:W5:Y:S01]  /*1c7f0*/  @P2 LDG.E R19, [R4.64] ;  /* 0x0000000804132981 */ /* 0x000362000c1e1900 */
[----:B----4-:R-:W-:-:S04]  /*1c800*/  ISETP.NE.AND P0, PT, R6, RZ, PT ;  /* 0x000000ff0600720c */ /* 0x010fc80003f05270 */
[----:B------:R-:W-:Y:S01]  /*1c810*/  SEL R20, R6, c[0x0][0x3d4], P0 ;  /* 0x0000f50006147a07 */ /* 0x000fe20000000000 */
[----:B------:R-:W-:Y:S05]  /*1c820*/  @P2 BRA `(.L_x_1717) ;  /* 0x0000004000002947 */ /* 0x000fea0003800000 */
[----:B------:R-:W-:Y:S05]  /*1c830*/  @!P3 BRA `(.L_x_1717) ;  /* 0x000000300000b947 */ /* 0x000fea0003800000 */
[----:B-1----:R1:W2:Y:S04]  /*1c840*/  LDG.E R4, [R2.64] ;  /* 0x0000000802047981 */ /* 0x0022a8000c1e1900 */
[----:B-1----:R-:W2:Y:S02]  /*1c850*/  LDG.E R2, [R2.64+0x4] ;  /* 0x0000040802027981 */ /* 0x002ea4000c1e1900 */
[----:B--2--5:R-:W-:Y:S02]  /*1c860*/  IADD3 R19, -R4, R2, RZ ;  /* 0x0000000204137210 */ /* 0x024fe40007ffe1ff */
.L_x_1717:
        /* <DEDUP_REMOVED lines=60> */
.L_x_1719:
[----:B------:R-:W-:Y:S05]  /*1cc30*/  BSYNC B0 ;  /* 0x0000000000007941 */ /* 0x000fea0003800000 */
.L_x_1718:
[----:B------:R-:W-:-:S13]  /*1cc40*/  ISETP.GT.AND P0, PT, R20, 0x1, PT ;  /* 0x000000011400780c */ /* 0x000fda0003f04270 */
[----:B------:R-:W-:Y:S05]  /*1cc50*/  @P0 BRA `(.L_x_1704) ;  /* 0x000008a000000947 */ /* 0x000fea0003800000 */
[----:B-1----:R-:W2:Y:S04]  /*1cc60*/  LDL.LU R2, [R1+0x64] ;  /* 0x0000640001027983 */ /* 0x002ea80000300800 */
[----:B------:R-:W3:Y:S01]  /*1cc70*/  LDL R5, [R1+0x8] ;  /* 0x0000080001057983 */ /* 0x000ee20000100800 */
[----:B------:R-:W-:-:S03]  /*1cc80*/  IMAD R4, R18, c[0x0][0x3a0], RZ ;  /* 0x0000e80012047a24 */ /* 0x000fc600078e02ff */
[----:B------:R-:W1:Y:S02]  /*1cc90*/  S2R R12, SR_TID.X ;  /* 0x00000000000c7919 */ /* 0x000e640000002100 */
[----:B-1----:R-:W-:-:S04]  /*1cca0*/  SHF.R.S32.HI R9, RZ, 0x1f, R12 ;  /* 0x0000001fff097819 */ /* 0x002fc8000001140c */
[----:B------:R-:W-:-:S04]  /*1ccb0*/  LEA.HI R9, R9, R12, RZ, 0x2 ;  /* 0x0000000c09097211 */ /* 0x000fc800078f10ff */
[----:B------:R-:W-:Y:S02]  /*1ccc0*/  SHF.R.S32.HI R9, RZ, 0x2, R9 ;  /* 0x00000002ff097819 */ /* 0x000fe40000011409 */
[----:B--2---:R-:W-:Y:S02]  /*1ccd0*/  MOV R11, R2 ;  /* 0x00000002000b7202 */ /* 0x004fe40000000f00 */
[----:B------:R-:W-:Y:S02]  /*1cce0*/  MOV R2, c[0x0][0x4e8] ;  /* 0x00013a0000027a02 */ /* 0x000fe40000000f00 */
[----:B------:R-:W-:Y:S02]  /*1ccf0*/  IADD3 R12, R9, R11, RZ ;  /* 0x0000000b090c7210 */ /* 0x000fe40007ffe0ff */
[----:B------:R-:W-:Y:S01]  /*1cd00*/  ISETP.NE.AND P0, PT, R2, 0x1, PT ;  /* 0x000000010200780c */ /* 0x000fe20003f05270 */
[----:B------:R-:W-:-:S04]  /*1cd10*/  IMAD.WIDE.U32 R2, R0, c[0x0][0x3a0], RZ ;  /* 0x0000e80000027a25 */ /* 0x000fc800078e00ff */
[----:B------:R-:W-:Y:S01]  /*1cd20*/  IMAD R0, R0, c[0x0][0x3a4], R4 ;  /* 0x0000e90000007a24 */ /* 0x000fe200078e0204 */
[----:B---3--:R-:W-:Y:S01]  /*1cd30*/  IADD3 R4, R5, R11, RZ ;  /* 0x0000000b05047210 */ /* 0x008fe20007ffe0ff */
[----:B------:R-:W-:-:S03]  /*1cd40*/  IMAD R5, R22, c[0x0][0x3f0], RZ ;  /* 0x0000fc0016057a24 */ /* 0x000fc600078e02ff */
[----:B------:R-:W-:Y:S02]  /*1cd50*/  IADD3 R3, R3, R0, RZ ;  /* 0x0000000003037210 */ /* 0x000fe40007ffe0ff */
[----:B------:R-:W-:Y:S01]  /*1cd60*/  MOV R0, R4 ;  /* 0x0000000400007202 */ /* 0x000fe20000000f00 */
[----:B------:R-:W-:-:S04]  /*1cd70*/  @P0 IMAD.HI.U32 R8, R4, c[0x0][0x4ec], RZ ;  /* 0x00013b0004080a27 */ /* 0x000fc800078e00ff */
[----:B------:R-:W-:Y:S01]  /*1cd80*/  IMAD.WIDE.U32 R2, R6, c[0x0][0x3e8], R2 ;  /* 0x0000fa0006027a25 */ /* 0x000fe200078e0002 */
[----:B------:R-:W-:-:S03]  /*1cd90*/  @P0 SHF.R.U32.HI R0, RZ, c[0x0][0x4f0], R8 ;  /* 0x00013c00ff000a19 */ /* 0x000fc60000011608 */
[----:B------:R-:W-:Y:S01]  /*1cda0*/  IMAD R3, R6, c[0x0][0x3ec], R3 ;  /* 0x0000fb0006037a24 */ /* 0x000fe200078e0203 */
[----:B------:R-:W-:Y:S01]  /*1cdb0*/  SHF.R.S32.HI R6, RZ, 0x1f, R0 ;  /* 0x0000001fff067819 */ /* 0x000fe20000011400 */
[----:B------:R-:W-:Y:S01]  /*1cdc0*/  IMAD R8, R10, c[0x0][0x3f4], R5 ;  /* 0x0000fd000a087a24 */ /* 0x000fe200078e0205 */
        /* <DEDUP_REMOVED lines=17> */
.L_x_1799:
[----:B------:R-:W-:Y:S05]  /*1cee0*/  BRA.DIV ~URZ, `(.L_x_1721) ;  /* 0x000049f27f007947 */ /* 0x000fea000b800000 */
[----:B------:R3:W4:Y:S02]  /*1cef0*/  SHFL.IDX PT, R0, R13, RZ, 0x1c1f ;  /* 0x001c1fff0d007589 */ /* 0x00072400000e0000 */
.L_x_1800:
[----:B------:R-:W-:Y:S01]  /*1cf00*/  IMAD R6, R19, c[0x0][0x4e8], RZ ;  /* 0x00013a0013067a24 */ /* 0x000fe200078e02ff */
[----:B------:R-:W-:Y:S04]  /*1cf10*/  BSSY B0, `(.L_x_1722) ;  /* 0x0000014000007945 */ /* 0x000fe80003800000 */
        /* <DEDUP_REMOVED lines=10> */
[-C--:B------:R-:W-:Y:S02]  /*1cfc0*/  @!P2 LEA R10, P5, R20, R0.reuse, 0x1 ;  /* 0x00000000140aa211 */ /* 0x080fe400078a08ff */
[----:B------:R-:W-:Y:S02]  /*1cfd0*/  @!P1 LEA R8, P4, R16, R0, 0x1 ;  /* 0x0000000010089211 */ /* 0x000fe400078808ff */
[----:B------:R-:W-:Y:S02]  /*1cfe0*/  @!P2 LEA.HI.X R11, R20, R4, R21, 0x1, P5 ;  /* 0x00000004140ba211 */ /* 0x000fe400028f0c15 */
[----:B------:R-:W-:Y:S02]  /*1cff0*/  @!P0 LEA R2, P3, R14, R0, 0x1 ;  /* 0x000000000e028211 */ /* 0x000fe400078608ff */
[-C--:B--2---:R-:W-:Y:S02]  /*1d000*/  @!P1 LEA.HI.X R9, R16, R4.reuse, R17, 0x1, P4 ;  /* 0x0000000410099211 */ /* 0x084fe400020f0c11 */
[----:B------:R-:W-:Y:S01]  /*1d010*/  @!P0 LEA.HI.X R3, R14, R4, R15, 0x1, P3 ;  /* 0x000000040e038211 */ /* 0x000fe200018f0c0f */
[----:B------:R2:W-:Y:S04]  /*1d020*/  @!P2 ST.E.128 [R10.64], RZ ;  /* 0x000000ff0a00a985 */ /* 0x0005e8000c101d08 */
[----:B------:R2:W-:Y:S04]  /*1d030*/  @!P1 ST.E.128 [R8.64], RZ ;  /* 0x000000ff08009985 */ /* 0x0005e8000c101d08 */
[----:B------:R2:W-:Y:S02]  /*1d040*/  @!P0 ST.E.128 [R2.64], RZ ;  /* 0x000000ff02008985 */ /* 0x0005e4000c101d08 */
.L_x_1723:
[----:B------:R-:W-:Y:S05]  /*1d050*/  BSYNC B0 ;  /* 0x0000000000007941 */ /* 0x000fea0003800000 */
.L_x_1722:
[----:B------:R-:W-:Y:S05]  /*1d060*/  BRA.DIV ~URZ, `(.L_x_1724) ;  /* 0x000048e27f007947 */ /* 0x000fea000b800000 */
[----:B--2---:R2:W1:Y:S04]  /*1d070*/  SHFL.IDX PT, R4, R5, 0x1, 0x1c1f ;  /* 0x003c1f0005047f89 */ /* 0x00446800000e0000 */
[----:B----4-:R2:W4:Y:S02]  /*1d080*/  SHFL.IDX PT, R0, R13, 0x1, 0x1c1f ;  /* 0x003c1f000d007f89 */ /* 0x01052400000e0000 */
.L_x_1801:
[----:B------:R-:W-:Y:S01]  /*1d090*/  IADD3 R2, R12, 0x20, RZ ;  /* 0x000000200c027810 */ /* 0x000fe20007ffe0ff */
[----:B------:R-:W-:Y:S03]  /*1d0a0*/  BSSY B0, `(.L_x_1725) ;  /* 0x0000014000007945 */ /* 0x000fe60003800000 */
[----:B------:R-:W-:-:S13]  /*1d0b0*/  ISETP.GE.AND P0, PT, R2, R6, PT ;  /* 0x000000060200720c */ /* 0x000fda0003f06270 */
[----:B------:R-:W-:Y:S05]  /*1d0c0*/  @P0 BRA `(.L_x_1726) ;  /* 0x0000011000000947 */ /* 0x000fea0003800000 */
[----:B------:R-:W5:Y:S04]  /*1d0d0*/  LDL.64 R18, [R1] ;  /* 0x0000000001127983 */ /* 0x000f680000100a00 */
[----:B--2---:R-:W2:Y:S04]  /*1d0e0*/  LDL R16, [R1+0xc] ;  /* 0x00000c0001107983 */ /* 0x004ea80000100800 */
[----:B---3--:R-:W3:Y:S04]  /*1d0f0*/  LDL R14, [R1+0x10] ;  /* 0x00001000010e7983 */ /* 0x008ee80000100800 */
[----:B----4-:R-:W4:Y:S04]  /*1d100*/  LDL R17, [R1+0x88] ;  /* 0x0000880001117983 */ /* 0x010f280000100800 */
[----:B------:R-:W4:Y:S01]  /*1d110*/  LDL R15, [R1+0x84] ;  /* 0x00008400010f7983 */ /* 0x000f220000100800 */
[----:B-----5:R-:W-:-:S02]  /*1d120*/  ISETP.GE.AND P2, PT, R18, c[0x0][0x3c8], PT ;  /* 0x0000f20012007a0c */ /* 0x020fc40003f46270 */
[----:B--2---:R-:W-:Y:S02]  /*1d130*/  ISETP.GE.AND P1, PT, R16, c[0x0][0x3c8], PT ;  /* 0x0000f20010007a0c */ /* 0x004fe40003f26270 */
[----:B---3--:R-:W-:-:S09]  /*1d140*/  ISETP.GE.AND P0, PT, R14, c[0x0][0x3c8], PT ;  /* 0x0000f2000e007a0c */ /* 0x008fd20003f06270 */
[-C--:B------:R-:W-:Y:S02]  /*1d150*/  @!P2 LEA R10, P5, R18, R0.reuse, 0x1 ;  /* 0x00000000120aa211 */ /* 0x080fe400078a08ff */
[----:B------:R-:W-:Y:S02]  /*1d160*/  @!P1 LEA R8, P4, R16, R0, 0x1 ;  /* 0x0000000010089211 */ /* 0x000fe400078808ff */
[----:B-1----:R-:W-:Y:S02]  /*1d170*/  @!P2 LEA.HI.X R11, R18, R4, R19, 0x1, P5 ;  /* 0x00000004120ba211 */ /* 0x002fe400028f0c13 */
[----:B------:R-:W-:Y:S02]  /*1d180*/  @!P0 LEA R2, P3, R14, R0, 0x1 ;  /* 0x000000000e028211 */ /* 0x000fe400078608ff */
[-C--:B----4-:R-:W-:Y:S02]  /*1d190*/  @!P1 LEA.HI.X R9, R16, R4.reuse, R17, 0x1, P4 ;  /* 0x0000000410099211 */ /* 0x090fe400020f0c11 */
[----:B------:R-:W-:Y:S01]  /*1d1a0*/  @!P0 LEA.HI.X R3, R14, R4, R15, 0x1, P3 ;  /* 0x000000040e038211 */ /* 0x000fe200018f0c0f */
[----:B------:R1:W-:Y:S04]  /*1d1b0*/  @!P2 ST.E.128 [R10.64], RZ ;  /* 0x000000ff0a00a985 */ /* 0x0003e8000c101d08 */
[----:B------:R1:W-:Y:S04]  /*1d1c0*/  @!P1 ST.E.128 [R8.64], RZ ;  /* 0x000000ff08009985 */ /* 0x0003e8000c101d08 */
[----:B------:R1:W-:Y:S02]  /*1d1d0*/  @!P0 ST.E.128 [R2.64], RZ ;  /* 0x000000ff02008985 */ /* 0x0003e4000c101d08 */
.L_x_1726:
[----:B------:R-:W-:Y:S05]  /*1d1e0*/  BSYNC B0 ;  /* 0x0000000000007941 */ /* 0x000fea0003800000 */
.L_x_1725:
[----:B------:R-:W-:Y:S05]  /*1d1f0*/  BRA.DIV ~URZ, `(.L_x_1727) ;  /* 0x000048227f007947 */ /* 0x000fea000b800000 */
[----:B-1----:R1:W2:Y:S02]  /*1d200*/  SHFL.IDX PT, R4, R5, 0x2, 0x1c1f ;  /* 0x005c1f0005047f89 */ /* 0x0022a400000e0000 */
.L_x_1802:
[----:B------:R-:W-:Y:S05]  /*1d210*/  BRA.DIV ~URZ, `(.L_x_1728) ;  /* 0x000048727f007947 */ /* 0x000fea000b800000 */
[----:B----4-:R4:W1:Y:S02]  /*1d220*/  SHFL.IDX PT, R0, R13, 0x2, 0x1c1f ;  /* 0x005c1f000d007f89 */ /* 0x01086400000e0000 */
.L_x_1803:
        /* <DEDUP_REMOVED lines=12> */
[-C--:B-1----:R-:W-:Y:S02]  /*1d2f0*/  @!P2 LEA R10, P5, R18, R0.reuse, 0x1 ;  /* 0x00000000120aa211 */ /* 0x082fe400078a08ff */
        /* <DEDUP_REMOVED lines=8> */
.L_x_1730:
[----:B------:R-:W-:Y:S05]  /*1d380*/  BSYNC B0 ;  /* 0x0000000000007941 */ /* 0x000fea0003800000 */
.L_x_1729:
[----:B------:R-:W-:Y:S05]  /*1d390*/  BRA.DIV ~URZ, `(.L_x_1731) ;  /* 0x000047627f007947 */ /* 0x000fea000b800000 */
[----:B--2---:R2:W3:Y:S04]  /*1d3a0*/  SHFL.IDX PT, R4, R5, 0x3, 0x1c1f ;  /* 0x007c1f0005047f89 */ /* 0x0044e800000e0000 */
[----:B-1----:R2:W1:Y:S02]  /*1d3b0*/  SHFL.IDX PT, R0, R13, 0x3, 0x1c1f ;  /* 0x007c1f000d007f89 */ /* 0x00246400000e0000 */
.L_x_1804:
[----:B------:R-:W-:-:S04]  /*1d3c0*/  IADD3 R12, R12, 0x60, RZ ;  /* 0x000000600c0c7810 */ /* 0x000fc80007ffe0ff */
[----:B------:R-:W-:-:S13]  /*1d3d0*/  ISETP.GE.AND P0, PT, R12, R6, PT ;  /* 0x000000060c00720c */ /* 0x000fda0003f06270 */
        /* <DEDUP_REMOVED lines=9> */
[-C--:B-1----:R-:W-:Y:S02]  /*1d470*/  @!P2 LEA R10, P5, R16, R0.reuse, 0x1 ;  /* 0x00000000100aa211 */ /* 0x082fe400078a08ff */
[----:B------:R-:W-:Y:S02]  /*1d480*/  @!P1 LEA R8, P4, R14, R0, 0x1 ;  /* 0x000000000e089211 */ /* 0x000fe400078808ff */
[----:B------:R-:W-:Y:S02]  /*1d490*/  @!P2 LEA.HI.X R11, R16, R4, R17, 0x1, P5 ;  /* 0x00000004100ba211 */ /* 0x000fe400028f0c11 */
[C---:B------:R-:W-:Y:S02]  /*1d4a0*/  @!P0 LEA R2, P3, R5.reuse, R0, 0x1 ;  /* 0x0000000005028211 */ /* 0x040fe400078608ff */
[-C--:B---3--:R-:W-:Y:S02]  /*1d4b0*/  @!P1 LEA.HI.X R9, R14, R4.reuse, R15, 0x1, P4 ;  /* 0x000000040e099211 */ /* 0x088fe400020f0c0f */
[----:B------:R-:W-:Y:S01]  /*1d4c0*/  @!P0 LEA.HI.X R3, R5, R4, R13, 0x1, P3 ;  /* 0x0000000405038211 */ /* 0x000fe200018f0c0d */
[----:B------:R1:W-:Y:S04]  /*1d4d0*/  @!P2 ST.E.128 [R10.64], RZ ;  /* 0x000000ff0a00a985 */ /* 0x0003e8000c101d08 */
[----:B------:R1:W-:Y:S04]  /*1d4e0*/  @!P1 ST.E.128 [R8.64], RZ ;  /* 0x000000ff08009985 */ /* 0x0003e8000c101d08 */
[----:B------:R1:W-:Y:S02]  /*1d4f0*/  @!P0 ST.E.128 [R2.64], RZ ;  /* 0x000000ff02008985 */ /* 0x0003e4000c101d08 */
.L_x_1704:
[----:B------:R-:W-:Y:S05]  /*1d500*/  BSYNC B1 ;  /* 0x0000000000017941 */ /* 0x000fea0003800000 */
.L_x_1688:
        /* <DEDUP_REMOVED lines=11> */
[----:B--2345:R-:W-:-:S04]  /*1d5c0*/  LOP3.LUT R13, R0, 0x1f, RZ, 0xc0, !PT ;  /* 0x0000001f000d7812 */ /* 0x03cfc800078ec0ff */
[----:B------:R-:W-:Y:S01]  /*1d5d0*/  ISETP.NE.AND P6, PT, R13, 0x1f, PT ;  /* 0x0000001f0d00780c */ /* 0x000fe20003fc5270 */
[----:B------:R-:W-:Y:S10]  /*1d5e0*/  BRA.DIV ~URZ, `(.L_x_1733) ;  /* 0x000045e27f007947 */ /* 0x000ff4000b800000 */
[----:B------:R1:W2:Y:S02]  /*1d5f0*/  SHFL.IDX PT, R10, R76, RZ, 0x1f ;  /* 0x00001fff4c0a7589 */ /* 0x0002a400000e0000 */
.L_x_1805:
[----:B------:R-:W-:Y:S05]  /*1d600*/  BRA.DIV ~URZ, `(.L_x_1734) ;  /* 0x000046327f007947 */ /* 0x000fea000b800000 */
[----:B------:R3:W4:Y:S02]  /*1d610*/  SHFL.IDX PT, R9, R76, 0x1, 0x1f ;  /* 0x00201f004c097f89 */ /* 0x00072400000e0000 */
.L_x_1806:
        /* <DEDUP_REMOVED lines=19> */
.L_x_1807:
        /* <DEDUP_REMOVED lines=16> */
.L_x_1808:
[----:B---3--:R-:W-:Y:S01]  /*1d850*/  IMAD R0, R0, c[0x0][0x538], RZ ;  /* 0x00014e0000007a24 */ /* 0x008fe200078e02ff */
[----:B------:R-:W-:Y:S04]  /*1d860*/  BSSY B1, `(.L_x_1737) ;  /* 0x00000cf000017945 */ /* 0x000fe80003800000 */
[----:B----4-:R-:W-:-:S04]  /*1d870*/  IADD3 R9, R0, R9, RZ ;  /* 0x0000000900097210 */ /* 0x010fc80007ffe0ff */
[----:B--2---:R-:W-:-:S13]  /*1d880*/  ISETP.GT.AND P0, PT, R9, R10, PT ;  /* 0x0000000a0900720c */ /* 0x004fda0003f04270 */
[----:B------:R-:W-:Y:S05]  /*1d890*/  @P0 BRA `(.L_x_1738) ;  /* 0x0000026000000947 */ /* 0x000fea0003800000 */
.L_x_1742:
        /* <DEDUP_REMOVED lines=18> */
.L_x_1809:
        /* <DEDUP_REMOVED lines=16> */
.L_x_1810:
[----:B--2---:R-:W-:-:S05]  /*1dac0*/  IMAD R0, R0, c[0x0][0x538], RZ ;  /* 0x00014e0000007a24 */ /* 0x004fca00078e02ff */
[----:B------:R-:W-:-:S04]  /*1dad0*/  IADD3 R9, R0, R9, RZ ;  /* 0x0000000900097210 */ /* 0x000fc80007ffe0ff */
[----:B------:R-:W-:-:S13]  /*1dae0*/  ISETP.GT.AND P0, PT, R9, R10, PT ;  /* 0x0000000a0900720c */ /* 0x000fda0003f04270 */
[----:B-1----:R-:W-:Y:S05]  /*1daf0*/  @!P0 BRA `(.L_x_1742) ;  /* 0xfffffda000008947 */ /* 0x002fea000383ffff */
.L_x_1738:
[----:B------:R-:W-:-:S05]  /*1db00*/  IADD3 R9, -R0, R9, RZ ;  /* 0x0000000900097210 */ /* 0x000fca0007ffe1ff */
[----:B------:R-:W-:-:S05]  /*1db10*/  IMAD R0, R4, c[0x0][0x538], R9 ;  /* 0x00014e0004007a24 */ /* 0x000fca00078e0209 */
[----:B------:R-:W-:Y:S01]  /*1db20*/  ISETP.GT.AND P0, PT, R0, R10, PT ;  /* 0x0000000a0000720c */ /* 0x000fe20003f04270 */
[----:B------:R-:W-:-:S12]  /*1db30*/  BRA.DIV ~URZ, `(.L_x_1743) ;  /* 0x000045627f007947 */ /* 0x000fd8000b800000 */
[----:B------:R-:W-:-:S03]  /*1db40*/  VOTE.ANY R11, PT, !P0 ;  /* 0x00000000000b7806 */ /* 0x000fc600040e0100 */
.L_x_1811:
[----:B------:R-:W2:Y:S01]  /*1db50*/  LDL.LU R0, [R1+0x7c] ;  /* 0x00007c0001007983 */ /* 0x000ea20000300800 */
[----:B------:R-:W2:Y:S02]  /*1db60*/  POPC R5, R11 ;  /* 0x0000000b00057309 */ /* 0x000ea40000000000 */
[----:B--2---:R-:W-:-:S05]  /*1db70*/  IADD3 R0, R5, R0, RZ ;  /* 0x0000000005007210 */ /* 0x004fca0007ffe0ff */
[----:B------:R2:W-:Y:S01]  /*1db80*/  STL [R1+0x7c], R0 ;  /* 0x00007c0001007387 */ /* 0x0005e20000100800 */
[----:B------:R-:W-:Y:S05]  /*1db90*/  BRA.DIV ~URZ, `(.L_x_1744) ;  /* 0x000045527f007947 */ /* 0x000fea000b800000 */
[----:B------:R3:W4:Y:S04]  /*1dba0*/  SHFL.IDX PT, R6, R6, R5, 0x1f ;  /* 0x00001f0506067589 */ /* 0x00072800000e0000 */
[----:B--2---:R3:W2:Y:S02]  /*1dbb0*/  SHFL.IDX PT, R0, R8, R5, 0x1f ;  /* 0x00001f0508007589 */ /* 0x0046a400000e0000 */
.L_x_1812:
[----:B------:R-:W-:Y:S01]  /*1dbc0*/  ISETP.NE.AND P0, PT, R11, RZ, PT ;  /* 0x000000ff0b00720c */ /* 0x000fe20003f05270 */
[----:B------:R-:W-:-:S12]  /*1dbd0*/  BSSY B0, `(.L_x_1745) ;  /* 0x0000005000007945 */ /* 0x000fd80003800000 */
[----:B------:R-:W-:Y:S05]  /*1dbe0*/  @!P0 BRA `(.L_x_1746) ;  /* 0x0000003000008947 */ /* 0x000fea0003800000 */
[----:B---3--:R-:W-:Y:S01]  /*1dbf0*/  IADD3 R5, R5, -0x1, RZ ;  /* 0xffffffff05057810 */ /* 0x008fe20007ffe0ff */
[----:B------:R-:W-:Y:S05]  /*1dc00*/  BRA.DIV ~URZ, `(.L_x_1747) ;  /* 0x000045b27f007947 */ /* 0x000fea000b800000 */
[----:B------:R3:W1:Y:S02]  /*1dc10*/  SHFL.IDX PT, R12, R4, R5, 0x1f ;  /* 0x00001f05040c7589 */ /* 0x00066400000e0000 */
.L_x_1746:
[----:B------:R-:W-:Y:S05]  /*1dc20*/  BSYNC B0 ;  /* 0x0000000000007941 */ /* 0x000fea0003800000 */
.L_x_1745:
        /* <DEDUP_REMOVED lines=68> */
.L_x_1749:
        /* <DEDUP_REMOVED lines=68> */
.L_x_1750:
[----:B------:R-:W-:Y:S05]  /*1e4b0*/  BSYNC B0 ;  /* 0x0000000000007941 */ /* 0x000fea0003800000 */
.L_x_1748:
[----:B------:R-:W-:-:S04]  /*1e4c0*/  LOP3.LUT R2, RZ, R2, RZ, 0x33, !PT ;  /* 0x00000002ff027212 */ /* 0x000fc800078e33ff */
[----:B-1----:R-:W-:-:S05]  /*1e4d0*/  IADD3 R0, R2, R6, RZ ;  /* 0x0000000602007210 */ /* 0x002fca0007ffe0ff */
[----:B------:R1:W-:Y:S01]  /*1e4e0*/  STL [R1+0x74], R0 ;  /* 0x0000740001007387 */ /* 0x0003e20000100800 */
[----:B------:R-:W-:Y:S05]  /*1e4f0*/  BRA `(.L_x_1751) ;  /* 0x0000005000007947 */ /* 0x000fea0003800000 */
.L_x_1739:
[----:B------:R-:W-:Y:S01]  /*1e500*/  MOV R0, c[0x0][0x53c] ;  /* 0x00014f0000007a02 */ /* 0x000fe20000000f00 */
[----:B------:R2:W-:Y:S04]  /*1e510*/  STL [R1+0x70], R10 ;  /* 0x0000700a01007387 */ /* 0x0005e80000100800 */
[----:B------:R2:W-:Y:S04]  /*1e520*/  STL [R1+0x74], RZ ;  /* 0x000074ff01007387 */ /* 0x0005e80000100800 */
[----:B------:R2:W-:Y:S04]  /*1e530*/  STL [R1+0x78], RZ ;  /* 0x000078ff01007387 */ /* 0x0005e80000100800 */
[----:B------:R2:W-:Y:S02]  /*1e540*/  STL [R1+0x7c], R0 ;  /* 0x00007c0001007387 */ /* 0x0005e40000100800 */
.L_x_1751:
[----:B------:R-:W-:Y:S05]  /*1e550*/  BSYNC B1 ;  /* 0x0000000000017941 */ /* 0x000fea0003800000 */
.L_x_1737:
        /* <DEDUP_REMOVED lines=9> */
.L_x_1732:
[----:B-1----:R-:W5:Y:S02]  /*1e5f0*/  LDL R0, [R1+0x7c] ;  /* 0x00007c0001007983 */ /* 0x002f640000100800 */
[----:B-----5:R-:W-:-:S13]  /*1e600*/  ISETP.GE.AND P0, PT, R0, c[0x0][0x53c], PT ;  /* 0x00014f0000007a0c */ /* 0x020fda0003f06270 */
[----:B--234-:R-:W-:Y:S01]  /*1e610*/  @P0 CALL.REL.NOINC `(.L_x_1752) ;  /* 0x0000001000000944 */ /* 0x01cfe20003c00000 */
[----:B------:R-:W-:Y:S05]  /*1e620*/  BRA `(.L_x_1753) ;  /* 0xfffe3e1000007947 */ /* 0x000fea000383ffff */
.L_x_1752:
[----:B------:R-:W-:Y:S05]  /*1e630*/  EXIT ;  /* 0x000000000000794d */ /* 0x000fea0003800000 */
.L_x_1541:
[----:B------:R-:W-:Y:S01]  /*1e640*/  IMAD.MOV.U32 R0, RZ, RZ, R5 ;  /* 0x000000ffff007224 */ /* 0x000fe200078e0005 */
[----:B------:R-:W-:Y:S02]  /*1e650*/  MOV R3, 0x1 ;  /* 0x0000000100037802 */ /* 0x000fe40000000f00 */
[----:B------:R-:W-:Y:S02]  /*1e660*/  MOV R2, 0x1e680 ;  /* 0x0001e68000027802 */ /* 0x000fe40000000f00 */
[----:B------:R-:W-:Y:S05]  /*1e670*/  CALL.REL.NOINC `($__internal_25_$__cuda_sm70_shflsync_up_p) ;  /* 0x00003c7000007944 */ /* 0x000fea0003c00000 */
[----:B------:R-:W-:Y:S01]  /*1e680*/  MOV R0, R4 ;  /* 0x0000000400007202 */ /* 0x000fe20000000f00 */
[----:B------:R-:W-:Y:S05]  /*1e690*/  BRA `(.L_x_1754) ;  /* 0xfffe1dc000007947 */ /* 0x000fea000383ffff */
.L_x_1542:
[----:B------:R-:W-:Y:S01]  /*1e6a0*/  IMAD.MOV.U32 R0, RZ, RZ, R5 ;  /* 0x000000ffff007224 */ /* 0x000fe200078e0005 */
[----:B------:R-:W-:Y:S02]  /*1e6b0*/  MOV R3, 0x2 ;  /* 0x0000000200037802 */ /* 0x000fe40000000f00 */
[----:B------:R-:W-:Y:S02]  /*1e6c0*/  MOV R2, 0x1e6e0 ;  /* 0x0001e6e000027802 */ /* 0x000fe40000000f00 */
[----:B------:R-:W-:Y:S05]  /*1e6d0*/  CALL.REL.NOINC `($__internal_25_$__cuda_sm70_shflsync_up_p) ;  /* 0x00003c1000007944 */ /* 0x000fea0003c00000 */
[----:B------:R-:W-:Y:S01]  /*1e6e0*/  SEL R4, R4, RZ, P4 ;  /* 0x000000ff04047207 */ /* 0x000fe20002000000 */
[----:B------:R-:W-:Y:S01]  /*1e6f0*/  IMAD.MOV.U32 R3, RZ, RZ, 0x4 ;  /* 0x00000004ff037424 */ /* 0x000fe200078e00ff */
[----:B------:R-:W-:-:S03]  /*1e700*/  MOV R2, 0x1e730 ;  /* 0x0001e73000027802 */ /* 0x000fc60000000f00 */
[----:B------:R-:W-:Y:S02]  /*1e710*/  IMAD.IADD R0, R5, 0x1, R4 ;  /* 0x0000000105007824 */ /* 0x000fe400078e0204 */
        /* <DEDUP_REMOVED lines=13> */
[----:B------:R-:W-:Y:S02]  /*1e7f0*/  MOV R216, 0x1f ;  /* 0x0000001f00d87802 */ /* 0x000fe40000000f00 */
[----:B------:R-:W-:Y:S01]  /*1e800*/  MOV R3, 0x1e840 ;  /* 0x0001e84000037802 */ /* 0x000fe20000000f00 */
[----:B------:R-:W-:-:S04]  /*1e810*/  IMAD.IADD R4, R0, 0x1, R4 ;  /* 0x0000000100047824 */ /* 0x000fc800078e0204 */
[----:B------:R-:W-:Y:S02]  /*1e820*/  IMAD.MOV.U32 R215, RZ, RZ, R4 ;  /* 0x000000ffffd77224 */ /* 0x000fe400078e0004 */
[----:B------:R-:W-:Y:S05]  /*1e830*/  CALL.REL.NOINC `($__internal_24_$__cuda_sm70_shflsync_idx_p) ;  /* 0x00003a5000007944 */ /* 0x000fea0003c00000 */
[----:B------:R-:W-:Y:S01]  /*1e840*/  MOV R0, R215 ;  /* 0x000000d700007202 */ /* 0x000fe20000000f00 */
[----:B------:R-:W-:Y:S05]  /*1e850*/  BRA `(.L_x_1755) ;  /* 0xfffe1d0000007947 */ /* 0x000fea000383ffff */
.L_x_1544:
[----:B------:R-:W-:Y:S02]  /*1e860*/  SEL R0, RZ, 0x1, P0 ;  /* 0x00000001ff007807 */ /* 0x000fe40000000000 */
[----:B------:R-:W-:Y:S02]  /*1e870*/  MOV R2, 0x1e890 ;  /* 0x0001e89000027802 */ /* 0x000fe40000000f00 */
[----:B------:R-:W-:Y:S05]  /*1e880*/  CALL.REL.NOINC `($__internal_26_$__cuda_sm70_votesync_ballot) ;  /* 0x00003ac000007944 */ /* 0x000fea0003c00000 */
[----:B------:R-:W-:Y:S01]  /*1e890*/  MOV R7, R0 ;  /* 0x0000000000077202 */ /* 0x000fe20000000f00 */
[----:B------:R-:W-:Y:S05]  /*1e8a0*/  BRA `(.L_x_1756) ;  /* 0xfffe1d4000007947 */ /* 0x000fea000383ffff */
.L_x_1545:
[----:B------:R-:W-:Y:S01]  /*1e8b0*/  IMAD.MOV.U32 R215, RZ, RZ, R9 ;  /* 0x000000ffffd77224 */ /* 0x000fe200078e0009 */
[----:B-1----:R-:W-:Y:S01]  /*1e8c0*/  MOV R2, R0 ;  /* 0x0000000000027202 */ /* 0x002fe20000000f00 */
[----:B------:R-:W-:Y:S01]  /*1e8d0*/  IMAD.MOV.U32 R216, RZ, RZ, 0x1f ;  /* 0x0000001fffd87424 */ /* 0x000fe200078e00ff */
[----:B------:R-:W-:Y:S02]  /*1e8e0*/  MOV R3, 0x1e900 ;  /* 0x0001e90000037802 */ /* 0x000fe40000000f00 */
[----:B------:R-:W-:Y:S05]  /*1e8f0*/  CALL.REL.NOINC `($__internal_24_$__cuda_sm70_shflsync_idx_p) ;  /* 0x0000399000007944 */ /* 0x000fea0003c00000 */
[----:B------:R-:W-:Y:S01]  /*1e900*/  IMAD.MOV.U32 R12, RZ, RZ, R215 ;  /* 0x000000ffff0c7224 */ /* 0x000fe200078e00d7 */
[----:B------:R-:W-:Y:S01]  /*1e910*/  MOV R215, R8 ;  /* 0x0000000800d77202 */ /* 0x000fe20000000f00 */
[----:B------:R-:W-:Y:S01]  /*1e920*/  IMAD.MOV.U32 R5, RZ, RZ, RZ ;  /* 0x000000ffff057224 */ /* 0x000fe200078e00ff */
[----:B------:R-:W-:Y:S01]  /*1e930*/  MOV R2, R0 ;  /* 0x0000000000027202 */ /* 0x000fe20000000f00 */
[----:B------:R-:W-:Y:S01]  /*1e940*/  IMAD.MOV.U32 R216, RZ, RZ, 0x1f ;  /* 0x0000001fffd87424 */ /* 0x000fe200078e00ff */
[----:B------:R-:W-:-:S02]  /*1e950*/  MOV R3, 0x1e970 ;  /* 0x0001e97000037802 */ /* 0x000fc40000000f00 */
[----:B------:R-:W-:Y:S05]  /*1e960*/  CALL.REL.NOINC `($__internal_24_$__cuda_sm70_shflsync_idx_p) ;  /* 0x0000392000007944 */ /* 0x000fea0003c00000 */
[----:B------:R-:W-:Y:S01]  /*1e970*/  MOV R9, R215 ;  /* 0x000000d700097202 */ /* 0x000fe20000000f00 */
[----:B------:R-:W-:Y:S05]  /*1e980*/  BRA `(.L_x_1757) ;  /* 0xfffe1cd000007947 */ /* 0x000fea000383ffff */
.L_x_1548:
[----:B------:R-:W-:Y:S01]  /*1e990*/  IMAD.MOV.U32 R215, RZ, RZ, R4 ;  /* 0x000000ffffd77224 */ /* 0x000fe200078e0004 */
[----:B-1----:R-:W-:Y:S01]  /*1e9a0*/  MOV R2, R0 ;  /* 0x0000000000027202 */ /* 0x002fe20000000f00 */
[----:B------:R-:W-:Y:S01]  /*1e9b0*/  IMAD.MOV.U32 R216, RZ, RZ, 0x1f ;  /* 0x0000001fffd87424 */ /* 0x000fe200078e00ff */
[----:B------:R-:W-:-:S02]  /*1e9c0*/  MOV R3, 0x1e9e0 ;  /* 0x0001e9e000037802 */ /* 0x000fc40000000f00 */
[----:B---34-:R-:W-:Y:S05]  /*1e9d0*/  CALL.REL.NOINC `($__internal_24_$__cuda_sm70_shflsync_idx_p) ;  /* 0x000038b000007944 */ /* 0x018fea0003c00000 */
[----:B------:R-:W-:Y:S01]  /*1e9e0*/  MOV R5, R215 ;  /* 0x000000d700057202 */ /* 0x000fe20000000f00 */
[----:B------:R-:W-:Y:S05]  /*1e9f0*/  BRA `(.L_x_1547) ;  /* 0xfffe1cc000007947 */ /* 0x000fea000383ffff */
.L_x_1589:
[----:B------:R-:W-:Y:S01]  /*1ea00*/  IMAD.MOV.U32 R215, RZ, RZ, R6 ;  /* 0x000000ffffd77224 */ /* 0x000fe200078e0006 */
[----:B------:R-:W-:Y:S01]  /*1ea10*/  MOV R2, RZ ;  /* 0x000000ff00027202 */ /* 0x000fe20000000f00 */
[----:B------:R-:W-:Y:S01]  /*1ea20*/  IMAD.MOV.U32 R216, RZ, RZ, 0x1c1f ;  /* 0x00001c1fffd87424 */ /* 0x000fe200078e00ff */
[----:B------:R-:W-:-:S02]  /*1ea30*/  MOV R3, 0x1ea50 ;  /* 0x0001ea5000037802 */ /* 0x000fc40000000f00 */
[----:B-----5:R-:W-:Y:S05]  /*1ea40*/  CALL.REL.NOINC `($__internal_24_$__cuda_sm70_shflsync_idx_p) ;  /* 0x0000384000007944 */ /* 0x020fea0003c00000 */
[----:B------:R-:W-:Y:S01]  /*1ea50*/  MOV R4, R215 ;  /* 0x000000d700047202 */ /* 0x000fe20000000f00 */
[----:B------:R-:W-:Y:S05]  /*1ea60*/  BRA `(.L_x_1758) ;  /* 0xfffea1f000007947 */ /* 0x000fea000383ffff */
.L_x_1590:
[----:B------:R-:W-:Y:S01]  /*1ea70*/  IMAD.MOV.U32 R215, RZ, RZ, R12 ;  /* 0x000000ffffd77224 */ /* 0x000fe200078e000c */
[----:B------:R-:W-:Y:S01]  /*1ea80*/  MOV R2, RZ ;  /* 0x000000ff00027202 */ /* 0x000fe20000000f00 */
[----:B------:R-:W-:Y:S01]  /*1ea90*/  IMAD.MOV.U32 R216, RZ, RZ, 0x1c1f ;  /* 0x00001c1fffd87424 */ /* 0x000fe200078e00ff */
[----:B------:R-:W-:-:S02]  /*1eaa0*/  MOV R3, 0x1eac0 ;  /* 0x0001eac000037802 */ /* 0x000fc40000000f00 */
[----:B-12--5:R-:W-:Y:S05]  /*1eab0*/  CALL.REL.NOINC `($__internal_24_$__cuda_sm70_shflsync_idx_p) ;  /* 0x000037d000007944 */ /* 0x026fea0003c00000 */
[----:B------:R-:W-:Y:S01]  /*1eac0*/  MOV R0, R215 ;  /* 0x000000d700007202 */ /* 0x000fe20000000f00 */
[----:B------:R-:W-:Y:S05]  /*1ead0*/  BRA `(.L_x_1759) ;  /* 0xfffea1a000007947 */ /* 0x000fea000383ffff */
.L_x_1593:
[----:B------:R-:W-:Y:S01]  /*1eae0*/  IMAD.MOV.U32 R215, RZ, RZ, R6 ;  /* 0x000000ffffd77224 */ /* 0x000fe200078e0006 */
[----:B--2---:R-:W-:Y:S01]  /*1eaf0*/  MOV R2, 0x1 ;  /* 0x0000000100027802 */ /* 0x004fe20000000f00 */
[----:B------:R-:W-:Y:S01]  /*1eb00*/  IMAD.MOV.U32 R216, RZ, RZ, 0x1c1f ;  /* 0x00001c1fffd87424 */ /* 0x000fe200078e00ff */
[----:B------:R-:W-:-:S02]  /*1eb10*/  MOV R3, 0x1eb30 ;  /* 0x0001eb3000037802 */ /* 0x000fc40000000f00 */
[----:B-1-345:R-:W-:Y:S05]  /*1eb20*/  CALL.REL.NOINC `($__internal_24_$__cuda_sm70_shflsync_idx_p) ;  /* 0x0000376000007944 */ /* 0x03afea0003c00000 */
[----:B------:R-:W-:Y:S01]  /*1eb30*/  IMAD.MOV.U32 R4, RZ, RZ, R215 ;  /* 0x000000ffff047224 */ /* 0x000fe200078e00d7 */
[----:B------:R-:W-:Y:S01]  /*1eb40*/  MOV R2, 0x1 ;  /* 0x0000000100027802 */ /* 0x000fe20000000f00 */
[----:B------:R-:W-:Y:S01]  /*1eb50*/  IMAD.MOV.U32 R215, RZ, RZ, R12 ;  /* 0x000000ffffd77224 */ /* 0x000fe200078e000c */
[----:B------:R-:W-:-:S02]  /*1eb60*/  MOV R216, 0x1c1f ;  /* 0x00001c1f00d87802 */ /* 0x000fc40000000f00 */
[----:B------:R-:W-:Y:S02]  /*1eb70*/  MOV R3, 0x1eb90 ;  /* 0x0001eb9000037802 */ /* 0x000fe40000000f00 */
[----:B------:R-:W-:Y:S05]  /*1eb80*/  CALL.REL.NOINC `($__internal_24_$__cuda_sm70_shflsync_idx_p) ;  /* 0x0000370000007944 */ /* 0x000fea0003c00000 */
[----:B------:R-:W-:Y:S01]  /*1eb90*/  MOV R0, R215 ;  /* 0x000000d700007202 */ /* 0x000fe20000000f00 */
[----:B------:R-:W-:Y:S05]  /*1eba0*/  BRA `(.L_x_1760) ;  /* 0xfffea28000007947 */ /* 0x000fea000383ffff */
.L_x_1596:
[----:B------:R-:W-:Y:S01]  /*1ebb0*/  IMAD.MOV.U32 R215, RZ, RZ, R6 ;  /* 0x000000ffffd77224 */ /* 0x000fe200078e0006 */
[----:B-1----:R-:W-:Y:S01]  /*1ebc0*/  MOV R2, 0x2 ;  /* 0x0000000200027802 */ /* 0x002fe20000000f00 */
[----:B------:R-:W-:Y:S01]  /*1ebd0*/  IMAD.MOV.U32 R216, RZ, RZ, 0x1c1f ;  /* 0x00001c1fffd87424 */ /* 0x000fe200078e00ff */
[----:B------:R-:W-:Y:S02]  /*1ebe0*/  MOV R3, 0x1ec00 ;  /* 0x0001ec0000037802 */ /* 0x000fe40000000f00 */
[----:B--2345:R-:W-:Y:S05]  /*1ebf0*/  CALL.REL.NOINC `($__internal_24_$__cuda_sm70_shflsync_idx_p) ;  /* 0x0000369000007944 */ /* 0x03cfea0003c00000 */
[----:B------:R-:W-:Y:S01]  /*1ec00*/  MOV R4, R215 ;  /* 0x000000d700047202 */ /* 0x000fe20000000f00 */
[----:B------:R-:W-:Y:S05]  /*1ec10*/  BRA `(.L_x_1761) ;  /* 0xfffea3b000007947 */ /* 0x000fea000383ffff */
.L_x_1597:
[----:B------:R-:W-:Y:S01]  /*1ec20*/  IMAD.MOV.U32 R215, RZ, RZ, R12 ;  /* 0x000000ffffd77224 */ /* 0x000fe200078e000c */
[----:B------:R-:W-:Y:S01]  /*1ec30*/  MOV R2, 0x2 ;  /* 0x0000000200027802 */ /* 0x000fe20000000f00 */
[----:B------:R-:W-:Y:S01]  /*1ec40*/  IMAD.MOV.U32 R216, RZ, RZ, 0x1c1f ;  /* 0x00001c1fffd87424 */ /* 0x000fe200078e00ff */
[----:B------:R-:W-:Y:S02]  /*1ec50*/  MOV R3, 0x1ec70 ;  /* 0x0001ec7000037802 */ /* 0x000fe40000000f00 */
[----:B-12345:R-:W-:Y:S05]  /*1ec60*/  CALL.REL.NOINC `($__internal_24_$__cuda_sm70_shflsync_idx_p) ;  /* 0x0000362000007944 */ /* 0x03efea0003c00000 */
[----:B------:R-:W-:Y:S01]  /*1ec70*/  MOV R0, R215 ;  /* 0x000000d700007202 */ /* 0x000fe20000000f00 */
[----:B------:R-:W-:Y:S05]  /*1ec80*/  BRA `(.L_x_1762) ;  /* 0xfffea36000007947 */ /* 0x000fea000383ffff */
.L_x_1600:
[----:B------:R-:W-:Y:S01]  /*1ec90*/  IMAD.MOV.U32 R215, RZ, RZ, R6 ;  /* 0x000000ffffd77224 */ /* 0x000fe200078e0006 */
[----:B-1----:R-:W-:Y:S01]  /*1eca0*/  MOV R2, 0x3 ;  /* 0x0000000300027802 */ /* 0x002fe20000000f00 */
[----:B------:R-:W-:Y:S01]  /*1ecb0*/  IMAD.MOV.U32 R216, RZ, RZ, 0x1c1f ;  /* 0x00001c1fffd87424 */ /* 0x000fe200078e00ff */
[----:B------:R-:W-:-:S02]  /*1ecc0*/  MOV R3, 0x1ece0 ;  /* 0x0001ece000037802 */ /* 0x000fc40000000f00 */
[----:B--2345:R-:W-:Y:S05]  /*1ecd0*/  CALL.REL.NOINC `($__internal_24_$__cuda_sm70_shflsync_idx_p) ;  /* 0x000035b000007944 */ /* 0x03cfea0003c00000 */
        /* <DEDUP_REMOVED lines=8> */
.L_x_1647:
[----:B------:R-:W-:Y:S01]  /*1ed60*/  IMAD.MOV.U32 R215, RZ, RZ, R6 ;  /* 0x000000ffffd77224 */ /* 0x000fe200078e0006 */
[----:B---3--:R-:W-:Y:S01]  /*1ed70*/  MOV R2, 0x1 ;  /* 0x0000000100027802 */ /* 0x008fe20000000f00 */
[----:B------:R-:W-:Y:S01]  /*1ed80*/  IMAD.MOV.U32 R216, RZ, RZ, 0x1c1f ;  /* 0x00001c1fffd87424 */ /* 0x000fe200078e00ff */
[----:B------:R-:W-:Y:S02]  /*1ed90*/  MOV R3, 0x1edb0 ;  /* 0x0001edb000037802 */ /* 0x000fe40000000f00 */
[----:B------:R-:W-:Y:S05]  /*1eda0*/  CALL.REL.NOINC `($__internal_24_$__cuda_sm70_shflsync_idx_p) ;  /* 0x000034e000007944 */ /* 0x000fea0003c00000 */
[----:B------:R-:W-:Y:S01]  /*1edb0*/  IMAD.MOV.U32 R4, RZ, RZ, R215 ;  /* 0x000000ffff047224 */ /* 0x000fe200078e00d7 */
[----:B------:R-:W-:Y:S01]  /*1edc0*/  MOV R2, 0x1 ;  /* 0x0000000100027802 */ /* 0x000fe20000000f00 */
[----:B------:R-:W-:Y:S01]  /*1edd0*/  IMAD.MOV.U32 R215, RZ, RZ, R24 ;  /* 0x000000ffffd77224 */ /* 0x000fe200078e0018 */
[----:B------:R-:W-:Y:S02]  /*1ede0*/  MOV R216, 0x1c1f ;  /* 0x00001c1f00d87802 */ /* 0x000fe40000000f00 */
[----:B------:R-:W-:Y:S02]  /*1edf0*/  MOV R3, 0x1ee10 ;  /* 0x0001ee1000037802 */ /* 0x000fe40000000f00 */
[----:B------:R-:W-:Y:S05]  /*1ee00*/  CALL.REL.NOINC `($__internal_24_$__cuda_sm70_shflsync_idx_p) ;  /* 0x0000348000007944 */ /* 0x000fea0003c00000 */
[----:B------:R-:W-:Y:S01]  /*1ee10*/  MOV R2, R215 ;  /* 0x000000d700027202 */ /* 0x000fe20000000f00 */
[----:B------:R-:W-:Y:S05]  /*1ee20*/  BRA `(.L_x_1764) ;  /* 0xffff176000007947 */ /* 0x000fea000383ffff */
.L_x_1650:
[----:B------:R-:W-:Y:S01]  /*1ee30*/  IMAD.MOV.U32 R215, RZ, RZ, R5 ;  /* 0x000000ffffd77224 */ /* 0x000fe200078e0005 */
[----:B------:R-:W-:Y:S01]  /*1ee40*/  MOV R2, RZ ;  /* 0x000000ff00027202 */ /* 0x000fe20000000f00 */
[----:B------:R-:W-:Y:S01]  /*1ee50*/  IMAD.MOV.U32 R216, RZ, RZ, 0x1c1f ;  /* 0x00001c1fffd87424 */ /* 0x000fe200078e00ff */
[----:B------:R-:W-:-:S02]  /*1ee60*/  MOV R3, 0x1ee80 ;  /* 0x0001ee8000037802 */ /* 0x000fc40000000f00 */
[----:B------:R-:W-:Y:S05]  /*1ee70*/  CALL.REL.NOINC `($__internal_24_$__cuda_sm70_shflsync_idx_p) ;  /* 0x0000341000007944 */ /* 0x000fea0003c00000 */
[----:B------:R-:W-:Y:S01]  /*1ee80*/  MOV R4, R215 ;  /* 0x000000d700047202 */ /* 0x000fe20000000f00 */
[----:B------:R-:W-:Y:S05]  /*1ee90*/  BRA `(.L_x_1765) ;  /* 0xffff20e000007947 */ /* 0x000fea000383ffff */
.L_x_1651:
[----:B------:R-:W-:Y:S01]  /*1eea0*/  IMAD.MOV.U32 R215, RZ, RZ, R6 ;  /* 0x000000ffffd77224 */ /* 0x000fe200078e0006 */
[----:B------:R-:W-:Y:S01]  /*1eeb0*/  MOV R2, RZ ;  /* 0x000000ff00027202 */ /* 0x000fe20000000f00 */
[----:B------:R-:W-:Y:S01]  /*1eec0*/  IMAD.MOV.U32 R216, RZ, RZ, 0x1c1f ;  /* 0x00001c1fffd87424 */ /* 0x000fe200078e00ff */
[----:B------:R-:W-:-:S02]  /*1eed0*/  MOV R3, 0x1eef0 ;  /* 0x0001eef000037802 */ /* 0x000fc40000000f00 */
[----:B-12---:R-:W-:Y:S05]  /*1eee0*/  CALL.REL.NOINC `($__internal_24_$__cuda_sm70_shflsync_idx_p) ;  /* 0x000033a000007944 */ /* 0x006fea0003c00000 */
[----:B------:R-:W-:Y:S01]  /*1eef0*/  MOV R0, R215 ;  /* 0x000000d700007202 */ /* 0x000fe20000000f00 */
[----:B------:R-:W-:Y:S05]  /*1ef00*/  BRA `(.L_x_1766) ;  /* 0xffff209000007947 */ /* 0x000fea000383ffff */
.L_x_1654:
[----:B------:R-:W-:Y:S01]  /*1ef10*/  IMAD.MOV.U32 R215, RZ, RZ, R5 ;  /* 0x000000ffffd77224 */ /* 0x000fe200078e0005 */
[----:B--2---:R-:W-:Y:S01]  /*1ef20*/  MOV R2, 0x1 ;  /* 0x0000000100027802 */ /* 0x004fe20000000f00 */
[----:B------:R-:W-:Y:S01]  /*1ef30*/  IMAD.MOV.U32 R216, RZ, RZ, 0x1c1f ;  /* 0x00001c1fffd87424 */ /* 0x000fe200078e00ff */
[----:B------:R-:W-:-:S03]  /*1ef40*/  MOV R3, 0x1ef60 ;  /* 0x0001ef6000037802 */ /* 0x000fc60000000f00 */
[----:B-1-34-:R-:W-:Y:S05]  /*1ef50*/  CALL.REL.NOINC `($__internal_24_$__cuda_sm70_shflsync_idx_p) ;  /* 0x0000333000007944 */ /* 0x01afea0003c00000 */
        /* <DEDUP_REMOVED lines=8> */
.L_x_1655:
[----:B------:R-:W-:Y:S01]  /*1efe0*/  IMAD.MOV.U32 R215, RZ, RZ, R0 ;  /* 0x000000ffffd77224 */ /* 0x000fe200078e0000 */
[----:B------:R-:W-:Y:S01]  /*1eff0*/  MOV R2, RZ ;  /* 0x000000ff00027202 */ /* 0x000fe20000000f00 */
[----:B------:R-:W-:Y:S01]  /*1f000*/  IMAD.MOV.U32 R216, RZ, RZ, 0x1c1f ;  /* 0x00001c1fffd87424 */ /* 0x000fe200078e00ff */
[----:B------:R-:W-:Y:S02]  /*1f010*/  MOV R3, 0x1f030 ;  /* 0x0001f03000037802 */ /* 0x000fe40000000f00 */
[----:B------:R-:W-:Y:S05]  /*1f020*/  CALL.REL.NOINC `($__internal_24_$__cuda_sm70_shflsync_idx_p) ;  /* 0x0000326000007944 */ /* 0x000fea0003c00000 */
[----:B------:R-:W-:Y:S01]  /*1f030*/  MOV R2, R215 ;  /* 0x000000d700027202 */ /* 0x000fe20000000f00 */
[----:B------:R-:W-:Y:S05]  /*1f040*/  BRA `(.L_x_1768) ;  /* 0xffff230000007947 */ /* 0x000fea000383ffff */
.L_x_1656:
[----:B------:R-:W-:Y:S01]  /*1f050*/  IMAD.MOV.U32 R215, RZ, RZ, R0 ;  /* 0x000000ffffd77224 */ /* 0x000fe200078e0000 */
[----:B------:R-:W-:Y:S01]  /*1f060*/  MOV R2, 0x1 ;  /* 0x0000000100027802 */ /* 0x000fe20000000f00 */
[----:B------:R-:W-:Y:S01]  /*1f070*/  IMAD.MOV.U32 R216, RZ, RZ, 0x1c1f ;  /* 0x00001c1fffd87424 */ /* 0x000fe200078e00ff */
[----:B------:R-:W-:Y:S02]  /*1f080*/  MOV R3, 0x1f0a0 ;  /* 0x0001f0a000037802 */ /* 0x000fe40000000f00 */
[----:B-1----:R-:W-:Y:S05]  /*1f090*/  CALL.REL.NOINC `($__internal_24_$__cuda_sm70_shflsync_idx_p) ;  /* 0x000031f000007944 */ /* 0x002fea0003c00000 */
        /* <DEDUP_REMOVED lines=30> */
[----:B------:R-:W-:Y:S05]  /*1f280*/  CALL.REL.NOINC `($__internal_24_$__cuda_sm70_shflsync_idx_p) ;  /* 0x0000300000007944 */ /* 0x000fea0003c00000 */
[----:B------:R-:W-:Y:S01]  /*1f290*/  IMAD.IADD R2, R4, 0x1, R215 ;  /* 0x0000000104027824 */ /* 0x000fe200078e02d7 */
[----:B------:R-:W-:Y:S01]  /*1f2a0*/  MOV R3, 0x1f480 ;  /* 0x0001f48000037802 */ /* 0x000fe20000000f00 */
[----:B------:R-:W-:-:S02]  /*1f2b0*/  IMAD.MOV.U32 R215, RZ, RZ, R0 ;  /* 0x000000ffffd77224 */ /* 0x000fc400078e0000 */
[----:B------:R-:W-:Y:S01]  /*1f2c0*/  IMAD.MOV.U32 R216, RZ, RZ, 0x1c1f ;  /* 0x00001c1fffd87424 */ /* 0x000fe200078e00ff */
        /* <DEDUP_REMOVED lines=19> */
[----:B------:R-:W-:Y:S01]  /*1f400*/  ISETP.GT.AND P0, PT, R2, 0x29, PT ;  /* 0x000000290200780c */ /* 0x000fe20003f04270 */
[----:B------:R-:W-:Y:S01]  /*1f410*/  IMAD.MOV.U32 R2, RZ, RZ, 0x3 ;  /* 0x00000003ff027424 */ /* 0x000fe200078e00ff */
[----:B------:R-:W-:Y:S02]  /*1f420*/  FSEL R37, R65, -INF , P4 ;  /* 0xff80000041257808 */ /* 0x000fe40002000000 */
[----:B------:R-:W-:Y:S02]  /*1f430*/  FSEL R71, R60, -INF , P3 ;  /* 0xff8000003c477808 */ /* 0x000fe40001800000 */
[----:B------:R-:W-:Y:S02]  /*1f440*/  FSEL R69, R61, -INF , P2 ;  /* 0xff8000003d457808 */ /* 0x000fe40001000000 */
[----:B------:R-:W-:Y:S02]  /*1f450*/  FSEL R70, R56, -INF , P1 ;  /* 0xff80000038467808 */ /* 0x000fe40000800000 */
[----:B------:R-:W-:-:S02]  /*1f460*/  FSEL R68, R57, -INF , P0 ;  /* 0xff80000039447808 */ /* 0x000fc40000000000 */
[----:B------:R-:W-:Y:S05]  /*1f470*/  CALL.REL.NOINC `($__internal_24_$__cuda_sm70_shflsync_idx_p) ;  /* 0x00002e1000007944 */ /* 0x000fea0003c00000 */
        /* <DEDUP_REMOVED lines=73> */
[----:B------:R-:W-:Y:S05]  /*1f910*/  CALL.REL.NOINC `($__internal_23_$__cuda_sm70_shflsync_bfly_p) ;  /* 0x0000291000007944 */ /* 0x000fea0003c00000 */
[----:B------:R-:W-:Y:S01]  /*1f920*/  FMNMX.FTZ R106, R106, R0, !PT ;  /* 0x000000006a6a7209 */ /* 0x000fe20007810000 */
[----:B------:R-:W-:Y:S01]  /*1f930*/  IMAD.MOV.U32 R0, RZ, RZ, 0x1 ;  /* 0x00000001ff007424 */ /* 0x000fe200078e00ff */
[----:B------:R-:W-:-:S03]  /*1f940*/  MOV R2, 0x1f970 ;  /* 0x0001f97000027802 */ /* 0x000fc60000000f00 */
[----:B------:R-:W-:Y:S02]  /*1f950*/  IMAD.MOV.U32 R4, RZ, RZ, R106 ;  /* 0x000000ffff047224 */ /* 0x000fe400078e006a */
[----:B------:R-:W-:Y:S05]  /*1f960*/  CALL.REL.NOINC `($__internal_23_$__cuda_sm70_shflsync_bfly_p) ;  /* 0x000028c000007944 */ /* 0x000fea0003c00000 */
[----:B------:R-:W-:Y:S01]  /*1f970*/  FMNMX.FTZ R106, R106, R0, !PT ;  /* 0x000000006a6a7209 */ /* 0x000fe20007810000 */
[----:B------:R-:W-:Y:S01]  /*1f980*/  IMAD.MOV.U32 R4, RZ, RZ, R105 ;  /* 0x000000ffff047224 */ /* 0x000fe200078e0069 */
[----:B------:R-:W-:Y:S01]  /*1f990*/  MOV R2, 0x1f9c0 ;  /* 0x0001f9c000027802 */ /* 0x000fe20000000f00 */
[----:B------:R-:W-:Y:S02]  /*1f9a0*/  IMAD.MOV.U32 R0, RZ, RZ, 0x2 ;  /* 0x00000002ff007424 */ /* 0x000fe400078e00ff */
        /* <DEDUP_REMOVED lines=26> */
[----:B------:R-:W-:Y:S01]  /*1fb50*/  MOV R10, R0 ;  /* 0x00000000000a7202 */ /* 0x000fe20000000f00 */
[----:B------:R-:W-:Y:S05]  /*1fb60*/  BRA `(.L_x_1769) ;  /* 0xffff225000007947 */ /* 0x000fea000383ffff */
.L_x_1660:
[----:B------:R-:W-:Y:S01]  /*1fb70*/  MOV R2, RZ ;  /* 0x000000ff00027202 */ /* 0x000fe20000000f00 */
[----:B------:R-:W-:Y:S01]  /*1fb80*/  IMAD.MOV.U32 R215, RZ, RZ, R5 ;  /* 0x000000ffffd77224 */ /* 0x000fe200078e0005 */
[----:B------:R-:W-:Y:S01]  /*1fb90*/  MOV R3, 0x1fbc0 ;  /* 0x0001fbc000037802 */ /* 0x000fe20000000f00 */
[----:B------:R-:W-:Y:S02]  /*1fba0*/  IMAD.MOV.U32 R216, RZ, RZ, 0x1c1f ;  /* 0x00001c1fffd87424 */ /* 0x000fe400078e00ff */
[----:B------:R-:W-:Y:S05]  /*1fbb0*/  CALL.REL.NOINC `($__internal_24_$__cuda_sm70_shflsync_idx_p) ;  /* 0x000026d000007944 */ /* 0x000fea0003c00000 */
[----:B------:R-:W-:Y:S01]  /*1fbc0*/  MOV R4, R215 ;  /* 0x000000d700047202 */ /* 0x000fe20000000f00 */
[----:B------:R-:W-:-:S05]  /*1fbd0*/  BRA `(.L_x_1770) ;  /* 0xffff362000007947 */ /* 0x000fca000383ffff */
.L_x_1661:
[----:B------:R-:W-:Y:S01]  /*1fbe0*/  MOV R2, RZ ;  /* 0x000000ff00027202 */ /* 0x000fe20000000f00 */
[----:B------:R-:W-:Y:S01]  /*1fbf0*/  IMAD.MOV.U32 R215, RZ, RZ, R10 ;  /* 0x000000ffffd77224 */ /* 0x000fe200078e000a */
[----:B------:R-:W-:Y:S01]  /*1fc00*/  MOV R3, 0x1fc30 ;  /* 0x0001fc3000037802 */ /* 0x000fe20000000f00 */
[----:B------:R-:W-:Y:S02]  /*1fc10*/  IMAD.MOV.U32 R216, RZ, RZ, 0x1c1f ;  /* 0x00001c1fffd87424 */ /* 0x000fe400078e00ff */
[----:B-12---:R-:W-:Y:S05]  /*1fc20*/  CALL.REL.NOINC `($__internal_24_$__cuda_sm70_shflsync_idx_p) ;  /* 0x0000266000007944 */ /* 0x006fea0003c00000 */
[----:B------:R-:W-:Y:S01]  /*1fc30*/  MOV R0, R215 ;  /* 0x000000d700007202 */ /* 0x000fe20000000f00 */
[----:B------:R-:W-:-:S05]  /*1fc40*/  BRA `(.L_x_1771) ;  /* 0xffff35d000007947 */ /* 0x000fca000383ffff */
.L_x_1662:
[----:B----4-:R-:W-:Y:S01]  /*1fc50*/  MOV R2, 0x1 ;  /* 0x0000000100027802 */ /* 0x010fe20000000f00 */
[----:B------:R-:W-:Y:S01]  /*1fc60*/  IMAD.MOV.U32 R215, RZ, RZ, R5 ;  /* 0x000000ffffd77224 */ /* 0x000fe200078e0005 */
[----:B------:R-:W-:Y:S01]  /*1fc70*/  MOV R3, 0x1fca0 ;  /* 0x0001fca000037802 */ /* 0x000fe20000000f00 */
[----:B------:R-:W-:Y:S02]  /*1fc80*/  IMAD.MOV.U32 R216, RZ, RZ, 0x1c1f ;  /* 0x00001c1fffd87424 */ /* 0x000fe400078e00ff */
[----:B-1----:R-:W-:Y:S05]  /*1fc90*/  CALL.REL.NOINC `($__internal_24_$__cuda_sm70_shflsync_idx_p) ;  /* 0x000025f000007944 */ /* 0x002fea0003c00000 */
[----:B------:R-:W-:Y:S01]  /*1fca0*/  MOV R2, 0x1 ;  /* 0x0000000100027802 */ /* 0x000fe20000000f00 */
[----:B------:R-:W-:Y:S01]  /*1fcb0*/  IMAD.MOV.U32 R4, RZ, RZ, R215 ;  /* 0x000000ffff047224 */ /* 0x000fe200078e00d7 */
[----:B------:R-:W-:Y:S01]  /*1fcc0*/  MOV R216, 0x1c1f ;  /* 0x00001c1f00d87802 */ /* 0x000fe20000000f00 */
[----:B------:R-:W-:Y:S01]  /*1fcd0*/  IMAD.MOV.U32 R215, RZ, RZ, R10 ;  /* 0x000000ffffd77224 */ /* 0x000fe200078e000a */
[----:B------:R-:W-:Y:S02]  /*1fce0*/  MOV R3, 0x1fd00 ;  /* 0x0001fd0000037802 */ /* 0x000fe40000000f00 */
[----:B------:R-:W-:Y:S05]  /*1fcf0*/  CALL.REL.NOINC `($__internal_24_$__cuda_sm70_shflsync_idx_p) ;  /* 0x0000259000007944 */ /* 0x000fea0003c00000 */
[----:B------:R-:W-:Y:S01]  /*1fd00*/  MOV R0, R215 ;  /* 0x000000d700007202 */ /* 0x000fe20000000f00 */
[----:B------:R-:W-:-:S05]  /*1fd10*/  BRA `(.L_x_1772) ;  /* 0xffff368000007947 */ /* 0x000fca000383ffff */
.L_x_1665:
[----:B------:R-:W-:Y:S01]  /*1fd20*/  MOV R2, RZ ;  /* 0x000000ff00027202 */ /* 0x000fe20000000f00 */
[----:B------:R-:W-:Y:S01]  /*1fd30*/  IMAD.MOV.U32 R215, RZ, RZ, R106 ;  /* 0x000000ffffd77224 */ /* 0x000fe200078e006a */
[----:B------:R-:W-:Y:S01]  /*1fd40*/  MOV R3, 0x1fd70 ;  /* 0x0001fd7000037802 */ /* 0x000fe20000000f00 */
[----:B------:R-:W-:Y:S02]  /*1fd50*/  IMAD.MOV.U32 R216, RZ, RZ, 0x1c1f ;  /* 0x00001c1fffd87424 */ /* 0x000fe400078e00ff */
[----:B------:R-:W-:Y:S05]  /*1fd60*/  CALL.REL.NOINC `($__internal_24_$__cuda_sm70_shflsync_idx_p) ;  /* 0x0000252000007944 */ /* 0x000fea0003c00000 */
[----:B------:R-:W-:Y:S01]  /*1fd70*/  MOV R4, R215 ;  /* 0x000000d700047202 */ /* 0x000fe20000000f00 */
[----:B------:R-:W-:-:S05]  /*1fd80*/  BRA `(.L_x_1773) ;  /* 0xffff3fd000007947 */ /* 0x000fca000383ffff */
.L_x_1666:
[----:B------:R-:W-:Y:S01]  /*1fd90*/  MOV R2, RZ ;  /* 0x000000ff00027202 */ /* 0x000fe20000000f00 */
[----:B------:R-:W-:Y:S01]  /*1fda0*/  IMAD.MOV.U32 R215, RZ, RZ, R172 ;  /* 0x000000ffffd77224 */ /* 0x000fe200078e00ac */
[----:B------:R-:W-:Y:S01]  /*1fdb0*/  MOV R3, 0x1fde0 ;  /* 0x0001fde000037802 */ /* 0x000fe20000000f00 */
[----:B------:R-:W-:Y:S02]  /*1fdc0*/  IMAD.MOV.U32 R216, RZ, RZ, 0x1c1f ;  /* 0x00001c1fffd87424 */ /* 0x000fe400078e00ff */
[----:B-12---:R-:W-:Y:S05]  /*1fdd0*/  CALL.REL.NOINC `($__internal_24_$__cuda_sm70_shflsync_idx_p) ;  /* 0x000024b000007944 */ /* 0x006fea0003c00000 */
[----:B------:R-:W-:Y:S01]  /*1fde0*/  MOV R0, R215 ;  /* 0x000000d700007202 */ /* 0x000fe20000000f00 */
[----:B------:R-:W-:-:S05]  /*1fdf0*/  BRA `(.L_x_1774) ;  /* 0xffff3f8000007947 */ /* 0x000fca000383ffff */
.L_x_1667:
[----:B---3--:R-:W-:Y:S01]  /*1fe00*/  MOV R2, 0x1 ;  /* 0x0000000100027802 */ /* 0x008fe20000000f00 */
[----:B------:R-:W-:Y:S01]  /*1fe10*/  IMAD.MOV.U32 R215, RZ, RZ, R106 ;  /* 0x000000ffffd77224 */ /* 0x000fe200078e006a */
[----:B------:R-:W-:Y:S01]  /*1fe20*/  MOV R3, 0x1fe50 ;  /* 0x0001fe5000037802 */ /* 0x000fe20000000f00 */
[----:B------:R-:W-:Y:S03]  /*1fe30*/  IMAD.MOV.U32 R216, RZ, RZ, 0x1c1f ;  /* 0x00001c1fffd87424 */ /* 0x000fe600078e00ff */
        /* <DEDUP_REMOVED lines=9> */
.L_x_1668:
[----:B------:R-:W-:Y:S01]  /*1fed0*/  MOV R2, RZ ;  /* 0x000000ff00027202 */ /* 0x000fe20000000f00 */
[----:B------:R-:W-:Y:S01]  /*1fee0*/  IMAD.MOV.U32 R215, RZ, RZ, R4 ;  /* 0x000000ffffd77224 */ /* 0x000fe200078e0004 */
[----:B------:R-:W-:Y:S01]  /*1fef0*/  MOV R3, 0x1ff20 ;  /* 0x0001ff2000037802 */ /* 0x000fe20000000f00 */
[----:B------:R-:W-:Y:S02]  /*1ff00*/  IMAD.MOV.U32 R216, RZ, RZ, 0x1c1f ;  /* 0x00001c1fffd87424 */ /* 0x000fe400078e00ff */
[----:B------:R-:W-:Y:S05]  /*1ff10*/  CALL.REL.NOINC `($__internal_24_$__cuda_sm70_shflsync_idx_p) ;  /* 0x0000237000007944 */ /* 0x000fea0003c00000 */
[----:B------:R-:W-:Y:S01]  /*1ff20*/  MOV R0, R215 ;  /* 0x000000d700007202 */ /* 0x000fe20000000f00 */
[----:B------:R-:W-:-:S05]  /*1ff30*/  BRA `(.L_x_1776) ;  /* 0xffff41c000007947 */ /* 0x000fca000383ffff */
.L_x_1669:
[----:B------:R-:W-:Y:S01]  /*1ff40*/  MOV R2, 0x1 ;  /* 0x0000000100027802 */ /* 0x000fe20000000f00 */
[----:B------:R-:W-:Y:S01]  /*1ff50*/  IMAD.MOV.U32 R215, RZ, RZ, R4 ;  /* 0x000000ffffd77224 */ /* 0x000fe200078e0004 */
[----:B------:R-:W-:Y:S01]  /*1ff60*/  MOV R3, 0x1ff90 ;  /* 0x0001ff9000037802 */ /* 0x000fe20000000f00 */
[----:B------:R-:W-:Y:S02]  /*1ff70*/  IMAD.MOV.U32 R216, RZ, RZ, 0x1c1f ;  /* 0x00001c1fffd87424 */ /* 0x000fe400078e00ff */
[----:B-1----:R-:W-:Y:S05]  /*1ff80*/  CALL.REL.NOINC `($__internal_24_$__cuda_sm70_shflsync_idx_p) ;  /* 0x0000230000007944 */ /* 0x002fea0003c00000 */
        /* <DEDUP_REMOVED lines=29> */
[----:B------:R-:W-:Y:S05]  /*20160*/  CALL.REL.NOINC `($__internal_24_$__cuda_sm70_shflsync_idx_p) ;  /* 0x0000212000007944 */ /* 0x000fea0003c00000 */
[----:B------:R-:W-:Y:S01]  /*20170*/  MOV R3, 0x20350 ;  /* 0x0002035000037802 */ /* 0x000fe20000000f00 */
[----:B------:R-:W-:Y:S02]  /*20180*/  IMAD.IADD R215, R5, 0x1, R215 ;  /* 0x0000000105d77824 */ /* 0x000fe400078e02d7 */
[----:B------:R-:W-:Y:S02]  /*20190*/  IMAD.MOV.U32 R2, RZ, RZ, 0x3 ;  /* 0x00000003ff027424 */ /* 0x000fe400078e00ff */
[----:B------:R-:W-:Y:S01]  /*201a0*/  IMAD.MOV.U32 R216, RZ, RZ, 0x1c1f ;  /* 0x00001c1fffd87424 */ /* 0x000fe200078e00ff */
[C---:B------:R-:W-:Y:S02]  /*201b0*/  ISETP.GT.AND P1, PT, R215.reuse, RZ, PT ;  /* 0x000000ffd700720c */ /* 0x040fe40003f24270 */
[C---:B------:R-:W-:Y:S02]  /*201c0*/  ISETP.GT.AND P0, PT, R215.reuse, 0x1, PT ;  /* 0x00000001d700780c */ /* 0x040fe40003f04270 */
[C---:B------:R-:W-:Y:S02]  /*201d0*/  ISETP.GT.AND P3, PT, R215.reuse, 0x8, PT ;  /* 0x00000008d700780c */ /* 0x040fe40003f64270 */
        /* <DEDUP_REMOVED lines=8> */
[C---:B------:R-:W-:Y:S02]  /*20260*/  ISETP.GT.AND P4, PT, R215.reuse, 0x19, PT ;  /* 0x00000019d700780c */ /* 0x040fe40003f84270 */
[----:B------:R-:W-:Y:S02]  /*20270*/  FSEL R28, R28, -INF , P2 ;  /* 0xff8000001c1c7808 */ /* 0x000fe40001000000 */
[----:B------:R-:W-:Y:S02]  /*20280*/  ISETP.GT.AND P3, PT, R215, 0x20, PT ;  /* 0x00000020d700780c */ /* 0x000fe40003f64270 */
[----:B------:R-:W-:Y:S02]  /*20290*/  FSEL R29, R29, -INF , P1 ;  /* 0xff8000001d1d7808 */ /* 0x000fe40000800000 */
[C---:B------:R-:W-:Y:S02]  /*202a0*/  ISETP.GT.AND P2, PT, R215.reuse, 0x21, PT ;  /* 0x00000021d700780c */ /* 0x040fe40003f44270 */
[----:B------:R-:W-:Y:S02]  /*202b0*/  FSEL R27, R32, -INF , P0 ;  /* 0xff800000201b7808 */ /* 0x000fe40000000000 */
[C---:B------:R-:W-:Y:S02]  /*202c0*/  ISETP.GT.AND P1, PT, R215.reuse, 0x28, PT ;  /* 0x00000028d700780c */ /* 0x040fe40003f24270 */
[----:B------:R-:W-:Y:S01]  /*202d0*/  ISETP.GT.AND P0, PT, R215, 0x29, PT ;  /* 0x00000029d700780c */ /* 0x000fe20003f04270 */
[----:B------:R-:W-:Y:S01]  /*202e0*/  IMAD.MOV.U32 R215, RZ, RZ, R4 ;  /* 0x000000ffffd77224 */ /* 0x000fe200078e0004 */
[----:B------:R-:W-:Y:S02]  /*202f0*/  FSEL R24, R33, -INF , P4 ;  /* 0xff80000021187808 */ /* 0x000fe40002000000 */
[----:B------:R-:W-:Y:S02]  /*20300*/  FSEL R20, R44, -INF , P3 ;  /* 0xff8000002c147808 */ /* 0x000fe40001800000 */
[----:B------:R-:W-:Y:S02]  /*20310*/  FSEL R17, R45, -INF , P2 ;  /* 0xff8000002d117808 */ /* 0x000fe40001000000 */
[----:B------:R-:W-:Y:S02]  /*20320*/  FSEL R16, R48, -INF , P1 ;  /* 0xff80000030107808 */ /* 0x000fe40000800000 */
[----:B------:R-:W-:Y:S02]  /*20330*/  FSEL R13, R49, -INF , P0 ;  /* 0xff800000310d7808 */ /* 0x000fe40000000000 */
[----:B------:R-:W-:Y:S05]  /*20340*/  CALL.REL.NOINC `($__internal_24_$__cuda_sm70_shflsync_idx_p) ;  /* 0x00001f4000007944 */ /* 0x000fea0003c00000 */
[----:B------:R-:W-:Y:S01]  /*20350*/  FMNMX.FTZ R4, R176, R6, !PT ;  /* 0x00000006b0047209 */ /* 0x000fe20007810000 */
[----:B------:R-:W-:Y:S01]  /*20360*/  IMAD.IADD R5, R5, 0x1, R215 ;  /* 0x0000000105057824 */ /* 0x000fe200078e02d7 */
[----:B------:R-:W-:Y:S01]  /*20370*/  MOV R2, 0x20810 ;  /* 0x0002081000027802 */ /* 0x000fe20000000f00 */
[----:B------:R-:W-:Y:S01]  /*20380*/  IMAD.MOV.U32 R0, RZ, RZ, 0x2 ;  /* 0x00000002ff007424 */ /* 0x000fe200078e00ff */
[----:B------:R-:W-:Y:S02]  /*20390*/  FMNMX.FTZ R4, R187, R4, !PT ;  /* 0x00000004bb047209 */ /* 0x000fe40007810000 */
        /* <DEDUP_REMOVED lines=70> */
[----:B------:R-:W-:Y:S05]  /*20800*/  CALL.REL.NOINC `($__internal_23_$__cuda_sm70_shflsync_bfly_p) ;  /* 0x00001a2000007944 */ /* 0x000fea0003c00000 */
[----:B------:R-:W-:Y:S01]  /*20810*/  FMNMX.FTZ R4, R4, R0, !PT ;  /* 0x0000000004047209 */ /* 0x000fe20007810000 */
[----:B------:R-:W-:Y:S01]  /*20820*/  IMAD.MOV.U32 R0, RZ, RZ, 0x1 ;  /* 0x00000001ff007424 */ /* 0x000fe200078e00ff */
[----:B------:R-:W-:Y:S02]  /*20830*/  MOV R2, 0x20850 ;  /* 0x0002085000027802 */ /* 0x000fe40000000f00 */
        /* <DEDUP_REMOVED lines=28> */
[----:B------:R-:W-:-:S05]  /*20a00*/  BRA `(.L_x_1777) ;  /* 0xffff416000007947 */ /* 0x000fca000383ffff */
.L_x_1672:
[----:B-1--4-:R-:W-:Y:S01]  /*20a10*/  MOV R2, RZ ;  /* 0x000000ff00027202 */ /* 0x012fe20000000f00 */
[----:B------:R-:W-:Y:S01]  /*20a20*/  IMAD.MOV.U32 R215, RZ, RZ, R4 ;  /* 0x000000ffffd77224 */ /* 0x000fe200078e0004 */
[----:B------:R-:W-:Y:S01]  /*20a30*/  MOV R3, 0x20a60 ;  /* 0x00020a6000037802 */ /* 0x000fe20000000f00 */
[----:B------:R-:W-:Y:S02]  /*20a40*/  IMAD.MOV.U32 R216, RZ, RZ, 0x1c1f ;  /* 0x00001c1fffd87424 */ /* 0x000fe400078e00ff */
[----:B------:R-:W-:Y:S05]  /*20a50*/  CALL.REL.NOINC `($__internal_24_$__cuda_sm70_shflsync_idx_p) ;  /* 0x0000183000007944 */ /* 0x000fea0003c00000 */
[----:B------:R-:W-:Y:S01]  /*20a60*/  MOV R0, R215 ;  /* 0x000000d700007202 */ /* 0x000fe20000000f00 */
[----:B------:R-:W-:-:S05]  /*20a70*/  BRA `(.L_x_1778) ;  /* 0xffff5ba000007947 */ /* 0x000fca000383ffff */
.L_x_1675:
[----:B--2---:R-:W-:Y:S01]  /*20a80*/  MOV R2, 0x1 ;  /* 0x0000000100027802 */ /* 0x004fe20000000f00 */
[----:B------:R-:W-:Y:S01]  /*20a90*/  IMAD.MOV.U32 R215, RZ, RZ, R4 ;  /* 0x000000ffffd77224 */ /* 0x000fe200078e0004 */
[----:B------:R-:W-:Y:S01]  /*20aa0*/  MOV R3, 0x20ad0 ;  /* 0x00020ad000037802 */ /* 0x000fe20000000f00 */
[----:B------:R-:W-:Y:S02]  /*20ab0*/  IMAD.MOV.U32 R216, RZ, RZ, 0x1c1f ;  /* 0x00001c1fffd87424 */ /* 0x000fe400078e00ff */
[----:B------:R-:W-:Y:S05]  /*20ac0*/  CALL.REL.NOINC `($__internal_24_$__cuda_sm70_shflsync_idx_p) ;  /* 0x000017c000007944 */ /* 0x000fea0003c00000 */
        /* <DEDUP_REMOVED lines=8> */
.L_x_1678:
[----:B------:R-:W-:Y:S01]  /*20b50*/  MOV R2, RZ ;  /* 0x000000ff00027202 */ /* 0x000fe20000000f00 */
[----:B------:R-:W-:Y:S01]  /*20b60*/  IMAD.MOV.U32 R215, RZ, RZ, R174 ;  /* 0x000000ffffd77224 */ /* 0x000fe200078e00ae */
[----:B------:R-:W-:Y:S01]  /*20b70*/  MOV R3, 0x20ba0 ;  /* 0x00020ba000037802 */ /* 0x000fe20000000f00 */
[----:B------:R-:W-:Y:S02]  /*20b80*/  IMAD.MOV.U32 R216, RZ, RZ, 0x1c1f ;  /* 0x00001c1fffd87424 */ /* 0x000fe400078e00ff */
[----:B------:R-:W-:Y:S05]  /*20b90*/  CALL.REL.NOINC `($__internal_24_$__cuda_sm70_shflsync_idx_p) ;  /* 0x000016f000007944 */ /* 0x000fea0003c00000 */
[----:B------:R-:W-:Y:S01]  /*20ba0*/  MOV R4, R215 ;  /* 0x000000d700047202 */ /* 0x000fe20000000f00 */
[----:B------:R-:W-:-:S05]  /*20bb0*/  BRA `(.L_x_1780) ;  /* 0xffff65b000007947 */ /* 0x000fca000383ffff */
.L_x_1679:
[----:B------:R-:W-:Y:S01]  /*20bc0*/  MOV R2, RZ ;  /* 0x000000ff00027202 */ /* 0x000fe20000000f00 */
[----:B------:R-:W-:Y:S01]  /*20bd0*/  IMAD.MOV.U32 R215, RZ, RZ, R175 ;  /* 0x000000ffffd77224 */ /* 0x000fe200078e00af */
[----:B------:R-:W-:Y:S01]  /*20be0*/  MOV R3, 0x20c10 ;  /* 0x00020c1000037802 */ /* 0x000fe20000000f00 */
[----:B------:R-:W-:Y:S02]  /*20bf0*/  IMAD.MOV.U32 R216, RZ, RZ, 0x1c1f ;  /* 0x00001c1fffd87424 */ /* 0x000fe400078e00ff */
[----:B-12---:R-:W-:Y:S05]  /*20c00*/  CALL.REL.NOINC `($__internal_24_$__cuda_sm70_shflsync_idx_p) ;  /* 0x0000168000007944 */ /* 0x006fea0003c00000 */
[----:B------:R-:W-:Y:S01]  /*20c10*/  MOV R0, R215 ;  /* 0x000000d700007202 */ /* 0x000fe20000000f00 */
[----:B------:R-:W-:-:S05]  /*20c20*/  BRA `(.L_x_1781) ;  /* 0xffff656000007947 */ /* 0x000fca000383ffff */
.L_x_1680:
[----:B----4-:R-:W-:Y:S01]  /*20c30*/  MOV R2, 0x1 ;  /* 0x0000000100027802 */ /* 0x010fe20000000f00 */
[----:B------:R-:W-:Y:S01]  /*20c40*/  IMAD.MOV.U32 R215, RZ, RZ, R174 ;  /* 0x000000ffffd77224 */ /* 0x000fe200078e00ae */
[----:B------:R-:W-:Y:S01]  /*20c50*/  MOV R3, 0x20c80 ;  /* 0x00020c8000037802 */ /* 0x000fe20000000f00 */
[----:B------:R-:W-:Y:S03]  /*20c60*/  IMAD.MOV.U32 R216, RZ, RZ, 0x1c1f ;  /* 0x00001c1fffd87424 */ /* 0x000fe600078e00ff */
[----:B-1-3--:R-:W-:Y:S05]  /*20c70*/  CALL.REL.NOINC `($__internal_24_$__cuda_sm70_shflsync_idx_p) ;  /* 0x0000161000007944 */ /* 0x00afea0003c00000 */
        /* <DEDUP_REMOVED lines=8> */
.L_x_1681:
[----:B------:R-:W-:Y:S02]  /*20d00*/  MOV R0, 0x2 ;  /* 0x0000000200007802 */ /* 0x000fe40000000f00 */
[----:B------:R-:W-:Y:S02]  /*20d10*/  MOV R2, 0x20d30 ;  /* 0x00020d3000027802 */ /* 0x000fe40000000f00 */
[----:B--2---:R-:W-:Y:S05]  /*20d20*/  CALL.REL.NOINC `($__internal_23_$__cuda_sm70_shflsync_bfly_p) ;  /* 0x0000150000007944 */ /* 0x004fea0003c00000 */
[----:B------:R-:W-:-:S05]  /*20d30*/  BRA `(.L_x_1783) ;  /* 0xffff695000007947 */ /* 0x000fca000383ffff */
.L_x_1682:
[----:B------:R-:W-:Y:S02]  /*20d40*/  MOV R0, 0x1 ;  /* 0x0000000100007802 */ /* 0x000fe40000000f00 */
[----:B------:R-:W-:Y:S02]  /*20d50*/  MOV R2, 0x20d70 ;  /* 0x00020d7000027802 */ /* 0x000fe40000000f00 */
[----:B--2---:R-:W-:Y:S05]  /*20d60*/  CALL.REL.NOINC `($__internal_23_$__cuda_sm70_shflsync_bfly_p) ;  /* 0x000014c000007944 */ /* 0x004fea0003c00000 */
        /* <DEDUP_REMOVED lines=28> */
.L_x_1684:
[----:B------:R-:W-:Y:S01]  /*20f30*/  IMAD.MOV.U32 R4, RZ, RZ, R214 ;  /* 0x000000ffff047224 */ /* 0x000fe200078e00d6 */
[----:B------:R-:W-:-:S02]  /*20f40*/  MOV R0, 0x2 ;  /* 0x0000000200007802 */ /* 0x000fc40000000f00 */
[----:B------:R-:W-:Y:S02]  /*20f50*/  MOV R2, 0x20f70 ;  /* 0x00020f7000027802 */ /* 0x000fe40000000f00 */
[----:B------:R-:W-:Y:S05]  /*20f60*/  CALL.REL.NOINC `($__internal_23_$__cuda_sm70_shflsync_bfly_p) ;  /* 0x000012c000007944 */ /* 0x000fea0003c00000 */
[----:B------:R-:W-:Y:S05]  /*20f70*/  BRA `(.L_x_1785) ;  /* 0xffff7fd000007947 */ /* 0x000fea000383ffff */
.L_x_1685:
[----:B------:R-:W-:Y:S02]  /*20f80*/  MOV R0, 0x1 ;  /* 0x0000000100007802 */ /* 0x000fe40000000f00 */
[----:B------:R-:W-:Y:S02]  /*20f90*/  MOV R2, 0x20fb0 ;  /* 0x00020fb000027802 */ /* 0x000fe40000000f00 */
[----:B-1----:R-:W-:Y:S05]  /*20fa0*/  CALL.REL.NOINC `($__internal_23_$__cuda_sm70_shflsync_bfly_p) ;  /* 0x0000128000007944 */ /* 0x002fea0003c00000 */
[----:B------:R-:W-:Y:S01]  /*20fb0*/  FADD.FTZ R9, R4, R0 ;  /* 0x0000000004097221 */ /* 0x000fe20000010000 */
[----:B------:R-:W-:Y:S02]  /*20fc0*/  MOV R4, R213 ;  /* 0x000000d500047202 */ /* 0x000fe40000000f00 */
[----:B------:R-:W-:Y:S02]  /*20fd0*/  MOV R0, 0x2 ;  /* 0x0000000200007802 */ /* 0x000fe40000000f00 */
[----:B------:R-:W-:Y:S02]  /*20fe0*/  MOV R2, 0x21000 ;  /* 0x0002100000027802 */ /* 0x000fe40000000f00 */
[----:B------:R-:W-:Y:S05]  /*20ff0*/  CALL.REL.NOINC `($__internal_23_$__cuda_sm70_shflsync_bfly_p) ;  /* 0x0000123000007944 */ /* 0x000fea0003c00000 */
[----:B------:R-:W-:Y:S01]  /*21000*/  FADD.FTZ R8, R213, R0 ;  /* 0x00000000d5087221 */ /* 0x000fe20000010000 */
[----:B------:R-:W-:Y:S02]  /*21010*/  MOV R0, 0x1 ;  /* 0x0000000100007802 */ /* 0x000fe40000000f00 */
[----:B------:R-:W-:-:S02]  /*21020*/  MOV R2, 0x21050 ;  /* 0x0002105000027802 */ /* 0x000fc40000000f00 */
[----:B------:R-:W-:Y:S02]  /*21030*/  MOV R4, R8 ;  /* 0x0000000800047202 */ /* 0x000fe40000000f00 */
[----:B------:R-:W-:Y:S05]  /*21040*/  CALL.REL.NOINC `($__internal_23_$__cuda_sm70_shflsync_bfly_p) ;  /* 0x000011e000007944 */ /* 0x000fea0003c00000 */
[----:B------:R-:W-:Y:S01]  /*21050*/  FADD.FTZ R8, R8, R0 ;  /* 0x0000000008087221 */ /* 0x000fe20000010000 */
[----:B------:R-:W-:Y:S02]  /*21060*/  MOV R4, R231 ;  /* 0x000000e700047202 */ /* 0x000fe40000000f00 */
[----:B------:R-:W-:Y:S02]  /*21070*/  MOV R0, 0x2 ;  /* 0x0000000200007802 */ /* 0x000fe40000000f00 */
[----:B------:R-:W-:Y:S02]  /*21080*/  MOV R2, 0x210a0 ;  /* 0x000210a000027802 */ /* 0x000fe40000000f00 */
[----:B------:R-:W-:Y:S05]  /*21090*/  CALL.REL.NOINC `($__internal_23_$__cuda_sm70_shflsync_bfly_p) ;  /* 0x0000119000007944 */ /* 0x000fea0003c00000 */
[----:B------:R-:W-:Y:S01]  /*210a0*/  FADD.FTZ R6, R231, R0 ;  /* 0x00000000e7067221 */ /* 0x000fe20000010000 */
[----:B------:R-:W-:Y:S02]  /*210b0*/  MOV R0, 0x1 ;  /* 0x0000000100007802 */ /* 0x000fe40000000f00 */
[----:B------:R-:W-:Y:S02]  /*210c0*/  MOV R2, 0x210f0 ;  /* 0x000210f000027802 */ /* 0x000fe40000000f00 */
[----:B------:R-:W-:-:S02]  /*210d0*/  MOV R4, R6 ;  /* 0x0000000600047202 */ /* 0x000fc40000000f00 */
[----:B------:R-:W-:Y:S05]  /*210e0*/  CALL.REL.NOINC `($__internal_23_$__cuda_sm70_shflsync_bfly_p) ;  /* 0x0000114000007944 */ /* 0x000fea0003c00000 */
[----:B------:R-:W-:Y:S01]  /*210f0*/  FADD.FTZ R6, R6, R0 ;  /* 0x0000000006067221 */ /* 0x000fe20000010000 */
[----:B------:R-:W-:-:S02]  /*21100*/  MOV R4, R232 ;  /* 0x000000e800047202 */ /* 0x000fc40000000f00 */
[----:B------:R-:W-:Y:S02]  /*21110*/  MOV R0, 0x2 ;  /* 0x0000000200007802 */ /* 0x000fe40000000f00 */
[----:B------:R-:W-:Y:S02]  /*21120*/  MOV R2, 0x21140 ;  /* 0x0002114000027802 */ /* 0x000fe40000000f00 */
[----:B------:R-:W-:Y:S05]  /*21130*/  CALL.REL.NOINC `($__internal_23_$__cuda_sm70_shflsync_bfly_p) ;  /* 0x000010f000007944 */ /* 0x000fea0003c00000 */
[----:B------:R-:W-:Y:S01]  /*21140*/  FADD.FTZ R10, R232, R0 ;  /* 0x00000000e80a7221 */ /* 0x000fe20000010000 */
[----:B------:R-:W-:Y:S02]  /*21150*/  MOV R0, 0x1 ;  /* 0x0000000100007802 */ /* 0x000fe40000000f00 */
[----:B------:R-:W-:Y:S02]  /*21160*/  MOV R2, 0x21190 ;  /* 0x0002119000027802 */ /* 0x000fe40000000f00 */
[----:B------:R-:W-:Y:S02]  /*21170*/  MOV R4, R10 ;  /* 0x0000000a00047202 */ /* 0x000fe40000000f00 */
[----:B------:R-:W-:Y:S05]  /*21180*/  CALL.REL.NOINC `($__internal_23_$__cuda_sm70_shflsync_bfly_p) ;  /* 0x000010a000007944 */ /* 0x000fea0003c00000 */
[----:B------:R-:W-:Y:S01]  /*21190*/  MOV R12, R0 ;  /* 0x00000000000c7202 */ /* 0x000fe20000000f00 */
[----:B------:R-:W-:Y:S05]  /*211a0*/  BRA `(.L_x_1786) ;  /* 0xffff7e9000007947 */ /* 0x000fea000383ffff */
.L_x_1692:
[----:B--23--:R-:W-:Y:S01]  /*211b0*/  IMAD.MOV.U32 R215, RZ, RZ, R6 ;  /* 0x000000ffffd77224 */ /* 0x00cfe200078e0006 */
[----:B------:R-:W-:Y:S01]  /*211c0*/  MOV R2, RZ ;  /* 0x000000ff00027202 */ /* 0x000fe20000000f00 */
[----:B------:R-:W-:Y:S01]  /*211d0*/  IMAD.MOV.U32 R216, RZ, RZ, 0x1c1f ;  /* 0x00001c1fffd87424 */ /* 0x000fe200078e00ff */
[----:B------:R-:W-:-:S02]  /*211e0*/  MOV R3, 0x21200 ;  /* 0x0002120000037802 */ /* 0x000fc40000000f00 */
[----:B-1--4-:R-:W-:Y:S05]  /*211f0*/  CALL.REL.NOINC `($__internal_24_$__cuda_sm70_shflsync_idx_p) ;  /* 0x0000109000007944 */ /* 0x012fea0003c00000 */
[----:B------:R-:W-:Y:S01]  /*21200*/  MOV R4, R215 ;  /* 0x000000d700047202 */ /* 0x000fe20000000f00 */
[----:B------:R-:W-:Y:S05]  /*21210*/  BRA `(.L_x_1787) ;  /* 0xffff98d000007947 */ /* 0x000fea000383ffff */
.L_x_1693:
[----:B------:R-:W-:Y:S01]  /*21220*/  IMAD.MOV.U32 R215, RZ, RZ, R12 ;  /* 0x000000ffffd77224 */ /* 0x000fe200078e000c */
[----:B------:R-:W-:Y:S01]  /*21230*/  MOV R2, RZ ;  /* 0x000000ff00027202 */ /* 0x000fe20000000f00 */
[----:B------:R-:W-:Y:S01]  /*21240*/  IMAD.MOV.U32 R216, RZ, RZ, 0x1c1f ;  /* 0x00001c1fffd87424 */ /* 0x000fe200078e00ff */
[----:B------:R-:W-:-:S02]  /*21250*/  MOV R3, 0x21270 ;  /* 0x0002127000037802 */ /* 0x000fc40000000f00 */
[----:B-1234-:R-:W-:Y:S05]  /*21260*/  CALL.REL.NOINC `($__internal_24_$__cuda_sm70_shflsync_idx_p) ;  /* 0x0000102000007944 */ /* 0x01efea0003c00000 */
[----:B------:R-:W-:Y:S01]  /*21270*/  MOV R2, R215 ;  /* 0x000000d700027202 */ /* 0x000fe20000000f00 */
[----:B------:R-:W-:Y:S05]  /*21280*/  BRA `(.L_x_1788) ;  /* 0xffff988000007947 */ /* 0x000fea000383ffff */
.L_x_1696:
[----:B------:R-:W-:Y:S01]  /*21290*/  IMAD.MOV.U32 R215, RZ, RZ, R6 ;  /* 0x000000ffffd77224 */ /* 0x000fe200078e0006 */
[----:B-1--4-:R-:W-:Y:S01]  /*212a0*/  MOV R2, 0x1 ;  /* 0x0000000100027802 */ /* 0x012fe20000000f00 */
[----:B------:R-:W-:Y:S01]  /*212b0*/  IMAD.MOV.U32 R216, RZ, RZ, 0x1c1f ;  /* 0x00001c1fffd87424 */ /* 0x000fe200078e00ff */
[----:B------:R-:W-:-:S02]  /*212c0*/  MOV R3, 0x212e0 ;  /* 0x000212e000037802 */ /* 0x000fc40000000f00 */
[----:B--23--:R-:W-:Y:S05]  /*212d0*/  CALL.REL.NOINC `($__internal_24_$__cuda_sm70_shflsync_idx_p) ;  /* 0x00000fb000007944 */ /* 0x00cfea0003c00000 */
        /* <DEDUP_REMOVED lines=8> */
.L_x_1699:
[----:B------:R-:W-:Y:S01]  /*21360*/  IMAD.MOV.U32 R215, RZ, RZ, R6 ;  /* 0x000000ffffd77224 */ /* 0x000fe200078e0006 */
[----:B-1----:R-:W-:Y:S01]  /*21370*/  MOV R2, 0x2 ;  /* 0x0000000200027802 */ /* 0x002fe20000000f00 */
[----:B------:R-:W-:Y:S01]  /*21380*/  IMAD.MOV.U32 R216, RZ, RZ, 0x1c1f ;  /* 0x00001c1fffd87424 */ /* 0x000fe200078e00ff */
[----:B------:R-:W-:Y:S02]  /*21390*/  MOV R3, 0x213b0 ;  /* 0x000213b000037802 */ /* 0x000fe40000000f00 */
[----:B--23--:R-:W-:Y:S05]  /*213a0*/  CALL.REL.NOINC `($__internal_24_$__cuda_sm70_shflsync_idx_p) ;  /* 0x00000ee000007944 */ /* 0x00cfea0003c00000 */
[----:B------:R-:W-:Y:S01]  /*213b0*/  MOV R4, R215 ;  /* 0x000000d700047202 */ /* 0x000fe20000000f00 */
[----:B------:R-:W-:Y:S05]  /*213c0*/  BRA `(.L_x_1790) ;  /* 0xffff9a4000007947 */ /* 0x000fea000383ffff */
.L_x_1700:
[----:B------:R-:W-:Y:S01]  /*213d0*/  IMAD.MOV.U32 R215, RZ, RZ, R12 ;  /* 0x000000ffffd77224 */ /* 0x000fe200078e000c */
[----:B-1----:R-:W-:Y:S01]  /*213e0*/  MOV R2, 0x2 ;  /* 0x0000000200027802 */ /* 0x002fe20000000f00 */
[----:B------:R-:W-:Y:S01]  /*213f0*/  IMAD.MOV.U32 R216, RZ, RZ, 0x1c1f ;  /* 0x00001c1fffd87424 */ /* 0x000fe200078e00ff */
[----:B------:R-:W-:Y:S02]  /*21400*/  MOV R3, 0x21420 ;  /* 0x0002142000037802 */ /* 0x000fe40000000f00 */
[----:B--234-:R-:W-:Y:S05]  /*21410*/  CALL.REL.NOINC `($__internal_24_$__cuda_sm70_shflsync_idx_p) ;  /* 0x00000e7000007944 */ /* 0x01cfea0003c00000 */
[----:B------:R-:W-:Y:S01]  /*21420*/  MOV R2, R215 ;  /* 0x000000d700027202 */ /* 0x000fe20000000f00 */
[----:B------:R-:W-:Y:S05]  /*21430*/  BRA `(.L_x_1791) ;  /* 0xffff99f000007947 */ /* 0x000fea000383ffff */
.L_x_1703:
[----:B------:R-:W-:Y:S01]  /*21440*/  IMAD.MOV.U32 R215, RZ, RZ, R6 ;  /* 0x000000ffffd77224 */ /* 0x000fe200078e0006 */
[----:B--2---:R-:W-:Y:S01]  /*21450*/  MOV R2, 0x3 ;  /* 0x0000000300027802 */ /* 0x004fe20000000f00 */
[----:B------:R-:W-:Y:S01]  /*21460*/  IMAD.MOV.U32 R216, RZ, RZ, 0x1c1f ;  /* 0x00001c1fffd87424 */ /* 0x000fe200078e00ff */
[----:B------:R-:W-:-:S02]  /*21470*/  MOV R3, 0x21490 ;  /* 0x0002149000037802 */ /* 0x000fc40000000f00 */
        /* <DEDUP_REMOVED lines=9> */
.L_x_1705:
[----:B------:R-:W-:Y:S01]  /*21510*/  IMAD.MOV.U32 R215, RZ, RZ, R5 ;  /* 0x000000ffffd77224 */ /* 0x000fe200078e0005 */
[----:B------:R-:W-:Y:S01]  /*21520*/  MOV R2, RZ ;  /* 0x000000ff00027202 */ /* 0x000fe20000000f00 */
[----:B------:R-:W-:Y:S01]  /*21530*/  IMAD.MOV.U32 R216, RZ, RZ, 0x1c1f ;  /* 0x00001c1fffd87424 */ /* 0x000fe200078e00ff */
[----:B------:R-:W-:Y:S02]  /*21540*/  MOV R3, 0x21560 ;  /* 0x0002156000037802 */ /* 0x000fe40000000f00 */
[----:B------:R-:W-:Y:S05]  /*21550*/  CALL.REL.NOINC `($__internal_24_$__cuda_sm70_shflsync_idx_p) ;  /* 0x00000d3000007944 */ /* 0x000fea0003c00000 */
[----:B------:R-:W-:Y:S01]  /*21560*/  MOV R4, R215 ;  /* 0x000000d700047202 */ /* 0x000fe20000000f00 */
[----:B------:R-:W-:Y:S05]  /*21570*/  BRA `(.L_x_1793) ;  /* 0xffff9db000007947 */ /* 0x000fea000383ffff */
.L_x_1706:
[----:B------:R-:W-:Y:S01]  /*21580*/  IMAD.MOV.U32 R215, RZ, RZ, R6 ;  /* 0x000000ffffd77224 */ /* 0x000fe200078e0006 */
[----:B------:R-:W-:Y:S01]  /*21590*/  MOV R2, RZ ;  /* 0x000000ff00027202 */ /* 0x000fe20000000f00 */
[----:B------:R-:W-:Y:S01]  /*215a0*/  IMAD.MOV.U32 R216, RZ, RZ, 0x1c1f ;  /* 0x00001c1fffd87424 */ /* 0x000fe200078e00ff */
[----:B------:R-:W-:Y:S02]  /*215b0*/  MOV R3, 0x215d0 ;  /* 0x000215d000037802 */ /* 0x000fe40000000f00 */
[----:B-12---:R-:W-:Y:S05]  /*215c0*/  CALL.REL.NOINC `($__internal_24_$__cuda_sm70_shflsync_idx_p) ;  /* 0x00000cc000007944 */ /* 0x006fea0003c00000 */
[----:B------:R-:W-:Y:S01]  /*215d0*/  MOV R0, R215 ;  /* 0x000000d700007202 */ /* 0x000fe20000000f00 */
[----:B------:R-:W-:Y:S05]  /*215e0*/  BRA `(.L_x_1794) ;  /* 0xffff9d6000007947 */ /* 0x000fea000383ffff */
.L_x_1709:
        /* <DEDUP_REMOVED lines=13> */
.L_x_1712:
[----:B------:R-:W-:Y:S01]  /*216c0*/  IMAD.MOV.U32 R215, RZ, RZ, R5 ;  /* 0x000000ffffd77224 */ /* 0x000fe200078e0005 */
[----:B----4-:R-:W-:Y:S01]  /*216d0*/  MOV R2, 0x2 ;  /* 0x0000000200027802 */ /* 0x010fe20000000f00 */
[----:B------:R-:W-:Y:S01]  /*216e0*/  IMAD.MOV.U32 R216, RZ, RZ, 0x1c1f ;  /* 0x00001c1fffd87424 */ /* 0x000fe200078e00ff */
[----:B------:R-:W-:Y:S02]  /*216f0*/  MOV R3, 0x21710 ;  /* 0x0002171000037802 */ /* 0x000fe40000000f00 */
[----:B-123--:R-:W-:Y:S05]  /*21700*/  CALL.REL.NOINC `($__internal_24_$__cuda_sm70_shflsync_idx_p) ;  /* 0x00000b8000007944 */ /* 0x00efea0003c00000 */
[----:B------:R-:W-:Y:S01]  /*21710*/  MOV R4, R215 ;  /* 0x000000d700047202 */ /* 0x000fe20000000f00 */
[----:B------:R-:W-:Y:S05]  /*21720*/  BRA `(.L_x_1796) ;  /* 0xffffa5d000007947 */ /* 0x000fea000383ffff */
.L_x_1713:
[----:B------:R-:W-:Y:S01]  /*21730*/  IMAD.MOV.U32 R215, RZ, RZ, R6 ;  /* 0x000000ffffd77224 */ /* 0x000fe200078e0006 */
[----:B----4-:R-:W-:Y:S01]  /*21740*/  MOV R2, 0x2 ;  /* 0x0000000200027802 */ /* 0x010fe20000000f00 */
[----:B------:R-:W-:Y:S01]  /*21750*/  IMAD.MOV.U32 R216, RZ, RZ, 0x1c1f ;  /* 0x00001c1fffd87424 */ /* 0x000fe200078e00ff */
[----:B------:R-:W-:Y:S02]  /*21760*/  MOV R3, 0x21780 ;  /* 0x0002178000037802 */ /* 0x000fe40000000f00 */
[----:B-123--:R-:W-:Y:S05]  /*21770*/  CALL.REL.NOINC `($__internal_24_$__cuda_sm70_shflsync_idx_p) ;  /* 0x00000b1000007944 */ /* 0x00efea0003c00000 */
[----:B------:R-:W-:Y:S01]  /*21780*/  MOV R0, R215 ;  /* 0x000000d700007202 */ /* 0x000fe20000000f00 */
[----:B------:R-:W-:Y:S05]  /*21790*/  BRA `(.L_x_1797) ;  /* 0xffffa58000007947 */ /* 0x000fea000383ffff */
.L_x_1716:
        /* <DEDUP_REMOVED lines=13> */
.L_x_1720:
[----:B------:R-:W-:Y:S01]  /*21870*/  IMAD.MOV.U32 R215, RZ, RZ, R5 ;  /* 0x000000ffffd77224 */ /* 0x000fe200078e0005 */
[----:B------:R-:W-:Y:S01]  /*21880*/  MOV R2, RZ ;  /* 0x000000ff00027202 */ /* 0x000fe20000000f00 */
[----:B------:R-:W-:Y:S01]  /*21890*/  IMAD.MOV.U32 R216, RZ, RZ, 0x1c1f ;  /* 0x00001c1fffd87424 */ /* 0x000fe200078e00ff */
[----:B------:R-:W-:Y:S02]  /*218a0*/  MOV R3, 0x218c0 ;  /* 0x000218c000037802 */ /* 0x000fe40000000f00 */
[----:B------:R-:W-:Y:S05]  /*218b0*/  CALL.REL.NOINC `($__internal_24_$__cuda_sm70_shflsync_idx_p) ;  /* 0x000009d000007944 */ /* 0x000fea0003c00000 */
[----:B------:R-:W-:Y:S01]  /*218c0*/  MOV R4, R215 ;  /* 0x000000d700047202 */ /* 0x000fe20000000f00 */
[----:B------:R-:W-:Y:S05]  /*218d0*/  BRA `(.L_x_1799) ;  /* 0xffffb60000007947 */ /* 0x000fea000383ffff */
.L_x_1721:
[----:B------:R-:W-:Y:S01]  /*218e0*/  IMAD.MOV.U32 R215, RZ, RZ, R13 ;  /* 0x000000ffffd77224 */ /* 0x000fe200078e000d */
[----:B------:R-:W-:Y:S01]  /*218f0*/  MOV R2, RZ ;  /* 0x000000ff00027202 */ /* 0x000fe20000000f00 */
[----:B------:R-:W-:Y:S01]  /*21900*/  IMAD.MOV.U32 R216, RZ, RZ, 0x1c1f ;  /* 0x00001c1fffd87424 */ /* 0x000fe200078e00ff */
[----:B------:R-:W-:Y:S02]  /*21910*/  MOV R3, 0x21930 ;  /* 0x0002193000037802 */ /* 0x000fe40000000f00 */
[----:B-12---:R-:W-:Y:S05]  /*21920*/  CALL.REL.NOINC `($__internal_24_$__cuda_sm70_shflsync_idx_p) ;  /* 0x0000096000007944 */ /* 0x006fea0003c00000 */
[----:B------:R-:W-:Y:S01]  /*21930*/  MOV R0, R215 ;  /* 0x000000d700007202 */ /* 0x000fe20000000f00 */
[----:B------:R-:W-:Y:S05]  /*21940*/  BRA `(.L_x_1800) ;  /* 0xffffb5b000007947 */ /* 0x000fea000383ffff */
.L_x_1724:
        /* <DEDUP_REMOVED lines=13> */
.L_x_1727:
[----:B------:R-:W-:Y:S01]  /*21a20*/  IMAD.MOV.U32 R215, RZ, RZ, R5 ;  /* 0x000000ffffd77224 */ /* 0x000fe200078e0005 */
[----:B-1----:R-:W-:Y:S01]  /*21a30*/  MOV R2, 0x2 ;  /* 0x0000000200027802 */ /* 0x002fe20000000f00 */
[----:B------:R-:W-:Y:S01]  /*21a40*/  IMAD.MOV.U32 R216, RZ, RZ, 0x1c1f ;  /* 0x00001c1fffd87424 */ /* 0x000fe200078e00ff */
[----:B------:R-:W-:Y:S02]  /*21a50*/  MOV R3, 0x21a70 ;  /* 0x00021a7000037802 */ /* 0x000fe40000000f00 */
[----:B--234-:R-:W-:Y:S05]  /*21a60*/  CALL.REL.NOINC `($__internal_24_$__cuda_sm70_shflsync_idx_p) ;  /* 0x0000082000007944 */ /* 0x01cfea0003c00000 */
[----:B------:R-:W-:Y:S01]  /*21a70*/  MOV R4, R215 ;  /* 0x000000d700047202 */ /* 0x000fe20000000f00 */
[----:B------:R-:W-:Y:S05]  /*21a80*/  BRA `(.L_x_1802) ;  /* 0xffffb78000007947 */ /* 0x000fea000383ffff */
.L_x_1728:
[----:B------:R-:W-:Y:S01]  /*21a90*/  IMAD.MOV.U32 R215, RZ, RZ, R13 ;  /* 0x000000ffffd77224 */ /* 0x000fe200078e000d */
[----:B------:R-:W-:Y:S01]  /*21aa0*/  MOV R2, 0x2 ;  /* 0x0000000200027802 */ /* 0x000fe20000000f00 */
[----:B------:R-:W-:Y:S01]  /*21ab0*/  IMAD.MOV.U32 R216, RZ, RZ, 0x1c1f ;  /* 0x00001c1fffd87424 */ /* 0x000fe200078e00ff */
[----:B------:R-:W-:Y:S02]  /*21ac0*/  MOV R3, 0x21ae0 ;  /* 0x00021ae000037802 */ /* 0x000fe40000000f00 */
[----:B-1234-:R-:W-:Y:S05]  /*21ad0*/  CALL.REL.NOINC `($__internal_24_$__cuda_sm70_shflsync_idx_p) ;  /* 0x000007b000007944 */ /* 0x01efea0003c00000 */
[----:B------:R-:W-:Y:S01]  /*21ae0*/  MOV R0, R215 ;  /* 0x000000d700007202 */ /* 0x000fe20000000f00 */
[----:B------:R-:W-:Y:S05]  /*21af0*/  BRA `(.L_x_1803) ;  /* 0xffffb73000007947 */ /* 0x000fea000383ffff */
.L_x_1731:
[----:B------:R-:W-:Y:S01]  /*21b00*/  IMAD.MOV.U32 R215, RZ, RZ, R5 ;  /* 0x000000ffffd77224 */ /* 0x000fe200078e0005 */
[----:B-1----:R-:W-:Y:S01]  /*21b10*/  MOV R2, 0x3 ;  /* 0x0000000300027802 */ /* 0x002fe20000000f00 */
[----:B------:R-:W-:Y:S01]  /*21b20*/  IMAD.MOV.U32 R216, RZ, RZ, 0x1c1f ;  /* 0x00001c1fffd87424 */ /* 0x000fe200078e00ff */
[----:B------:R-:W-:-:S02]  /*21b30*/  MOV R3, 0x21b50 ;  /* 0x00021b5000037802 */ /* 0x000fc40000000f00 */
[----:B--234-:R-:W-:Y:S05]  /*21b40*/  CALL.REL.NOINC `($__internal_24_$__cuda_sm70_shflsync_idx_p) ;  /* 0x0000074000007944 */ /* 0x01cfea0003c00000 */
        /* <DEDUP_REMOVED lines=8> */
.L_x_1733:
[----:B------:R-:W-:Y:S01]  /*21bd0*/  IMAD.MOV.U32 R215, RZ, RZ, R76 ;  /* 0x000000ffffd77224 */ /* 0x000fe200078e004c */
[----:B------:R-:W-:Y:S01]  /*21be0*/  MOV R2, RZ ;  /* 0x000000ff00027202 */ /* 0x000fe20000000f00 */
[----:B------:R-:W-:Y:S01]  /*21bf0*/  IMAD.MOV.U32 R216, RZ, RZ, 0x1f ;  /* 0x0000001fffd87424 */ /* 0x000fe200078e00ff */
[----:B------:R-:W-:Y:S02]  /*21c00*/  MOV R3, 0x21c20 ;  /* 0x00021c2000037802 */ /* 0x000fe40000000f00 */
[----:B------:R-:W-:Y:S05]  /*21c10*/  CALL.REL.NOINC `($__internal_24_$__cuda_sm70_shflsync_idx_p) ;  /* 0x0000067000007944 */ /* 0x000fea0003c00000 */
[----:B------:R-:W-:Y:S01]  /*21c20*/  MOV R10, R215 ;  /* 0x000000d7000a7202 */ /* 0x000fe20000000f00 */
[----:B------:R-:W-:Y:S05]  /*21c30*/  BRA `(.L_x_1805) ;  /* 0xffffb9c000007947 */ /* 0x000fea000383ffff */
.L_x_1734:
[----:B------:R-:W-:Y:S01]  /*21c40*/  IMAD.MOV.U32 R215, RZ, RZ, R76 ;  /* 0x000000ffffd77224 */ /* 0x000fe200078e004c */
[----:B------:R-:W-:Y:S01]  /*21c50*/  MOV R2, 0x1 ;  /* 0x0000000100027802 */ /* 0x000fe20000000f00 */
[----:B------:R-:W-:Y:S01]  /*21c60*/  IMAD.MOV.U32 R216, RZ, RZ, 0x1f ;  /* 0x0000001fffd87424 */ /* 0x000fe200078e00ff */
[----:B------:R-:W-:Y:S02]  /*21c70*/  MOV R3, 0x21c90 ;  /* 0x00021c9000037802 */ /* 0x000fe40000000f00 */
[----:B-12---:R-:W-:Y:S05]  /*21c80*/  CALL.REL.NOINC `($__internal_24_$__cuda_sm70_shflsync_idx_p) ;  /* 0x0000060000007944 */ /* 0x006fea0003c00000 */
[----:B------:R-:W-:Y:S01]  /*21c90*/  MOV R9, R215 ;  /* 0x000000d700097202 */ /* 0x000fe20000000f00 */
[----:B------:R-:W-:Y:S05]  /*21ca0*/  BRA `(.L_x_1806) ;  /* 0xffffb97000007947 */ /* 0x000fea000383ffff */
.L_x_1735:
[----:B------:R-:W-:Y:S02]  /*21cb0*/  MOV R3, 0x1 ;  /* 0x0000000100037802 */ /* 0x000fe40000000f00 */
[----:B------:R-:W-:-:S02]  /*21cc0*/  MOV R2, 0x21ce0 ;  /* 0x00021ce000027802 */ /* 0x000fc40000000f00 */
[----:B-1234-:R-:W-:Y:S05]  /*21cd0*/  CALL.REL.NOINC `($__internal_25_$__cuda_sm70_shflsync_up_p) ;  /* 0x0000061000007944 */ /* 0x01efea0003c00000 */
[----:B------:R-:W-:Y:S05]  /*21ce0*/  BRA `(.L_x_1807) ;  /* 0xffffba6000007947 */ /* 0x000fea000383ffff */
.L_x_1736:
[----:B------:R-:W-:Y:S02]  /*21cf0*/  MOV R3, 0x2 ;  /* 0x0000000200037802 */ /* 0x000fe40000000f00 */
[----:B------:R-:W-:-:S02]  /*21d00*/  MOV R2, 0x21d20 ;  /* 0x00021d2000027802 */ /* 0x000fc40000000f00 */
[----:B--2-4-:R-:W-:Y:S05]  /*21d10*/  CALL.REL.NOINC `($__internal_25_$__cuda_sm70_shflsync_up_p) ;  /* 0x000005d000007944 */ /* 0x014fea0003c00000 */
        /* <DEDUP_REMOVED lines=24> */
.L_x_1740:
[----:B------:R-:W-:Y:S02]  /*21ea0*/  MOV R3, 0x1 ;  /* 0x0000000100037802 */ /* 0x000fe40000000f00 */
[----:B------:R-:W-:Y:S02]  /*21eb0*/  MOV R2, 0x21ed0 ;  /* 0x00021ed000027802 */ /* 0x000fe40000000f00 */
[----:B------:R-:W-:Y:S05]  /*21ec0*/  CALL.REL.NOINC `($__internal_25_$__cuda_sm70_shflsync_up_p) ;  /* 0x0000042000007944 */ /* 0x000fea0003c00000 */
[----:B------:R-:W-:Y:S01]  /*21ed0*/  MOV R2, R4 ;  /* 0x0000000400027202 */ /* 0x000fe20000000f00 */
[----:B------:R-:W-:Y:S05]  /*21ee0*/  BRA `(.L_x_1809) ;  /* 0xffffbad000007947 */ /* 0x000fea000383ffff */
.L_x_1741:
        /* <DEDUP_REMOVED lines=27> */
.L_x_1743:
[----:B------:R-:W-:Y:S02]  /*220a0*/  SEL R0, RZ, 0x1, P0 ;  /* 0x00000001ff007807 */ /* 0x000fe40000000000 */
[----:B------:R-:W-:Y:S02]  /*220b0*/  MOV R2, 0x220d0 ;  /* 0x000220d000027802 */ /* 0x000fe40000000f00 */
[----:B-1----:R-:W-:Y:S05]  /*220c0*/  CALL.REL.NOINC `($__internal_26_$__cuda_sm70_votesync_ballot) ;  /* 0x0000028000007944 */ /* 0x002fea0003c00000 */
[----:B------:R-:W-:Y:S01]  /*220d0*/  MOV R11, R0 ;  /* 0x00000000000b7202 */ /* 0x000fe20000000f00 */
[----:B------:R-:W-:Y:S05]  /*220e0*/  BRA `(.L_x_1811) ;  /* 0xffffba6000007947 */ /* 0x000fea000383ffff */
.L_x_1744:
[----:B------:R-:W-:Y:S01]  /*220f0*/  IMAD.MOV.U32 R215, RZ, RZ, R6 ;  /* 0x000000ffffd77224 */ /* 0x000fe200078e0006 */
[----:B------:R-:W-:Y:S01]  /*22100*/  MOV R2, R5 ;  /* 0x0000000500027202 */ /* 0x000fe20000000f00 */
[----:B------:R-:W-:Y:S01]  /*22110*/  IMAD.MOV.U32 R216, RZ, RZ, 0x1f ;  /* 0x0000001fffd87424 */ /* 0x000fe200078e00ff */
[----:B------:R-:W-:Y:S02]  /*22120*/  MOV R3, 0x22140 ;  /* 0x0002214000037802 */ /* 0x000fe40000000f00 */
[----:B-12---:R-:W-:Y:S05]  /*22130*/  CALL.REL.NOINC `($__internal_24_$__cuda_sm70_shflsync_idx_p) ;  /* 0x0000015000007944 */ /* 0x006fea0003c00000 */
[----:B------:R-:W-:Y:S01]  /*22140*/  IMAD.MOV.U32 R6, RZ, RZ, R215 ;  /* 0x000000ffff067224 */ /* 0x000fe200078e00d7 */
[----:B------:R-:W-:Y:S01]  /*22150*/  MOV R2, R5 ;  /* 0x0000000500027202 */ /* 0x000fe20000000f00 */
[----:B------:R-:W-:Y:S01]  /*22160*/  IMAD.MOV.U32 R215, RZ, RZ, R8 ;  /* 0x000000ffffd77224 */ /* 0x000fe200078e0008 */
[----:B------:R-:W-:-:S02]  /*22170*/  MOV R216, 0x1f ;  /* 0x0000001f00d87802 */ /* 0x000fc40000000f00 */
[----:B------:R-:W-:Y:S02]  /*22180*/  MOV R3, 0x221a0 ;  /* 0x000221a000037802 */ /* 0x000fe40000000f00 */
[----:B------:R-:W-:Y:S05]  /*22190*/  CALL.REL.NOINC `($__internal_24_$__cuda_sm70_shflsync_idx_p) ;  /* 0x000000f000007944 */ /* 0x000fea0003c00000 */
[----:B------:R-:W-:Y:S01]  /*221a0*/  MOV R0, R215 ;  /* 0x000000d700007202 */ /* 0x000fe20000000f00 */
[----:B------:R-:W-:Y:S05]  /*221b0*/  BRA `(.L_x_1812) ;  /* 0xffffba0000007947 */ /* 0x000fea000383ffff */
.L_x_1747:
[----:B------:R-:W-:Y:S01]  /*221c0*/  IMAD.MOV.U32 R215, RZ, RZ, R4 ;  /* 0x000000ffffd77224 */ /* 0x000fe200078e0004 */
[----:B------:R-:W-:Y:S01]  /*221d0*/  MOV R2, R5 ;  /* 0x0000000500027202 */ /* 0x000fe20000000f00 */
[----:B------:R-:W-:Y:S01]  /*221e0*/  IMAD.MOV.U32 R216, RZ, RZ, 0x1f ;  /* 0x0000001fffd87424 */ /* 0x000fe200078e00ff */
[----:B------:R-:W-:Y:S02]  /*221f0*/  MOV R3, 0x22210 ;  /* 0x0002221000037802 */ /* 0x000fe40000000f00 */
[----:B-12-4-:R-:W-:Y:S05]  /*22200*/  CALL.REL.NOINC `($__internal_24_$__cuda_sm70_shflsync_idx_p) ;  /* 0x0000008000007944 */ /* 0x016fea0003c00000 */
[----:B------:R-:W-:Y:S01]  /*22210*/  MOV R12, R215 ;  /* 0x000000d7000c7202 */ /* 0x000fe20000000f00 */
[----:B------:R-:W-:Y:S05]  /*22220*/  BRA `(.L_x_1746) ;  /* 0xffffb9f000007947 */ /* 0x000fea000383ffff */
        .weak           $__internal_23_$__cuda_sm70_shflsync_bfly_p
        .type           $__internal_23_$__cuda_sm70_shflsync_bfly_p,@function
        .size           $__internal_23_$__cuda_sm70_shflsync_bfly_p,($__internal_24_$__cuda_sm70_shflsync_idx_p - $__internal_23_$__cuda_sm70_shflsync_bfly_p)
$__internal_23_$__cuda_sm70_shflsync_bfly_p:
[----:B------:R-:W-:Y:S02]  /*22230*/  MOV R188, 0xffffffff ;  /* 0xffffffff00bc7802 */ /* 0x000fe40000000f00 */
[----:B------:R-:W-:Y:S02]  /*22240*/  MOV R3, 0x1f ;  /* 0x0000001f00037802 */ /* 0x000fe40000000f00 */
[----:B------:R-:W-:Y:S04]  /*22250*/  WARPSYNC R188 ;  /* 0x000000bc00007348 */ /* 0x000fe80003800000 */
[----:B------:R1:W2:Y:S02]  /*22260*/  SHFL.BFLY PT, R0, R4, R0, R3 ;  /* 0x0c00000004007389 */ /* 0x0002a400000e0003 */
[----:B-1----:R-:W-:-:S04]  /*22270*/  MOV R3, 0x0 ;  /* 0x0000000000037802 */ /* 0x002fc80000000f00 */
[----:B--2---:R-:W-:Y:S05]  /*22280*/  RET.REL.NODEC R2 `(_ZN7cutlass13device_kernelIN5flash19enable_sm80_to_sm89INS1_16FlashAttnFwdSm80INS1_25CollectiveMainloopFwdSm80ILi4ELi1ELb0EN4cute5tupleIJNS5_1CILi128EEENS7_ILi48EEENS7_ILi96EEEEEELi96ENS_6half_tEfNS_4arch4Sm80ELb1ELb0ELb0ELb1ELb1ELb1ELb1ELb1EEENS1_21CollectiveEpilogueFwdINS6_IJS8_SA_S9_EEENS6_IJNS7_ILi1EEESI_SI_EEESC_SE_Li128ELb1ELb1ELb1ELb0EEENS1_36VarlenDynamicPersistentTileSchedulerILi128ELi48ELi128ELi128ELb1ELb1ELb0ELb1ELb1ELb1EEEEEEEEEvNT_6ParamsE) ;  /* 0xfffddd7002007950 */ /* 0x004fea0003c3ffff */
        .weak           $__internal_24_$__cuda_sm70_shflsync_idx_p
        .type           $__internal_24_$__cuda_sm70_shflsync_idx_p,@function
        .size           $__internal_24_$__cuda_sm70_shflsync_idx_p,($__internal_25_$__cuda_sm70_shflsync_up_p - $__internal_24_$__cuda_sm70_shflsync_idx_p)
$__internal_24_$__cuda_sm70_shflsync_idx_p:
[----:B------:R-:W-:-:S04]  /*22290*/  MOV R217, 0xffffffff ;  /* 0xffffffff00d97802 */ /* 0x000fc80000000f00 */
[----:B------:R-:W-:Y:S04]  /*222a0*/  WARPSYNC R217 ;  /* 0x000000d900007348 */ /* 0x000fe80003800000 */
[----:B------:R1:W2:Y:S02]  /*222b0*/  SHFL.IDX PT, R215, R215, R2, R216 ;  /* 0x00000002d7d77389 */ /* 0x0002a400000e00d8 */
[----:B-1----:R-:W-:Y:S02]  /*222c0*/  MOV R2, R3 ;  /* 0x0000000300027202 */ /* 0x002fe40000000f00 */
[----:B------:R-:W-:-:S04]  /*222d0*/  MOV R3, 0x0 ;  /* 0x0000000000037802 */ /* 0x000fc80000000f00 */
[----:B--2---:R-:W-:Y:S05]  /*222e0*/  RET.REL.NODEC R2 `(_ZN7cutlass13device_kernelIN5flash19enable_sm80_to_sm89INS1_16FlashAttnFwdSm80INS1_25CollectiveMainloopFwdSm80ILi4ELi1ELb0EN4cute5tupleIJNS5_1CILi128EEENS7_ILi48EEENS7_ILi96EEEEEELi96ENS_6half_tEfNS_4arch4Sm80ELb1ELb0ELb0ELb1ELb1ELb1ELb1ELb1EEENS1_21CollectiveEpilogueFwdINS6_IJS8_SA_S9_EEENS6_IJNS7_ILi1EEESI_SI_EEESC_SE_Li128ELb1ELb1ELb1ELb0EEENS1_36VarlenDynamicPersistentTileSchedulerILi128ELi48ELi128ELi128ELb1ELb1ELb0ELb1ELb1ELb1EEEEEEEEEvNT_6ParamsE) ;  /* 0xfffddd1002007950 */ /* 0x004fea0003c3ffff */
        .weak           $__internal_25_$__cuda_sm70_shflsync_up_p
        .type           $__internal_25_$__cuda_sm70_shflsync_up_p,@function
        .size           $__internal_25_$__cuda_sm70_shflsync_up_p,($__internal_26_$__cuda_sm70_votesync_ballot - $__internal_25_$__cuda_sm70_shflsync_up_p)
$__internal_25_$__cuda_sm70_shflsync_up_p:
[----:B------:R-:W-:Y:S02]  /*222f0*/  MOV R4, RZ ;  /* 0x000000ff00047202 */ /* 0x000fe40000000f00 */
[----:B------:R-:W-:-:S04]  /*22300*/  MOV R11, 0xffffffff ;  /* 0xffffffff000b7802 */ /* 0x000fc80000000f00 */
[----:B------:R-:W-:Y:S04]  /*22310*/  WARPSYNC R11 ;  /* 0x0000000b00007348 */ /* 0x000fe80003800000 */
[----:B------:R1:W2:Y:S02]  /*22320*/  SHFL.UP PT, R4, R0, R3, R4 ;  /* 0x0400000300047389 */ /* 0x0002a400000e0004 */
[----:B-1----:R-:W-:-:S04]  /*22330*/  MOV R3, 0x0 ;  /* 0x0000000000037802 */ /* 0x002fc80000000f00 */
[----:B--2---:R-:W-:Y:S05]  /*22340*/  RET.REL.NODEC R2 `(_ZN7cutlass13device_kernelIN5flash19enable_sm80_to_sm89INS1_16FlashAttnFwdSm80INS1_25CollectiveMainloopFwdSm80ILi4ELi1ELb0EN4cute5tupleIJNS5_1CILi128EEENS7_ILi48EEENS7_ILi96EEEEEELi96ENS_6half_tEfNS_4arch4Sm80ELb1ELb0ELb0ELb1ELb1ELb1ELb1ELb1EEENS1_21CollectiveEpilogueFwdINS6_IJS8_SA_S9_EEENS6_IJNS7_ILi1EEESI_SI_EEESC_SE_Li128ELb1ELb1ELb1ELb0EEENS1_36VarlenDynamicPersistentTileSchedulerILi128ELi48ELi128ELi128ELb1ELb1ELb0ELb1ELb1ELb1EEEEEEEEEvNT_6ParamsE) ;  /* 0xfffddcb002007950 */ /* 0x004fea0003c3ffff */
        .weak           $__internal_26_$__cuda_sm70_votesync_ballot
        .type           $__internal_26_$__cuda_sm70_votesync_ballot,@function
        .size           $__internal_26_$__cuda_sm70_votesync_ballot,(.L_x_1845 - $__internal_26_$__cuda_sm70_votesync_ballot)
$__internal_26_$__cuda_sm70_votesync_ballot:
[----:B------:R-:W-:Y:S01]  /*22350*/  ISETP.NE.U32.AND P0, PT, R0, 0x1, PT ;  /* 0x000000010000780c */ /* 0x000fe20003f05070 */
[----:B------:R-:W-:-:S04]  /*22360*/  IMAD.MOV.U32 R3, RZ, RZ, -0x1 ;  /* 0xffffffffff037424 */ /* 0x000fc800078e00ff */
[----:B------:R-:W-:Y:S08]  /*22370*/  WARPSYNC R3 ;  /* 0x0000000300007348 */ /* 0x000ff00003800000 */
[----:B------:R-:W-:-:S04]  /*22380*/  VOTE.ANY R0, PT, !P0 ;  /* 0x0000000000007806 */ /* 0x000fc800040e0100 */
[----:B------:R-:W-:Y:S01]  /*22390*/  LOP3.LUT R0, R0, R3, RZ, 0xc0, !PT ;  /* 0x0000000300007212 */ /* 0x000fe200078ec0ff */
[----:B------:R-:W-:-:S04]  /*223a0*/  IMAD.MOV.U32 R3, RZ, RZ, 0x0 ;  /* 0x00000000ff037424 */ /* 0x000fc800078e00ff */
[----:B------:R-:W-:Y:S05]  /*223b0*/  RET.REL.NODEC R2 `(_ZN7cutlass13device_kernelIN5flash19enable_sm80_to_sm89INS1_16FlashAttnFwdSm80INS1_25CollectiveMainloopFwdSm80ILi4ELi1ELb0EN4cute5tupleIJNS5_1CILi128EEENS7_ILi48EEENS7_ILi96EEEEEELi96ENS_6half_tEfNS_4arch4Sm80ELb1ELb0ELb0ELb1ELb1ELb1ELb1ELb1EEENS1_21CollectiveEpilogueFwdINS6_IJS8_SA_S9_EEENS6_IJNS7_ILi1EEESI_SI_EEESC_SE_Li128ELb1ELb1ELb1ELb0EEENS1_36VarlenDynamicPersistentTileSchedulerILi128ELi48ELi128ELi128ELb1ELb1ELb0ELb1ELb1ELb1EEEEEEEEEvNT_6ParamsE) ;  /* 0xfffddc4002007950 */ /* 0x000fea0003c3ffff */
.L_x_1813:
        /* <DEDUP_REMOVED lines=12> */
.L_x_1845:


//--------------------- .nv.shared._ZN7cutlass13device_kernelIN5flash19enable_sm80_to_sm89INS1_16FlashAttnFwdSm80INS1_25CollectiveMainloopFwdSm80ILi4ELi1ELb0EN4cute5tupleIJNS5_1CILi128EEENS7_ILi64EEENS7_ILi96EEEEEELi96ENS_6half_tEfNS_4arch4Sm80ELb0ELb0ELb0ELb0ELb1ELb0ELb1ELb1EEENS1_21CollectiveEpilogueFwdINS6_IJS8_SA_S9_EEENS6_IJNS7_ILi1EEESI_SI_EEESC_SE_Li128ELb0ELb1ELb1ELb0EEENS1_19SingleTileSchedulerILb0ELb1ELb1ELi128EEEEEEEEEvNT_6ParamsE --------------------------
	.section	.nv.shared._ZN7cutlass13device_kernelIN5flash19enable_sm80_to_sm89INS1_16FlashAttnFwdSm80INS1_25CollectiveMainloopFwdSm80ILi4ELi1ELb0EN4cute5tupleIJNS5_1CILi128EEENS7_ILi64EEENS7_ILi96EEEEEELi96ENS_6half_tEfNS_4arch4Sm80ELb0ELb0ELb0ELb0ELb1ELb0ELb1ELb1EEENS1_21CollectiveEpilogueFwdINS6_IJS8_SA_S9_EEENS6_IJNS7_ILi1EEESI_SI_EEESC_SE_Li128ELb0ELb1ELb1ELb0EEENS1_19SingleTileSchedulerILb0ELb1ELb1ELi128EEEEEEEEEvNT_6ParamsE,"aw",@nobits
	.sectionflags	@""
	.align	16


//--------------------- .nv.global                --------------------------
	.section	.nv.global,"aw",@nobits
.nv.global:
	.type		_ZN77_INTERNAL_43084670_41_flash_fwd_hdim96_fp16_paged_split_sm80_cu_a7f3af4d_49564cute1_E,@object
	.size		_ZN77_INTERNAL_43084670_41_flash_fwd_hdim96_fp16_paged_split_sm80_cu_a7f3af4d_49564cute1_E,(_ZN77_INTERNAL_43084670_41_flash_fwd_hdim96_fp16_paged_split_sm80_cu_a7f3af4d_49564cuda3std3__45__cpo6cbeginE - _ZN77_INTERNAL_43084670_41_flash_fwd_hdim96_fp16_paged_split_sm80_cu_a7f3af4d_49564cute1_E)
_ZN77_INTERNAL_43084670_41_flash_fwd_hdim96_fp16_paged_split_sm80_cu_a7f3af4d_49564cute1_E:
	.zero		1
	.type		_ZN77_INTERNAL_43084670_41_flash_fwd_hdim96_fp16_paged_split_sm80_cu_a7f3af4d_49564cuda3std3__45__cpo6cbeginE,@object
	.size		_ZN77_INTERNAL_43084670_41_flash_fwd_hdim96_fp16_paged_split_sm80_cu_a7f3af4d_49564cuda3std3__45__cpo6cbeginE,(_ZN77_INTERNAL_43084670_41_flash_fwd_hdim96_fp16_paged_split_sm80_cu_a7f3af4d_49564cuda3std3__48in_placeE - _ZN77_INTERNAL_43084670_41_flash_fwd_hdim96_fp16_paged_split_sm80_cu_a7f3af4d_49564cuda3std3__45__cpo6cbeginE)
_ZN77_INTERNAL_43084670_41_flash_fwd_hdim96_fp16_paged_split_sm80_cu_a7f3af4d_49564cuda3std3__45__cpo6cbeginE:
	.zero		1
	.type		_ZN77_INTERNAL_43084670_41_flash_fwd_hdim96_fp16_paged_split_sm80_cu_a7f3af4d_49564cuda3std3__48in_placeE,@object
	.size		_ZN77_INTERNAL_43084670_41_flash_fwd_hdim96_fp16_paged_split_sm80_cu_a7f3af4d_49564cuda3std3__48in_placeE,(_ZN77_INTERNAL_43084670_41_flash_fwd_hdim96_fp16_paged_split_sm80_cu_a7f3af4d_49564cuda3std6ranges3__45__cpo9iter_moveE - _ZN77_INTERNAL_43084670_41_flash_fwd_hdim96_fp16_paged_split_sm80_cu_a7f3af4d_49564cuda3std3__48in_placeE)
_ZN77_INTERNAL_43084670_41_flash_fwd_hdim96_fp16_paged_split_sm80_cu_a7f3af4d_49564cuda3std3__48in_placeE:
	.zero		1
	.type		_ZN77_INTERNAL_43084670_41_flash_fwd_hdim96_fp16_paged_split_sm80_cu_a7f3af4d_49564cuda3std6ranges3__45__cpo9iter_moveE,@object
	.size		_ZN77_INTERNAL_43084670_41_flash_fwd_hdim96_fp16_paged_split_sm80_cu_a7f3af4d_49564cuda3std6ranges3__45__cpo9iter_moveE,(_ZN77_INTERNAL_43084670_41_flash_fwd_hdim96_fp16_paged_split_sm80_cu_a7f3af4d_49564cuda3std3__45__cpo5beginE - _ZN77_INTERNAL_43084670_41_flash_fwd_hdim96_fp16_paged_split_sm80_cu_a7f3af4d_49564cuda3std6ranges3__45__cpo9iter_moveE)
_ZN77_INTERNAL_43084670_41_flash_fwd_hdim96_fp16_paged_split_sm80_cu_a7f3af4d_49564cuda3std6ranges3__45__cpo9iter_moveE:
	.zero		1
	.type		_ZN77_INTERNAL_43084670_41_flash_fwd_hdim96_fp16_paged_split_sm80_cu_a7f3af4d_49564cuda3std3__45__cpo5beginE,@object
	.size		_ZN77_INTERNAL_43084670_41_flash_fwd_hdim96_fp16_paged_split_sm80_cu_a7f3af4d_49564cuda3std3__45__cpo5beginE,(_ZN77_INTERNAL_43084670_41_flash_fwd_hdim96_fp16_paged_split_sm80_cu_a7f3af4d_49564cuda3std3__479_GLOBAL__N__43084670_41_flash_fwd_hdim96_fp16_paged_split_sm80_cu_a7f3af4d_49566ignoreE - _ZN77_INTERNAL_43084670_41_flash_fwd_hdim96_fp16_paged_split_sm80_cu_a7f3af4d_49564cuda3std3__45__cpo5beginE)
_ZN77_INTERNAL_43084670_41_flash_fwd_hdim96_fp16_paged_split_sm80_cu_a7f3af4d_49564cuda3std3__45__cpo5beginE:
	.zero		1
	.type		_ZN77_INTERNAL_43084670_41_flash_fwd_hdim96_fp16_paged_split_sm80_cu_a7f3af4d_49564cuda3std3__479_GLOBAL__N__43084670_41_flash_fwd_hdim96_fp16_paged_split_sm80_cu_a7f3af4d_49566ignoreE,@object
	.size		_ZN77_INTERNAL_43084670_41_flash_fwd_hdim96_fp16_paged_split_sm80_cu_a7f3af4d_49564cuda3std3__479_GLOBAL__N__43084670_41_flash_fwd_hdim96_fp16_paged_split_sm80_cu_a7f3af4d_49566ignoreE,(_ZN77_INTERNAL_43084670_41_flash_fwd_hdim96_fp16_paged_split_sm80_cu_a7f3af4d_49564cute7productE - _ZN77_INTERNAL_43084670_41_flash_fwd_hdim96_fp16_paged_split_sm80_cu_a7f3af4d_49564cuda3std3__479_GLOBAL__N__43084670_41_flash_fwd_hdim96_fp16_paged_split_sm80_cu_a7f3af4d_49566ignoreE)
_ZN77_INTERNAL_43084670_41_flash_fwd_hdim96_fp16_paged_split_sm80_cu_a7f3af4d_49564cuda3std3__479_GLOBAL__N__43084670_41_flash_fwd_hdim96_fp16_paged_split_sm80_cu_a7f3af4d_49566ignoreE:
	.zero		1
	.type		_ZN77_INTERNAL_43084670_41_flash_fwd_hdim96_fp16_paged_split_sm80_cu_a7f3af4d_49564cute7productE,@object
	.size		_ZN77_INTERNAL_43084670_41_flash_fwd_hdim96_fp16_paged_split_sm80_cu_a7f3af4d_49564cute7productE,(_ZN77_INTERNAL_43084670_41_flash_fwd_hdim96_fp16_paged_split_sm80_cu_a7f3af4d_49564cuda3std3__45__cpo3endE - _ZN77_INTERNAL_43084670_41_flash_fwd_hdim96_fp16_paged_split_sm80_cu_a7f3af4d_49564cute7productE)
_ZN77_INTERNAL_43084670_41_flash_fwd_hdim96_fp16_paged_split_sm80_cu_a7f3af4d_49564cute7productE:
	.zero		1
	.type		_ZN77_INTERNAL_43084670_41_flash_fwd_hdim96_fp16_paged_split_sm80_cu_a7f3af4d_49564cuda3std3__45__cpo3endE,@object
	.size		_ZN77_INTERNAL_43084670_41_flash_fwd_hdim96_fp16_paged_split_sm80_cu_a7f3af4d_49564cuda3std3__45__cpo3endE,(_ZN77_INTERNAL_43084670_41_flash_fwd_hdim96_fp16_paged_split_sm80_cu_a7f3af4d_49564cuda3std3__419piecewise_constructE - _ZN77_INTERNAL_43084670_41_flash_fwd_hdim96_fp16_paged_split_sm80_cu_a7f3af4d_49564cuda3std3__45__cpo3endE)
_ZN77_INTERNAL_43084670_41_flash_fwd_hdim96_fp16_paged_split_sm80_cu_a7f3af4d_49564cuda3std3__45__cpo3endE:
	.zero		1
	.type		_ZN77_INTERNAL_43084670_41_flash_fwd_hdim96_fp16_paged_split_sm80_cu_a7f3af4d_49564cuda3std3__419piecewise_constructE,@object
	.size		_ZN77_INTERNAL_43084670_41_flash_fwd_hdim96_fp16_paged_split_sm80_cu_a7f3af4d_49564cuda3std3__419piecewise_constructE,(_ZN77_INTERNAL_43084670_41_flash_fwd_hdim96_fp16_paged_split_sm80_cu_a7f3af4d_49564cuda3std3__45__cpo4cendE - _ZN77_INTERNAL_43084670_41_flash_fwd_hdim96_fp16_paged_split_sm80_cu_a7f3af4d_49564cuda3std3__419piecewise_constructE)
_ZN77_INTERNAL_43084670_41_flash_fwd_hdim96_fp16_paged_split_sm80_cu_a7f3af4d_49564cuda3std3__419piecewise_constructE:
	.zero		1
	.type		_ZN77_INTERNAL_43084670_41_flash_fwd_hdim96_fp16_paged_split_sm80_cu_a7f3af4d_49564cuda3std3__45__cpo4cendE,@object
	.size		_ZN77_INTERNAL_43084670_41_flash_fwd_hdim96_fp16_paged_split_sm80_cu_a7f3af4d_49564cuda3std3__45__cpo4cendE,(_ZN77_INTERNAL_43084670_41_flash_fwd_hdim96_fp16_paged_split_sm80_cu_a7f3af4d_49564cuda3std6ranges3__45__cpo4swapE - _ZN77_INTERNAL_43084670_41_flash_fwd_hdim96_fp16_paged_split_sm80_cu_a7f3af4d_49564cuda3std3__45__cpo4cendE)
_ZN77_INTERNAL_43084670_41_flash_fwd_hdim96_fp16_paged_split_sm80_cu_a7f3af4d_49564cuda3std3__45__cpo4cendE:
	.zero		1
	.type		_ZN77_INTERNAL_43084670_41_flash_fwd_hdim96_fp16_paged_split_sm80_cu_a7f3af4d_49564cuda3std6ranges3__45__cpo4swapE,@object
	.size		_ZN77_INTERNAL_43084670_41_flash_fwd_hdim96_fp16_paged_split_sm80_cu_a7f3af4d_49564cuda3std6ranges3__45__cpo4swapE,(.L_7 - _ZN77_INTERNAL_43084670_41_flash_fwd_hdim96_fp16_paged_split_sm80_cu_a7f3af4d_49564cuda3std6ranges3__45__cpo4swapE)
_ZN77_INTERNAL_43084670_41_flash_fwd_hdim96_fp16_paged_split_sm80_cu_a7f3af4d_49564cuda3std6ranges3__45__cpo4swapE:
	.zero		1
.L_7:


//--------------------- .nv.shared._ZN7cutlass13device_kernelIN5flash19enable_sm80_to_sm89INS1_16FlashAttnFwdSm80INS1_25CollectiveMainloopFwdSm80ILi4ELi1ELb0EN4cute5tupleIJNS5_1CILi128EEENS7_ILi48EEENS7_ILi96EEEEEELi96ENS_6half_tEfNS_4arch4Sm80ELb0ELb0ELb0ELb1ELb1ELb0ELb1ELb1EEENS1_21CollectiveEpilogueFwdINS6_IJS8_SA_S9_EEENS6_IJNS7_ILi1EEESI_SI_EEESC_SE_Li128ELb1ELb1ELb1ELb0EEENS1_36VarlenDynamicPersistentTileSchedulerILi128ELi48ELi128ELi128ELb1ELb1ELb0ELb0ELb1ELb1EEEEEEEEEvNT_6ParamsE --------------------------
	.section	.nv.shared._ZN7cutlass13device_kernelIN5flash19enable_sm80_to_sm89INS1_16FlashAttnFwdSm80INS1_25CollectiveMainloopFwdSm80ILi4ELi1ELb0EN4cute5tupleIJNS5_1CILi128EEENS7_ILi48EEENS7_ILi96EEEEEELi96ENS_6half_tEfNS_4arch4Sm80ELb0ELb0ELb0ELb1ELb1ELb0ELb1ELb1EEENS1_21CollectiveEpilogueFwdINS6_IJS8_SA_S9_EEENS6_IJNS7_ILi1EEESI_SI_EEESC_SE_Li128ELb1ELb1ELb1ELb0EEENS1_36VarlenDynamicPersistentTileSchedulerILi128ELi48ELi128ELi128ELb1ELb1ELb0ELb0ELb1ELb1EEEEEEEEEvNT_6ParamsE,"aw",@nobits
	.sectionflags	@""
	.align	16


//--------------------- .nv.shared._ZN7cutlass13device_kernelIN5flash19enable_sm80_to_sm89INS1_16FlashAttnFwdSm80INS1_25CollectiveMainloopFwdSm80ILi4ELi1ELb0EN4cute5tupleIJNS5_1CILi128EEENS7_ILi48EEENS7_ILi96EEEEEELi96ENS_6half_tEfNS_4arch4Sm80ELb0ELb0ELb0ELb1ELb1ELb1ELb1ELb1EEENS1_21CollectiveEpilogueFwdINS6_IJS8_SA_S9_EEENS6_IJNS7_ILi1EEESI_SI_EEESC_SE_Li128ELb1ELb1ELb1ELb0EEENS1_36VarlenDynamicPersistentTileSchedulerILi128ELi48ELi128ELi128ELb1ELb1ELb0ELb0ELb1ELb1EEEEEEEEEvNT_6ParamsE --------------------------
	.section	.nv.shared._ZN7cutlass13device_kernelIN5flash19enable_sm80_to_sm89INS1_16FlashAttnFwdSm80INS1_25CollectiveMainloopFwdSm80ILi4ELi1ELb0EN4cute5tupleIJNS5_1CILi128EEENS7_ILi48EEENS7_ILi96EEEEEELi96ENS_6half_tEfNS_4arch4Sm80ELb0ELb0ELb0ELb1ELb1ELb1ELb1ELb1EEENS1_21CollectiveEpilogueFwdINS6_IJS8_SA_S9_EEENS6_IJNS7_ILi1EEESI_SI_EEESC_SE_Li128ELb1ELb1ELb1ELb0EEENS1_36VarlenDynamicPersistentTileSchedulerILi128ELi48ELi128ELi128ELb1ELb1ELb0ELb0ELb1ELb1EEEEEEEEEvNT_6ParamsE,"aw",@nobits
	.sectionflags	@""
	.align	16


//--------------------- .nv.shared._ZN7cutlass13device_kernelIN5flash19enable_sm80_to_sm89INS1_16FlashAttnFwdSm80INS1_25CollectiveMainloopFwdSm80ILi4ELi1ELb0EN4cute5tupleIJNS5_1CILi128EEENS7_ILi48EEENS7_ILi96EEEEEELi96ENS_6half_tEfNS_4arch4Sm80ELb0ELb1ELb0ELb0ELb1ELb0ELb1ELb1EEENS1_21CollectiveEpilogueFwdINS6_IJS8_SA_S9_EEENS6_IJNS7_ILi1EEESI_SI_EEESC_SE_Li128ELb0ELb1ELb1ELb0EEENS1_19SingleTileSchedulerILb0ELb1ELb1ELi128EEEEEEEEEvNT_6ParamsE --------------------------
	.section	.nv.shared._ZN7cutlass13device_kernelIN5flash19enable_sm80_to_sm89INS1_16FlashAttnFwdSm80INS1_25CollectiveMainloopFwdSm80ILi4ELi1ELb0EN4cute5tupleIJNS5_1CILi128EEENS7_ILi48EEENS7_ILi96EEEEEELi96ENS_6half_tEfNS_4arch4Sm80ELb0ELb1ELb0ELb0ELb1ELb0ELb1ELb1EEENS1_21CollectiveEpilogueFwdINS6_IJS8_SA_S9_EEENS6_IJNS7_ILi1EEESI_SI_EEESC_SE_Li128ELb0ELb1ELb1ELb0EEENS1_19SingleTileSchedulerILb0ELb1ELb1ELi128EEEEEEEEEvNT_6ParamsE,"aw",@nobits
	.sectionflags	@""
	.align	16


//--------------------- .nv.shared._ZN7cutlass13device_kernelIN5flash19enable_sm80_to_sm89INS1_16FlashAttnFwdSm80INS1_25CollectiveMainloopFwdSm80ILi4ELi1ELb0EN4cute5tupleIJNS5_1CILi128EEENS7_ILi48EEENS7_ILi96EEEEEELi96ENS_6half_tEfNS_4arch4Sm80ELb0ELb1ELb0ELb1ELb1ELb0ELb1ELb1EEENS1_21CollectiveEpilogueFwdINS6_IJS8_SA_S9_EEENS6_IJNS7_ILi1EEESI_SI_EEESC_SE_Li128ELb1ELb1ELb1ELb0EEENS1_36VarlenDynamicPersistentTileSchedulerILi128ELi48ELi128ELi128ELb1ELb1ELb0ELb1ELb0ELb1EEEEEEEEEvNT_6ParamsE --------------------------
	.section	.nv.shared._ZN7cutlass13device_kernelIN5flash19enable_sm80_to_sm89INS1_16FlashAttnFwdSm80INS1_25CollectiveMainloopFwdSm80ILi4ELi1ELb0EN4cute5tupleIJNS5_1CILi128EEENS7_ILi48EEENS7_ILi96EEEEEELi96ENS_6half_tEfNS_4arch4Sm80ELb0ELb1ELb0ELb1ELb1ELb0ELb1ELb1EEENS1_21CollectiveEpilogueFwdINS6_IJS8_SA_S9_EEENS6_IJNS7_ILi1EEESI_SI_EEESC_SE_Li128ELb1ELb1ELb1ELb0EEENS1_36VarlenDynamicPersistentTileSchedulerILi128ELi48ELi128ELi128ELb1ELb1ELb0ELb1ELb0ELb1EEEEEEEEEvNT_6ParamsE,"aw",@nobits
	.sectionflags	@""
	.align	16


//--------------------- .nv.shared._ZN7cutlass13device_kernelIN5flash19enable_sm80_to_sm89INS1_16FlashAttnFwdSm80INS1_25CollectiveMainloopFwdSm80ILi4ELi1ELb0EN4cute5tupleIJNS5_1CILi128EEENS7_ILi48EEENS7_ILi96EEEEEELi96ENS_6half_tEfNS_4arch4Sm80ELb0ELb1ELb0ELb1ELb1ELb1ELb1ELb1EEENS1_21CollectiveEpilogueFwdINS6_IJS8_SA_S9_EEENS6_IJNS7_ILi1EEESI_SI_EEESC_SE_Li128ELb1ELb1ELb1ELb0EEENS1_36VarlenDynamicPersistentTileSchedulerILi128ELi48ELi128ELi128ELb1ELb1ELb0ELb1ELb0ELb1EEEEEEEEEvNT_6ParamsE --------------------------
	.section	.nv.shared._ZN7cutlass13device_kernelIN5flash19enable_sm80_to_sm89INS1_16FlashAttnFwdSm80INS1_25CollectiveMainloopFwdSm80ILi4ELi1ELb0EN4cute5tupleIJNS5_1CILi128EEENS7_ILi48EEENS7_ILi96EEEEEELi96ENS_6half_tEfNS_4arch4Sm80ELb0ELb1ELb0ELb1ELb1ELb1ELb1ELb1EEENS1_21CollectiveEpilogueFwdINS6_IJS8_SA_S9_EEENS6_IJNS7_ILi1EEESI_SI_EEESC_SE_Li128ELb1ELb1ELb1ELb0EEENS1_36VarlenDynamicPersistentTileSchedulerILi128ELi48ELi128ELi128ELb1ELb1ELb0ELb1ELb0ELb1EEEEEEEEEvNT_6ParamsE,"aw",@nobits
	.sectionflags	@""
	.align	16


//--------------------- .nv.shared._ZN7cutlass13device_kernelIN5flash19enable_sm80_to_sm89INS1_16FlashAttnFwdSm80INS1_25CollectiveMainloopFwdSm80ILi4ELi1ELb0EN4cute5tupleIJNS5_1CILi128EEENS7_ILi64EEENS7_ILi96EEEEEELi96ENS_6half_tEfNS_4arch4Sm80ELb1ELb0ELb0ELb0ELb1ELb0ELb1ELb1EEENS1_21CollectiveEpilogueFwdINS6_IJS8_SA_S9_EEENS6_IJNS7_ILi1EEESI_SI_EEESC_SE_Li128ELb0ELb1ELb1ELb0EEENS1_30DynamicPersistentTileSchedulerILi128ELi128ELb1ELb1ELb0EEEEEEEEEvNT_6ParamsE --------------------------
	.section	.nv.shared._ZN7cutlass13device_kernelIN5flash19enable_sm80_to_sm89INS1_16FlashAttnFwdSm80INS1_25CollectiveMainloopFwdSm80ILi4ELi1ELb0EN4cute5tupleIJNS5_1CILi128EEENS7_ILi64EEENS7_ILi96EEEEEELi96ENS_6half_tEfNS_4arch4Sm80ELb1ELb0ELb0ELb0ELb1ELb0ELb1ELb1EEENS1_21CollectiveEpilogueFwdINS6_IJS8_SA_S9_EEENS6_IJNS7_ILi1EEESI_SI_EEESC_SE_Li128ELb0ELb1ELb1ELb0EEENS1_30DynamicPersistentTileSchedulerILi128ELi128ELb1ELb1ELb0EEEEEEEEEvNT_6ParamsE,"aw",@nobits
	.sectionflags	@""
	.align	16


//--------------------- .nv.shared._ZN7cutlass13device_kernelIN5flash19enable_sm80_to_sm89INS1_16FlashAttnFwdSm80INS1_25CollectiveMainloopFwdSm80ILi4ELi1ELb0EN4cute5tupleIJNS5_1CILi128EEENS7_ILi48EEENS7_ILi96EEEEEELi96ENS_6half_tEfNS_4arch4Sm80ELb1ELb0ELb0ELb1ELb1ELb0ELb1ELb1EEENS1_21CollectiveEpilogueFwdINS6_IJS8_SA_S9_EEENS6_IJNS7_ILi1EEESI_SI_EEESC_SE_Li128ELb1ELb1ELb1ELb0EEENS1_36VarlenDynamicPersistentTileSchedulerILi128ELi48ELi128ELi128ELb1ELb1ELb0ELb1ELb1ELb1EEEEEEEEEvNT_6ParamsE --------------------------
	.section	.nv.shared._ZN7cutlass13device_kernelIN5flash19enable_sm80_to_sm89INS1_16FlashAttnFwdSm80INS1_25CollectiveMainloopFwdSm80ILi4ELi1ELb0EN4cute5tupleIJNS5_1CILi128EEENS7_ILi48EEENS7_ILi96EEEEEELi96ENS_6half_tEfNS_4arch4Sm80ELb1ELb0ELb0ELb1ELb1ELb0ELb1ELb1EEENS1_21CollectiveEpilogueFwdINS6_IJS8_SA_S9_EEENS6_IJNS7_ILi1EEESI_SI_EEESC_SE_Li128ELb1ELb1ELb1ELb0EEENS1_36VarlenDynamicPersistentTileSchedulerILi128ELi48ELi128ELi128ELb1ELb1ELb0ELb1ELb1ELb1EEEEEEEEEvNT_6ParamsE,"aw",@nobits
	.sectionflags	@""
	.align	16


//--------------------- .nv.shared._ZN7cutlass13device_kernelIN5flash19enable_sm80_to_sm89INS1_16FlashAttnFwdSm80INS1_25CollectiveMainloopFwdSm80ILi4ELi1ELb0EN4cute5tupleIJNS5_1CILi128EEENS7_ILi48EEENS7_ILi96EEEEEELi96ENS_6half_tEfNS_4arch4Sm80ELb1ELb0ELb0ELb1ELb1ELb1ELb1ELb1EEENS1_21CollectiveEpilogueFwdINS6_IJS8_SA_S9_EEENS6_IJNS7_ILi1EEESI_SI_EEESC_SE_Li128ELb1ELb1ELb1ELb0EEENS1_36VarlenDynamicPersistentTileSchedulerILi128ELi48ELi128ELi128ELb1ELb1ELb0ELb1ELb1ELb1EEEEEEEEEvNT_6ParamsE --------------------------
	.section	.nv.shared._ZN7cutlass13device_kernelIN5flash19enable_sm80_to_sm89INS1_16FlashAttnFwdSm80INS1_25CollectiveMainloopFwdSm80ILi4ELi1ELb0EN4cute5tupleIJNS5_1CILi128EEENS7_ILi48EEENS7_ILi96EEEEEELi96ENS_6half_tEfNS_4arch4Sm80ELb1ELb0ELb0ELb1ELb1ELb1ELb1ELb1EEENS1_21CollectiveEpilogueFwdINS6_IJS8_SA_S9_EEENS6_IJNS7_ILi1EEESI_SI_EEESC_SE_Li128ELb1ELb1ELb1ELb0EEENS1_36VarlenDynamicPersistentTileSchedulerILi128ELi48ELi128ELi128ELb1ELb1ELb0ELb1ELb1ELb1EEEEEEEEEvNT_6ParamsE,"aw",@nobits
	.sectionflags	@""
	.align	16
